	.target	sm_90a

	.elftype	@"ET_EXEC"


//--------------------- .note.nv.tkinfo           --------------------------
	.section	.note.nv.tkinfo,"",@"SHT_NOTE"
	.sectionflags	@"SHF_NOTE_NV_TKINFO"
	.tkinfo
        /*0018*/ 	.word	0x00000002
        /*0030*/ 	.string	""
        /*0030*/ 	.string	"ptxas"
        /*0030*/ 	.string	"Cuda compilation tools, release 13.0, V13.0.88"
        /*0030*/ 	.string	"Build cuda_13.0.r13.0/compiler.36424714_0"
        /*0030*/ 	.string	"-arch sm_90a -m 64 "



//--------------------- .note.nv.cuinfo           --------------------------
	.section	.note.nv.cuinfo,"",@"SHT_NOTE"
	.sectionflags	@"SHF_NOTE_NV_CUINFO"
        /*0018*/ 	.short	0x0002
        /*001a*/ 	.short	0x005a
        /*001c*/ 	.short	0x0082
	.zero		2


//--------------------- .nv.info                  --------------------------
	.section	.nv.info,"",@"SHT_CUDA_INFO"
	.align	4


	//----- nvinfo : EIATTR_REGCOUNT
	.align		4
        /*0000*/ 	.byte	0x04, 0x2f
        /*0002*/ 	.short	(.L_19 - .L_18)
	.align		4
.L_18:
        /*0004*/ 	.word	index@(_ZN7cutlass13device_kernelIN5flash11enable_sm90INS1_16FlashAttnFwdSm90INS1_25CollectiveMainloopFwdSm90ILi2EN4cute5tupleIJNS5_1CILi1EEES8_S8_EEENS6_IJNS7_ILi192EEENS7_ILi128EEENS7_ILi96EEEEEELi96ENS_6half_tEfNS_4arch4Sm90ELb1ELb0ELb0ELb1ELb1ELb1ELb0ELb0ELb1ELb1ELb1ELb0EEENS1_21CollectiveEpilogueFwdINS6_IJSA_SC_SB_EEES9_SE_SG_Li384ELb1ELb1ELb1ELb0EEENS1_36VarlenDynamicPersistentTileSchedulerILi192ELi128ELi384ELi128ELb1ELb1ELb1ELb1ELb1ELb1EEEEEEEEEvNT_6ParamsE)
        /*0008*/ 	.word	0x00000080


	//----- nvinfo : EIATTR_FRAME_SIZE
	.align		4
.L_19:
        /*000c*/ 	.byte	0x04, 0x11
        /*000e*/ 	.short	(.L_21 - .L_20)
	.align		4
.L_20:
        /*0010*/ 	.word	index@(_ZN7cutlass13device_kernelIN5flash11enable_sm90INS1_16FlashAttnFwdSm90INS1_25CollectiveMainloopFwdSm90ILi2EN4cute5tupleIJNS5_1CILi1EEES8_S8_EEENS6_IJNS7_ILi192EEENS7_ILi128EEENS7_ILi96EEEEEELi96ENS_6half_tEfNS_4arch4Sm90ELb1ELb0ELb0ELb1ELb1ELb1ELb0ELb0ELb1ELb1ELb1ELb0EEENS1_21CollectiveEpilogueFwdINS6_IJSA_SC_SB_EEES9_SE_SG_Li384ELb1ELb1ELb1ELb0EEENS1_36VarlenDynamicPersistentTileSchedulerILi192ELi128ELi384ELi128ELb1ELb1ELb1ELb1ELb1ELb1EEEEEEEEEvNT_6ParamsE)
        /*0014*/ 	.word	0x000000e8


	//----- nvinfo : EIATTR_REGCOUNT
	.align		4
.L_21:
        /*0018*/ 	.byte	0x04, 0x2f
        /*001a*/ 	.short	(.L_23 - .L_22)
	.align		4
.L_22:
        /*001c*/ 	.word	index@(_ZN7cutlass13device_kernelIN5flash11enable_sm90INS1_16FlashAttnFwdSm90INS1_25CollectiveMainloopFwdSm90ILi2EN4cute5tupleIJNS5_1CILi1EEES8_S8_EEENS6_IJNS7_ILi192EEENS7_ILi128EEENS7_ILi96EEEEEELi96ENS_6half_tEfNS_4arch4Sm90ELb1ELb0ELb0ELb1ELb1ELb0ELb0ELb0ELb1ELb1ELb1ELb0EEENS1_21CollectiveEpilogueFwdINS6_IJSA_SC_SB_EEES9_SE_SG_Li384ELb1ELb1ELb1ELb0EEENS1_36VarlenDynamicPersistentTileSchedulerILi192ELi128ELi384ELi128ELb1ELb1ELb1ELb1ELb1ELb1EEEEEEEEEvNT_6ParamsE)
        /*0020*/ 	.word	0x00000080


	//----- nvinfo : EIATTR_FRAME_SIZE
	.align		4
.L_23:
        /*0024*/ 	.byte	0x04, 0x11
        /*0026*/ 	.short	(.L_25 - .L_24)
	.align		4
.L_24:
        /*0028*/ 	.word	index@(_ZN7cutlass13device_kernelIN5flash11enable_sm90INS1_16FlashAttnFwdSm90INS1_25CollectiveMainloopFwdSm90ILi2EN4cute5tupleIJNS5_1CILi1EEES8_S8_EEENS6_IJNS7_ILi192EEENS7_ILi128EEENS7_ILi96EEEEEELi96ENS_6half_tEfNS_4arch4Sm90ELb1ELb0ELb0ELb1ELb1ELb0ELb0ELb0ELb1ELb1ELb1ELb0EEENS1_21CollectiveEpilogueFwdINS6_IJSA_SC_SB_EEES9_SE_SG_Li384ELb1ELb1ELb1ELb0EEENS1_36VarlenDynamicPersistentTileSchedulerILi192ELi128ELi384ELi128ELb1ELb1ELb1ELb1ELb1ELb1EEEEEEEEEvNT_6ParamsE)
        /*002c*/ 	.word	0x00000050


	//----- nvinfo : EIATTR_REGCOUNT
	.align		4
.L_25:
        /*0030*/ 	.byte	0x04, 0x2f
        /*0032*/ 	.short	(.L_27 - .L_26)
	.align		4
.L_26:
        /*0034*/ 	.word	index@(_ZN7cutlass13device_kernelIN5flash11enable_sm90INS1_16FlashAttnFwdSm90INS1_25CollectiveMainloopFwdSm90ILi2EN4cute5tupleIJNS5_1CILi1EEES8_S8_EEENS6_IJNS7_ILi192EEENS7_ILi128EEENS7_ILi96EEEEEELi96ENS_6half_tEfNS_4arch4Sm90ELb1ELb0ELb0ELb0ELb1ELb0ELb0ELb0ELb1ELb1ELb1ELb0EEENS1_21CollectiveEpilogueFwdINS6_IJSA_SC_SB_EEES9_SE_SG_Li384ELb0ELb1ELb1ELb0EEENS1_19SingleTileSchedulerILb0ELb1ELb1ELi192EEEEEEEEEvNT_6ParamsE)
        /*0038*/ 	.word	0x00000080


	//----- nvinfo : EIATTR_FRAME_SIZE
	.align		4
.L_27:
        /*003c*/ 	.byte	0x04, 0x11
        /*003e*/ 	.short	(.L_29 - .L_28)
	.align		4
.L_28:
        /*0040*/ 	.word	index@(_ZN7cutlass13device_kernelIN5flash11enable_sm90INS1_16FlashAttnFwdSm90INS1_25CollectiveMainloopFwdSm90ILi2EN4cute5tupleIJNS5_1CILi1EEES8_S8_EEENS6_IJNS7_ILi192EEENS7_ILi128EEENS7_ILi96EEEEEELi96ENS_6half_tEfNS_4arch4Sm90ELb1ELb0ELb0ELb0ELb1ELb0ELb0ELb0ELb1ELb1ELb1ELb0EEENS1_21CollectiveEpilogueFwdINS6_IJSA_SC_SB_EEES9_SE_SG_Li384ELb0ELb1ELb1ELb0EEENS1_19SingleTileSchedulerILb0ELb1ELb1ELi192EEEEEEEEEvNT_6ParamsE)
        /*0044*/ 	.word	0x00000010


	//----- nvinfo : EIATTR_REGCOUNT
	.align		4
.L_29:
        /*0048*/ 	.byte	0x04, 0x2f
        /*004a*/ 	.short	(.L_31 - .L_30)
	.align		4
.L_30:
        /*004c*/ 	.word	index@(_ZN7cutlass13device_kernelIN5flash11enable_sm90INS1_16FlashAttnFwdSm90INS1_25CollectiveMainloopFwdSm90ILi2EN4cute5tupleIJNS5_1CILi1EEES8_S8_EEENS6_IJNS7_ILi192EEENS7_ILi128EEENS7_ILi96EEEEEELi96ENS_6half_tEfNS_4arch4Sm90ELb0ELb1ELb0ELb1ELb1ELb1ELb0ELb0ELb1ELb1ELb1ELb0EEENS1_21CollectiveEpilogueFwdINS6_IJSA_SC_SB_EEES9_SE_SG_Li384ELb1ELb1ELb1ELb0EEENS1_36VarlenDynamicPersistentTileSchedulerILi192ELi128ELi384ELi128ELb1ELb1ELb1ELb1ELb0ELb1EEEEEEEEEvNT_6ParamsE)
        /*0050*/ 	.word	0x00000080


	//----- nvinfo : EIATTR_FRAME_SIZE
	.align		4
.L_31:
        /*0054*/ 	.byte	0x04, 0x11
        /*0056*/ 	.short	(.L_33 - .L_32)
	.align		4
.L_32:
        /*0058*/ 	.word	index@(_ZN7cutlass13device_kernelIN5flash11enable_sm90INS1_16FlashAttnFwdSm90INS1_25CollectiveMainloopFwdSm90ILi2EN4cute5tupleIJNS5_1CILi1EEES8_S8_EEENS6_IJNS7_ILi192EEENS7_ILi128EEENS7_ILi96EEEEEELi96ENS_6half_tEfNS_4arch4Sm90ELb0ELb1ELb0ELb1ELb1ELb1ELb0ELb0ELb1ELb1ELb1ELb0EEENS1_21CollectiveEpilogueFwdINS6_IJSA_SC_SB_EEES9_SE_SG_Li384ELb1ELb1ELb1ELb0EEENS1_36VarlenDynamicPersistentTileSchedulerILi192ELi128ELi384ELi128ELb1ELb1ELb1ELb1ELb0ELb1EEEEEEEEEvNT_6ParamsE)
        /*005c*/ 	.word	0x00000098


	//----- nvinfo : EIATTR_REGCOUNT
	.align		4
.L_33:
        /*0060*/ 	.byte	0x04, 0x2f
        /*0062*/ 	.short	(.L_35 - .L_34)
	.align		4
.L_34:
        /*0064*/ 	.word	index@(_ZN7cutlass13device_kernelIN5flash11enable_sm90INS1_16FlashAttnFwdSm90INS1_25CollectiveMainloopFwdSm90ILi2EN4cute5tupleIJNS5_1CILi1EEES8_S8_EEENS6_IJNS7_ILi192EEENS7_ILi128EEENS7_ILi96EEEEEELi96ENS_6half_tEfNS_4arch4Sm90ELb0ELb1ELb0ELb1ELb1ELb0ELb0ELb0ELb1ELb1ELb1ELb0EEENS1_21CollectiveEpilogueFwdINS6_IJSA_SC_SB_EEES9_SE_SG_Li384ELb1ELb1ELb1ELb0EEENS1_36VarlenDynamicPersistentTileSchedulerILi192ELi128ELi384ELi128ELb1ELb1ELb1ELb1ELb0ELb1EEEEEEEEEvNT_6ParamsE)
        /*0068*/ 	.word	0x00000080


	//----- nvinfo : EIATTR_FRAME_SIZE
	.align		4
.L_35:
        /*006c*/ 	.byte	0x04, 0x11
        /*006e*/ 	.short	(.L_37 - .L_36)
	.align		4
.L_36:
        /*0070*/ 	.word	index@(_ZN7cutlass13device_kernelIN5flash11enable_sm90INS1_16FlashAttnFwdSm90INS1_25CollectiveMainloopFwdSm90ILi2EN4cute5tupleIJNS5_1CILi1EEES8_S8_EEENS6_IJNS7_ILi192EEENS7_ILi128EEENS7_ILi96EEEEEELi96ENS_6half_tEfNS_4arch4Sm90ELb0ELb1ELb0ELb1ELb1ELb0ELb0ELb0ELb1ELb1ELb1ELb0EEENS1_21CollectiveEpilogueFwdINS6_IJSA_SC_SB_EEES9_SE_SG_Li384ELb1ELb1ELb1ELb0EEENS1_36VarlenDynamicPersistentTileSchedulerILi192ELi128ELi384ELi128ELb1ELb1ELb1ELb1ELb0ELb1EEEEEEEEEvNT_6ParamsE)
        /*0074*/ 	.word	0x00000030


	//----- nvinfo : EIATTR_REGCOUNT
	.align		4
.L_37:
        /*0078*/ 	.byte	0x04, 0x2f
        /*007a*/ 	.short	(.L_39 - .L_38)
	.align		4
.L_38:
        /*007c*/ 	.word	index@(_ZN7cutlass13device_kernelIN5flash11enable_sm90INS1_16FlashAttnFwdSm90INS1_25CollectiveMainloopFwdSm90ILi2EN4cute5tupleIJNS5_1CILi1EEES8_S8_EEENS6_IJNS7_ILi192EEENS7_ILi128EEENS7_ILi96EEEEEELi96ENS_6half_tEfNS_4arch4Sm90ELb0ELb1ELb0ELb0ELb1ELb0ELb0ELb0ELb1ELb1ELb1ELb0EEENS1_21CollectiveEpilogueFwdINS6_IJSA_SC_SB_EEES9_SE_SG_Li384ELb0ELb1ELb1ELb0EEENS1_19SingleTileSchedulerILb0ELb1ELb1ELi192EEEEEEEEEvNT_6ParamsE)
        /*0080*/ 	.word	0x00000080


	//----- nvinfo : EIATTR_FRAME_SIZE
	.align		4
.L_39:
        /*0084*/ 	.byte	0x04, 0x11
        /*0086*/ 	.short	(.L_41 - .L_40)
	.align		4
.L_40:
        /*0088*/ 	.word	index@(_ZN7cutlass13device_kernelIN5flash11enable_sm90INS1_16FlashAttnFwdSm90INS1_25CollectiveMainloopFwdSm90ILi2EN4cute5tupleIJNS5_1CILi1EEES8_S8_EEENS6_IJNS7_ILi192EEENS7_ILi128EEENS7_ILi96EEEEEELi96ENS_6half_tEfNS_4arch4Sm90ELb0ELb1ELb0ELb0ELb1ELb0ELb0ELb0ELb1ELb1ELb1ELb0EEENS1_21CollectiveEpilogueFwdINS6_IJSA_SC_SB_EEES9_SE_SG_Li384ELb0ELb1ELb1ELb0EEENS1_19SingleTileSchedulerILb0ELb1ELb1ELi192EEEEEEEEEvNT_6ParamsE)
        /*008c*/ 	.word	0x00000010


	//----- nvinfo : EIATTR_REGCOUNT
	.align		4
.L_41:
        /*0090*/ 	.byte	0x04, 0x2f
        /*0092*/ 	.short	(.L_43 - .L_42)
	.align		4
.L_42:
        /*0094*/ 	.word	index@(_ZN7cutlass13device_kernelIN5flash11enable_sm90INS1_16FlashAttnFwdSm90INS1_25CollectiveMainloopFwdSm90ILi2EN4cute5tupleIJNS5_1CILi1EEES8_S8_EEENS6_IJNS7_ILi192EEENS7_ILi128EEENS7_ILi96EEEEEELi96ENS_6half_tEfNS_4arch4Sm90ELb0ELb0ELb0ELb1ELb1ELb1ELb0ELb0ELb1ELb1ELb1ELb0EEENS1_21CollectiveEpilogueFwdINS6_IJSA_SC_SB_EEES9_SE_SG_Li384ELb1ELb1ELb1ELb0EEENS1_36VarlenDynamicPersistentTileSchedulerILi192ELi128ELi384ELi128ELb1ELb1ELb1ELb0ELb1ELb1EEEEEEEEEvNT_6ParamsE)
        /*0098*/ 	.word	0x00000080


	//----- nvinfo : EIATTR_FRAME_SIZE
	.align		4
.L_43:
        /*009c*/ 	.byte	0x04, 0x11
        /*009e*/ 	.short	(.L_45 - .L_44)
	.align		4
.L_44:
        /*00a0*/ 	.word	index@(_ZN7cutlass13device_kernelIN5flash11enable_sm90INS1_16FlashAttnFwdSm90INS1_25CollectiveMainloopFwdSm90ILi2EN4cute5tupleIJNS5_1CILi1EEES8_S8_EEENS6_IJNS7_ILi192EEENS7_ILi128EEENS7_ILi96EEEEEELi96ENS_6half_tEfNS_4arch4Sm90ELb0ELb0ELb0ELb1ELb1ELb1ELb0ELb0ELb1ELb1ELb1ELb0EEENS1_21CollectiveEpilogueFwdINS6_IJSA_SC_SB_EEES9_SE_SG_Li384ELb1ELb1ELb1ELb0EEENS1_36VarlenDynamicPersistentTileSchedulerILi192ELi128ELi384ELi128ELb1ELb1ELb1ELb0ELb1ELb1EEEEEEEEEvNT_6ParamsE)
        /*00a4*/ 	.word	0x000000e0


	//----- nvinfo : EIATTR_REGCOUNT
	.align		4
.L_45:
        /*00a8*/ 	.byte	0x04, 0x2f
        /*00aa*/ 	.short	(.L_47 - .L_46)
	.align		4
.L_46:
        /*00ac*/ 	.word	index@(_ZN7cutlass13device_kernelIN5flash11enable_sm90INS1_16FlashAttnFwdSm90INS1_25CollectiveMainloopFwdSm90ILi2EN4cute5tupleIJNS5_1CILi1EEES8_S8_EEENS6_IJNS7_ILi192EEENS7_ILi128EEENS7_ILi96EEEEEELi96ENS_6half_tEfNS_4arch4Sm90ELb0ELb0ELb0ELb1ELb1ELb0ELb0ELb0ELb1ELb1ELb1ELb0EEENS1_21CollectiveEpilogueFwdINS6_IJSA_SC_SB_EEES9_SE_SG_Li384ELb1ELb1ELb1ELb0EEENS1_36VarlenDynamicPersistentTileSchedulerILi192ELi128ELi384ELi128ELb1ELb1ELb1ELb0ELb1ELb1EEEEEEEEEvNT_6ParamsE)
        /*00b0*/ 	.word	0x00000080


	//----- nvinfo : EIATTR_FRAME_SIZE
	.align		4
.L_47:
        /*00b4*/ 	.byte	0x04, 0x11
        /*00b6*/ 	.short	(.L_49 - .L_48)
	.align		4
.L_48:
        /*00b8*/ 	.word	index@(_ZN7cutlass13device_kernelIN5flash11enable_sm90INS1_16FlashAttnFwdSm90INS1_25CollectiveMainloopFwdSm90ILi2EN4cute5tupleIJNS5_1CILi1EEES8_S8_EEENS6_IJNS7_ILi192EEENS7_ILi128EEENS7_ILi96EEEEEELi96ENS_6half_tEfNS_4arch4Sm90ELb0ELb0ELb0ELb1ELb1ELb0ELb0ELb0ELb1ELb1ELb1ELb0EEENS1_21CollectiveEpilogueFwdINS6_IJSA_SC_SB_EEES9_SE_SG_Li384ELb1ELb1ELb1ELb0EEENS1_36VarlenDynamicPersistentTileSchedulerILi192ELi128ELi384ELi128ELb1ELb1ELb1ELb0ELb1ELb1EEEEEEEEEvNT_6ParamsE)
        /*00bc*/ 	.word	0x00000050


	//----- nvinfo : EIATTR_REGCOUNT
	.align		4
.L_49:
        /*00c0*/ 	.byte	0x04, 0x2f
        /*00c2*/ 	.short	(.L_51 - .L_50)
	.align		4
.L_50:
        /*00c4*/ 	.word	index@(_ZN7cutlass13device_kernelIN5flash11enable_sm90INS1_16FlashAttnFwdSm90INS1_25CollectiveMainloopFwdSm90ILi2EN4cute5tupleIJNS5_1CILi1EEES8_S8_EEENS6_IJNS7_ILi192EEENS7_ILi128EEENS7_ILi96EEEEEELi96ENS_6half_tEfNS_4arch4Sm90ELb0ELb0ELb0ELb0ELb1ELb0ELb0ELb0ELb1ELb1ELb1ELb0EEENS1_21CollectiveEpilogueFwdINS6_IJSA_SC_SB_EEES9_SE_SG_Li384ELb0ELb1ELb1ELb0EEENS1_19SingleTileSchedulerILb0ELb1ELb1ELi192EEEEEEEEEvNT_6ParamsE)
        /*00c8*/ 	.word	0x00000080


	//----- nvinfo : EIATTR_FRAME_SIZE
	.align		4
.L_51:
        /*00cc*/ 	.byte	0x04, 0x11
        /*00ce*/ 	.short	(.L_53 - .L_52)
	.align		4
.L_52:
        /*00d0*/ 	.word	index@(_ZN7cutlass13device_kernelIN5flash11enable_sm90INS1_16FlashAttnFwdSm90INS1_25CollectiveMainloopFwdSm90ILi2EN4cute5tupleIJNS5_1CILi1EEES8_S8_EEENS6_IJNS7_ILi192EEENS7_ILi128EEENS7_ILi96EEEEEELi96ENS_6half_tEfNS_4arch4Sm90ELb0ELb0ELb0ELb0ELb1ELb0ELb0ELb0ELb1ELb1ELb1ELb0EEENS1_21CollectiveEpilogueFwdINS6_IJSA_SC_SB_EEES9_SE_SG_Li384ELb0ELb1ELb1ELb0EEENS1_19SingleTileSchedulerILb0ELb1ELb1ELi192EEEEEEEEEvNT_6ParamsE)
        /*00d4*/ 	.word	0x00000008


	//----- nvinfo : EIATTR_MIN_STACK_SIZE
	.align		4
.L_53:
        /*00d8*/ 	.byte	0x04, 0x12
        /*00da*/ 	.short	(.L_55 - .L_54)
	.align		4
.L_54:
        /*00dc*/ 	.word	index@(_ZN7cutlass13device_kernelIN5flash11enable_sm90INS1_16FlashAttnFwdSm90INS1_25CollectiveMainloopFwdSm90ILi2EN4cute5tupleIJNS5_1CILi1EEES8_S8_EEENS6_IJNS7_ILi192EEENS7_ILi128EEENS7_ILi96EEEEEELi96ENS_6half_tEfNS_4arch4Sm90ELb0ELb0ELb0ELb0ELb1ELb0ELb0ELb0ELb1ELb1ELb1ELb0EEENS1_21CollectiveEpilogueFwdINS6_IJSA_SC_SB_EEES9_SE_SG_Li384ELb0ELb1ELb1ELb0EEENS1_19SingleTileSchedulerILb0ELb1ELb1ELi192EEEEEEEEEvNT_6ParamsE)
        /*00e0*/ 	.word	0x00000008


	//----- nvinfo : EIATTR_MIN_STACK_SIZE
	.align		4
.L_55:
        /*00e4*/ 	.byte	0x04, 0x12
        /*00e6*/ 	.short	(.L_57 - .L_56)
	.align		4
.L_56:
        /*00e8*/ 	.word	index@(_ZN7cutlass13device_kernelIN5flash11enable_sm90INS1_16FlashAttnFwdSm90INS1_25CollectiveMainloopFwdSm90ILi2EN4cute5tupleIJNS5_1CILi1EEES8_S8_EEENS6_IJNS7_ILi192EEENS7_ILi128EEENS7_ILi96EEEEEELi96ENS_6half_tEfNS_4arch4Sm90ELb0ELb0ELb0ELb1ELb1ELb0ELb0ELb0ELb1ELb1ELb1ELb0EEENS1_21CollectiveEpilogueFwdINS6_IJSA_SC_SB_EEES9_SE_SG_Li384ELb1ELb1ELb1ELb0EEENS1_36VarlenDynamicPersistentTileSchedulerILi192ELi128ELi384ELi128ELb1ELb1ELb1ELb0ELb1ELb1EEEEEEEEEvNT_6ParamsE)
        /*00ec*/ 	.word	0x00000050


	//----- nvinfo : EIATTR_MIN_STACK_SIZE
	.align		4
.L_57:
        /*00f0*/ 	.byte	0x04, 0x12
        /*00f2*/ 	.short	(.L_59 - .L_58)
	.align		4
.L_58:
        /*00f4*/ 	.word	index@(_ZN7cutlass13device_kernelIN5flash11enable_sm90INS1_16FlashAttnFwdSm90INS1_25CollectiveMainloopFwdSm90ILi2EN4cute5tupleIJNS5_1CILi1EEES8_S8_EEENS6_IJNS7_ILi192EEENS7_ILi128EEENS7_ILi96EEEEEELi96ENS_6half_tEfNS_4arch4Sm90ELb0ELb0ELb0ELb1ELb1ELb1ELb0ELb0ELb1ELb1ELb1ELb0EEENS1_21CollectiveEpilogueFwdINS6_IJSA_SC_SB_EEES9_SE_SG_Li384ELb1ELb1ELb1ELb0EEENS1_36VarlenDynamicPersistentTileSchedulerILi192ELi128ELi384ELi128ELb1ELb1ELb1ELb0ELb1ELb1EEEEEEEEEvNT_6ParamsE)
        /*00f8*/ 	.word	0x000000e0


	//----- nvinfo : EIATTR_MIN_STACK_SIZE
	.align		4
.L_59:
        /*00fc*/ 	.byte	0x04, 0x12
        /*00fe*/ 	.short	(.L_61 - .L_60)
	.align		4
.L_60:
        /*0100*/ 	.word	index@(_ZN7cutlass13device_kernelIN5flash11enable_sm90INS1_16FlashAttnFwdSm90INS1_25CollectiveMainloopFwdSm90ILi2EN4cute5tupleIJNS5_1CILi1EEES8_S8_EEENS6_IJNS7_ILi192EEENS7_ILi128EEENS7_ILi96EEEEEELi96ENS_6half_tEfNS_4arch4Sm90ELb0ELb1ELb0ELb0ELb1ELb0ELb0ELb0ELb1ELb1ELb1ELb0EEENS1_21CollectiveEpilogueFwdINS6_IJSA_SC_SB_EEES9_SE_SG_Li384ELb0ELb1ELb1ELb0EEENS1_19SingleTileSchedulerILb0ELb1ELb1ELi192EEEEEEEEEvNT_6ParamsE)
        /*0104*/ 	.word	0x00000010


	//----- nvinfo : EIATTR_MIN_STACK_SIZE
	.align		4
.L_61:
        /*0108*/ 	.byte	0x04, 0x12
        /*010a*/ 	.short	(.L_63 - .L_62)
	.align		4
.L_62:
        /*010c*/ 	.word	index@(_ZN7cutlass13device_kernelIN5flash11enable_sm90INS1_16FlashAttnFwdSm90INS1_25CollectiveMainloopFwdSm90ILi2EN4cute5tupleIJNS5_1CILi1EEES8_S8_EEENS6_IJNS7_ILi192EEENS7_ILi128EEENS7_ILi96EEEEEELi96ENS_6half_tEfNS_4arch4Sm90ELb0ELb1ELb0ELb1ELb1ELb0ELb0ELb0ELb1ELb1ELb1ELb0EEENS1_21CollectiveEpilogueFwdINS6_IJSA_SC_SB_EEES9_SE_SG_Li384ELb1ELb1ELb1ELb0EEENS1_36VarlenDynamicPersistentTileSchedulerILi192ELi128ELi384ELi128ELb1ELb1ELb1ELb1ELb0ELb1EEEEEEEEEvNT_6ParamsE)
        /*0110*/ 	.word	0x00000030


	//----- nvinfo : EIATTR_MIN_STACK_SIZE
	.align		4
.L_63:
        /*0114*/ 	.byte	0x04, 0x12
        /*0116*/ 	.short	(.L_65 - .L_64)
	.align		4
.L_64:
        /*0118*/ 	.word	index@(_ZN7cutlass13device_kernelIN5flash11enable_sm90INS1_16FlashAttnFwdSm90INS1_25CollectiveMainloopFwdSm90ILi2EN4cute5tupleIJNS5_1CILi1EEES8_S8_EEENS6_IJNS7_ILi192EEENS7_ILi128EEENS7_ILi96EEEEEELi96ENS_6half_tEfNS_4arch4Sm90ELb0ELb1ELb0ELb1ELb1ELb1ELb0ELb0ELb1ELb1ELb1ELb0EEENS1_21CollectiveEpilogueFwdINS6_IJSA_SC_SB_EEES9_SE_SG_Li384ELb1ELb1ELb1ELb0EEENS1_36VarlenDynamicPersistentTileSchedulerILi192ELi128ELi384ELi128ELb1ELb1ELb1ELb1ELb0ELb1EEEEEEEEEvNT_6ParamsE)
        /*011c*/ 	.word	0x00000098


	//----- nvinfo : EIATTR_MIN_STACK_SIZE
	.align		4
.L_65:
        /*0120*/ 	.byte	0x04, 0x12
        /*0122*/ 	.short	(.L_67 - .L_66)
	.align		4
.L_66:
        /*0124*/ 	.word	index@(_ZN7cutlass13device_kernelIN5flash11enable_sm90INS1_16FlashAttnFwdSm90INS1_25CollectiveMainloopFwdSm90ILi2EN4cute5tupleIJNS5_1CILi1EEES8_S8_EEENS6_IJNS7_ILi192EEENS7_ILi128EEENS7_ILi96EEEEEELi96ENS_6half_tEfNS_4arch4Sm90ELb1ELb0ELb0ELb0ELb1ELb0ELb0ELb0ELb1ELb1ELb1ELb0EEENS1_21CollectiveEpilogueFwdINS6_IJSA_SC_SB_EEES9_SE_SG_Li384ELb0ELb1ELb1ELb0EEENS1_19SingleTileSchedulerILb0ELb1ELb1ELi192EEEEEEEEEvNT_6ParamsE)
        /*0128*/ 	.word	0x00000010


	//----- nvinfo : EIATTR_MIN_STACK_SIZE
	.align		4
.L_67:
        /*012c*/ 	.byte	0x04, 0x12
        /*012e*/ 	.short	(.L_69 - .L_68)
	.align		4
.L_68:
        /*0130*/ 	.word	index@(_ZN7cutlass13device_kernelIN5flash11enable_sm90INS1_16FlashAttnFwdSm90INS1_25CollectiveMainloopFwdSm90ILi2EN4cute5tupleIJNS5_1CILi1EEES8_S8_EEENS6_IJNS7_ILi192EEENS7_ILi128EEENS7_ILi96EEEEEELi96ENS_6half_tEfNS_4arch4Sm90ELb1ELb0ELb0ELb1ELb1ELb0ELb0ELb0ELb1ELb1ELb1ELb0EEENS1_21CollectiveEpilogueFwdINS6_IJSA_SC_SB_EEES9_SE_SG_Li384ELb1ELb1ELb1ELb0EEENS1_36VarlenDynamicPersistentTileSchedulerILi192ELi128ELi384ELi128ELb1ELb1ELb1ELb1ELb1ELb1EEEEEEEEEvNT_6ParamsE)
        /*0134*/ 	.word	0x00000050


	//----- nvinfo : EIATTR_MIN_STACK_SIZE
	.align		4
.L_69:
        /*0138*/ 	.byte	0x04, 0x12
        /*013a*/ 	.short	(.L_71 - .L_70)
	.align		4
.L_70:
        /*013c*/ 	.word	index@(_ZN7cutlass13device_kernelIN5flash11enable_sm90INS1_16FlashAttnFwdSm90INS1_25CollectiveMainloopFwdSm90ILi2EN4cute5tupleIJNS5_1CILi1EEES8_S8_EEENS6_IJNS7_ILi192EEENS7_ILi128EEENS7_ILi96EEEEEELi96ENS_6half_tEfNS_4arch4Sm90ELb1ELb0ELb0ELb1ELb1ELb1ELb0ELb0ELb1ELb1ELb1ELb0EEENS1_21CollectiveEpilogueFwdINS6_IJSA_SC_SB_EEES9_SE_SG_Li384ELb1ELb1ELb1ELb0EEENS1_36VarlenDynamicPersistentTileSchedulerILi192ELi128ELi384ELi128ELb1ELb1ELb1ELb1ELb1ELb1EEEEEEEEEvNT_6ParamsE)
        /*0140*/ 	.word	0x000000e8
.L_71:


//--------------------- .nv.compat                --------------------------
	.section	.nv.compat,"",@"SHT_CUDA_COMPAT_INFO"
	.align	4
        /*0000*/ 	.byte	0x02, 0x09, 0x01, 0x00, 0x02, 0x02, 0x04, 0x00, 0x02, 0x05, 0x05, 0x00, 0x03, 0x07, 0x01, 0x01
        /*0010*/ 	.byte	0x02, 0x03, 0x01, 0x00, 0x02, 0x06, 0x01, 0x00, 0x04, 0x0b, 0x08, 0x00, 0x00, 0x00, 0x00, 0x00
        /*0020*/ 	.byte	0x00, 0x00, 0x00, 0x00


//--------------------- .nv.info._ZN7cutlass13device_kernelIN5flash11enable_sm90INS1_16FlashAttnFwdSm90INS1_25CollectiveMainloopFwdSm90ILi2EN4cute5tupleIJNS5_1CILi1EEES8_S8_EEENS6_IJNS7_ILi192EEENS7_ILi128EEENS7_ILi96EEEEEELi96ENS_6half_tEfNS_4arch4Sm90ELb0ELb0ELb0ELb0ELb1ELb0ELb0ELb0ELb1ELb1ELb1ELb0EEENS1_21CollectiveEpilogueFwdINS6_IJSA_SC_SB_EEES9_SE_SG_Li384ELb0ELb1ELb1ELb0EEENS1_19SingleTileSchedulerILb0ELb1ELb1ELi192EEEEEEEEEvNT_6ParamsE --------------------------
	.section	.nv.info._ZN7cutlass13device_kernelIN5flash11enable_sm90INS1_16FlashAttnFwdSm90INS1_25CollectiveMainloopFwdSm90ILi2EN4cute5tupleIJNS5_1CILi1EEES8_S8_EEENS6_IJNS7_ILi192EEENS7_ILi128EEENS7_ILi96EEEEEELi96ENS_6half_tEfNS_4arch4Sm90ELb0ELb0ELb0ELb0ELb1ELb0ELb0ELb0ELb1ELb1ELb1ELb0EEENS1_21CollectiveEpilogueFwdINS6_IJSA_SC_SB_EEES9_SE_SG_Li384ELb0ELb1ELb1ELb0EEENS1_19SingleTileSchedulerILb0ELb1ELb1ELi192EEEEEEEEEvNT_6ParamsE,"",@"SHT_CUDA_INFO"
	.sectionflags	@""
	.align	4


	//----- nvinfo : EIATTR_CUDA_API_VERSION
	.align		4
        /*0000*/ 	.byte	0x04, 0x37
        /*0002*/ 	.short	(.L_73 - .L_72)
.L_72:
        /*0004*/ 	.word	0x00000082


	//----- nvinfo : EIATTR_KPARAM_INFO
	.align		4
.L_73:
        /*0008*/ 	.byte	0x04, 0x17
        /*000a*/ 	.short	(.L_75 - .L_74)
.L_74:
        /*000c*/ 	.word	0x00000000
        /*0010*/ 	.short	0x0000
        /*0012*/ 	.short	0x0070
        /*0014*/ 	.byte	0x00, 0xf0, 0x01, 0x28


	//----- nvinfo : EIATTR_SPARSE_MMA_MASK
	.align		4
.L_75:
        /*0018*/ 	.byte	0x03, 0x50
        /*001a*/ 	.short	0x0000


	//----- nvinfo : EIATTR_MAXREG_COUNT
	.align		4
        /*001c*/ 	.byte	0x03, 0x1b
        /*001e*/ 	.short	0x0080


	//----- nvinfo : EIATTR_NUM_BARRIERS
	.align		4
        /*0020*/ 	.byte	0x02, 0x4c
        /*0022*/ 	.byte	0x10
	.zero		1


	//----- nvinfo : EIATTR_EXTERNS
	.align		4
        /*0024*/ 	.byte	0x04, 0x0f
        /*0026*/ 	.short	(.L_77 - .L_76)


	//   ....[0]....
	.align		4
.L_76:
        /*0028*/ 	.word	index@(__assertfail)


	//----- nvinfo : EIATTR_ANNOTATIONS
	.align		4
.L_77:
        /*002c*/ 	.byte	0x04, 0x55
        /*002e*/ 	.short	(.L_79 - .L_78)


	//   ....[0]....
.L_78:
        /*0030*/ 	.word	0x00000001
        /*0034*/ 	.byte	0xf0, 0x83, 0x00, 0x00, 0x01, 0x00, 0x00, 0x00, 0x00, 0x84, 0x00, 0x00, 0x01, 0x00, 0x00, 0x00
        /*0044*/ 	.byte	0x70, 0x9b, 0x00, 0x00, 0x01, 0x00, 0x00, 0x00, 0x90, 0x9b, 0x00, 0x00


	//----- nvinfo : EIATTR_MERCURY_ISA_VERSION
	.align		4
.L_79:
        /*0050*/ 	.byte	0x03, 0x5f
        /*0052*/ 	.short	0x0101


	//----- nvinfo : EIATTR_INT_WARP_WIDE_INSTR_OFFSETS
	.align		4
        /*0054*/ 	.byte	0x04, 0x31
        /*0056*/ 	.short	(.L_81 - .L_80)


	//   ....[0]....
.L_80:
        /*0058*/ 	.word	0x000000c0


	//   ....[1]....
        /*005c*/ 	.word	0x000000d0


	//   ....[2]....
        /*0060*/ 	.word	0x00000170


	//----- nvinfo : EIATTR_COOP_GROUP_MASK_REGIDS
	.align		4
.L_81:
        /*0064*/ 	.byte	0x04, 0x29
        /*0066*/ 	.short	(.L_83 - .L_82)


	//   ....[0]....
.L_82:
        /*0068*/ 	.word	0xffffffff


	//   ....[1]....
        /*006c*/ 	.word	0xffffffff


	//   ....[2]....
        /*0070*/ 	.word	0xffffffff


	//   ....[3]....
        /*0074*/ 	.word	0xffffffff


	//   ....[4]....
        /*0078*/ 	.word	0xffffffff


	//   ....[5]....
        /*007c*/ 	.word	0xffffffff


	//   ....[6]....
        /*0080*/ 	.word	0xffffffff


	//   ....[7]....
        /*0084*/ 	.word	0xffffffff


	//   ....[8]....
        /*0088*/ 	.word	0xffffffff


	//   ....[9]....
        /*008c*/ 	.word	0xffffffff


	//   ....[10]....
        /*0090*/ 	.word	0xffffffff


	//   ....[11]....
        /*0094*/ 	.word	0xffffffff


	//   ....[12]....
        /*0098*/ 	.word	0xffffffff


	//   ....[13]....
        /*009c*/ 	.word	0xffffffff


	//   ....[14]....
        /*00a0*/ 	.word	0xffffffff


	//   ....[15]....
        /*00a4*/ 	.word	0xffffffff


	//   ....[16]....
        /*00a8*/ 	.word	0xffffffff


	//   ....[17]....
        /*00ac*/ 	.word	0xffffffff


	//   ....[18]....
        /*00b0*/ 	.word	0xffffffff


	//   ....[19]....
        /*00b4*/ 	.word	0xffffffff


	//   ....[20]....
        /*00b8*/ 	.word	0xffffffff


	//   ....[21]....
        /*00bc*/ 	.word	0xffffffff


	//   ....[22]....
        /*00c0*/ 	.word	0xffffffff


	//   ....[23]....
        /*00c4*/ 	.word	0xffffffff


	//   ....[24]....
        /*00c8*/ 	.word	0xffffffff


	//   ....[25]....
        /*00cc*/ 	.word	0xffffffff


	//   ....[26]....
        /*00d0*/ 	.word	0xffffffff


	//   ....[27]....
        /*00d4*/ 	.word	0xffffffff


	//   ....[28]....
        /*00d8*/ 	.word	0xffffffff


	//   ....[29]....
        /*00dc*/ 	.word	0xffffffff


	//   ....[30]....
        /*00e0*/ 	.word	0xffffffff


	//   ....[31]....
        /*00e4*/ 	.word	0xffffffff


	//   ....[32]....
        /*00e8*/ 	.word	0xffffffff


	//   ....[33]....
        /*00ec*/ 	.word	0xffffffff


	//   ....[34]....
        /*00f0*/ 	.word	0xffffffff


	//   ....[35]....
        /*00f4*/ 	.word	0xffffffff


	//   ....[36]....
        /*00f8*/ 	.word	0xffffffff


	//   ....[37]....
        /*00fc*/ 	.word	0xffffffff


	//   ....[38]....
        /*0100*/ 	.word	0xffffffff


	//   ....[39]....
        /*0104*/ 	.word	0xffffffff


	//   ....[40]....
        /*0108*/ 	.word	0xffffffff


	//   ....[41]....
        /*010c*/ 	.word	0xffffffff


	//   ....[42]....
        /*0110*/ 	.word	0xffffffff


	//   ....[43]....
        /*0114*/ 	.word	0xffffffff


	//   ....[44]....
        /*0118*/ 	.word	0xffffffff


	//   ....[45]....
        /*011c*/ 	.word	0xffffffff


	//   ....[46]....
        /*0120*/ 	.word	0xffffffff


	//   ....[47]....
        /*0124*/ 	.word	0xffffffff


	//   ....[48]....
        /*0128*/ 	.word	0xffffffff


	//   ....[49]....
        /*012c*/ 	.word	0xffffffff


	//   ....[50]....
        /*0130*/ 	.word	0xffffffff


	//   ....[51]....
        /*0134*/ 	.word	0xffffffff


	//   ....[52]....
        /*0138*/ 	.word	0xffffffff


	//   ....[53]....
        /*013c*/ 	.word	0xffffffff


	//   ....[54]....
        /*0140*/ 	.word	0xffffffff


	//   ....[55]....
        /*0144*/ 	.word	0xffffffff


	//   ....[56]....
        /*0148*/ 	.word	0xffffffff


	//   ....[57]....
        /*014c*/ 	.word	0xffffffff


	//   ....[58]....
        /*0150*/ 	.word	0xffffffff


	//   ....[59]....
        /*0154*/ 	.word	0xffffffff


	//   ....[60]....
        /*0158*/ 	.word	0xffffffff


	//   ....[61]....
        /*015c*/ 	.word	0xffffffff


	//   ....[62]....
        /*0160*/ 	.word	0xffffffff


	//   ....[63]....
        /*0164*/ 	.word	0xffffffff


	//   ....[64]....
        /*0168*/ 	.word	0xffffffff


	//   ....[65]....
        /*016c*/ 	.word	0xffffffff


	//   ....[66]....
        /*0170*/ 	.word	0xffffffff


	//   ....[67]....
        /*0174*/ 	.word	0xffffffff


	//   ....[68]....
        /*0178*/ 	.word	0xffffffff


	//   ....[69]....
        /*017c*/ 	.word	0xffffffff


	//   ....[70]....
        /*0180*/ 	.word	0xffffffff


	//   ....[71]....
        /*0184*/ 	.word	0xffffffff


	//   ....[72]....
        /*0188*/ 	.word	0xffffffff


	//   ....[73]....
        /*018c*/ 	.word	0xffffffff


	//   ....[74]....
        /*0190*/ 	.word	0xffffffff


	//   ....[75]....
        /*0194*/ 	.word	0x0500000f


	//   ....[76]....
        /*0198*/ 	.word	0x0500000f


	//   ....[77]....
        /*019c*/ 	.word	0x0500000f


	//   ....[78]....
        /*01a0*/ 	.word	0x0500000f


	//   ....[79]....
        /*01a4*/ 	.word	0x0500000f


	//   ....[80]....
        /*01a8*/ 	.word	0x0500000f


	//   ....[81]....
        /*01ac*/ 	.word	0x0500000f


	//   ....[82]....
        /*01b0*/ 	.word	0x0500000f


	//   ....[83]....
        /*01b4*/ 	.word	0x0500000f


	//   ....[84]....
        /*01b8*/ 	.word	0x0500000f


	//   ....[85]....
        /*01bc*/ 	.word	0x0500000f


	//   ....[86]....
        /*01c0*/ 	.word	0x0500000f


	//   ....[87]....
        /*01c4*/ 	.word	0x0500000f


	//   ....[88]....
        /*01c8*/ 	.word	0x0500000f


	//   ....[89]....
        /*01cc*/ 	.word	0x0500000f


	//   ....[90]....
        /*01d0*/ 	.word	0x0500000f


	//   ....[91]....
        /*01d4*/ 	.word	0x0500000f


	//   ....[92]....
        /*01d8*/ 	.word	0x0500000f


	//   ....[93]....
        /*01dc*/ 	.word	0x0500000f


	//   ....[94]....
        /*01e0*/ 	.word	0x0500000f


	//   ....[95]....
        /*01e4*/ 	.word	0x0500000f


	//   ....[96]....
        /*01e8*/ 	.word	0x0500000f


	//   ....[97]....
        /*01ec*/ 	.word	0x0500000f


	//   ....[98]....
        /*01f0*/ 	.word	0x0500000f


	//   ....[99]....
        /*01f4*/ 	.word	0x0500000f


	//   ....[100]....
        /*01f8*/ 	.word	0x0500000f


	//   ....[101]....
        /*01fc*/ 	.word	0x0500000f


	//   ....[102]....
        /*0200*/ 	.word	0x0500000f


	//   ....[103]....
        /*0204*/ 	.word	0x0500000f


	//   ....[104]....
        /*0208*/ 	.word	0x0500000f


	//   ....[105]....
        /*020c*/ 	.word	0x0500000f


	//   ....[106]....
        /*0210*/ 	.word	0x0500000f


	//   ....[107]....
        /*0214*/ 	.word	0x0500000f


	//   ....[108]....
        /*0218*/ 	.word	0x0500000f


	//   ....[109]....
        /*021c*/ 	.word	0x0500000f


	//   ....[110]....
        /*0220*/ 	.word	0x0500000f


	//   ....[111]....
        /*0224*/ 	.word	0x0500000f


	//   ....[112]....
        /*0228*/ 	.word	0x0500000f


	//   ....[113]....
        /*022c*/ 	.word	0x0500000f


	//   ....[114]....
        /*0230*/ 	.word	0x0500000f


	//   ....[115]....
        /*0234*/ 	.word	0x0500000f


	//   ....[116]....
        /*0238*/ 	.word	0x0500000f


	//   ....[117]....
        /*023c*/ 	.word	0x0500000f


	//   ....[118]....
        /*0240*/ 	.word	0x0500000f


	//   ....[119]....
        /*0244*/ 	.word	0x0500000f


	//   ....[120]....
        /*0248*/ 	.word	0x0500000f


	//----- nvinfo : EIATTR_COOP_GROUP_INSTR_OFFSETS
	.align		4
.L_83:
        /*024c*/ 	.byte	0x04, 0x28
        /*024e*/ 	.short	(.L_85 - .L_84)


	//   ....[0]....
.L_84:
        /*0250*/ 	.word	0x00000080


	//   ....[1]....
        /*0254*/ 	.word	0x00000090


	//   ....[2]....
        /*0258*/ 	.word	0x000002d0


	//   ....[3]....
        /*025c*/ 	.word	0x00000430


	//   ....[4]....
        /*0260*/ 	.word	0x00000550


	//   ....[5]....
        /*0264*/ 	.word	0x000006b0


	//   ....[6]....
        /*0268*/ 	.word	0x00000f50


	//   ....[7]....
        /*026c*/ 	.word	0x000021e0


	//   ....[8]....
        /*0270*/ 	.word	0x000022e0


	//   ....[9]....
        /*0274*/ 	.word	0x000027f0


	//   ....[10]....
        /*0278*/ 	.word	0x00002880


	//   ....[11]....
        /*027c*/ 	.word	0x000035d0


	//   ....[12]....
        /*0280*/ 	.word	0x00004460


	//   ....[13]....
        /*0284*/ 	.word	0x00004470


	//   ....[14]....
        /*0288*/ 	.word	0x000044d0


	//   ....[15]....
        /*028c*/ 	.word	0x000044f0


	//   ....[16]....
        /*0290*/ 	.word	0x00005850


	//   ....[17]....
        /*0294*/ 	.word	0x00005990


	//   ....[18]....
        /*0298*/ 	.word	0x000059d0


	//   ....[19]....
        /*029c*/ 	.word	0x00005ae0


	//   ....[20]....
        /*02a0*/ 	.word	0x00005af0


	//   ....[21]....
        /*02a4*/ 	.word	0x000069e0


	//   ....[22]....
        /*02a8*/ 	.word	0x00006a30


	//   ....[23]....
        /*02ac*/ 	.word	0x00006a70


	//   ....[24]....
        /*02b0*/ 	.word	0x00006aa0


	//   ....[25]....
        /*02b4*/ 	.word	0x00006ad0


	//   ....[26]....
        /*02b8*/ 	.word	0x00006ae0


	//   ....[27]....
        /*02bc*/ 	.word	0x00006fb0


	//   ....[28]....
        /*02c0*/ 	.word	0x00006fc0


	//   ....[29]....
        /*02c4*/ 	.word	0x00007860


	//   ....[30]....
        /*02c8*/ 	.word	0x00008a70


	//   ....[31]....
        /*02cc*/ 	.word	0x00008a80


	//   ....[32]....
        /*02d0*/ 	.word	0x00008a90


	//   ....[33]....
        /*02d4*/ 	.word	0x00008aa0


	//   ....[34]....
        /*02d8*/ 	.word	0x00008ac0


	//   ....[35]....
        /*02dc*/ 	.word	0x00008ad0


	//   ....[36]....
        /*02e0*/ 	.word	0x00008af0


	//   ....[37]....
        /*02e4*/ 	.word	0x00008b20


	//   ....[38]....
        /*02e8*/ 	.word	0x00009480


	//   ....[39]....
        /*02ec*/ 	.word	0x000094b0


	//   ....[40]....
        /*02f0*/ 	.word	0x000094e0


	//   ....[41]....
        /*02f4*/ 	.word	0x00009510


	//   ....[42]....
        /*02f8*/ 	.word	0x00009550


	//   ....[43]....
        /*02fc*/ 	.word	0x000095c0


	//   ....[44]....
        /*0300*/ 	.word	0x000095f0


	//   ....[45]....
        /*0304*/ 	.word	0x00009650


	//   ....[46]....
        /*0308*/ 	.word	0x00009680


	//   ....[47]....
        /*030c*/ 	.word	0x000096e0


	//   ....[48]....
        /*0310*/ 	.word	0x00009710


	//   ....[49]....
        /*0314*/ 	.word	0x00009760


	//   ....[50]....
        /*0318*/ 	.word	0x00009fc0


	//   ....[51]....
        /*031c*/ 	.word	0x00009fd0


	//   ....[52]....
        /*0320*/ 	.word	0x00009fe0


	//   ....[53]....
        /*0324*/ 	.word	0x0000a070


	//   ....[54]....
        /*0328*/ 	.word	0x0000a080


	//   ....[55]....
        /*032c*/ 	.word	0x0000a0e0


	//   ....[56]....
        /*0330*/ 	.word	0x0000a110


	//   ....[57]....
        /*0334*/ 	.word	0x0000a150


	//   ....[58]....
        /*0338*/ 	.word	0x0000a390


	//   ....[59]....
        /*033c*/ 	.word	0x0000a3b0


	//   ....[60]....
        /*0340*/ 	.word	0x0000a3d0


	//   ....[61]....
        /*0344*/ 	.word	0x0000a450


	//   ....[62]....
        /*0348*/ 	.word	0x0000a470


	//   ....[63]....
        /*034c*/ 	.word	0x0000a4f0


	//   ....[64]....
        /*0350*/ 	.word	0x0000a510


	//   ....[65]....
        /*0354*/ 	.word	0x0000a520


	//   ....[66]....
        /*0358*/ 	.word	0x0000aab0


	//   ....[67]....
        /*035c*/ 	.word	0x0000aad0


	//   ....[68]....
        /*0360*/ 	.word	0x0000aaf0


	//   ....[69]....
        /*0364*/ 	.word	0x0000ab00


	//   ....[70]....
        /*0368*/ 	.word	0x0000aba0


	//   ....[71]....
        /*036c*/ 	.word	0x0000abd0


	//   ....[72]....
        /*0370*/ 	.word	0x0000abe0


	//   ....[73]....
        /*0374*/ 	.word	0x0000ac50


	//   ....[74]....
        /*0378*/ 	.word	0x0000aff0


	//   ....[75]....
        /*037c*/ 	.word	0x0000b490


	//   ....[76]....
        /*0380*/ 	.word	0x0000b580


	//   ....[77]....
        /*0384*/ 	.word	0x0000b630


	//   ....[78]....
        /*0388*/ 	.word	0x0000b6b0


	//   ....[79]....
        /*038c*/ 	.word	0x0000b790


	//   ....[80]....
        /*0390*/ 	.word	0x0000b800


	//   ....[81]....
        /*0394*/ 	.word	0x0000b8e0


	//   ....[82]....
        /*0398*/ 	.word	0x0000b9a0


	//   ....[83]....
        /*039c*/ 	.word	0x0000ba90


	//   ....[84]....
        /*03a0*/ 	.word	0x0000bb30


	//   ....[85]....
        /*03a4*/ 	.word	0x0000bb90


	//   ....[86]....
        /*03a8*/ 	.word	0x0000bc40


	//   ....[87]....
        /*03ac*/ 	.word	0x0000bd10


	//   ....[88]....
        /*03b0*/ 	.word	0x0000bd90


	//   ....[89]....
        /*03b4*/ 	.word	0x0000be60


	//   ....[90]....
        /*03b8*/ 	.word	0x0000bed0


	//   ....[91]....
        /*03bc*/ 	.word	0x0000bf90


	//   ....[92]....
        /*03c0*/ 	.word	0x0000c030


	//   ....[93]....
        /*03c4*/ 	.word	0x0000c100


	//   ....[94]....
        /*03c8*/ 	.word	0x0000c170


	//   ....[95]....
        /*03cc*/ 	.word	0x0000c230


	//   ....[96]....
        /*03d0*/ 	.word	0x0000c370


	//   ....[97]....
        /*03d4*/ 	.word	0x0000c440


	//   ....[98]....
        /*03d8*/ 	.word	0x0000c4c0


	//   ....[99]....
        /*03dc*/ 	.word	0x0000c5b0


	//   ....[100]....
        /*03e0*/ 	.word	0x0000c610


	//   ....[101]....
        /*03e4*/ 	.word	0x0000c6e0


	//   ....[102]....
        /*03e8*/ 	.word	0x0000c740


	//   ....[103]....
        /*03ec*/ 	.word	0x0000c820


	//   ....[104]....
        /*03f0*/ 	.word	0x0000c910


	//   ....[105]....
        /*03f4*/ 	.word	0x0000c9b0


	//   ....[106]....
        /*03f8*/ 	.word	0x0000ca10


	//   ....[107]....
        /*03fc*/ 	.word	0x0000cb00


	//   ....[108]....
        /*0400*/ 	.word	0x0000cb60


	//   ....[109]....
        /*0404*/ 	.word	0x0000cc50


	//   ....[110]....
        /*0408*/ 	.word	0x0000ccb0


	//   ....[111]....
        /*040c*/ 	.word	0x0000cd70


	//   ....[112]....
        /*0410*/ 	.word	0x0000ceb0


	//   ....[113]....
        /*0414*/ 	.word	0x0000cf60


	//   ....[114]....
        /*0418*/ 	.word	0x0000d050


	//   ....[115]....
        /*041c*/ 	.word	0x0000d160


	//   ....[116]....
        /*0420*/ 	.word	0x0000d1e0


	//   ....[117]....
        /*0424*/ 	.word	0x0000d2d0


	//   ....[118]....
        /*0428*/ 	.word	0x0000d340


	//   ....[119]....
        /*042c*/ 	.word	0x0000d410


	//   ....[120]....
        /*0430*/ 	.word	0x0000d520


	//----- nvinfo : EIATTR_REG_RECONFIG
	.align		4
.L_85:
        /*0434*/ 	.byte	0x01, 0x54
	.zero		2


	//----- nvinfo : EIATTR_SYSCALL_OFFSETS
	.align		4
        /*0438*/ 	.byte	0x04, 0x46
        /*043a*/ 	.short	(.L_87 - .L_86)


	//   ....[0]....
.L_86:
        /*043c*/ 	.word	0x00001110


	//   ....[1]....
        /*0440*/ 	.word	0x00007fa0


	//   ....[2]....
        /*0444*/ 	.word	0x000080e0


	//   ....[3]....
        /*0448*/ 	.word	0x000081d0


	//   ....[4]....
        /*044c*/ 	.word	0x00008fc0


	//----- nvinfo : EIATTR_MBARRIER_INSTR_OFFSETS
	.align		4
.L_87:
        /*0450*/ 	.byte	0x04, 0x39
        /*0452*/ 	.short	(.L_89 - .L_88)


	//   ....[0]....
.L_88:
        /*0454*/ 	.word	0x00000180
        /*0458*/ 	.word	0x000000ff
        /*045c*/ 	.word	0x0002d800
        /*0460*/ 	.short	0x0100
        /*0462*/ 	.byte	0x08
	.zero		1


	//   ....[1]....
        /*0464*/ 	.word	0x00000190
        /*0468*/ 	.word	0x000000ff
        /*046c*/ 	.word	0x0002d820
        /*0470*/ 	.short	0x0100
        /*0472*/ 	.byte	0x08
	.zero		1


	//   ....[2]....
        /*0474*/ 	.word	0x00000280
        /*0478*/ 	.word	0x000000ff
        /*047c*/ 	.word	0x0002d830
        /*0480*/ 	.short	0x0100
        /*0482*/ 	.byte	0x08
	.zero		1


	//   ....[3]....
        /*0484*/ 	.word	0x00000290
        /*0488*/ 	.word	0x000000ff
        /*048c*/ 	.word	0x0002d840
        /*0490*/ 	.short	0x0100
        /*0492*/ 	.byte	0x08
	.zero		1


	//   ....[4]....
        /*0494*/ 	.word	0x000002a0
        /*0498*/ 	.word	0x000000ff
        /*049c*/ 	.word	0x0002d838
        /*04a0*/ 	.short	0x0100
        /*04a2*/ 	.byte	0x08
	.zero		1


	//   ....[5]....
        /*04a4*/ 	.word	0x000002b0
        /*04a8*/ 	.word	0x000000ff
        /*04ac*/ 	.word	0x0002d848
        /*04b0*/ 	.short	0x0100
        /*04b2*/ 	.byte	0x08
	.zero		1


	//   ....[6]....
        /*04b4*/ 	.word	0x000003e0
        /*04b8*/ 	.word	0x000000ff
        /*04bc*/ 	.word	0x0002d850
        /*04c0*/ 	.short	0x0100
        /*04c2*/ 	.byte	0x08
	.zero		1


	//   ....[7]....
        /*04c4*/ 	.word	0x000003f0
        /*04c8*/ 	.word	0x000000ff
        /*04cc*/ 	.word	0x0002d860
        /*04d0*/ 	.short	0x0100
        /*04d2*/ 	.byte	0x08
	.zero		1


	//   ....[8]....
        /*04d4*/ 	.word	0x00000400
        /*04d8*/ 	.word	0x000000ff
        /*04dc*/ 	.word	0x0002d858
        /*04e0*/ 	.short	0x0100
        /*04e2*/ 	.byte	0x08
	.zero		1


	//   ....[9]....
        /*04e4*/ 	.word	0x00000410
        /*04e8*/ 	.word	0x000000ff
        /*04ec*/ 	.word	0x0002d868
        /*04f0*/ 	.short	0x0100
        /*04f2*/ 	.byte	0x08
	.zero		1


	//   ....[10]....
        /*04f4*/ 	.word	0x00000500
        /*04f8*/ 	.word	0x000000ff
        /*04fc*/ 	.word	0x0002d870
        /*0500*/ 	.short	0x0100
        /*0502*/ 	.byte	0x06
	.zero		1


	//   ....[11]....
        /*0504*/ 	.word	0x00000510
        /*0508*/ 	.word	0x000000ff
        /*050c*/ 	.word	0x0002d880
        /*0510*/ 	.short	0x0100
        /*0512*/ 	.byte	0x06
	.zero		1


	//   ....[12]....
        /*0514*/ 	.word	0x00000520
        /*0518*/ 	.word	0x000000ff
        /*051c*/ 	.word	0x0002d878
        /*0520*/ 	.short	0x0100
        /*0522*/ 	.byte	0x06
	.zero		1


	//   ....[13]....
        /*0524*/ 	.word	0x00000530
        /*0528*/ 	.word	0x000000ff
        /*052c*/ 	.word	0x0002d888
        /*0530*/ 	.short	0x0100
        /*0532*/ 	.byte	0x06
	.zero		1


	//   ....[14]....
        /*0534*/ 	.word	0x00000660
        /*0538*/ 	.word	0x000000ff
        /*053c*/ 	.word	0x0002d890
        /*0540*/ 	.short	0x0100
        /*0542*/ 	.byte	0x08
	.zero		1


	//   ....[15]....
        /*0544*/ 	.word	0x00000670
        /*0548*/ 	.word	0x000000ff
        /*054c*/ 	.word	0x0002d8a0
        /*0550*/ 	.short	0x0100
        /*0552*/ 	.byte	0x08
	.zero		1


	//   ....[16]....
        /*0554*/ 	.word	0x00000680
        /*0558*/ 	.word	0x000000ff
        /*055c*/ 	.word	0x0002d898
        /*0560*/ 	.short	0x0100
        /*0562*/ 	.byte	0x08
	.zero		1


	//   ....[17]....
        /*0564*/ 	.word	0x00000690
        /*0568*/ 	.word	0x000000ff
        /*056c*/ 	.word	0x0002d8a8
        /*0570*/ 	.short	0x0100
        /*0572*/ 	.byte	0x08
	.zero		1


	//   ....[18]....
        /*0574*/ 	.word	0x000007d0
        /*0578*/ 	.word	0x000000ff
        /*057c*/ 	.word	0x0002d8b0
        /*0580*/ 	.short	0x0100
        /*0582*/ 	.byte	0x08
	.zero		1


	//   ....[19]....
        /*0584*/ 	.word	0x000007e0
        /*0588*/ 	.word	0x000000ff
        /*058c*/ 	.word	0x0002d8c0
        /*0590*/ 	.short	0x0100
        /*0592*/ 	.byte	0x08
	.zero		1


	//   ....[20]....
        /*0594*/ 	.word	0x000007f0
        /*0598*/ 	.word	0x000000ff
        /*059c*/ 	.word	0x0002d8b8
        /*05a0*/ 	.short	0x0100
        /*05a2*/ 	.byte	0x08
	.zero		1


	//   ....[21]....
        /*05a4*/ 	.word	0x00000800
        /*05a8*/ 	.word	0x000000ff
        /*05ac*/ 	.word	0x0002d8c8
        /*05b0*/ 	.short	0x0100
        /*05b2*/ 	.byte	0x08
	.zero		1


	//   ....[22]....
        /*05b4*/ 	.word	0x00001140
        /*05b8*/ 	.word	0x000000ff
        /*05bc*/ 	.word	0x0002d800
        /*05c0*/ 	.short	0x010a
        /*05c2*/ 	.byte	0x29
	.zero		1


	//   ....[23]....
        /*05c4*/ 	.word	0x00001240
        /*05c8*/ 	.word	0x000000ff
        /*05cc*/ 	.word	0x0002d830
        /*05d0*/ 	.short	0x010a
        /*05d2*/ 	.byte	0x29
	.zero		1


	//   ....[24]....
        /*05d4*/ 	.word	0x00001280
        /*05d8*/ 	.word	0x000000ff
        /*05dc*/ 	.word	0x0002d830
        /*05e0*/ 	.short	0x010a
        /*05e2*/ 	.byte	0x29
	.zero		1


	//   ....[25]....
        /*05e4*/ 	.word	0x00001780
        /*05e8*/ 	.word	0x000000ff
        /*05ec*/ 	.word	0x00000000
        /*05f0*/ 	.short	0x0101
        /*05f2*/ 	.byte	0x07
	.zero		1


	//   ....[26]....
        /*05f4*/ 	.word	0x00003890
        /*05f8*/ 	.word	0x000000ff
        /*05fc*/ 	.word	0x0002d830
        /*0600*/ 	.short	0x010a
        /*0602*/ 	.byte	0x0a
	.zero		1


	//   ....[27]....
        /*0604*/ 	.word	0x000038d0
        /*0608*/ 	.word	0x000000ff
        /*060c*/ 	.word	0x0002d830
        /*0610*/ 	.short	0x010a
        /*0612*/ 	.byte	0x0a
	.zero		1


	//   ....[28]....
        /*0614*/ 	.word	0x00003bb0
        /*0618*/ 	.word	0x000000ff
        /*061c*/ 	.word	0x0002d850
        /*0620*/ 	.short	0x010a
        /*0622*/ 	.byte	0x0a
	.zero		1


	//   ....[29]....
        /*0624*/ 	.word	0x00003bf0
        /*0628*/ 	.word	0x000000ff
        /*062c*/ 	.word	0x0002d850
        /*0630*/ 	.short	0x010a
        /*0632*/ 	.byte	0x0a
	.zero		1


	//   ....[30]....
        /*0634*/ 	.word	0x000044e0
        /*0638*/ 	.word	0x000000ff
        /*063c*/ 	.word	0x00000000
        /*0640*/ 	.short	0x0101
        /*0642*/ 	.byte	0x0a
	.zero		1


	//   ....[31]....
        /*0644*/ 	.word	0x000052e0
        /*0648*/ 	.word	0x000000ff
        /*064c*/ 	.word	0x00000000
        /*0650*/ 	.short	0x0101
        /*0652*/ 	.byte	0x07
	.zero		1


	//   ....[32]....
        /*0654*/ 	.word	0x000058e0
        /*0658*/ 	.word	0x000000ff
        /*065c*/ 	.word	0x0002d850
        /*0660*/ 	.short	0x010a
        /*0662*/ 	.byte	0x06
	.zero		1


	//   ....[33]....
        /*0664*/ 	.word	0x00005920
        /*0668*/ 	.word	0x000000ff
        /*066c*/ 	.word	0x0002d850
        /*0670*/ 	.short	0x010a
        /*0672*/ 	.byte	0x06
	.zero		1


	//   ....[34]....
        /*0674*/ 	.word	0x00005fc0
        /*0678*/ 	.word	0x000000ff
        /*067c*/ 	.word	0x00000000
        /*0680*/ 	.short	0x0101
        /*0682*/ 	.byte	0x06
	.zero		1


	//   ....[35]....
        /*0684*/ 	.word	0x00006af0
        /*0688*/ 	.word	0x000000ff
        /*068c*/ 	.word	0x00000000
        /*0690*/ 	.short	0x0101
        /*0692*/ 	.byte	0x04
	.zero		1


	//   ....[36]....
        /*0694*/ 	.word	0x00008730
        /*0698*/ 	.word	0x000000ff
        /*069c*/ 	.word	0x0002d840
        /*06a0*/ 	.short	0x010a
        /*06a2*/ 	.byte	0x2d
	.zero		1


	//   ....[37]....
        /*06a4*/ 	.word	0x00008d60
        /*06a8*/ 	.word	0x000000ff
        /*06ac*/ 	.word	0x0002d830
        /*06b0*/ 	.short	0x0107
        /*06b2*/ 	.byte	0x2d
	.zero		1


	//   ....[38]....
        /*06b4*/ 	.word	0x00008df0
        /*06b8*/ 	.word	0x000000ff
        /*06bc*/ 	.word	0x0002d830
        /*06c0*/ 	.short	0x0101
        /*06c2*/ 	.byte	0x2d
	.zero		1


	//   ....[39]....
        /*06c4*/ 	.word	0x000098b0
        /*06c8*/ 	.word	0x000000ff
        /*06cc*/ 	.word	0x0002d800
        /*06d0*/ 	.short	0x0107
        /*06d2*/ 	.byte	0x2d
	.zero		1


	//   ....[40]....
        /*06d4*/ 	.word	0x00009910
        /*06d8*/ 	.word	0x000000ff
        /*06dc*/ 	.word	0x0002d800
        /*06e0*/ 	.short	0x0101
        /*06e2*/ 	.byte	0x2d
	.zero		1


	//   ....[41]....
        /*06e4*/ 	.word	0x00009920
        /*06e8*/ 	.word	0x000000ff
        /*06ec*/ 	.word	0x0002d820
        /*06f0*/ 	.short	0x010a
        /*06f2*/ 	.byte	0x2d
	.zero		1


	//   ....[42]....
        /*06f4*/ 	.word	0x00009d90
        /*06f8*/ 	.word	0x00000007
        /*06fc*/ 	.word	0x0002d840
        /*0700*/ 	.short	0x010a
        /*0702*/ 	.byte	0x3f
	.zero		1


	//   ....[43]....
        /*0704*/ 	.word	0x0000a200
        /*0708*/ 	.word	0x00000007
        /*070c*/ 	.word	0x0002d830
        /*0710*/ 	.short	0x0107
        /*0712*/ 	.byte	0x3f
	.zero		1


	//   ....[44]....
        /*0714*/ 	.word	0x0000a2d0
        /*0718*/ 	.word	0x00000007
        /*071c*/ 	.word	0x0002d830
        /*0720*/ 	.short	0x0101
        /*0722*/ 	.byte	0x3f
	.zero		1


	//   ....[45]....
        /*0724*/ 	.word	0x0000a330
        /*0728*/ 	.word	0x00000007
        /*072c*/ 	.word	0x0002d860
        /*0730*/ 	.short	0x010a
        /*0732*/ 	.byte	0x3f
	.zero		1


	//   ....[46]....
        /*0734*/ 	.word	0x0000a690
        /*0738*/ 	.word	0x00000007
        /*073c*/ 	.word	0x0002d850
        /*0740*/ 	.short	0x0107
        /*0742*/ 	.byte	0x3f
	.zero		1


	//   ....[47]....
        /*0744*/ 	.word	0x0000a800
        /*0748*/ 	.word	0x00000007
        /*074c*/ 	.word	0x0002d850
        /*0750*/ 	.short	0x0101
        /*0752*/ 	.byte	0x3f
	.zero		1


	//   ....[48]....
        /*0754*/ 	.word	0x0000a9c0
        /*0758*/ 	.word	0x00000000
        /*075c*/ 	.word	0x0002d860
        /*0760*/ 	.short	0x010a
        /*0762*/ 	.byte	0x3f
	.zero		1


	//   ....[49]....
        /*0764*/ 	.word	0x0000ae10
        /*0768*/ 	.word	0x00000000
        /*076c*/ 	.word	0x0002d850
        /*0770*/ 	.short	0x0107
        /*0772*/ 	.byte	0x3f
	.zero		1


	//   ....[50]....
        /*0774*/ 	.word	0x0000aef0
        /*0778*/ 	.word	0x00000000
        /*077c*/ 	.word	0x0002d850
        /*0780*/ 	.short	0x0101
        /*0782*/ 	.byte	0x3f
	.zero		1


	//   ....[51]....
        /*0784*/ 	.word	0x0000af80
        /*0788*/ 	.word	0x00000007
        /*078c*/ 	.word	0x0002d820
        /*0790*/ 	.short	0x010a
        /*0792*/ 	.byte	0x3f
	.zero		1


	//   ....[52]....
        /*0794*/ 	.word	0x0000b0e0
        /*0798*/ 	.word	0x00000005
        /*079c*/ 	.word	0x0002d840
        /*07a0*/ 	.short	0x010a
        /*07a2*/ 	.byte	0x3f
	.zero		1


	//   ....[53]....
        /*07a4*/ 	.word	0x0000b180
        /*07a8*/ 	.word	0x00000003
        /*07ac*/ 	.word	0x0002d840
        /*07b0*/ 	.short	0x010a
        /*07b2*/ 	.byte	0x3f
	.zero		1


	//   ....[54]....
        /*07b4*/ 	.word	0x0000b1c0
        /*07b8*/ 	.word	0x00000005
        /*07bc*/ 	.word	0x0002d860
        /*07c0*/ 	.short	0x010a
        /*07c2*/ 	.byte	0x3f
	.zero		1


	//   ....[55]....
        /*07c4*/ 	.word	0x0000b200
        /*07c8*/ 	.word	0x00000003
        /*07cc*/ 	.word	0x0002d860
        /*07d0*/ 	.short	0x010a
        /*07d2*/ 	.byte	0x3f
	.zero		1


	//   ....[56]....
        /*07d4*/ 	.word	0x0000b270
        /*07d8*/ 	.word	0x00000005
        /*07dc*/ 	.word	0x0002d800
        /*07e0*/ 	.short	0x010a
        /*07e2*/ 	.byte	0x3f
	.zero		1


	//   ....[57]....
        /*07e4*/ 	.word	0x0000b2d0
        /*07e8*/ 	.word	0x00000003
        /*07ec*/ 	.word	0x0002d830
        /*07f0*/ 	.short	0x010a
        /*07f2*/ 	.byte	0x3f
	.zero		1


	//   ....[58]....
        /*07f4*/ 	.word	0x0000b330
        /*07f8*/ 	.word	0x0000000b
        /*07fc*/ 	.word	0x0002d830
        /*0800*/ 	.short	0x010a
        /*0802*/ 	.byte	0x3f
	.zero		1


	//   ....[59]....
        /*0804*/ 	.word	0x0000b390
        /*0808*/ 	.word	0x0000000b
        /*080c*/ 	.word	0x0002d850
        /*0810*/ 	.short	0x010a
        /*0812*/ 	.byte	0x3f
	.zero		1


	//   ....[60]....
        /*0814*/ 	.word	0x0000b3f0
        /*0818*/ 	.word	0x00000003
        /*081c*/ 	.word	0x0002d850
        /*0820*/ 	.short	0x010a
        /*0822*/ 	.byte	0x3f
	.zero		1


	//   ....[61]....
        /*0824*/ 	.word	0x0000b4d0
        /*0828*/ 	.word	0x00000002
        /*082c*/ 	.word	0x0002d840
        /*0830*/ 	.short	0x010a
        /*0832*/ 	.byte	0x3f
	.zero		1


	//   ....[62]....
        /*0834*/ 	.word	0x0000c270
        /*0838*/ 	.word	0x00000003
        /*083c*/ 	.word	0x0002d820
        /*0840*/ 	.short	0x010a
        /*0842*/ 	.byte	0x3f
	.zero		1


	//   ....[63]....
        /*0844*/ 	.word	0x0000c2c0
        /*0848*/ 	.word	0x00000007
        /*084c*/ 	.word	0x0002d840
        /*0850*/ 	.short	0x010a
        /*0852*/ 	.byte	0x3f
	.zero		1


	//   ....[64]....
        /*0854*/ 	.word	0x0000c860
        /*0858*/ 	.word	0x00000007
        /*085c*/ 	.word	0x0002d860
        /*0860*/ 	.short	0x010a
        /*0862*/ 	.byte	0x3f
	.zero		1


	//   ....[65]....
        /*0864*/ 	.word	0x0000ce00
        /*0868*/ 	.word	0x00000000
        /*086c*/ 	.word	0x0002d860
        /*0870*/ 	.short	0x010a
        /*0872*/ 	.byte	0x3f
	.zero		1


	//   ....[66]....
        /*0874*/ 	.word	0x0000d440
        /*0878*/ 	.word	0x00000007
        /*087c*/ 	.word	0x0002d820
        /*0880*/ 	.short	0x010a
        /*0882*/ 	.byte	0x3f
	.zero		1


	//   ....[67]....
        /*0884*/ 	.word	0x0000d5e0
        /*0888*/ 	.word	0x00000005
        /*088c*/ 	.word	0x0002d840
        /*0890*/ 	.short	0x010a
        /*0892*/ 	.byte	0x3f
	.zero		1


	//   ....[68]....
        /*0894*/ 	.word	0x0000d630
        /*0898*/ 	.word	0x00000003
        /*089c*/ 	.word	0x0002d840
        /*08a0*/ 	.short	0x010a
        /*08a2*/ 	.byte	0x3f
	.zero		1


	//   ....[69]....
        /*08a4*/ 	.word	0x0000d680
        /*08a8*/ 	.word	0x00000005
        /*08ac*/ 	.word	0x0002d860
        /*08b0*/ 	.short	0x010a
        /*08b2*/ 	.byte	0x3f
	.zero		1


	//----- nvinfo : EIATTR_NUM_MBARRIERS
	.align		4
.L_89:
        /*08b4*/ 	.byte	0x03, 0x38
        /*08b6*/ 	.short	0x0016


	//----- nvinfo : EIATTR_EXIT_INSTR_OFFSETS
	.align		4
        /*08b8*/ 	.byte	0x04, 0x1c
        /*08ba*/ 	.short	(.L_91 - .L_90)


	//   ....[0]....
.L_90:
        /*08bc*/ 	.word	0x0000b250


	//----- nvinfo : EIATTR_MAX_THREADS
	.align		4
.L_91:
        /*08c0*/ 	.byte	0x04, 0x05
        /*08c2*/ 	.short	(.L_93 - .L_92)
.L_92:
        /*08c4*/ 	.word	0x00000200
        /*08c8*/ 	.word	0x00000001
        /*08cc*/ 	.word	0x00000001


	//----- nvinfo : EIATTR_CRS_STACK_SIZE
	.align		4
.L_93:
        /*08d0*/ 	.byte	0x04, 0x1e
        /*08d2*/ 	.short	(.L_95 - .L_94)
.L_94:
        /*08d4*/ 	.word	0x00000000


	//----- nvinfo : EIATTR_CBANK_PARAM_SIZE
	.align		4
.L_95:
        /*08d8*/ 	.byte	0x03, 0x19
        /*08da*/ 	.short	0x0a70


	//----- nvinfo : EIATTR_PARAM_CBANK
	.align		4
        /*08dc*/ 	.byte	0x04, 0x0a
        /*08de*/ 	.short	(.L_97 - .L_96)
	.align		4
.L_96:
        /*08e0*/ 	.word	index@(.nv.constant0._ZN7cutlass13device_kernelIN5flash11enable_sm90INS1_16FlashAttnFwdSm90INS1_25CollectiveMainloopFwdSm90ILi2EN4cute5tupleIJNS5_1CILi1EEES8_S8_EEENS6_IJNS7_ILi192EEENS7_ILi128EEENS7_ILi96EEEEEELi96ENS_6half_tEfNS_4arch4Sm90ELb0ELb0ELb0ELb0ELb1ELb0ELb0ELb0ELb1ELb1ELb1ELb0EEENS1_21CollectiveEpilogueFwdINS6_IJSA_SC_SB_EEES9_SE_SG_Li384ELb0ELb1ELb1ELb0EEENS1_19SingleTileSchedulerILb0ELb1ELb1ELi192EEEEEEEEEvNT_6ParamsE)
        /*08e4*/ 	.short	0x0210
        /*08e6*/ 	.short	0x0a70


	//----- nvinfo : EIATTR_SW_WAR
	.align		4
.L_97:
        /*08e8*/ 	.byte	0x04, 0x36
        /*08ea*/ 	.short	(.L_99 - .L_98)
.L_98:
        /*08ec*/ 	.word	0x00000008
.L_99:


//--------------------- .nv.info._ZN7cutlass13device_kernelIN5flash11enable_sm90INS1_16FlashAttnFwdSm90INS1_25CollectiveMainloopFwdSm90ILi2EN4cute5tupleIJNS5_1CILi1EEES8_S8_EEENS6_IJNS7_ILi192EEENS7_ILi128EEENS7_ILi96EEEEEELi96ENS_6half_tEfNS_4arch4Sm90ELb0ELb0ELb0ELb1ELb1ELb0ELb0ELb0ELb1ELb1ELb1ELb0EEENS1_21CollectiveEpilogueFwdINS6_IJSA_SC_SB_EEES9_SE_SG_Li384ELb1ELb1ELb1ELb0EEENS1_36VarlenDynamicPersistentTileSchedulerILi192ELi128ELi384ELi128ELb1ELb1ELb1ELb0ELb1ELb1EEEEEEEEEvNT_6ParamsE --------------------------
	.section	.nv.info._ZN7cutlass13device_kernelIN5flash11enable_sm90INS1_16FlashAttnFwdSm90INS1_25CollectiveMainloopFwdSm90ILi2EN4cute5tupleIJNS5_1CILi1EEES8_S8_EEENS6_IJNS7_ILi192EEENS7_ILi128EEENS7_ILi96EEEEEELi96ENS_6half_tEfNS_4arch4Sm90ELb0ELb0ELb0ELb1ELb1ELb0ELb0ELb0ELb1ELb1ELb1ELb0EEENS1_21CollectiveEpilogueFwdINS6_IJSA_SC_SB_EEES9_SE_SG_Li384ELb1ELb1ELb1ELb0EEENS1_36VarlenDynamicPersistentTileSchedulerILi192ELi128ELi384ELi128ELb1ELb1ELb1ELb0ELb1ELb1EEEEEEEEEvNT_6ParamsE,"",@"SHT_CUDA_INFO"
	.sectionflags	@""
	.align	4


	//----- nvinfo : EIATTR_CUDA_API_VERSION
	.align		4
        /*0000*/ 	.byte	0x04, 0x37
        /*0002*/ 	.short	(.L_101 - .L_100)
.L_100:
        /*0004*/ 	.word	0x00000082


	//----- nvinfo : EIATTR_KPARAM_INFO
	.align		4
.L_101:
        /*0008*/ 	.byte	0x04, 0x17
        /*000a*/ 	.short	(.L_103 - .L_102)
.L_102:
        /*000c*/ 	.word	0x00000000
        /*0010*/ 	.short	0x0000
        /*0012*/ 	.short	0x0070
        /*0014*/ 	.byte	0x00, 0xf0, 0x01, 0x2a


	//----- nvinfo : EIATTR_SPARSE_MMA_MASK
	.align		4
.L_103:
        /*0018*/ 	.byte	0x03, 0x50
        /*001a*/ 	.short	0x0000


	//----- nvinfo : EIATTR_MAXREG_COUNT
	.align		4
        /*001c*/ 	.byte	0x03, 0x1b
        /*001e*/ 	.short	0x0080


	//----- nvinfo : EIATTR_NUM_BARRIERS
	.align		4
        /*0020*/ 	.byte	0x02, 0x4c
        /*0022*/ 	.byte	0x10
	.zero		1


	//----- nvinfo : EIATTR_EXTERNS
	.align		4
        /*0024*/ 	.byte	0x04, 0x0f
        /*0026*/ 	.short	(.L_105 - .L_104)


	//   ....[0]....
	.align		4
.L_104:
        /*0028*/ 	.word	index@(__assertfail)


	//----- nvinfo : EIATTR_ANNOTATIONS
	.align		4
.L_105:
        /*002c*/ 	.byte	0x04, 0x55
        /*002e*/ 	.short	(.L_107 - .L_106)


	//   ....[0]....
.L_106:
        /*0030*/ 	.word	0x00000001
        /*0034*/ 	.byte	0x60, 0x08, 0x00, 0x00, 0x01, 0x00, 0x00, 0x00, 0xb0, 0x09, 0x00, 0x00, 0x01, 0x00, 0x00, 0x00
        /* <DEDUP_REMOVED lines=33> */
        /*0254*/ 	.byte	0x90, 0xf1, 0x00, 0x00


	//----- nvinfo : EIATTR_MERCURY_ISA_VERSION
	.align		4
.L_107:
        /*0258*/ 	.byte	0x03, 0x5f
        /*025a*/ 	.short	0x0101


	//----- nvinfo : EIATTR_UNUSED_LOAD_BYTE_OFFSET
	.align		4
        /*025c*/ 	.byte	0x04, 0x44
        /*025e*/ 	.short	(.L_109 - .L_108)


	//   ....[0]....
.L_108:
        /*0260*/ 	.word	0x00000970
        /*0264*/ 	.word	0x0000fff0


	//   ....[1]....
        /*0268*/ 	.word	0x00006810
        /*026c*/ 	.word	0x0000fff0


	//----- nvinfo : EIATTR_INT_WARP_WIDE_INSTR_OFFSETS
	.align		4
.L_109:
        /*0270*/ 	.byte	0x04, 0x31
        /*0272*/ 	.short	(.L_111 - .L_110)


	//   ....[0]....
.L_110:
        /*0274*/ 	.word	0x000000c0


	//   ....[1]....
        /*0278*/ 	.word	0x000000d0


	//   ....[2]....
        /*027c*/ 	.word	0x00000170


	//   ....[3]....
        /*0280*/ 	.word	0x0000a4f0


	//   ....[4]....
        /*0284*/ 	.word	0x0000a580


	//   ....[5]....
        /*0288*/ 	.word	0x0000d230


	//   ....[6]....
        /*028c*/ 	.word	0x0000d2c0


	//----- nvinfo : EIATTR_COOP_GROUP_MASK_REGIDS
	.align		4
.L_111:
        /*0290*/ 	.byte	0x04, 0x29
        /*0292*/ 	.short	(.L_113 - .L_112)


	//   ....[0]....
.L_112:
        /*0294*/ 	.word	0xffffffff


	//   ....[1]....
        /*0298*/ 	.word	0xffffffff


	//   ....[2]....
        /*029c*/ 	.word	0xffffffff


	//   ....[3]....
        /*02a0*/ 	.word	0xffffffff


	//   ....[4]....
        /*02a4*/ 	.word	0xffffffff


	//   ....[5]....
        /*02a8*/ 	.word	0xffffffff


	//   ....[6]....
        /*02ac*/ 	.word	0xffffffff


	//   ....[7]....
        /*02b0*/ 	.word	0xffffffff


	//   ....[8]....
        /*02b4*/ 	.word	0xffffffff


	//   ....[9]....
        /*02b8*/ 	.word	0xffffffff


	//   ....[10]....
        /*02bc*/ 	.word	0xffffffff


	//   ....[11]....
        /*02c0*/ 	.word	0xffffffff


	//   ....[12]....
        /*02c4*/ 	.word	0xffffffff


	//   ....[13]....
        /*02c8*/ 	.word	0xffffffff


	//   ....[14]....
        /*02cc*/ 	.word	0xffffffff


	//   ....[15]....
        /*02d0*/ 	.word	0xffffffff


	//   ....[16]....
        /*02d4*/ 	.word	0xffffffff


	//   ....[17]....
        /*02d8*/ 	.word	0xffffffff


	//   ....[18]....
        /*02dc*/ 	.word	0xffffffff


	//   ....[19]....
        /*02e0*/ 	.word	0xffffffff


	//   ....[20]....
        /*02e4*/ 	.word	0xffffffff


	//   ....[21]....
        /*02e8*/ 	.word	0xffffffff


	//   ....[22]....
        /*02ec*/ 	.word	0xffffffff


	//   ....[23]....
        /*02f0*/ 	.word	0xffffffff


	//   ....[24]....
        /*02f4*/ 	.word	0xffffffff


	//   ....[25]....
        /*02f8*/ 	.word	0xffffffff


	//   ....[26]....
        /*02fc*/ 	.word	0xffffffff


	//   ....[27]....
        /*0300*/ 	.word	0xffffffff


	//   ....[28]....
        /*0304*/ 	.word	0xffffffff


	//   ....[29]....
        /*0308*/ 	.word	0xffffffff


	//   ....[30]....
        /*030c*/ 	.word	0xffffffff


	//   ....[31]....
        /*0310*/ 	.word	0xffffffff


	//   ....[32]....
        /*0314*/ 	.word	0xffffffff


	//   ....[33]....
        /*0318*/ 	.word	0xffffffff


	//   ....[34]....
        /*031c*/ 	.word	0xffffffff


	//   ....[35]....
        /*0320*/ 	.word	0xffffffff


	//   ....[36]....
        /*0324*/ 	.word	0xffffffff


	//   ....[37]....
        /*0328*/ 	.word	0xffffffff


	//   ....[38]....
        /*032c*/ 	.word	0xffffffff


	//   ....[39]....
        /*0330*/ 	.word	0xffffffff


	//   ....[40]....
        /*0334*/ 	.word	0xffffffff


	//   ....[41]....
        /*0338*/ 	.word	0xffffffff


	//   ....[42]....
        /*033c*/ 	.word	0xffffffff


	//   ....[43]....
        /*0340*/ 	.word	0xffffffff


	//   ....[44]....
        /*0344*/ 	.word	0xffffffff


	//   ....[45]....
        /*0348*/ 	.word	0xffffffff


	//   ....[46]....
        /*034c*/ 	.word	0xffffffff


	//   ....[47]....
        /*0350*/ 	.word	0xffffffff


	//   ....[48]....
        /*0354*/ 	.word	0xffffffff


	//   ....[49]....
        /*0358*/ 	.word	0xffffffff


	//   ....[50]....
        /*035c*/ 	.word	0xffffffff


	//   ....[51]....
        /*0360*/ 	.word	0xffffffff


	//   ....[52]....
        /*0364*/ 	.word	0xffffffff


	//   ....[53]....
        /*0368*/ 	.word	0xffffffff


	//   ....[54]....
        /*036c*/ 	.word	0xffffffff


	//   ....[55]....
        /*0370*/ 	.word	0xffffffff


	//   ....[56]....
        /*0374*/ 	.word	0xffffffff


	//   ....[57]....
        /*0378*/ 	.word	0xffffffff


	//   ....[58]....
        /*037c*/ 	.word	0xffffffff


	//   ....[59]....
        /*0380*/ 	.word	0xffffffff


	//   ....[60]....
        /*0384*/ 	.word	0xffffffff


	//   ....[61]....
        /*0388*/ 	.word	0xffffffff


	//   ....[62]....
        /*038c*/ 	.word	0xffffffff


	//   ....[63]....
        /*0390*/ 	.word	0xffffffff


	//   ....[64]....
        /*0394*/ 	.word	0xffffffff


	//   ....[65]....
        /*0398*/ 	.word	0xffffffff


	//   ....[66]....
        /*039c*/ 	.word	0xffffffff


	//   ....[67]....
        /*03a0*/ 	.word	0xffffffff


	//   ....[68]....
        /*03a4*/ 	.word	0xffffffff


	//   ....[69]....
        /*03a8*/ 	.word	0xffffffff


	//   ....[70]....
        /*03ac*/ 	.word	0xffffffff


	//   ....[71]....
        /*03b0*/ 	.word	0xffffffff


	//   ....[72]....
        /*03b4*/ 	.word	0xffffffff


	//   ....[73]....
        /*03b8*/ 	.word	0xffffffff


	//   ....[74]....
        /*03bc*/ 	.word	0xffffffff


	//   ....[75]....
        /*03c0*/ 	.word	0xffffffff


	//   ....[76]....
        /*03c4*/ 	.word	0xffffffff


	//   ....[77]....
        /*03c8*/ 	.word	0xffffffff


	//   ....[78]....
        /*03cc*/ 	.word	0xffffffff


	//   ....[79]....
        /*03d0*/ 	.word	0xffffffff


	//   ....[80]....
        /*03d4*/ 	.word	0xffffffff


	//   ....[81]....
        /*03d8*/ 	.word	0xffffffff


	//   ....[82]....
        /*03dc*/ 	.word	0xffffffff


	//   ....[83]....
        /*03e0*/ 	.word	0xffffffff


	//   ....[84]....
        /*03e4*/ 	.word	0xffffffff


	//   ....[85]....
        /*03e8*/ 	.word	0xffffffff


	//   ....[86]....
        /*03ec*/ 	.word	0xffffffff


	//   ....[87]....
        /*03f0*/ 	.word	0xffffffff


	//   ....[88]....
        /*03f4*/ 	.word	0xffffffff


	//   ....[89]....
        /*03f8*/ 	.word	0xffffffff


	//   ....[90]....
        /*03fc*/ 	.word	0xffffffff


	//   ....[91]....
        /*0400*/ 	.word	0xffffffff


	//   ....[92]....
        /*0404*/ 	.word	0xffffffff


	//   ....[93]....
        /*0408*/ 	.word	0xffffffff


	//   ....[94]....
        /*040c*/ 	.word	0xffffffff


	//   ....[95]....
        /*0410*/ 	.word	0xffffffff


	//   ....[96]....
        /*0414*/ 	.word	0xffffffff


	//   ....[97]....
        /*0418*/ 	.word	0xffffffff


	//   ....[98]....
        /*041c*/ 	.word	0xffffffff


	//   ....[99]....
        /*0420*/ 	.word	0xffffffff


	//   ....[100]....
        /*0424*/ 	.word	0xffffffff


	//   ....[101]....
        /*0428*/ 	.word	0xffffffff


	//   ....[102]....
        /*042c*/ 	.word	0xffffffff


	//   ....[103]....
        /*0430*/ 	.word	0xffffffff


	//   ....[104]....
        /*0434*/ 	.word	0xffffffff


	//   ....[105]....
        /*0438*/ 	.word	0xffffffff


	//   ....[106]....
        /*043c*/ 	.word	0xffffffff


	//   ....[107]....
        /*0440*/ 	.word	0xffffffff


	//   ....[108]....
        /*0444*/ 	.word	0xffffffff


	//   ....[109]....
        /*0448*/ 	.word	0xffffffff


	//   ....[110]....
        /*044c*/ 	.word	0xffffffff


	//   ....[111]....
        /*0450*/ 	.word	0xffffffff


	//   ....[112]....
        /*0454*/ 	.word	0xffffffff


	//   ....[113]....
        /*0458*/ 	.word	0xffffffff


	//   ....[114]....
        /*045c*/ 	.word	0xffffffff


	//   ....[115]....
        /*0460*/ 	.word	0xffffffff


	//   ....[116]....
        /*0464*/ 	.word	0xffffffff


	//   ....[117]....
        /*0468*/ 	.word	0x0500000f


	//   ....[118]....
        /*046c*/ 	.word	0x0500000f


	//   ....[119]....
        /*0470*/ 	.word	0x0500000f


	//   ....[120]....
        /*0474*/ 	.word	0x0500000f


	//   ....[121]....
        /*0478*/ 	.word	0x0500000f


	//   ....[122]....
        /*047c*/ 	.word	0x0500000f


	//   ....[123]....
        /*0480*/ 	.word	0x0500000f


	//   ....[124]....
        /*0484*/ 	.word	0x0500000f


	//   ....[125]....
        /*0488*/ 	.word	0x0500000f


	//   ....[126]....
        /*048c*/ 	.word	0x0500000f


	//   ....[127]....
        /*0490*/ 	.word	0x0500000f


	//   ....[128]....
        /*0494*/ 	.word	0x0500000f


	//   ....[129]....
        /*0498*/ 	.word	0x0500000f


	//   ....[130]....
        /*049c*/ 	.word	0x0500000f


	//   ....[131]....
        /*04a0*/ 	.word	0x0500000f


	//   ....[132]....
        /*04a4*/ 	.word	0x0500000f


	//   ....[133]....
        /*04a8*/ 	.word	0x0500000f


	//   ....[134]....
        /*04ac*/ 	.word	0x0500000f


	//   ....[135]....
        /*04b0*/ 	.word	0x0500000f


	//   ....[136]....
        /*04b4*/ 	.word	0x0500000f


	//   ....[137]....
        /*04b8*/ 	.word	0x0500000f


	//   ....[138]....
        /*04bc*/ 	.word	0x0500000f


	//   ....[139]....
        /*04c0*/ 	.word	0x0500000f


	//   ....[140]....
        /*04c4*/ 	.word	0x0500000f


	//   ....[141]....
        /*04c8*/ 	.word	0x0500000f


	//   ....[142]....
        /*04cc*/ 	.word	0x0500000f


	//   ....[143]....
        /*04d0*/ 	.word	0x0500000f


	//   ....[144]....
        /*04d4*/ 	.word	0x0500000f


	//   ....[145]....
        /*04d8*/ 	.word	0x0500000f


	//   ....[146]....
        /*04dc*/ 	.word	0x0500000f


	//   ....[147]....
        /*04e0*/ 	.word	0x0500000f


	//   ....[148]....
        /*04e4*/ 	.word	0x0500000f


	//   ....[149]....
        /*04e8*/ 	.word	0x0500000f


	//   ....[150]....
        /*04ec*/ 	.word	0x0500000f


	//   ....[151]....
        /*04f0*/ 	.word	0x0500000f


	//   ....[152]....
        /*04f4*/ 	.word	0x0500000f


	//   ....[153]....
        /*04f8*/ 	.word	0x0500000f


	//   ....[154]....
        /*04fc*/ 	.word	0x0500000f


	//   ....[155]....
        /*0500*/ 	.word	0x0500000f


	//   ....[156]....
        /*0504*/ 	.word	0x0500000f


	//   ....[157]....
        /*0508*/ 	.word	0x0500000f


	//   ....[158]....
        /*050c*/ 	.word	0x0500000f


	//   ....[159]....
        /*0510*/ 	.word	0x0500000f


	//   ....[160]....
        /*0514*/ 	.word	0x0500000f


	//   ....[161]....
        /*0518*/ 	.word	0x0500000f


	//   ....[162]....
        /*051c*/ 	.word	0x0500000f


	//   ....[163]....
        /*0520*/ 	.word	0x0500000f


	//   ....[164]....
        /*0524*/ 	.word	0x0500000f


	//   ....[165]....
        /*0528*/ 	.word	0x0500000f


	//   ....[166]....
        /*052c*/ 	.word	0x0500000f


	//   ....[167]....
        /*0530*/ 	.word	0x0500000f


	//   ....[168]....
        /*0534*/ 	.word	0x0500000f


	//   ....[169]....
        /*0538*/ 	.word	0x0500000f


	//   ....[170]....
        /*053c*/ 	.word	0x0500000f


	//   ....[171]....
        /*0540*/ 	.word	0x0500000f


	//   ....[172]....
        /*0544*/ 	.word	0x0500000f


	//   ....[173]....
        /*0548*/ 	.word	0x0500000f


	//   ....[174]....
        /*054c*/ 	.word	0x0500000f


	//   ....[175]....
        /*0550*/ 	.word	0x0500000f


	//   ....[176]....
        /*0554*/ 	.word	0x0500000f


	//   ....[177]....
        /*0558*/ 	.word	0x0500000f


	//   ....[178]....
        /*055c*/ 	.word	0x0500000f


	//   ....[179]....
        /*0560*/ 	.word	0x0500000f


	//   ....[180]....
        /*0564*/ 	.word	0x0500000f


	//----- nvinfo : EIATTR_COOP_GROUP_INSTR_OFFSETS
	.align		4
.L_113:
        /*0568*/ 	.byte	0x04, 0x28
        /*056a*/ 	.short	(.L_115 - .L_114)


	//   ....[0]....
.L_114:
        /*056c*/ 	.word	0x00000080


	//   ....[1]....
        /*0570*/ 	.word	0x000000b0


	//   ....[2]....
        /*0574*/ 	.word	0x000002d0


	//   ....[3]....
        /*0578*/ 	.word	0x00000430


	//   ....[4]....
        /*057c*/ 	.word	0x00000550


	//   ....[5]....
        /*0580*/ 	.word	0x000006b0


	//   ....[6]....
        /*0584*/ 	.word	0x00001780


	//   ....[7]....
        /*0588*/ 	.word	0x000026e0


	//   ....[8]....
        /*058c*/ 	.word	0x000027e0


	//   ....[9]....
        /*0590*/ 	.word	0x00002de0


	//   ....[10]....
        /*0594*/ 	.word	0x00002e40


	//   ....[11]....
        /*0598*/ 	.word	0x00003b40


	//   ....[12]....
        /*059c*/ 	.word	0x00004800


	//   ....[13]....
        /*05a0*/ 	.word	0x00004820


	//   ....[14]....
        /*05a4*/ 	.word	0x00004a50


	//   ....[15]....
        /*05a8*/ 	.word	0x00004a70


	//   ....[16]....
        /*05ac*/ 	.word	0x00005db0


	//   ....[17]....
        /*05b0*/ 	.word	0x00005eb0


	//   ....[18]....
        /*05b4*/ 	.word	0x00005f10


	//   ....[19]....
        /*05b8*/ 	.word	0x00005ff0


	//   ....[20]....
        /*05bc*/ 	.word	0x00006000


	//   ....[21]....
        /*05c0*/ 	.word	0x00007190


	//   ....[22]....
        /*05c4*/ 	.word	0x000071a0


	//   ....[23]....
        /*05c8*/ 	.word	0x000071b0


	//   ....[24]....
        /*05cc*/ 	.word	0x000071f0


	//   ....[25]....
        /*05d0*/ 	.word	0x000078a0


	//   ....[26]....
        /*05d4*/ 	.word	0x000078d0


	//   ....[27]....
        /*05d8*/ 	.word	0x000079f0


	//   ....[28]....
        /*05dc*/ 	.word	0x00007a10


	//   ....[29]....
        /*05e0*/ 	.word	0x00007e70


	//   ....[30]....
        /*05e4*/ 	.word	0x00007e80


	//   ....[31]....
        /*05e8*/ 	.word	0x000081b0


	//   ....[32]....
        /*05ec*/ 	.word	0x000081c0


	//   ....[33]....
        /*05f0*/ 	.word	0x00008d60


	//   ....[34]....
        /*05f4*/ 	.word	0x00008d70


	//   ....[35]....
        /*05f8*/ 	.word	0x00008e70


	//   ....[36]....
        /*05fc*/ 	.word	0x00008e90


	//   ....[37]....
        /*0600*/ 	.word	0x00009000


	//   ....[38]....
        /*0604*/ 	.word	0x00009210


	//   ....[39]....
        /*0608*/ 	.word	0x00009240


	//   ....[40]....
        /*060c*/ 	.word	0x00009270


	//   ....[41]....
        /*0610*/ 	.word	0x000092a0


	//   ....[42]....
        /*0614*/ 	.word	0x000092d0


	//   ....[43]....
        /*0618*/ 	.word	0x00009300


	//   ....[44]....
        /*061c*/ 	.word	0x00009470


	//   ....[45]....
        /*0620*/ 	.word	0x000094a0


	//   ....[46]....
        /*0624*/ 	.word	0x000094d0


	//   ....[47]....
        /*0628*/ 	.word	0x00009500


	//   ....[48]....
        /*062c*/ 	.word	0x00009530


	//   ....[49]....
        /*0630*/ 	.word	0x00009560


	//   ....[50]....
        /*0634*/ 	.word	0x000095f0


	//   ....[51]....
        /*0638*/ 	.word	0x00009620


	//   ....[52]....
        /*063c*/ 	.word	0x00009630


	//   ....[53]....
        /*0640*/ 	.word	0x000096d0


	//   ....[54]....
        /*0644*/ 	.word	0x0000b150


	//   ....[55]....
        /*0648*/ 	.word	0x0000b170


	//   ....[56]....
        /*064c*/ 	.word	0x0000b220


	//   ....[57]....
        /*0650*/ 	.word	0x0000b240


	//   ....[58]....
        /*0654*/ 	.word	0x0000b2e0


	//   ....[59]....
        /*0658*/ 	.word	0x0000b300


	//   ....[60]....
        /*065c*/ 	.word	0x0000b310


	//   ....[61]....
        /*0660*/ 	.word	0x0000b320


	//   ....[62]....
        /*0664*/ 	.word	0x0000bcb0


	//   ....[63]....
        /*0668*/ 	.word	0x0000bcd0


	//   ....[64]....
        /*066c*/ 	.word	0x0000bd30


	//   ....[65]....
        /*0670*/ 	.word	0x0000bd70


	//   ....[66]....
        /*0674*/ 	.word	0x0000bdd0


	//   ....[67]....
        /*0678*/ 	.word	0x0000be10


	//   ....[68]....
        /*067c*/ 	.word	0x0000be20


	//   ....[69]....
        /*0680*/ 	.word	0x0000be40


	//   ....[70]....
        /*0684*/ 	.word	0x0000bf10


	//   ....[71]....
        /*0688*/ 	.word	0x0000bf50


	//   ....[72]....
        /*068c*/ 	.word	0x0000bf60


	//   ....[73]....
        /*0690*/ 	.word	0x0000bf80


	//   ....[74]....
        /*0694*/ 	.word	0x0000c810


	//   ....[75]....
        /*0698*/ 	.word	0x0000c820


	//   ....[76]....
        /*069c*/ 	.word	0x0000c840


	//   ....[77]....
        /*06a0*/ 	.word	0x0000c8c0


	//   ....[78]....
        /*06a4*/ 	.word	0x0000c8d0


	//   ....[79]....
        /*06a8*/ 	.word	0x0000c930


	//   ....[80]....
        /*06ac*/ 	.word	0x0000c960


	//   ....[81]....
        /*06b0*/ 	.word	0x0000c9a0


	//   ....[82]....
        /*06b4*/ 	.word	0x0000cc90


	//   ....[83]....
        /*06b8*/ 	.word	0x0000ccb0


	//   ....[84]....
        /*06bc*/ 	.word	0x0000cd50


	//   ....[85]....
        /*06c0*/ 	.word	0x0000cd60


	//   ....[86]....
        /*06c4*/ 	.word	0x0000cdf0


	//   ....[87]....
        /*06c8*/ 	.word	0x0000ce00


	//   ....[88]....
        /*06cc*/ 	.word	0x0000ce10


	//   ....[89]....
        /*06d0*/ 	.word	0x0000cea0


	//   ....[90]....
        /*06d4*/ 	.word	0x0000d4b0


	//   ....[91]....
        /*06d8*/ 	.word	0x0000d4c0


	//   ....[92]....
        /*06dc*/ 	.word	0x0000d550


	//   ....[93]....
        /*06e0*/ 	.word	0x0000d5f0


	//   ....[94]....
        /*06e4*/ 	.word	0x0000d610


	//   ....[95]....
        /*06e8*/ 	.word	0x0000d690


	//   ....[96]....
        /*06ec*/ 	.word	0x0000d6b0


	//   ....[97]....
        /*06f0*/ 	.word	0x0000d6c0


	//   ....[98]....
        /*06f4*/ 	.word	0x0000dae0


	//   ....[99]....
        /*06f8*/ 	.word	0x0000db10


	//   ....[100]....
        /*06fc*/ 	.word	0x0000db80


	//   ....[101]....
        /*0700*/ 	.word	0x0000dbb0


	//   ....[102]....
        /*0704*/ 	.word	0x0000dbe0


	//   ....[103]....
        /*0708*/ 	.word	0x0000dc10


	//   ....[104]....
        /*070c*/ 	.word	0x0000dc40


	//   ....[105]....
        /*0710*/ 	.word	0x0000dc70


	//   ....[106]....
        /*0714*/ 	.word	0x0000de10


	//   ....[107]....
        /*0718*/ 	.word	0x0000de40


	//   ....[108]....
        /*071c*/ 	.word	0x0000de70


	//   ....[109]....
        /*0720*/ 	.word	0x0000dea0


	//   ....[110]....
        /*0724*/ 	.word	0x0000ded0


	//   ....[111]....
        /*0728*/ 	.word	0x0000df00


	//   ....[112]....
        /*072c*/ 	.word	0x0000dfc0


	//   ....[113]....
        /*0730*/ 	.word	0x0000dfe0


	//   ....[114]....
        /*0734*/ 	.word	0x0000dff0


	//   ....[115]....
        /*0738*/ 	.word	0x0000e050


	//   ....[116]....
        /*073c*/ 	.word	0x0000e670


	//   ....[117]....
        /*0740*/ 	.word	0x0000eb50


	//   ....[118]....
        /*0744*/ 	.word	0x0000ec40


	//   ....[119]....
        /*0748*/ 	.word	0x0000ece0


	//   ....[120]....
        /*074c*/ 	.word	0x0000ed40


	//   ....[121]....
        /*0750*/ 	.word	0x0000ee50


	//   ....[122]....
        /*0754*/ 	.word	0x0000eec0


	//   ....[123]....
        /*0758*/ 	.word	0x0000efd0


	//   ....[124]....
        /*075c*/ 	.word	0x0000f040


	//   ....[125]....
        /*0760*/ 	.word	0x0000f0e0


	//   ....[126]....
        /*0764*/ 	.word	0x0000f210


	//   ....[127]....
        /*0768*/ 	.word	0x0000f260


	//   ....[128]....
        /*076c*/ 	.word	0x0000f2d0


	//   ....[129]....
        /*0770*/ 	.word	0x0000f3c0


	//   ....[130]....
        /*0774*/ 	.word	0x0000f440


	//   ....[131]....
        /*0778*/ 	.word	0x0000f520


	//   ....[132]....
        /*077c*/ 	.word	0x0000f5a0


	//   ....[133]....
        /*0780*/ 	.word	0x0000f600


	//   ....[134]....
        /*0784*/ 	.word	0x0000f700


	//   ....[135]....
        /*0788*/ 	.word	0x0000f800


	//   ....[136]....
        /*078c*/ 	.word	0x0000f860


	//   ....[137]....
        /*0790*/ 	.word	0x0000f940


	//   ....[138]....
        /*0794*/ 	.word	0x0000fa80


	//   ....[139]....
        /*0798*/ 	.word	0x0000fb60


	//   ....[140]....
        /*079c*/ 	.word	0x0000fbe0


	//   ....[141]....
        /*07a0*/ 	.word	0x0000fcc0


	//   ....[142]....
        /*07a4*/ 	.word	0x0000fd20


	//   ....[143]....
        /*07a8*/ 	.word	0x0000fdf0


	//   ....[144]....
        /*07ac*/ 	.word	0x0000fe50


	//   ....[145]....
        /*07b0*/ 	.word	0x0000ff30


	//   ....[146]....
        /*07b4*/ 	.word	0x00010020


	//   ....[147]....
        /*07b8*/ 	.word	0x000100c0


	//   ....[148]....
        /*07bc*/ 	.word	0x00010120


	//   ....[149]....
        /*07c0*/ 	.word	0x00010220


	//   ....[150]....
        /*07c4*/ 	.word	0x00010280


	//   ....[151]....
        /*07c8*/ 	.word	0x00010380


	//   ....[152]....
        /*07cc*/ 	.word	0x000103e0


	//   ....[153]....
        /*07d0*/ 	.word	0x000104b0


	//   ....[154]....
        /*07d4*/ 	.word	0x00010600


	//   ....[155]....
        /*07d8*/ 	.word	0x000106b0


	//   ....[156]....
        /*07dc*/ 	.word	0x000107c0


	//   ....[157]....
        /*07e0*/ 	.word	0x000108a0


	//   ....[158]....
        /*07e4*/ 	.word	0x00010900


	//   ....[159]....
        /*07e8*/ 	.word	0x000109f0


	//   ....[160]....
        /*07ec*/ 	.word	0x00010a50


	//   ....[161]....
        /*07f0*/ 	.word	0x00010b30


	//   ....[162]....
        /*07f4*/ 	.word	0x00010bc0


	//   ....[163]....
        /*07f8*/ 	.word	0x00010c60


	//   ....[164]....
        /*07fc*/ 	.word	0x00010de0


	//   ....[165]....
        /*0800*/ 	.word	0x00010e50


	//   ....[166]....
        /*0804*/ 	.word	0x00010ec0


	//   ....[167]....
        /*0808*/ 	.word	0x00010f30


	//   ....[168]....
        /*080c*/ 	.word	0x00010fa0


	//   ....[169]....
        /*0810*/ 	.word	0x00011020


	//   ....[170]....
        /*0814*/ 	.word	0x000110a0


	//   ....[171]....
        /*0818*/ 	.word	0x00011130


	//   ....[172]....
        /*081c*/ 	.word	0x000111a0


	//   ....[173]....
        /*0820*/ 	.word	0x00011210


	//   ....[174]....
        /*0824*/ 	.word	0x00011280


	//   ....[175]....
        /*0828*/ 	.word	0x00011300


	//   ....[176]....
        /*082c*/ 	.word	0x00011370


	//   ....[177]....
        /*0830*/ 	.word	0x00011410


	//   ....[178]....
        /*0834*/ 	.word	0x00011460


	//   ....[179]....
        /*0838*/ 	.word	0x000114f0


	//   ....[180]....
        /*083c*/ 	.word	0x00011620


	//----- nvinfo : EIATTR_REG_RECONFIG
	.align		4
.L_115:
        /*0840*/ 	.byte	0x01, 0x54
	.zero		2


	//----- nvinfo : EIATTR_SYSCALL_OFFSETS
	.align		4
        /*0844*/ 	.byte	0x04, 0x46
        /*0846*/ 	.short	(.L_117 - .L_116)


	//   ....[0]....
.L_116:
        /*0848*/ 	.word	0x00001900


	//   ....[1]....
        /*084c*/ 	.word	0x0000a6e0


	//   ....[2]....
        /*0850*/ 	.word	0x0000a830


	//   ....[3]....
        /*0854*/ 	.word	0x0000a920


	//   ....[4]....
        /*0858*/ 	.word	0x0000b760


	//----- nvinfo : EIATTR_MBARRIER_INSTR_OFFSETS
	.align		4
.L_117:
        /*085c*/ 	.byte	0x04, 0x39
        /*085e*/ 	.short	(.L_119 - .L_118)


	//   ....[0]....
.L_118:
        /*0860*/ 	.word	0x00000180
        /*0864*/ 	.word	0x000000ff
        /*0868*/ 	.word	0x0002d800
        /*086c*/ 	.short	0x0100
        /*086e*/ 	.byte	0x08
	.zero		1


	//   ....[1]....
        /*0870*/ 	.word	0x00000190
        /*0874*/ 	.word	0x000000ff
        /*0878*/ 	.word	0x0002d820
        /*087c*/ 	.short	0x0100
        /*087e*/ 	.byte	0x08
	.zero		1


	//   ....[2]....
        /*0880*/ 	.word	0x00000280
        /*0884*/ 	.word	0x000000ff
        /*0888*/ 	.word	0x0002d830
        /*088c*/ 	.short	0x0100
        /*088e*/ 	.byte	0x08
	.zero		1


	//   ....[3]....
        /*0890*/ 	.word	0x00000290
        /*0894*/ 	.word	0x000000ff
        /*0898*/ 	.word	0x0002d840
        /*089c*/ 	.short	0x0100
        /*089e*/ 	.byte	0x08
	.zero		1


	//   ....[4]....
        /*08a0*/ 	.word	0x000002a0
        /*08a4*/ 	.word	0x000000ff
        /*08a8*/ 	.word	0x0002d838
        /*08ac*/ 	.short	0x0100
        /*08ae*/ 	.byte	0x08
	.zero		1


	//   ....[5]....
        /*08b0*/ 	.word	0x000002b0
        /*08b4*/ 	.word	0x000000ff
        /*08b8*/ 	.word	0x0002d848
        /*08bc*/ 	.short	0x0100
        /*08be*/ 	.byte	0x08
	.zero		1


	//   ....[6]....
        /*08c0*/ 	.word	0x000003e0
        /*08c4*/ 	.word	0x000000ff
        /*08c8*/ 	.word	0x0002d850
        /*08cc*/ 	.short	0x0100
        /*08ce*/ 	.byte	0x08
	.zero		1


	//   ....[7]....
        /*08d0*/ 	.word	0x000003f0
        /*08d4*/ 	.word	0x000000ff
        /*08d8*/ 	.word	0x0002d860
        /*08dc*/ 	.short	0x0100
        /*08de*/ 	.byte	0x08
	.zero		1


	//   ....[8]....
        /*08e0*/ 	.word	0x00000400
        /*08e4*/ 	.word	0x000000ff
        /*08e8*/ 	.word	0x0002d858
        /*08ec*/ 	.short	0x0100
        /*08ee*/ 	.byte	0x08
	.zero		1


	//   ....[9]....
        /*08f0*/ 	.word	0x00000410
        /*08f4*/ 	.word	0x000000ff
        /*08f8*/ 	.word	0x0002d868
        /*08fc*/ 	.short	0x0100
        /*08fe*/ 	.byte	0x08
	.zero		1


	//   ....[10]....
        /*0900*/ 	.word	0x00000500
        /*0904*/ 	.word	0x000000ff
        /*0908*/ 	.word	0x0002d870
        /*090c*/ 	.short	0x0100
        /*090e*/ 	.byte	0x06
	.zero		1


	//   ....[11]....
        /*0910*/ 	.word	0x00000510
        /*0914*/ 	.word	0x000000ff
        /*0918*/ 	.word	0x0002d880
        /*091c*/ 	.short	0x0100
        /*091e*/ 	.byte	0x06
	.zero		1


	//   ....[12]....
        /*0920*/ 	.word	0x00000520
        /*0924*/ 	.word	0x000000ff
        /*0928*/ 	.word	0x0002d878
        /*092c*/ 	.short	0x0100
        /*092e*/ 	.byte	0x06
	.zero		1


	//   ....[13]....
        /*0930*/ 	.word	0x00000530
        /*0934*/ 	.word	0x000000ff
        /*0938*/ 	.word	0x0002d888
        /*093c*/ 	.short	0x0100
        /*093e*/ 	.byte	0x06
	.zero		1


	//   ....[14]....
        /*0940*/ 	.word	0x00000660
        /*0944*/ 	.word	0x000000ff
        /*0948*/ 	.word	0x0002d890
        /*094c*/ 	.short	0x0100
        /*094e*/ 	.byte	0x08
	.zero		1


	//   ....[15]....
        /*0950*/ 	.word	0x00000670
        /*0954*/ 	.word	0x000000ff
        /*0958*/ 	.word	0x0002d8a0
        /*095c*/ 	.short	0x0100
        /*095e*/ 	.byte	0x08
	.zero		1


	//   ....[16]....
        /*0960*/ 	.word	0x00000680
        /*0964*/ 	.word	0x000000ff
        /*0968*/ 	.word	0x0002d898
        /*096c*/ 	.short	0x0100
        /*096e*/ 	.byte	0x08
	.zero		1


	//   ....[17]....
        /*0970*/ 	.word	0x00000690
        /*0974*/ 	.word	0x000000ff
        /*0978*/ 	.word	0x0002d8a8
        /*097c*/ 	.short	0x0100
        /*097e*/ 	.byte	0x08
	.zero		1


	//   ....[18]....
        /*0980*/ 	.word	0x000007c0
        /*0984*/ 	.word	0x000000ff
        /*0988*/ 	.word	0x0002d8b0
        /*098c*/ 	.short	0x0100
        /*098e*/ 	.byte	0x08
	.zero		1


	//   ....[19]....
        /*0990*/ 	.word	0x000007d0
        /*0994*/ 	.word	0x000000ff
        /*0998*/ 	.word	0x0002d8c0
        /*099c*/ 	.short	0x0100
        /*099e*/ 	.byte	0x08
	.zero		1


	//   ....[20]....
        /*09a0*/ 	.word	0x000007e0
        /*09a4*/ 	.word	0x000000ff
        /*09a8*/ 	.word	0x0002d8b8
        /*09ac*/ 	.short	0x0100
        /*09ae*/ 	.byte	0x08
	.zero		1


	//   ....[21]....
        /*09b0*/ 	.word	0x000007f0
        /*09b4*/ 	.word	0x000000ff
        /*09b8*/ 	.word	0x0002d8c8
        /*09bc*/ 	.short	0x0100
        /*09be*/ 	.byte	0x08
	.zero		1


	//   ....[22]....
        /*09c0*/ 	.word	0x00001970
        /*09c4*/ 	.word	0x000000ff
        /*09c8*/ 	.word	0x0002d800
        /*09cc*/ 	.short	0x010a
        /*09ce*/ 	.byte	0x28
	.zero		1


	//   ....[23]....
        /*09d0*/ 	.word	0x000019e0
        /*09d4*/ 	.word	0x00000005
        /*09d8*/ 	.word	0x0002d830
        /*09dc*/ 	.short	0x010a
        /*09de*/ 	.byte	0x3f
	.zero		1


	//   ....[24]....
        /*09e0*/ 	.word	0x00001a30
        /*09e4*/ 	.word	0x00000005
        /*09e8*/ 	.word	0x0002d830
        /*09ec*/ 	.short	0x010a
        /*09ee*/ 	.byte	0x3f
	.zero		1


	//   ....[25]....
        /*09f0*/ 	.word	0x00002820
        /*09f4*/ 	.word	0x000000ff
        /*09f8*/ 	.word	0x00000000
        /*09fc*/ 	.short	0x0101
        /*09fe*/ 	.byte	0x06
	.zero		1


	//   ....[26]....
        /*0a00*/ 	.word	0x00003de0
        /*0a04*/ 	.word	0x000000ff
        /*0a08*/ 	.word	0x0002d830
        /*0a0c*/ 	.short	0x010a
        /*0a0e*/ 	.byte	0x07
	.zero		1


	//   ....[27]....
        /*0a10*/ 	.word	0x00003e20
        /*0a14*/ 	.word	0x000000ff
        /*0a18*/ 	.word	0x0002d830
        /*0a1c*/ 	.short	0x010a
        /*0a1e*/ 	.byte	0x07
	.zero		1


	//   ....[28]....
        /*0a20*/ 	.word	0x00004100
        /*0a24*/ 	.word	0x000000ff
        /*0a28*/ 	.word	0x0002d850
        /*0a2c*/ 	.short	0x010a
        /*0a2e*/ 	.byte	0x07
	.zero		1


	//   ....[29]....
        /*0a30*/ 	.word	0x00004140
        /*0a34*/ 	.word	0x000000ff
        /*0a38*/ 	.word	0x0002d850
        /*0a3c*/ 	.short	0x010a
        /*0a3e*/ 	.byte	0x07
	.zero		1


	//   ....[30]....
        /*0a40*/ 	.word	0x00004640
        /*0a44*/ 	.word	0x000000ff
        /*0a48*/ 	.word	0x00000000
        /*0a4c*/ 	.short	0x0101
        /*0a4e*/ 	.byte	0x07
	.zero		1


	//   ....[31]....
        /*0a50*/ 	.word	0x00005850
        /*0a54*/ 	.word	0x000000ff
        /*0a58*/ 	.word	0x00000000
        /*0a5c*/ 	.short	0x0101
        /*0a5e*/ 	.byte	0x06
	.zero		1


	//   ....[32]....
        /*0a60*/ 	.word	0x00005e20
        /*0a64*/ 	.word	0x000000ff
        /*0a68*/ 	.word	0x0002d850
        /*0a6c*/ 	.short	0x010a
        /*0a6e*/ 	.byte	0x04
	.zero		1


	//   ....[33]....
        /*0a70*/ 	.word	0x00005e60
        /*0a74*/ 	.word	0x000000ff
        /*0a78*/ 	.word	0x0002d850
        /*0a7c*/ 	.short	0x010a
        /*0a7e*/ 	.byte	0x04
	.zero		1


	//   ....[34]....
        /*0a80*/ 	.word	0x000064e0
        /*0a84*/ 	.word	0x000000ff
        /*0a88*/ 	.word	0x00000000
        /*0a8c*/ 	.short	0x0101
        /*0a8e*/ 	.byte	0x04
	.zero		1


	//   ....[35]....
        /*0a90*/ 	.word	0x000078c0
        /*0a94*/ 	.word	0x000000ff
        /*0a98*/ 	.word	0x00000000
        /*0a9c*/ 	.short	0x0101
        /*0a9e*/ 	.byte	0x04
	.zero		1


	//   ....[36]....
        /*0aa0*/ 	.word	0x00007de0
        /*0aa4*/ 	.word	0x000000ff
        /*0aa8*/ 	.word	0x00000000
        /*0aac*/ 	.short	0x0101
        /*0aae*/ 	.byte	0x04
	.zero		1


	//   ....[37]....
        /*0ab0*/ 	.word	0x0000aee0
        /*0ab4*/ 	.word	0x00000002
        /*0ab8*/ 	.word	0x0002d840
        /*0abc*/ 	.short	0x010a
        /*0abe*/ 	.byte	0x3f
	.zero		1


	//   ....[38]....
        /*0ac0*/ 	.word	0x0000b460
        /*0ac4*/ 	.word	0x00000002
        /*0ac8*/ 	.word	0x0002d830
        /*0acc*/ 	.short	0x0107
        /*0ace*/ 	.byte	0x3f
	.zero		1


	//   ....[39]....
        /*0ad0*/ 	.word	0x0000b530
        /*0ad4*/ 	.word	0x00000002
        /*0ad8*/ 	.word	0x0002d830
        /*0adc*/ 	.short	0x0101
        /*0ade*/ 	.byte	0x3f
	.zero		1


	//   ....[40]....
        /*0ae0*/ 	.word	0x0000c0c0
        /*0ae4*/ 	.word	0x00000011
        /*0ae8*/ 	.word	0x0002d800
        /*0aec*/ 	.short	0x0107
        /*0aee*/ 	.byte	0x3f
	.zero		1


	//   ....[41]....
        /*0af0*/ 	.word	0x0000c1b0
        /*0af4*/ 	.word	0x00000011
        /*0af8*/ 	.word	0x0002d800
        /*0afc*/ 	.short	0x0101
        /*0afe*/ 	.byte	0x3f
	.zero		1


	//   ....[42]....
        /*0b00*/ 	.word	0x0000c1d0
        /*0b04*/ 	.word	0x00000011
        /*0b08*/ 	.word	0x0002d820
        /*0b0c*/ 	.short	0x010a
        /*0b0e*/ 	.byte	0x3f
	.zero		1


	//   ....[43]....
        /*0b10*/ 	.word	0x0000c5f0
        /*0b14*/ 	.word	0x00000005
        /*0b18*/ 	.word	0x0002d840
        /*0b1c*/ 	.short	0x010a
        /*0b1e*/ 	.byte	0x3f
	.zero		1


	//   ....[44]....
        /*0b20*/ 	.word	0x0000ca50
        /*0b24*/ 	.word	0x00000005
        /*0b28*/ 	.word	0x0002d830
        /*0b2c*/ 	.short	0x0107
        /*0b2e*/ 	.byte	0x3f
	.zero		1


	//   ....[45]....
        /*0b30*/ 	.word	0x0000cb10
        /*0b34*/ 	.word	0x00000005
        /*0b38*/ 	.word	0x0002d830
        /*0b3c*/ 	.short	0x0101
        /*0b3e*/ 	.byte	0x3f
	.zero		1


	//   ....[46]....
        /*0b40*/ 	.word	0x0000cb70
        /*0b44*/ 	.word	0x00000005
        /*0b48*/ 	.word	0x0002d860
        /*0b4c*/ 	.short	0x010a
        /*0b4e*/ 	.byte	0x3f
	.zero		1


	//   ....[47]....
        /*0b50*/ 	.word	0x0000d060
        /*0b54*/ 	.word	0x00000005
        /*0b58*/ 	.word	0x0002d850
        /*0b5c*/ 	.short	0x0107
        /*0b5e*/ 	.byte	0x3f
	.zero		1


	//   ....[48]....
        /*0b60*/ 	.word	0x0000d150
        /*0b64*/ 	.word	0x00000005
        /*0b68*/ 	.word	0x0002d850
        /*0b6c*/ 	.short	0x0101
        /*0b6e*/ 	.byte	0x3f
	.zero		1


	//   ....[49]....
        /*0b70*/ 	.word	0x0000d370
        /*0b74*/ 	.word	0x00000000
        /*0b78*/ 	.word	0x0002d860
        /*0b7c*/ 	.short	0x010a
        /*0b7e*/ 	.byte	0x3f
	.zero		1


	//   ....[50]....
        /*0b80*/ 	.word	0x0000d7f0
        /*0b84*/ 	.word	0x00000000
        /*0b88*/ 	.word	0x0002d850
        /*0b8c*/ 	.short	0x0107
        /*0b8e*/ 	.byte	0x3f
	.zero		1


	//   ....[51]....
        /*0b90*/ 	.word	0x0000d8c0
        /*0b94*/ 	.word	0x00000000
        /*0b98*/ 	.word	0x0002d850
        /*0b9c*/ 	.short	0x0101
        /*0b9e*/ 	.byte	0x3f
	.zero		1


	//   ....[52]....
        /*0ba0*/ 	.word	0x0000e5f0
        /*0ba4*/ 	.word	0x00000005
        /*0ba8*/ 	.word	0x0002d820
        /*0bac*/ 	.short	0x010a
        /*0bae*/ 	.byte	0x3f
	.zero		1


	//   ....[53]....
        /*0bb0*/ 	.word	0x0000e770
        /*0bb4*/ 	.word	0x00000003
        /*0bb8*/ 	.word	0x0002d840
        /*0bbc*/ 	.short	0x010a
        /*0bbe*/ 	.byte	0x3f
	.zero		1


	//   ....[54]....
        /*0bc0*/ 	.word	0x0000e810
        /*0bc4*/ 	.word	0x00000005
        /*0bc8*/ 	.word	0x0002d840
        /*0bcc*/ 	.short	0x010a
        /*0bce*/ 	.byte	0x3f
	.zero		1


	//   ....[55]....
        /*0bd0*/ 	.word	0x0000e850
        /*0bd4*/ 	.word	0x00000003
        /*0bd8*/ 	.word	0x0002d860
        /*0bdc*/ 	.short	0x010a
        /*0bde*/ 	.byte	0x3f
	.zero		1


	//   ....[56]....
        /*0be0*/ 	.word	0x0000e890
        /*0be4*/ 	.word	0x00000005
        /*0be8*/ 	.word	0x0002d860
        /*0bec*/ 	.short	0x010a
        /*0bee*/ 	.byte	0x3f
	.zero		1


	//   ....[57]....
        /*0bf0*/ 	.word	0x0000e900
        /*0bf4*/ 	.word	0x00000003
        /*0bf8*/ 	.word	0x0002d800
        /*0bfc*/ 	.short	0x010a
        /*0bfe*/ 	.byte	0x3f
	.zero		1


	//   ....[58]....
        /*0c00*/ 	.word	0x0000e950
        /*0c04*/ 	.word	0x00000005
        /*0c08*/ 	.word	0x0002d830
        /*0c0c*/ 	.short	0x010a
        /*0c0e*/ 	.byte	0x3f
	.zero		1


	//   ....[59]....
        /*0c10*/ 	.word	0x0000e9b0
        /*0c14*/ 	.word	0x00000003
        /*0c18*/ 	.word	0x0002d830
        /*0c1c*/ 	.short	0x010a
        /*0c1e*/ 	.byte	0x3f
	.zero		1


	//   ....[60]....
        /*0c20*/ 	.word	0x0000ea10
        /*0c24*/ 	.word	0x00000003
        /*0c28*/ 	.word	0x0002d850
        /*0c2c*/ 	.short	0x010a
        /*0c2e*/ 	.byte	0x3f
	.zero		1


	//   ....[61]....
        /*0c30*/ 	.word	0x0000ea70
        /*0c34*/ 	.word	0x00000006
        /*0c38*/ 	.word	0x0002d850
        /*0c3c*/ 	.short	0x010a
        /*0c3e*/ 	.byte	0x3f
	.zero		1


	//   ....[62]....
        /*0c40*/ 	.word	0x0000eb90
        /*0c44*/ 	.word	0x00000002
        /*0c48*/ 	.word	0x0002d840
        /*0c4c*/ 	.short	0x010a
        /*0c4e*/ 	.byte	0x3f
	.zero		1


	//   ....[63]....
        /*0c50*/ 	.word	0x0000f980
        /*0c54*/ 	.word	0x00000011
        /*0c58*/ 	.word	0x0002d820
        /*0c5c*/ 	.short	0x010a
        /*0c5e*/ 	.byte	0x3f
	.zero		1


	//   ....[64]....
        /*0c60*/ 	.word	0x0000f9d0
        /*0c64*/ 	.word	0x00000005
        /*0c68*/ 	.word	0x0002d840
        /*0c6c*/ 	.short	0x010a
        /*0c6e*/ 	.byte	0x3f
	.zero		1


	//   ....[65]....
        /*0c70*/ 	.word	0x0000ff70
        /*0c74*/ 	.word	0x00000005
        /*0c78*/ 	.word	0x0002d860
        /*0c7c*/ 	.short	0x010a
        /*0c7e*/ 	.byte	0x3f
	.zero		1


	//   ....[66]....
        /*0c80*/ 	.word	0x00010550
        /*0c84*/ 	.word	0x00000000
        /*0c88*/ 	.word	0x0002d860
        /*0c8c*/ 	.short	0x010a
        /*0c8e*/ 	.byte	0x3f
	.zero		1


	//   ....[67]....
        /*0c90*/ 	.word	0x00011540
        /*0c94*/ 	.word	0x00000005
        /*0c98*/ 	.word	0x0002d820
        /*0c9c*/ 	.short	0x010a
        /*0c9e*/ 	.byte	0x3f
	.zero		1


	//   ....[68]....
        /*0ca0*/ 	.word	0x000116e0
        /*0ca4*/ 	.word	0x00000003
        /*0ca8*/ 	.word	0x0002d840
        /*0cac*/ 	.short	0x010a
        /*0cae*/ 	.byte	0x3f
	.zero		1


	//   ....[69]....
        /*0cb0*/ 	.word	0x00011730
        /*0cb4*/ 	.word	0x00000005
        /*0cb8*/ 	.word	0x0002d840
        /*0cbc*/ 	.short	0x010a
        /*0cbe*/ 	.byte	0x3f
	.zero		1


	//   ....[70]....
        /*0cc0*/ 	.word	0x00011780
        /*0cc4*/ 	.word	0x00000003
        /*0cc8*/ 	.word	0x0002d860
        /*0ccc*/ 	.short	0x010a
        /*0cce*/ 	.byte	0x3f
	.zero		1


	//----- nvinfo : EIATTR_NUM_MBARRIERS
	.align		4
.L_119:
        /*0cd0*/ 	.byte	0x03, 0x38
        /*0cd2*/ 	.short	0x0016


	//----- nvinfo : EIATTR_EXIT_INSTR_OFFSETS
	.align		4
        /*0cd4*/ 	.byte	0x04, 0x1c
        /*0cd6*/ 	.short	(.L_121 - .L_120)


	//   ....[0]....
.L_120:
        /*0cd8*/ 	.word	0x000009a0


	//   ....[1]....
        /*0cdc*/ 	.word	0x00008fb0


	//   ....[2]....
        /*0ce0*/ 	.word	0x0000e8e0


	//----- nvinfo : EIATTR_MAX_THREADS
	.align		4
.L_121:
        /*0ce4*/ 	.byte	0x04, 0x05
        /*0ce6*/ 	.short	(.L_123 - .L_122)
.L_122:
        /*0ce8*/ 	.word	0x00000200
        /*0cec*/ 	.word	0x00000001
        /*0cf0*/ 	.word	0x00000001


	//----- nvinfo : EIATTR_CRS_STACK_SIZE
	.align		4
.L_123:
        /*0cf4*/ 	.byte	0x04, 0x1e
        /*0cf6*/ 	.short	(.L_125 - .L_124)
.L_124:
        /*0cf8*/ 	.word	0x00000000


	//----- nvinfo : EIATTR_CBANK_PARAM_SIZE
	.align		4
.L_125:
        /*0cfc*/ 	.byte	0x03, 0x19
        /*0cfe*/ 	.short	0x0af0


	//----- nvinfo : EIATTR_PARAM_CBANK
	.align		4
        /*0d00*/ 	.byte	0x04, 0x0a
        /*0d02*/ 	.short	(.L_127 - .L_126)
	.align		4
.L_126:
        /*0d04*/ 	.word	index@(.nv.constant0._ZN7cutlass13device_kernelIN5flash11enable_sm90INS1_16FlashAttnFwdSm90INS1_25CollectiveMainloopFwdSm90ILi2EN4cute5tupleIJNS5_1CILi1EEES8_S8_EEENS6_IJNS7_ILi192EEENS7_ILi128EEENS7_ILi96EEEEEELi96ENS_6half_tEfNS_4arch4Sm90ELb0ELb0ELb0ELb1ELb1ELb0ELb0ELb0ELb1ELb1ELb1ELb0EEENS1_21CollectiveEpilogueFwdINS6_IJSA_SC_SB_EEES9_SE_SG_Li384ELb1ELb1ELb1ELb0EEENS1_36VarlenDynamicPersistentTileSchedulerILi192ELi128ELi384ELi128ELb1ELb1ELb1ELb0ELb1ELb1EEEEEEEEEvNT_6ParamsE)
        /*0d08*/ 	.short	0x0210
        /*0d0a*/ 	.short	0x0af0


	//----- nvinfo : EIATTR_SW_WAR
	.align		4
.L_127:
        /*0d0c*/ 	.byte	0x04, 0x36
        /*0d0e*/ 	.short	(.L_129 - .L_128)
.L_128:
        /*0d10*/ 	.word	0x00000008
.L_129:


//--------------------- .nv.info._ZN7cutlass13device_kernelIN5flash11enable_sm90INS1_16FlashAttnFwdSm90INS1_25CollectiveMainloopFwdSm90ILi2EN4cute5tupleIJNS5_1CILi1EEES8_S8_EEENS6_IJNS7_ILi192EEENS7_ILi128EEENS7_ILi96EEEEEELi96ENS_6half_tEfNS_4arch4Sm90ELb0ELb0ELb0ELb1ELb1ELb1ELb0ELb0ELb1ELb1ELb1ELb0EEENS1_21CollectiveEpilogueFwdINS6_IJSA_SC_SB_EEES9_SE_SG_Li384ELb1ELb1ELb1ELb0EEENS1_36VarlenDynamicPersistentTileSchedulerILi192ELi128ELi384ELi128ELb1ELb1ELb1ELb0ELb1ELb1EEEEEEEEEvNT_6ParamsE --------------------------
	.section	.nv.info._ZN7cutlass13device_kernelIN5flash11enable_sm90INS1_16FlashAttnFwdSm90INS1_25CollectiveMainloopFwdSm90ILi2EN4cute5tupleIJNS5_1CILi1EEES8_S8_EEENS6_IJNS7_ILi192EEENS7_ILi128EEENS7_ILi96EEEEEELi96ENS_6half_tEfNS_4arch4Sm90ELb0ELb0ELb0ELb1ELb1ELb1ELb0ELb0ELb1ELb1ELb1ELb0EEENS1_21CollectiveEpilogueFwdINS6_IJSA_SC_SB_EEES9_SE_SG_Li384ELb1ELb1ELb1ELb0EEENS1_36VarlenDynamicPersistentTileSchedulerILi192ELi128ELi384ELi128ELb1ELb1ELb1ELb0ELb1ELb1EEEEEEEEEvNT_6ParamsE,"",@"SHT_CUDA_INFO"
	.sectionflags	@""
	.align	4


	//----- nvinfo : EIATTR_CUDA_API_VERSION
	.align		4
        /*0000*/ 	.byte	0x04, 0x37
        /*0002*/ 	.short	(.L_131 - .L_130)
.L_130:
        /*0004*/ 	.word	0x00000082


	//----- nvinfo : EIATTR_KPARAM_INFO
	.align		4
.L_131:
        /*0008*/ 	.byte	0x04, 0x17
        /*000a*/ 	.short	(.L_133 - .L_132)
.L_132:
        /*000c*/ 	.word	0x00000000
        /*0010*/ 	.short	0x0000
        /*0012*/ 	.short	0x0070
        /*0014*/ 	.byte	0x00, 0xf0, 0x01, 0x2a


	//----- nvinfo : EIATTR_SPARSE_MMA_MASK
	.align		4
.L_133:
        /*0018*/ 	.byte	0x03, 0x50
        /*001a*/ 	.short	0x0000


	//----- nvinfo : EIATTR_MAXREG_COUNT
	.align		4
        /*001c*/ 	.byte	0x03, 0x1b
        /*001e*/ 	.short	0x0080


	//----- nvinfo : EIATTR_NUM_BARRIERS
	.align		4
        /*0020*/ 	.byte	0x02, 0x4c
        /*0022*/ 	.byte	0x10
	.zero		1


	//----- nvinfo : EIATTR_EXTERNS
	.align		4
        /*0024*/ 	.byte	0x04, 0x0f
        /*0026*/ 	.short	(.L_135 - .L_134)


	//   ....[0]....
	.align		4
.L_134:
        /*0028*/ 	.word	index@(__assertfail)


	//----- nvinfo : EIATTR_ANNOTATIONS
	.align		4
.L_135:
        /*002c*/ 	.byte	0x04, 0x55
        /*002e*/ 	.short	(.L_137 - .L_136)


	//   ....[0]....
.L_136:
        /* <DEDUP_REMOVED lines=115> */


	//----- nvinfo : EIATTR_MERCURY_ISA_VERSION
	.align		4
.L_137:
        /*0748*/ 	.byte	0x03, 0x5f
        /*074a*/ 	.short	0x0101


	//----- nvinfo : EIATTR_UNUSED_LOAD_BYTE_OFFSET
	.align		4
        /*074c*/ 	.byte	0x04, 0x44
        /*074e*/ 	.short	(.L_139 - .L_138)


	//   ....[0]....
.L_138:
        /*0750*/ 	.word	0x00000a90
        /*0754*/ 	.word	0x0000fff0


	//   ....[1]....
        /*0758*/ 	.word	0x00010b00
        /*075c*/ 	.word	0x0000fff0


	//----- nvinfo : EIATTR_INT_WARP_WIDE_INSTR_OFFSETS
	.align		4
.L_139:
        /*0760*/ 	.byte	0x04, 0x31
        /*0762*/ 	.short	(.L_141 - .L_140)


	//   ....[0]....
.L_140:
        /*0764*/ 	.word	0x00000130


	//   ....[1]....
        /*0768*/ 	.word	0x00000170


	//   ....[2]....
        /*076c*/ 	.word	0x000001e0


	//   ....[3]....
        /*0770*/ 	.word	0x000164c0


	//   ....[4]....
        /*0774*/ 	.word	0x00016550


	//   ....[5]....
        /*0778*/ 	.word	0x000191c0


	//   ....[6]....
        /*077c*/ 	.word	0x00019250


	//----- nvinfo : EIATTR_COOP_GROUP_MASK_REGIDS
	.align		4
.L_141:
        /*0780*/ 	.byte	0x04, 0x29
        /*0782*/ 	.short	(.L_143 - .L_142)


	//   ....[0]....
.L_142:
        /*0784*/ 	.word	0xffffffff


	//   ....[1]....
        /*0788*/ 	.word	0xffffffff


	//   ....[2]....
        /*078c*/ 	.word	0xffffffff


	//   ....[3]....
        /*0790*/ 	.word	0xffffffff


	//   ....[4]....
        /*0794*/ 	.word	0xffffffff


	//   ....[5]....
        /*0798*/ 	.word	0xffffffff


	//   ....[6]....
        /*079c*/ 	.word	0xffffffff


	//   ....[7]....
        /*07a0*/ 	.word	0xffffffff


	//   ....[8]....
        /*07a4*/ 	.word	0xffffffff


	//   ....[9]....
        /*07a8*/ 	.word	0xffffffff


	//   ....[10]....
        /*07ac*/ 	.word	0xffffffff


	//   ....[11]....
        /*07b0*/ 	.word	0xffffffff


	//   ....[12]....
        /*07b4*/ 	.word	0xffffffff


	//   ....[13]....
        /*07b8*/ 	.word	0xffffffff


	//   ....[14]....
        /*07bc*/ 	.word	0xffffffff


	//   ....[15]....
        /*07c0*/ 	.word	0xffffffff


	//   ....[16]....
        /*07c4*/ 	.word	0xffffffff


	//   ....[17]....
        /*07c8*/ 	.word	0xffffffff


	//   ....[18]....
        /*07cc*/ 	.word	0xffffffff


	//   ....[19]....
        /*07d0*/ 	.word	0xffffffff


	//   ....[20]....
        /*07d4*/ 	.word	0xffffffff


	//   ....[21]....
        /*07d8*/ 	.word	0xffffffff


	//   ....[22]....
        /*07dc*/ 	.word	0xffffffff


	//   ....[23]....
        /*07e0*/ 	.word	0xffffffff


	//   ....[24]....
        /*07e4*/ 	.word	0xffffffff


	//   ....[25]....
        /*07e8*/ 	.word	0xffffffff


	//   ....[26]....
        /*07ec*/ 	.word	0xffffffff


	//   ....[27]....
        /*07f0*/ 	.word	0xffffffff


	//   ....[28]....
        /*07f4*/ 	.word	0xffffffff


	//   ....[29]....
        /*07f8*/ 	.word	0xffffffff


	//   ....[30]....
        /*07fc*/ 	.word	0xffffffff


	//   ....[31]....
        /*0800*/ 	.word	0xffffffff


	//   ....[32]....
        /*0804*/ 	.word	0xffffffff


	//   ....[33]....
        /*0808*/ 	.word	0xffffffff


	//   ....[34]....
        /*080c*/ 	.word	0xffffffff


	//   ....[35]....
        /*0810*/ 	.word	0xffffffff


	//   ....[36]....
        /*0814*/ 	.word	0xffffffff


	//   ....[37]....
        /*0818*/ 	.word	0xffffffff


	//   ....[38]....
        /*081c*/ 	.word	0xffffffff


	//   ....[39]....
        /*0820*/ 	.word	0xffffffff


	//   ....[40]....
        /*0824*/ 	.word	0xffffffff


	//   ....[41]....
        /*0828*/ 	.word	0xffffffff


	//   ....[42]....
        /*082c*/ 	.word	0xffffffff


	//   ....[43]....
        /*0830*/ 	.word	0xffffffff


	//   ....[44]....
        /*0834*/ 	.word	0xffffffff


	//   ....[45]....
        /*0838*/ 	.word	0xffffffff


	//   ....[46]....
        /*083c*/ 	.word	0xffffffff


	//   ....[47]....
        /*0840*/ 	.word	0xffffffff


	//   ....[48]....
        /*0844*/ 	.word	0xffffffff


	//   ....[49]....
        /*0848*/ 	.word	0xffffffff


	//   ....[50]....
        /*084c*/ 	.word	0xffffffff


	//   ....[51]....
        /*0850*/ 	.word	0xffffffff


	//   ....[52]....
        /*0854*/ 	.word	0xffffffff


	//   ....[53]....
        /*0858*/ 	.word	0xffffffff


	//   ....[54]....
        /*085c*/ 	.word	0xffffffff


	//   ....[55]....
        /*0860*/ 	.word	0xffffffff


	//   ....[56]....
        /*0864*/ 	.word	0xffffffff


	//   ....[57]....
        /*0868*/ 	.word	0xffffffff


	//   ....[58]....
        /*086c*/ 	.word	0xffffffff


	//   ....[59]....
        /*0870*/ 	.word	0xffffffff


	//   ....[60]....
        /*0874*/ 	.word	0xffffffff


	//   ....[61]....
        /*0878*/ 	.word	0xffffffff


	//   ....[62]....
        /*087c*/ 	.word	0xffffffff


	//   ....[63]....
        /*0880*/ 	.word	0xffffffff


	//   ....[64]....
        /*0884*/ 	.word	0xffffffff


	//   ....[65]....
        /*0888*/ 	.word	0xffffffff


	//   ....[66]....
        /*088c*/ 	.word	0xffffffff


	//   ....[67]....
        /*0890*/ 	.word	0xffffffff


	//   ....[68]....
        /*0894*/ 	.word	0xffffffff


	//   ....[69]....
        /*0898*/ 	.word	0xffffffff


	//   ....[70]....
        /*089c*/ 	.word	0xffffffff


	//   ....[71]....
        /*08a0*/ 	.word	0xffffffff


	//   ....[72]....
        /*08a4*/ 	.word	0xffffffff


	//   ....[73]....
        /*08a8*/ 	.word	0xffffffff


	//   ....[74]....
        /*08ac*/ 	.word	0xffffffff


	//   ....[75]....
        /*08b0*/ 	.word	0xffffffff


	//   ....[76]....
        /*08b4*/ 	.word	0xffffffff


	//   ....[77]....
        /*08b8*/ 	.word	0xffffffff


	//   ....[78]....
        /*08bc*/ 	.word	0xffffffff


	//   ....[79]....
        /*08c0*/ 	.word	0xffffffff


	//   ....[80]....
        /*08c4*/ 	.word	0xffffffff


	//   ....[81]....
        /*08c8*/ 	.word	0xffffffff


	//   ....[82]....
        /*08cc*/ 	.word	0xffffffff


	//   ....[83]....
        /*08d0*/ 	.word	0xffffffff


	//   ....[84]....
        /*08d4*/ 	.word	0xffffffff


	//   ....[85]....
        /*08d8*/ 	.word	0xffffffff


	//   ....[86]....
        /*08dc*/ 	.word	0xffffffff


	//   ....[87]....
        /*08e0*/ 	.word	0xffffffff


	//   ....[88]....
        /*08e4*/ 	.word	0xffffffff


	//   ....[89]....
        /*08e8*/ 	.word	0xffffffff


	//   ....[90]....
        /*08ec*/ 	.word	0xffffffff


	//   ....[91]....
        /*08f0*/ 	.word	0xffffffff


	//   ....[92]....
        /*08f4*/ 	.word	0xffffffff


	//   ....[93]....
        /*08f8*/ 	.word	0xffffffff


	//   ....[94]....
        /*08fc*/ 	.word	0xffffffff


	//   ....[95]....
        /*0900*/ 	.word	0xffffffff


	//   ....[96]....
        /*0904*/ 	.word	0xffffffff


	//   ....[97]....
        /*0908*/ 	.word	0xffffffff


	//   ....[98]....
        /*090c*/ 	.word	0xffffffff


	//   ....[99]....
        /*0910*/ 	.word	0xffffffff


	//   ....[100]....
        /*0914*/ 	.word	0xffffffff


	//   ....[101]....
        /*0918*/ 	.word	0xffffffff


	//   ....[102]....
        /*091c*/ 	.word	0xffffffff


	//   ....[103]....
        /*0920*/ 	.word	0xffffffff


	//   ....[104]....
        /*0924*/ 	.word	0xffffffff


	//   ....[105]....
        /*0928*/ 	.word	0xffffffff


	//   ....[106]....
        /*092c*/ 	.word	0xffffffff


	//   ....[107]....
        /*0930*/ 	.word	0xffffffff


	//   ....[108]....
        /*0934*/ 	.word	0xffffffff


	//   ....[109]....
        /*0938*/ 	.word	0xffffffff


	//   ....[110]....
        /*093c*/ 	.word	0xffffffff


	//   ....[111]....
        /*0940*/ 	.word	0xffffffff


	//   ....[112]....
        /*0944*/ 	.word	0xffffffff


	//   ....[113]....
        /*0948*/ 	.word	0xffffffff


	//   ....[114]....
        /*094c*/ 	.word	0xffffffff


	//   ....[115]....
        /*0950*/ 	.word	0xffffffff


	//   ....[116]....
        /*0954*/ 	.word	0xffffffff


	//   ....[117]....
        /*0958*/ 	.word	0xffffffff


	//   ....[118]....
        /*095c*/ 	.word	0xffffffff


	//   ....[119]....
        /*0960*/ 	.word	0xffffffff


	//   ....[120]....
        /*0964*/ 	.word	0xffffffff


	//   ....[121]....
        /*0968*/ 	.word	0xffffffff


	//   ....[122]....
        /*096c*/ 	.word	0xffffffff


	//   ....[123]....
        /*0970*/ 	.word	0xffffffff


	//   ....[124]....
        /*0974*/ 	.word	0xffffffff


	//   ....[125]....
        /*0978*/ 	.word	0xffffffff


	//   ....[126]....
        /*097c*/ 	.word	0xffffffff


	//   ....[127]....
        /*0980*/ 	.word	0xffffffff


	//   ....[128]....
        /*0984*/ 	.word	0xffffffff


	//   ....[129]....
        /*0988*/ 	.word	0xffffffff


	//   ....[130]....
        /*098c*/ 	.word	0xffffffff


	//   ....[131]....
        /*0990*/ 	.word	0xffffffff


	//   ....[132]....
        /*0994*/ 	.word	0xffffffff


	//   ....[133]....
        /*0998*/ 	.word	0xffffffff


	//   ....[134]....
        /*099c*/ 	.word	0xffffffff


	//   ....[135]....
        /*09a0*/ 	.word	0x0500000f


	//   ....[136]....
        /*09a4*/ 	.word	0x0500000f


	//   ....[137]....
        /*09a8*/ 	.word	0x0500000f


	//   ....[138]....
        /*09ac*/ 	.word	0x0500000f


	//   ....[139]....
        /*09b0*/ 	.word	0x0500000f


	//   ....[140]....
        /*09b4*/ 	.word	0x0500000f


	//   ....[141]....
        /*09b8*/ 	.word	0x0500000f


	//   ....[142]....
        /*09bc*/ 	.word	0x0500000f


	//   ....[143]....
        /*09c0*/ 	.word	0x0500000f


	//   ....[144]....
        /*09c4*/ 	.word	0x0500000f


	//   ....[145]....
        /*09c8*/ 	.word	0x0500000f


	//   ....[146]....
        /*09cc*/ 	.word	0x0500000f


	//   ....[147]....
        /*09d0*/ 	.word	0x0500000f


	//   ....[148]....
        /*09d4*/ 	.word	0x0500000f


	//   ....[149]....
        /*09d8*/ 	.word	0x0500000f


	//   ....[150]....
        /*09dc*/ 	.word	0x0500000f


	//   ....[151]....
        /*09e0*/ 	.word	0x0500000f


	//   ....[152]....
        /*09e4*/ 	.word	0x0500000f


	//   ....[153]....
        /*09e8*/ 	.word	0x0500000f


	//   ....[154]....
        /*09ec*/ 	.word	0x0500000f


	//   ....[155]....
        /*09f0*/ 	.word	0x0500000f


	//   ....[156]....
        /*09f4*/ 	.word	0x0500000f


	//   ....[157]....
        /*09f8*/ 	.word	0x0500000f


	//   ....[158]....
        /*09fc*/ 	.word	0x0500000f


	//   ....[159]....
        /*0a00*/ 	.word	0x0500000f


	//   ....[160]....
        /*0a04*/ 	.word	0x0500000f


	//   ....[161]....
        /*0a08*/ 	.word	0x0500000f


	//   ....[162]....
        /*0a0c*/ 	.word	0x0500000f


	//   ....[163]....
        /*0a10*/ 	.word	0x0500000f


	//   ....[164]....
        /*0a14*/ 	.word	0x0500000f


	//   ....[165]....
        /*0a18*/ 	.word	0x0500000f


	//   ....[166]....
        /*0a1c*/ 	.word	0x0500000f


	//   ....[167]....
        /*0a20*/ 	.word	0x0500000f


	//   ....[168]....
        /*0a24*/ 	.word	0x0500000f


	//   ....[169]....
        /*0a28*/ 	.word	0x0500000f


	//   ....[170]....
        /*0a2c*/ 	.word	0x0500000f


	//   ....[171]....
        /*0a30*/ 	.word	0x0500000f


	//   ....[172]....
        /*0a34*/ 	.word	0x0500000f


	//   ....[173]....
        /*0a38*/ 	.word	0x0500000f


	//   ....[174]....
        /*0a3c*/ 	.word	0x0500000f


	//   ....[175]....
        /*0a40*/ 	.word	0x0500000f


	//   ....[176]....
        /*0a44*/ 	.word	0x0500000f


	//   ....[177]....
        /*0a48*/ 	.word	0x0500000f


	//   ....[178]....
        /*0a4c*/ 	.word	0x0500000f


	//   ....[179]....
        /*0a50*/ 	.word	0x0500000f


	//   ....[180]....
        /*0a54*/ 	.word	0x0500000f


	//   ....[181]....
        /*0a58*/ 	.word	0x0500000f


	//   ....[182]....
        /*0a5c*/ 	.word	0x0500000f


	//   ....[183]....
        /*0a60*/ 	.word	0x0500000f


	//   ....[184]....
        /*0a64*/ 	.word	0x0500000f


	//   ....[185]....
        /*0a68*/ 	.word	0x0500000f


	//   ....[186]....
        /*0a6c*/ 	.word	0x0500000f


	//   ....[187]....
        /*0a70*/ 	.word	0x0500000f


	//   ....[188]....
        /*0a74*/ 	.word	0x0500000f


	//   ....[189]....
        /*0a78*/ 	.word	0x0500000f


	//   ....[190]....
        /*0a7c*/ 	.word	0x0500000f


	//   ....[191]....
        /*0a80*/ 	.word	0x0500000f


	//   ....[192]....
        /*0a84*/ 	.word	0x0500000f


	//   ....[193]....
        /*0a88*/ 	.word	0x0500000f


	//   ....[194]....
        /*0a8c*/ 	.word	0x0500000f


	//   ....[195]....
        /*0a90*/ 	.word	0x0500000f


	//   ....[196]....
        /*0a94*/ 	.word	0x0500000f


	//   ....[197]....
        /*0a98*/ 	.word	0x0500000f


	//   ....[198]....
        /*0a9c*/ 	.word	0x0500000f


	//   ....[199]....
        /*0aa0*/ 	.word	0x0500000f


	//   ....[200]....
        /*0aa4*/ 	.word	0x0500000f


	//   ....[201]....
        /*0aa8*/ 	.word	0x0500000f


	//   ....[202]....
        /*0aac*/ 	.word	0x0500000f


	//   ....[203]....
        /*0ab0*/ 	.word	0x0500000f


	//   ....[204]....
        /*0ab4*/ 	.word	0x0500000f


	//   ....[205]....
        /*0ab8*/ 	.word	0x0500000f


	//   ....[206]....
        /*0abc*/ 	.word	0x0500000f


	//   ....[207]....
        /*0ac0*/ 	.word	0x0500000f


	//   ....[208]....
        /*0ac4*/ 	.word	0x0500000f


	//   ....[209]....
        /*0ac8*/ 	.word	0x0500000f


	//   ....[210]....
        /*0acc*/ 	.word	0x0500000f


	//   ....[211]....
        /*0ad0*/ 	.word	0x0500000f


	//   ....[212]....
        /*0ad4*/ 	.word	0x0500000f


	//   ....[213]....
        /*0ad8*/ 	.word	0x0500000f


	//   ....[214]....
        /*0adc*/ 	.word	0x0500000f


	//   ....[215]....
        /*0ae0*/ 	.word	0x0500000f


	//   ....[216]....
        /*0ae4*/ 	.word	0x0500000f


	//   ....[217]....
        /*0ae8*/ 	.word	0x0500000f


	//   ....[218]....
        /*0aec*/ 	.word	0x0500000f


	//   ....[219]....
        /*0af0*/ 	.word	0x0500000f


	//   ....[220]....
        /*0af4*/ 	.word	0x0500000f


	//   ....[221]....
        /*0af8*/ 	.word	0x0500000f


	//   ....[222]....
        /*0afc*/ 	.word	0x0500000f


	//   ....[223]....
        /*0b00*/ 	.word	0x0500000f


	//   ....[224]....
        /*0b04*/ 	.word	0x0500000f


	//   ....[225]....
        /*0b08*/ 	.word	0x0500000f


	//   ....[226]....
        /*0b0c*/ 	.word	0x0500000f


	//----- nvinfo : EIATTR_COOP_GROUP_INSTR_OFFSETS
	.align		4
.L_143:
        /*0b10*/ 	.byte	0x04, 0x28
        /*0b12*/ 	.short	(.L_145 - .L_144)


	//   ....[0]....
.L_144:
        /*0b14*/ 	.word	0x00000070


	//   ....[1]....
        /*0b18*/ 	.word	0x00000140


	//   ....[2]....
        /*0b1c*/ 	.word	0x00000190


	//   ....[3]....
        /*0b20*/ 	.word	0x000003c0


	//   ....[4]....
        /*0b24*/ 	.word	0x00000520


	//   ....[5]....
        /*0b28*/ 	.word	0x00000640


	//   ....[6]....
        /*0b2c*/ 	.word	0x000007a0


	//   ....[7]....
        /*0b30*/ 	.word	0x00003510


	//   ....[8]....
        /*0b34*/ 	.word	0x00003520


	//   ....[9]....
        /*0b38*/ 	.word	0x000050b0


	//   ....[10]....
        /*0b3c*/ 	.word	0x000050c0


	//   ....[11]....
        /*0b40*/ 	.word	0x00006a00


	//   ....[12]....
        /*0b44*/ 	.word	0x00006a10


	//   ....[13]....
        /*0b48*/ 	.word	0x00006ed0


	//   ....[14]....
        /*0b4c*/ 	.word	0x00006ef0


	//   ....[15]....
        /*0b50*/ 	.word	0x00007760


	//   ....[16]....
        /*0b54*/ 	.word	0x00007d30


	//   ....[17]....
        /*0b58*/ 	.word	0x00007d40


	//   ....[18]....
        /*0b5c*/ 	.word	0x00007d50


	//   ....[19]....
        /*0b60*/ 	.word	0x00007d60


	//   ....[20]....
        /*0b64*/ 	.word	0x00009900


	//   ....[21]....
        /*0b68*/ 	.word	0x00009910


	//   ....[22]....
        /*0b6c*/ 	.word	0x00009920


	//   ....[23]....
        /*0b70*/ 	.word	0x00009930


	//   ....[24]....
        /*0b74*/ 	.word	0x0000c520


	//   ....[25]....
        /*0b78*/ 	.word	0x0000c540


	//   ....[26]....
        /*0b7c*/ 	.word	0x0000c560


	//   ....[27]....
        /*0b80*/ 	.word	0x0000c580


	//   ....[28]....
        /*0b84*/ 	.word	0x0000d7f0


	//   ....[29]....
        /*0b88*/ 	.word	0x0000e850


	//   ....[30]....
        /*0b8c*/ 	.word	0x0000e870


	//   ....[31]....
        /*0b90*/ 	.word	0x0000eaa0


	//   ....[32]....
        /*0b94*/ 	.word	0x0000eac0


	//   ....[33]....
        /*0b98*/ 	.word	0x0000fe60


	//   ....[34]....
        /*0b9c*/ 	.word	0x00010080


	//   ....[35]....
        /*0ba0*/ 	.word	0x00010530


	//   ....[36]....
        /*0ba4*/ 	.word	0x00010540


	//   ....[37]....
        /*0ba8*/ 	.word	0x00010570


	//   ....[38]....
        /*0bac*/ 	.word	0x000114c0


	//   ....[39]....
        /*0bb0*/ 	.word	0x000114e0


	//   ....[40]....
        /*0bb4*/ 	.word	0x000114f0


	//   ....[41]....
        /*0bb8*/ 	.word	0x00011500


	//   ....[42]....
        /*0bbc*/ 	.word	0x00011ba0


	//   ....[43]....
        /*0bc0*/ 	.word	0x00011bb0


	//   ....[44]....
        /*0bc4*/ 	.word	0x00011d00


	//   ....[45]....
        /*0bc8*/ 	.word	0x00011d10


	//   ....[46]....
        /*0bcc*/ 	.word	0x00012100


	//   ....[47]....
        /*0bd0*/ 	.word	0x00012110


	//   ....[48]....
        /*0bd4*/ 	.word	0x00012610


	//   ....[49]....
        /*0bd8*/ 	.word	0x00012620


	//   ....[50]....
        /*0bdc*/ 	.word	0x000133d0


	//   ....[51]....
        /*0be0*/ 	.word	0x000133e0


	//   ....[52]....
        /*0be4*/ 	.word	0x00013540


	//   ....[53]....
        /*0be8*/ 	.word	0x00013550


	//   ....[54]....
        /*0bec*/ 	.word	0x000136f0


	//   ....[55]....
        /*0bf0*/ 	.word	0x00013900


	//   ....[56]....
        /*0bf4*/ 	.word	0x00013930


	//   ....[57]....
        /*0bf8*/ 	.word	0x00013960


	//   ....[58]....
        /*0bfc*/ 	.word	0x00013990


	//   ....[59]....
        /*0c00*/ 	.word	0x000139c0


	//   ....[60]....
        /*0c04*/ 	.word	0x000139f0


	//   ....[61]....
        /*0c08*/ 	.word	0x00013b80


	//   ....[62]....
        /*0c0c*/ 	.word	0x00013bb0


	//   ....[63]....
        /*0c10*/ 	.word	0x00013be0


	//   ....[64]....
        /*0c14*/ 	.word	0x00013c10


	//   ....[65]....
        /*0c18*/ 	.word	0x00013c40


	//   ....[66]....
        /*0c1c*/ 	.word	0x00013c70


	//   ....[67]....
        /*0c20*/ 	.word	0x00013d00


	//   ....[68]....
        /*0c24*/ 	.word	0x00013d30


	//   ....[69]....
        /*0c28*/ 	.word	0x00013d40


	//   ....[70]....
        /*0c2c*/ 	.word	0x00013de0


	//   ....[71]....
        /*0c30*/ 	.word	0x00014dd0


	//   ....[72]....
        /*0c34*/ 	.word	0x000170e0


	//   ....[73]....
        /*0c38*/ 	.word	0x000170f0


	//   ....[74]....
        /*0c3c*/ 	.word	0x000171b0


	//   ....[75]....
        /*0c40*/ 	.word	0x000171c0


	//   ....[76]....
        /*0c44*/ 	.word	0x00017270


	//   ....[77]....
        /*0c48*/ 	.word	0x00017280


	//   ....[78]....
        /*0c4c*/ 	.word	0x00017290


	//   ....[79]....
        /*0c50*/ 	.word	0x000172a0


	//   ....[80]....
        /*0c54*/ 	.word	0x00017c60


	//   ....[81]....
        /*0c58*/ 	.word	0x00017c90


	//   ....[82]....
        /*0c5c*/ 	.word	0x00017d50


	//   ....[83]....
        /*0c60*/ 	.word	0x00017d70


	//   ....[84]....
        /*0c64*/ 	.word	0x00017e10


	//   ....[85]....
        /*0c68*/ 	.word	0x00017e30


	//   ....[86]....
        /*0c6c*/ 	.word	0x00017e40


	//   ....[87]....
        /*0c70*/ 	.word	0x00017e50


	//   ....[88]....
        /*0c74*/ 	.word	0x00017f70


	//   ....[89]....
        /*0c78*/ 	.word	0x00017f80


	//   ....[90]....
        /*0c7c*/ 	.word	0x00017f90


	//   ....[91]....
        /*0c80*/ 	.word	0x00018020


	//   ....[92]....
        /*0c84*/ 	.word	0x000187e0


	//   ....[93]....
        /*0c88*/ 	.word	0x000187f0


	//   ....[94]....
        /*0c8c*/ 	.word	0x00018810


	//   ....[95]....
        /*0c90*/ 	.word	0x00018890


	//   ....[96]....
        /*0c94*/ 	.word	0x000188a0


	//   ....[97]....
        /*0c98*/ 	.word	0x00018900


	//   ....[98]....
        /*0c9c*/ 	.word	0x00018930


	//   ....[99]....
        /*0ca0*/ 	.word	0x00018970


	//   ....[100]....
        /*0ca4*/ 	.word	0x00018c20


	//   ....[101]....
        /*0ca8*/ 	.word	0x00018c40


	//   ....[102]....
        /*0cac*/ 	.word	0x00018ce0


	//   ....[103]....
        /*0cb0*/ 	.word	0x00018cf0


	//   ....[104]....
        /*0cb4*/ 	.word	0x00018d80


	//   ....[105]....
        /*0cb8*/ 	.word	0x00018d90


	//   ....[106]....
        /*0cbc*/ 	.word	0x00018da0


	//   ....[107]....
        /*0cc0*/ 	.word	0x00018e30


	//   ....[108]....
        /*0cc4*/ 	.word	0x00019400


	//   ....[109]....
        /*0cc8*/ 	.word	0x00019410


	//   ....[110]....
        /*0ccc*/ 	.word	0x000194a0


	//   ....[111]....
        /*0cd0*/ 	.word	0x00019540


	//   ....[112]....
        /*0cd4*/ 	.word	0x00019560


	//   ....[113]....
        /*0cd8*/ 	.word	0x000195e0


	//   ....[114]....
        /*0cdc*/ 	.word	0x00019600


	//   ....[115]....
        /*0ce0*/ 	.word	0x00019610


	//   ....[116]....
        /*0ce4*/ 	.word	0x00019a50


	//   ....[117]....
        /*0ce8*/ 	.word	0x00019a80


	//   ....[118]....
        /*0cec*/ 	.word	0x00019af0


	//   ....[119]....
        /*0cf0*/ 	.word	0x00019b20


	//   ....[120]....
        /*0cf4*/ 	.word	0x00019b50


	//   ....[121]....
        /*0cf8*/ 	.word	0x00019b80


	//   ....[122]....
        /*0cfc*/ 	.word	0x00019bb0


	//   ....[123]....
        /*0d00*/ 	.word	0x00019be0


	//   ....[124]....
        /*0d04*/ 	.word	0x00019d80


	//   ....[125]....
        /*0d08*/ 	.word	0x00019db0


	//   ....[126]....
        /*0d0c*/ 	.word	0x00019de0


	//   ....[127]....
        /*0d10*/ 	.word	0x00019e10


	//   ....[128]....
        /*0d14*/ 	.word	0x00019e40


	//   ....[129]....
        /*0d18*/ 	.word	0x00019e70


	//   ....[130]....
        /*0d1c*/ 	.word	0x00019f30


	//   ....[131]....
        /*0d20*/ 	.word	0x00019f50


	//   ....[132]....
        /*0d24*/ 	.word	0x00019f60


	//   ....[133]....
        /*0d28*/ 	.word	0x00019fc0


	//   ....[134]....
        /*0d2c*/ 	.word	0x0001a5e0


	//   ....[135]....
        /*0d30*/ 	.word	0x0001a920


	//   ....[136]....
        /*0d34*/ 	.word	0x0001a9b0


	//   ....[137]....
        /*0d38*/ 	.word	0x0001aaa0


	//   ....[138]....
        /*0d3c*/ 	.word	0x0001ab30


	//   ....[139]....
        /*0d40*/ 	.word	0x0001ac10


	//   ....[140]....
        /*0d44*/ 	.word	0x0001aca0


	//   ....[141]....
        /*0d48*/ 	.word	0x0001ad80


	//   ....[142]....
        /*0d4c*/ 	.word	0x0001ae30


	//   ....[143]....
        /*0d50*/ 	.word	0x0001aec0


	//   ....[144]....
        /*0d54*/ 	.word	0x0001af10


	//   ....[145]....
        /*0d58*/ 	.word	0x0001af60


	//   ....[146]....
        /*0d5c*/ 	.word	0x0001b050


	//   ....[147]....
        /*0d60*/ 	.word	0x0001b0e0


	//   ....[148]....
        /*0d64*/ 	.word	0x0001b130


	//   ....[149]....
        /*0d68*/ 	.word	0x0001b180


	//   ....[150]....
        /*0d6c*/ 	.word	0x0001b3a0


	//   ....[151]....
        /*0d70*/ 	.word	0x0001b3f0


	//   ....[152]....
        /*0d74*/ 	.word	0x0001b480


	//   ....[153]....
        /*0d78*/ 	.word	0x0001b510


	//   ....[154]....
        /*0d7c*/ 	.word	0x0001b590


	//   ....[155]....
        /*0d80*/ 	.word	0x0001b5e0


	//   ....[156]....
        /*0d84*/ 	.word	0x0001b670


	//   ....[157]....
        /*0d88*/ 	.word	0x0001b700


	//   ....[158]....
        /*0d8c*/ 	.word	0x0001b780


	//   ....[159]....
        /*0d90*/ 	.word	0x0001b7d0


	//   ....[160]....
        /*0d94*/ 	.word	0x0001b860


	//   ....[161]....
        /*0d98*/ 	.word	0x0001b8f0


	//   ....[162]....
        /*0d9c*/ 	.word	0x0001b9b0


	//   ....[163]....
        /*0da0*/ 	.word	0x0001bc90


	//   ....[164]....
        /*0da4*/ 	.word	0x0001bd80


	//   ....[165]....
        /*0da8*/ 	.word	0x0001be10


	//   ....[166]....
        /*0dac*/ 	.word	0x0001be70


	//   ....[167]....
        /*0db0*/ 	.word	0x0001bf90


	//   ....[168]....
        /*0db4*/ 	.word	0x0001bff0


	//   ....[169]....
        /*0db8*/ 	.word	0x0001c110


	//   ....[170]....
        /*0dbc*/ 	.word	0x0001c170


	//   ....[171]....
        /*0dc0*/ 	.word	0x0001c220


	//   ....[172]....
        /*0dc4*/ 	.word	0x0001c330


	//   ....[173]....
        /*0dc8*/ 	.word	0x0001c3a0


	//   ....[174]....
        /*0dcc*/ 	.word	0x0001c400


	//   ....[175]....
        /*0dd0*/ 	.word	0x0001c510


	//   ....[176]....
        /*0dd4*/ 	.word	0x0001c570


	//   ....[177]....
        /*0dd8*/ 	.word	0x0001c690


	//   ....[178]....
        /*0ddc*/ 	.word	0x0001c6f0


	//   ....[179]....
        /*0de0*/ 	.word	0x0001c7d0


	//   ....[180]....
        /*0de4*/ 	.word	0x0001c8a0


	//   ....[181]....
        /*0de8*/ 	.word	0x0001c990


	//   ....[182]....
        /*0dec*/ 	.word	0x0001c9f0


	//   ....[183]....
        /*0df0*/ 	.word	0x0001cad0


	//   ....[184]....
        /*0df4*/ 	.word	0x0001cc60


	//   ....[185]....
        /*0df8*/ 	.word	0x0001cd20


	//   ....[186]....
        /*0dfc*/ 	.word	0x0001cdb0


	//   ....[187]....
        /*0e00*/ 	.word	0x0001cea0


	//   ....[188]....
        /*0e04*/ 	.word	0x0001cf00


	//   ....[189]....
        /*0e08*/ 	.word	0x0001cfd0


	//   ....[190]....
        /*0e0c*/ 	.word	0x0001d030


	//   ....[191]....
        /*0e10*/ 	.word	0x0001d110


	//   ....[192]....
        /*0e14*/ 	.word	0x0001d200


	//   ....[193]....
        /*0e18*/ 	.word	0x0001d2a0


	//   ....[194]....
        /*0e1c*/ 	.word	0x0001d300


	//   ....[195]....
        /*0e20*/ 	.word	0x0001d400


	//   ....[196]....
        /*0e24*/ 	.word	0x0001d460


	//   ....[197]....
        /*0e28*/ 	.word	0x0001d560


	//   ....[198]....
        /*0e2c*/ 	.word	0x0001d5c0


	//   ....[199]....
        /*0e30*/ 	.word	0x0001d690


	//   ....[200]....
        /*0e34*/ 	.word	0x0001d7e0


	//   ....[201]....
        /*0e38*/ 	.word	0x0001d890


	//   ....[202]....
        /*0e3c*/ 	.word	0x0001d9a0


	//   ....[203]....
        /*0e40*/ 	.word	0x0001da80


	//   ....[204]....
        /*0e44*/ 	.word	0x0001dae0


	//   ....[205]....
        /*0e48*/ 	.word	0x0001dbd0


	//   ....[206]....
        /*0e4c*/ 	.word	0x0001dc30


	//   ....[207]....
        /*0e50*/ 	.word	0x0001dd10


	//   ....[208]....
        /*0e54*/ 	.word	0x0001dda0


	//   ....[209]....
        /*0e58*/ 	.word	0x0001de40


	//   ....[210]....
        /*0e5c*/ 	.word	0x0001dfc0


	//   ....[211]....
        /*0e60*/ 	.word	0x0001e030


	//   ....[212]....
        /*0e64*/ 	.word	0x0001e0a0


	//   ....[213]....
        /*0e68*/ 	.word	0x0001e110


	//   ....[214]....
        /*0e6c*/ 	.word	0x0001e180


	//   ....[215]....
        /*0e70*/ 	.word	0x0001e200


	//   ....[216]....
        /*0e74*/ 	.word	0x0001e280


	//   ....[217]....
        /*0e78*/ 	.word	0x0001e310


	//   ....[218]....
        /*0e7c*/ 	.word	0x0001e380


	//   ....[219]....
        /*0e80*/ 	.word	0x0001e3f0


	//   ....[220]....
        /*0e84*/ 	.word	0x0001e460


	//   ....[221]....
        /*0e88*/ 	.word	0x0001e4e0


	//   ....[222]....
        /*0e8c*/ 	.word	0x0001e550


	//   ....[223]....
        /*0e90*/ 	.word	0x0001e5f0


	//   ....[224]....
        /*0e94*/ 	.word	0x0001e640


	//   ....[225]....
        /*0e98*/ 	.word	0x0001e6d0


	//   ....[226]....
        /*0e9c*/ 	.word	0x0001e800


	//----- nvinfo : EIATTR_REG_RECONFIG
	.align		4
.L_145:
        /*0ea0*/ 	.byte	0x01, 0x54
	.zero		2


	//----- nvinfo : EIATTR_SYSCALL_OFFSETS
	.align		4
        /*0ea4*/ 	.byte	0x04, 0x46
        /*0ea6*/ 	.short	(.L_147 - .L_146)


	//   ....[0]....
.L_146:
        /*0ea8*/ 	.word	0x00002030


	//   ....[1]....
        /*0eac*/ 	.word	0x00002180


	//   ....[2]....
        /*0eb0*/ 	.word	0x00007930


	//   ....[3]....
        /*0eb4*/ 	.word	0x00007cb0


	//   ....[4]....
        /*0eb8*/ 	.word	0x000166b0


	//   ....[5]....
        /*0ebc*/ 	.word	0x00016800


	//   ....[6]....
        /*0ec0*/ 	.word	0x000168f0


	//   ....[7]....
        /*0ec4*/ 	.word	0x00017720


	//----- nvinfo : EIATTR_MBARRIER_INSTR_OFFSETS
	.align		4
.L_147:
        /*0ec8*/ 	.byte	0x04, 0x39
        /*0eca*/ 	.short	(.L_149 - .L_148)


	//   ....[0]....
.L_148:
        /*0ecc*/ 	.word	0x00000270
        /*0ed0*/ 	.word	0x000000ff
        /*0ed4*/ 	.word	0x0002d800
        /*0ed8*/ 	.short	0x0100
        /*0eda*/ 	.byte	0x08
	.zero		1


	//   ....[1]....
        /*0edc*/ 	.word	0x00000280
        /*0ee0*/ 	.word	0x000000ff
        /*0ee4*/ 	.word	0x0002d820
        /*0ee8*/ 	.short	0x0100
        /*0eea*/ 	.byte	0x08
	.zero		1


	//   ....[2]....
        /*0eec*/ 	.word	0x00000370
        /*0ef0*/ 	.word	0x000000ff
        /*0ef4*/ 	.word	0x0002d830
        /*0ef8*/ 	.short	0x0100
        /*0efa*/ 	.byte	0x08
	.zero		1


	//   ....[3]....
        /*0efc*/ 	.word	0x00000380
        /*0f00*/ 	.word	0x000000ff
        /*0f04*/ 	.word	0x0002d840
        /*0f08*/ 	.short	0x0100
        /*0f0a*/ 	.byte	0x08
	.zero		1


	//   ....[4]....
        /*0f0c*/ 	.word	0x00000390
        /*0f10*/ 	.word	0x000000ff
        /*0f14*/ 	.word	0x0002d838
        /*0f18*/ 	.short	0x0100
        /*0f1a*/ 	.byte	0x08
	.zero		1


	//   ....[5]....
        /*0f1c*/ 	.word	0x000003a0
        /*0f20*/ 	.word	0x000000ff
        /*0f24*/ 	.word	0x0002d848
        /*0f28*/ 	.short	0x0100
        /*0f2a*/ 	.byte	0x08
	.zero		1


	//   ....[6]....
        /*0f2c*/ 	.word	0x000004d0
        /*0f30*/ 	.word	0x000000ff
        /*0f34*/ 	.word	0x0002d850
        /*0f38*/ 	.short	0x0100
        /*0f3a*/ 	.byte	0x08
	.zero		1


	//   ....[7]....
        /*0f3c*/ 	.word	0x000004e0
        /*0f40*/ 	.word	0x000000ff
        /*0f44*/ 	.word	0x0002d860
        /*0f48*/ 	.short	0x0100
        /*0f4a*/ 	.byte	0x08
	.zero		1


	//   ....[8]....
        /*0f4c*/ 	.word	0x000004f0
        /*0f50*/ 	.word	0x000000ff
        /*0f54*/ 	.word	0x0002d858
        /*0f58*/ 	.short	0x0100
        /*0f5a*/ 	.byte	0x08
	.zero		1


	//   ....[9]....
        /*0f5c*/ 	.word	0x00000500
        /*0f60*/ 	.word	0x000000ff
        /*0f64*/ 	.word	0x0002d868
        /*0f68*/ 	.short	0x0100
        /*0f6a*/ 	.byte	0x08
	.zero		1


	//   ....[10]....
        /*0f6c*/ 	.word	0x000005f0
        /*0f70*/ 	.word	0x000000ff
        /*0f74*/ 	.word	0x0002d870
        /*0f78*/ 	.short	0x0100
        /*0f7a*/ 	.byte	0x06
	.zero		1


	//   ....[11]....
        /*0f7c*/ 	.word	0x00000600
        /*0f80*/ 	.word	0x000000ff
        /*0f84*/ 	.word	0x0002d880
        /*0f88*/ 	.short	0x0100
        /*0f8a*/ 	.byte	0x06
	.zero		1


	//   ....[12]....
        /*0f8c*/ 	.word	0x00000610
        /*0f90*/ 	.word	0x000000ff
        /*0f94*/ 	.word	0x0002d878
        /*0f98*/ 	.short	0x0100
        /*0f9a*/ 	.byte	0x06
	.zero		1


	//   ....[13]....
        /*0f9c*/ 	.word	0x00000620
        /*0fa0*/ 	.word	0x000000ff
        /*0fa4*/ 	.word	0x0002d888
        /*0fa8*/ 	.short	0x0100
        /*0faa*/ 	.byte	0x06
	.zero		1


	//   ....[14]....
        /*0fac*/ 	.word	0x00000750
        /*0fb0*/ 	.word	0x000000ff
        /*0fb4*/ 	.word	0x0002d890
        /*0fb8*/ 	.short	0x0100
        /*0fba*/ 	.byte	0x08
	.zero		1


	//   ....[15]....
        /*0fbc*/ 	.word	0x00000760
        /*0fc0*/ 	.word	0x000000ff
        /*0fc4*/ 	.word	0x0002d8a0
        /*0fc8*/ 	.short	0x0100
        /*0fca*/ 	.byte	0x08
	.zero		1


	//   ....[16]....
        /*0fcc*/ 	.word	0x00000770
        /*0fd0*/ 	.word	0x000000ff
        /*0fd4*/ 	.word	0x0002d898
        /*0fd8*/ 	.short	0x0100
        /*0fda*/ 	.byte	0x08
	.zero		1


	//   ....[17]....
        /*0fdc*/ 	.word	0x00000780
        /*0fe0*/ 	.word	0x000000ff
        /*0fe4*/ 	.word	0x0002d8a8
        /*0fe8*/ 	.short	0x0100
        /*0fea*/ 	.byte	0x08
	.zero		1


	//   ....[18]....
        /*0fec*/ 	.word	0x000008b0
        /*0ff0*/ 	.word	0x000000ff
        /*0ff4*/ 	.word	0x0002d8b0
        /*0ff8*/ 	.short	0x0100
        /*0ffa*/ 	.byte	0x08
	.zero		1


	//   ....[19]....
        /*0ffc*/ 	.word	0x000008c0
        /*1000*/ 	.word	0x000000ff
        /*1004*/ 	.word	0x0002d8c0
        /*1008*/ 	.short	0x0100
        /*100a*/ 	.byte	0x08
	.zero		1


	//   ....[20]....
        /*100c*/ 	.word	0x000008d0
        /*1010*/ 	.word	0x000000ff
        /*1014*/ 	.word	0x0002d8b8
        /*1018*/ 	.short	0x0100
        /*101a*/ 	.byte	0x08
	.zero		1


	//   ....[21]....
        /*101c*/ 	.word	0x000008e0
        /*1020*/ 	.word	0x000000ff
        /*1024*/ 	.word	0x0002d8c8
        /*1028*/ 	.short	0x0100
        /*102a*/ 	.byte	0x08
	.zero		1


	//   ....[22]....
        /*102c*/ 	.word	0x000034c0
        /*1030*/ 	.word	0x0000001f
        /*1034*/ 	.word	0x0002d890
        /*1038*/ 	.short	0x010a
        /*103a*/ 	.byte	0x3f
	.zero		1


	//   ....[23]....
        /*103c*/ 	.word	0x00005060
        /*1040*/ 	.word	0x0000001f
        /*1044*/ 	.word	0x0002d890
        /*1048*/ 	.short	0x010a
        /*104a*/ 	.byte	0x3f
	.zero		1


	//   ....[24]....
        /*104c*/ 	.word	0x00006870
        /*1050*/ 	.word	0x0000001f
        /*1054*/ 	.word	0x0002d890
        /*1058*/ 	.short	0x010a
        /*105a*/ 	.byte	0x3f
	.zero		1


	//   ....[25]....
        /*105c*/ 	.word	0x00006d40
        /*1060*/ 	.word	0x0000000b
        /*1064*/ 	.word	0x00000000
        /*1068*/ 	.short	0x0101
        /*106a*/ 	.byte	0x3f
	.zero		1


	//   ....[26]....
        /*106c*/ 	.word	0x00006d80
        /*1070*/ 	.word	0x0000001f
        /*1074*/ 	.word	0x0002d8b0
        /*1078*/ 	.short	0x010a
        /*107a*/ 	.byte	0x3f
	.zero		1


	//   ....[27]....
        /*107c*/ 	.word	0x00007210
        /*1080*/ 	.word	0x0000001f
        /*1084*/ 	.word	0x00000000
        /*1088*/ 	.short	0x0101
        /*108a*/ 	.byte	0x3f
	.zero		1


	//   ....[28]....
        /*108c*/ 	.word	0x000079d0
        /*1090*/ 	.word	0x00000002
        /*1094*/ 	.word	0x0002d800
        /*1098*/ 	.short	0x010a
        /*109a*/ 	.byte	0x3f
	.zero		1


	//   ....[29]....
        /*109c*/ 	.word	0x00007a20
        /*10a0*/ 	.word	0x00000002
        /*10a4*/ 	.word	0x0002d800
        /*10a8*/ 	.short	0x010a
        /*10aa*/ 	.byte	0x3f
	.zero		1


	//   ....[30]....
        /*10ac*/ 	.word	0x000084c0
        /*10b0*/ 	.word	0x00000002
        /*10b4*/ 	.word	0x0002d800
        /*10b8*/ 	.short	0x010a
        /*10ba*/ 	.byte	0x3f
	.zero		1


	//   ....[31]....
        /*10bc*/ 	.word	0x00009e60
        /*10c0*/ 	.word	0x00000002
        /*10c4*/ 	.word	0x0002d800
        /*10c8*/ 	.short	0x010a
        /*10ca*/ 	.byte	0x3f
	.zero		1


	//   ....[32]....
        /*10cc*/ 	.word	0x0000b510
        /*10d0*/ 	.word	0x00000008
        /*10d4*/ 	.word	0x0002d830
        /*10d8*/ 	.short	0x010a
        /*10da*/ 	.byte	0x3f
	.zero		1


	//   ....[33]....
        /*10dc*/ 	.word	0x0000b5e0
        /*10e0*/ 	.word	0x00000008
        /*10e4*/ 	.word	0x0002d830
        /*10e8*/ 	.short	0x010a
        /*10ea*/ 	.byte	0x3f
	.zero		1


	//   ....[34]....
        /*10ec*/ 	.word	0x0000c7a0
        /*10f0*/ 	.word	0x00000008
        /*10f4*/ 	.word	0x00000000
        /*10f8*/ 	.short	0x0101
        /*10fa*/ 	.byte	0x3f
	.zero		1


	//   ....[35]....
        /*10fc*/ 	.word	0x0000dab0
        /*1100*/ 	.word	0x00000003
        /*1104*/ 	.word	0x0002d830
        /*1108*/ 	.short	0x010a
        /*110a*/ 	.byte	0x3f
	.zero		1


	//   ....[36]....
        /*110c*/ 	.word	0x0000db00
        /*1110*/ 	.word	0x00000003
        /*1114*/ 	.word	0x0002d830
        /*1118*/ 	.short	0x010a
        /*111a*/ 	.byte	0x3f
	.zero		1


	//   ....[37]....
        /*111c*/ 	.word	0x0000df90
        /*1120*/ 	.word	0x00000003
        /*1124*/ 	.word	0x0002d850
        /*1128*/ 	.short	0x010a
        /*112a*/ 	.byte	0x3f
	.zero		1


	//   ....[38]....
        /*112c*/ 	.word	0x0000dfd0
        /*1130*/ 	.word	0x00000003
        /*1134*/ 	.word	0x0002d850
        /*1138*/ 	.short	0x010a
        /*113a*/ 	.byte	0x3f
	.zero		1


	//   ....[39]....
        /*113c*/ 	.word	0x0000e640
        /*1140*/ 	.word	0x00000000
        /*1144*/ 	.word	0x00000000
        /*1148*/ 	.short	0x0101
        /*114a*/ 	.byte	0x3f
	.zero		1


	//   ....[40]....
        /*114c*/ 	.word	0x0000f800
        /*1150*/ 	.word	0x00000004
        /*1154*/ 	.word	0x00000000
        /*1158*/ 	.short	0x0101
        /*115a*/ 	.byte	0x3f
	.zero		1


	//   ....[41]....
        /*115c*/ 	.word	0x0000fee0
        /*1160*/ 	.word	0x0000000c
        /*1164*/ 	.word	0x0002d850
        /*1168*/ 	.short	0x010a
        /*116a*/ 	.byte	0x3f
	.zero		1


	//   ....[42]....
        /*116c*/ 	.word	0x0000ff90
        /*1170*/ 	.word	0x0000000c
        /*1174*/ 	.word	0x0002d850
        /*1178*/ 	.short	0x010a
        /*117a*/ 	.byte	0x3f
	.zero		1


	//   ....[43]....
        /*117c*/ 	.word	0x00010790
        /*1180*/ 	.word	0x0000000c
        /*1184*/ 	.word	0x00000000
        /*1188*/ 	.short	0x0101
        /*118a*/ 	.byte	0x3f
	.zero		1


	//   ....[44]....
        /*118c*/ 	.word	0x00011b00
        /*1190*/ 	.word	0x00000000
        /*1194*/ 	.word	0x00000000
        /*1198*/ 	.short	0x0101
        /*119a*/ 	.byte	0x3f
	.zero		1


	//   ....[45]....
        /*119c*/ 	.word	0x00012050
        /*11a0*/ 	.word	0x00000008
        /*11a4*/ 	.word	0x00000000
        /*11a8*/ 	.short	0x0101
        /*11aa*/ 	.byte	0x3f
	.zero		1


	//   ....[46]....
        /*11ac*/ 	.word	0x00014eb0
        /*11b0*/ 	.word	0x00000010
        /*11b4*/ 	.word	0x0002d820
        /*11b8*/ 	.short	0x010a
        /*11ba*/ 	.byte	0x3f
	.zero		1


	//   ....[47]....
        /*11bc*/ 	.word	0x00014f70
        /*11c0*/ 	.word	0x00000009
        /*11c4*/ 	.word	0x0002d8a0
        /*11c8*/ 	.short	0x010a
        /*11ca*/ 	.byte	0x3f
	.zero		1


	//   ....[48]....
        /*11cc*/ 	.word	0x000153a0
        /*11d0*/ 	.word	0x00000009
        /*11d4*/ 	.word	0x0002d8c0
        /*11d8*/ 	.short	0x010a
        /*11da*/ 	.byte	0x3f
	.zero		1


	//   ....[49]....
        /*11dc*/ 	.word	0x00015900
        /*11e0*/ 	.word	0x00000009
        /*11e4*/ 	.word	0x0002d8a0
        /*11e8*/ 	.short	0x010a
        /*11ea*/ 	.byte	0x3f
	.zero		1


	//   ....[50]....
        /*11ec*/ 	.word	0x00015d20
        /*11f0*/ 	.word	0x00000009
        /*11f4*/ 	.word	0x0002d8c0
        /*11f8*/ 	.short	0x010a
        /*11fa*/ 	.byte	0x3f
	.zero		1


	//   ....[51]....
        /*11fc*/ 	.word	0x00016ea0
        /*1200*/ 	.word	0x00000000
        /*1204*/ 	.word	0x0002d840
        /*1208*/ 	.short	0x010a
        /*120a*/ 	.byte	0x3f
	.zero		1


	//   ....[52]....
        /*120c*/ 	.word	0x000173f0
        /*1210*/ 	.word	0x00000000
        /*1214*/ 	.word	0x0002d830
        /*1218*/ 	.short	0x0107
        /*121a*/ 	.byte	0x3f
	.zero		1


	//   ....[53]....
        /*121c*/ 	.word	0x000174c0
        /*1220*/ 	.word	0x00000000
        /*1224*/ 	.word	0x0002d830
        /*1228*/ 	.short	0x0101
        /*122a*/ 	.byte	0x3f
	.zero		1


	//   ....[54]....
        /*122c*/ 	.word	0x000180e0
        /*1230*/ 	.word	0x00000010
        /*1234*/ 	.word	0x0002d800
        /*1238*/ 	.short	0x0107
        /*123a*/ 	.byte	0x3f
	.zero		1


	//   ....[55]....
        /*123c*/ 	.word	0x000181d0
        /*1240*/ 	.word	0x00000010
        /*1244*/ 	.word	0x0002d800
        /*1248*/ 	.short	0x0101
        /*124a*/ 	.byte	0x3f
	.zero		1


	//   ....[56]....
        /*124c*/ 	.word	0x000181f0
        /*1250*/ 	.word	0x00000010
        /*1254*/ 	.word	0x0002d820
        /*1258*/ 	.short	0x010a
        /*125a*/ 	.byte	0x3f
	.zero		1


	//   ....[57]....
        /*125c*/ 	.word	0x00018610
        /*1260*/ 	.word	0x00000005
        /*1264*/ 	.word	0x0002d840
        /*1268*/ 	.short	0x010a
        /*126a*/ 	.byte	0x3f
	.zero		1


	//   ....[58]....
        /*126c*/ 	.word	0x00018a20
        /*1270*/ 	.word	0x00000005
        /*1274*/ 	.word	0x0002d830
        /*1278*/ 	.short	0x0107
        /*127a*/ 	.byte	0x3f
	.zero		1


	//   ....[59]....
        /*127c*/ 	.word	0x00018ae0
        /*1280*/ 	.word	0x00000005
        /*1284*/ 	.word	0x0002d830
        /*1288*/ 	.short	0x0101
        /*128a*/ 	.byte	0x3f
	.zero		1


	//   ....[60]....
        /*128c*/ 	.word	0x00018b40
        /*1290*/ 	.word	0x00000005
        /*1294*/ 	.word	0x0002d860
        /*1298*/ 	.short	0x010a
        /*129a*/ 	.byte	0x3f
	.zero		1


	//   ....[61]....
        /*129c*/ 	.word	0x00018ff0
        /*12a0*/ 	.word	0x00000005
        /*12a4*/ 	.word	0x0002d850
        /*12a8*/ 	.short	0x0107
        /*12aa*/ 	.byte	0x3f
	.zero		1


	//   ....[62]....
        /*12ac*/ 	.word	0x000190e0
        /*12b0*/ 	.word	0x00000005
        /*12b4*/ 	.word	0x0002d850
        /*12b8*/ 	.short	0x0101
        /*12ba*/ 	.byte	0x3f
	.zero		1


	//   ....[63]....
        /*12bc*/ 	.word	0x00019310
        /*12c0*/ 	.word	0x00000000
        /*12c4*/ 	.word	0x0002d860
        /*12c8*/ 	.short	0x010a
        /*12ca*/ 	.byte	0x3f
	.zero		1


	//   ....[64]....
        /*12cc*/ 	.word	0x00019740
        /*12d0*/ 	.word	0x00000000
        /*12d4*/ 	.word	0x0002d850
        /*12d8*/ 	.short	0x0107
        /*12da*/ 	.byte	0x3f
	.zero		1


	//   ....[65]....
        /*12dc*/ 	.word	0x00019820
        /*12e0*/ 	.word	0x00000000
        /*12e4*/ 	.word	0x0002d850
        /*12e8*/ 	.short	0x0101
        /*12ea*/ 	.byte	0x3f
	.zero		1


	//   ....[66]....
        /*12ec*/ 	.word	0x0001a560
        /*12f0*/ 	.word	0x00000005
        /*12f4*/ 	.word	0x0002d820
        /*12f8*/ 	.short	0x010a
        /*12fa*/ 	.byte	0x3f
	.zero		1


	//   ....[67]....
        /*12fc*/ 	.word	0x0001a700
        /*1300*/ 	.word	0x00000003
        /*1304*/ 	.word	0x0002d840
        /*1308*/ 	.short	0x010a
        /*130a*/ 	.byte	0x3f
	.zero		1


	//   ....[68]....
        /*130c*/ 	.word	0x0001a790
        /*1310*/ 	.word	0x00000005
        /*1314*/ 	.word	0x0002d840
        /*1318*/ 	.short	0x010a
        /*131a*/ 	.byte	0x3f
	.zero		1


	//   ....[69]....
        /*131c*/ 	.word	0x0001a7d0
        /*1320*/ 	.word	0x00000003
        /*1324*/ 	.word	0x0002d860
        /*1328*/ 	.short	0x010a
        /*132a*/ 	.byte	0x3f
	.zero		1


	//   ....[70]....
        /*132c*/ 	.word	0x0001a810
        /*1330*/ 	.word	0x00000005
        /*1334*/ 	.word	0x0002d860
        /*1338*/ 	.short	0x010a
        /*133a*/ 	.byte	0x3f
	.zero		1


	//   ....[71]....
        /*133c*/ 	.word	0x0001a870
        /*1340*/ 	.word	0x0000001f
        /*1344*/ 	.word	0x0002d890
        /*1348*/ 	.short	0x010a
        /*134a*/ 	.byte	0x3f
	.zero		1


	//   ....[72]....
        /*134c*/ 	.word	0x0001a9f0
        /*1350*/ 	.word	0x0000001f
        /*1354*/ 	.word	0x0002d890
        /*1358*/ 	.short	0x010a
        /*135a*/ 	.byte	0x3f
	.zero		1


	//   ....[73]....
        /*135c*/ 	.word	0x0001ab70
        /*1360*/ 	.word	0x0000001f
        /*1364*/ 	.word	0x0002d890
        /*1368*/ 	.short	0x010a
        /*136a*/ 	.byte	0x3f
	.zero		1


	//   ....[74]....
        /*136c*/ 	.word	0x0001ace0
        /*1370*/ 	.word	0x0000001f
        /*1374*/ 	.word	0x0002d8b0
        /*1378*/ 	.short	0x010a
        /*137a*/ 	.byte	0x3f
	.zero		1


	//   ....[75]....
        /*137c*/ 	.word	0x0001afa0
        /*1380*/ 	.word	0x00000002
        /*1384*/ 	.word	0x0002d800
        /*1388*/ 	.short	0x010a
        /*138a*/ 	.byte	0x3f
	.zero		1


	//   ....[76]....
        /*138c*/ 	.word	0x0001b1c0
        /*1390*/ 	.word	0x00000002
        /*1394*/ 	.word	0x0002d800
        /*1398*/ 	.short	0x010a
        /*139a*/ 	.byte	0x3f
	.zero		1


	//   ....[77]....
        /*139c*/ 	.word	0x0001b210
        /*13a0*/ 	.word	0x00000008
        /*13a4*/ 	.word	0x0002d830
        /*13a8*/ 	.short	0x010a
        /*13aa*/ 	.byte	0x3f
	.zero		1


	//   ....[78]....
        /*13ac*/ 	.word	0x0001b260
        /*13b0*/ 	.word	0x00000003
        /*13b4*/ 	.word	0x0002d830
        /*13b8*/ 	.short	0x010a
        /*13ba*/ 	.byte	0x3f
	.zero		1


	//   ....[79]....
        /*13bc*/ 	.word	0x0001b2b0
        /*13c0*/ 	.word	0x00000003
        /*13c4*/ 	.word	0x0002d850
        /*13c8*/ 	.short	0x010a
        /*13ca*/ 	.byte	0x3f
	.zero		1


	//   ....[80]....
        /*13cc*/ 	.word	0x0001b300
        /*13d0*/ 	.word	0x0000000c
        /*13d4*/ 	.word	0x0002d850
        /*13d8*/ 	.short	0x010a
        /*13da*/ 	.byte	0x3f
	.zero		1


	//   ....[81]....
        /*13dc*/ 	.word	0x0001ba70
        /*13e0*/ 	.word	0x00000010
        /*13e4*/ 	.word	0x0002d820
        /*13e8*/ 	.short	0x010a
        /*13ea*/ 	.byte	0x3f
	.zero		1


	//   ....[82]....
        /*13ec*/ 	.word	0x0001bac0
        /*13f0*/ 	.word	0x00000009
        /*13f4*/ 	.word	0x0002d8a0
        /*13f8*/ 	.short	0x010a
        /*13fa*/ 	.byte	0x3f
	.zero		1


	//   ....[83]....
        /*13fc*/ 	.word	0x0001bb10
        /*1400*/ 	.word	0x00000009
        /*1404*/ 	.word	0x0002d8c0
        /*1408*/ 	.short	0x010a
        /*140a*/ 	.byte	0x3f
	.zero		1


	//   ....[84]....
        /*140c*/ 	.word	0x0001bb60
        /*1410*/ 	.word	0x00000009
        /*1414*/ 	.word	0x0002d8a0
        /*1418*/ 	.short	0x010a
        /*141a*/ 	.byte	0x3f
	.zero		1


	//   ....[85]....
        /*141c*/ 	.word	0x0001bbb0
        /*1420*/ 	.word	0x00000009
        /*1424*/ 	.word	0x0002d8c0
        /*1428*/ 	.short	0x010a
        /*142a*/ 	.byte	0x3f
	.zero		1


	//   ....[86]....
        /*142c*/ 	.word	0x0001bcd0
        /*1430*/ 	.word	0x00000000
        /*1434*/ 	.word	0x0002d840
        /*1438*/ 	.short	0x010a
        /*143a*/ 	.byte	0x3f
	.zero		1


	//   ....[87]....
        /*143c*/ 	.word	0x0001cb60
        /*1440*/ 	.word	0x00000010
        /*1444*/ 	.word	0x0002d820
        /*1448*/ 	.short	0x010a
        /*144a*/ 	.byte	0x3f
	.zero		1


	//   ....[88]....
        /*144c*/ 	.word	0x0001cbb0
        /*1450*/ 	.word	0x00000005
        /*1454*/ 	.word	0x0002d840
        /*1458*/ 	.short	0x010a
        /*145a*/ 	.byte	0x3f
	.zero		1


	//   ....[89]....
        /*145c*/ 	.word	0x0001d150
        /*1460*/ 	.word	0x00000005
        /*1464*/ 	.word	0x0002d860
        /*1468*/ 	.short	0x010a
        /*146a*/ 	.byte	0x3f
	.zero		1


	//   ....[90]....
        /*146c*/ 	.word	0x0001d730
        /*1470*/ 	.word	0x00000000
        /*1474*/ 	.word	0x0002d860
        /*1478*/ 	.short	0x010a
        /*147a*/ 	.byte	0x3f
	.zero		1


	//   ....[91]....
        /*147c*/ 	.word	0x0001e720
        /*1480*/ 	.word	0x00000005
        /*1484*/ 	.word	0x0002d820
        /*1488*/ 	.short	0x010a
        /*148a*/ 	.byte	0x3f
	.zero		1


	//   ....[92]....
        /*148c*/ 	.word	0x0001e8c0
        /*1490*/ 	.word	0x00000003
        /*1494*/ 	.word	0x0002d840
        /*1498*/ 	.short	0x010a
        /*149a*/ 	.byte	0x3f
	.zero		1


	//   ....[93]....
        /*149c*/ 	.word	0x0001e910
        /*14a0*/ 	.word	0x00000005
        /*14a4*/ 	.word	0x0002d840
        /*14a8*/ 	.short	0x010a
        /*14aa*/ 	.byte	0x3f
	.zero		1


	//   ....[94]....
        /*14ac*/ 	.word	0x0001e960
        /*14b0*/ 	.word	0x00000003
        /*14b4*/ 	.word	0x0002d860
        /*14b8*/ 	.short	0x010a
        /*14ba*/ 	.byte	0x3f
	.zero		1


	//----- nvinfo : EIATTR_NUM_MBARRIERS
	.align		4
.L_149:
        /*14bc*/ 	.byte	0x03, 0x38
        /*14be*/ 	.short	0x0016


	//----- nvinfo : EIATTR_EXIT_INSTR_OFFSETS
	.align		4
        /*14c0*/ 	.byte	0x04, 0x1c
        /*14c2*/ 	.short	(.L_151 - .L_150)


	//   ....[0]....
.L_150:
        /*14c4*/ 	.word	0x0001a860


	//----- nvinfo : EIATTR_MAX_THREADS
	.align		4
.L_151:
        /*14c8*/ 	.byte	0x04, 0x05
        /*14ca*/ 	.short	(.L_153 - .L_152)
.L_152:
        /*14cc*/ 	.word	0x00000200
        /*14d0*/ 	.word	0x00000001
        /*14d4*/ 	.word	0x00000001


	//----- nvinfo : EIATTR_CRS_STACK_SIZE
	.align		4
.L_153:
        /*14d8*/ 	.byte	0x04, 0x1e
        /*14da*/ 	.short	(.L_155 - .L_154)
.L_154:
        /*14dc*/ 	.word	0x00000000


	//----- nvinfo : EIATTR_CBANK_PARAM_SIZE
	.align		4
.L_155:
        /*14e0*/ 	.byte	0x03, 0x19
        /*14e2*/ 	.short	0x0af0


	//----- nvinfo : EIATTR_PARAM_CBANK
	.align		4
        /*14e4*/ 	.byte	0x04, 0x0a
        /*14e6*/ 	.short	(.L_157 - .L_156)
	.align		4
.L_156:
        /*14e8*/ 	.word	index@(.nv.constant0._ZN7cutlass13device_kernelIN5flash11enable_sm90INS1_16FlashAttnFwdSm90INS1_25CollectiveMainloopFwdSm90ILi2EN4cute5tupleIJNS5_1CILi1EEES8_S8_EEENS6_IJNS7_ILi192EEENS7_ILi128EEENS7_ILi96EEEEEELi96ENS_6half_tEfNS_4arch4Sm90ELb0ELb0ELb0ELb1ELb1ELb1ELb0ELb0ELb1ELb1ELb1ELb0EEENS1_21CollectiveEpilogueFwdINS6_IJSA_SC_SB_EEES9_SE_SG_Li384ELb1ELb1ELb1ELb0EEENS1_36VarlenDynamicPersistentTileSchedulerILi192ELi128ELi384ELi128ELb1ELb1ELb1ELb0ELb1ELb1EEEEEEEEEvNT_6ParamsE)
        /*14ec*/ 	.short	0x0210
        /*14ee*/ 	.short	0x0af0


	//----- nvinfo : EIATTR_SW_WAR
	.align		4
.L_157:
        /*14f0*/ 	.byte	0x04, 0x36
        /*14f2*/ 	.short	(.L_159 - .L_158)
.L_158:
        /*14f4*/ 	.word	0x00000008
.L_159:


//--------------------- .nv.info._ZN7cutlass13device_kernelIN5flash11enable_sm90INS1_16FlashAttnFwdSm90INS1_25CollectiveMainloopFwdSm90ILi2EN4cute5tupleIJNS5_1CILi1EEES8_S8_EEENS6_IJNS7_ILi192EEENS7_ILi128EEENS7_ILi96EEEEEELi96ENS_6half_tEfNS_4arch4Sm90ELb0ELb1ELb0ELb0ELb1ELb0ELb0ELb0ELb1ELb1ELb1ELb0EEENS1_21CollectiveEpilogueFwdINS6_IJSA_SC_SB_EEES9_SE_SG_Li384ELb0ELb1ELb1ELb0EEENS1_19SingleTileSchedulerILb0ELb1ELb1ELi192EEEEEEEEEvNT_6ParamsE --------------------------
	.section	.nv.info._ZN7cutlass13device_kernelIN5flash11enable_sm90INS1_16FlashAttnFwdSm90INS1_25CollectiveMainloopFwdSm90ILi2EN4cute5tupleIJNS5_1CILi1EEES8_S8_EEENS6_IJNS7_ILi192EEENS7_ILi128EEENS7_ILi96EEEEEELi96ENS_6half_tEfNS_4arch4Sm90ELb0ELb1ELb0ELb0ELb1ELb0ELb0ELb0ELb1ELb1ELb1ELb0EEENS1_21CollectiveEpilogueFwdINS6_IJSA_SC_SB_EEES9_SE_SG_Li384ELb0ELb1ELb1ELb0EEENS1_19SingleTileSchedulerILb0ELb1ELb1ELi192EEEEEEEEEvNT_6ParamsE,"",@"SHT_CUDA_INFO"
	.sectionflags	@""
	.align	4


	//----- nvinfo : EIATTR_CUDA_API_VERSION
	.align		4
        /*0000*/ 	.byte	0x04, 0x37
        /*0002*/ 	.short	(.L_161 - .L_160)
.L_160:
        /*0004*/ 	.word	0x00000082


	//----- nvinfo : EIATTR_KPARAM_INFO
	.align		4
.L_161:
        /*0008*/ 	.byte	0x04, 0x17
        /*000a*/ 	.short	(.L_163 - .L_162)
.L_162:
        /*000c*/ 	.word	0x00000000
        /*0010*/ 	.short	0x0000
        /*0012*/ 	.short	0x0070
        /*0014*/ 	.byte	0x00, 0xf0, 0x01, 0x28


	//----- nvinfo : EIATTR_SPARSE_MMA_MASK
	.align		4
.L_163:
        /*0018*/ 	.byte	0x03, 0x50
        /*001a*/ 	.short	0x0000


	//----- nvinfo : EIATTR_MAXREG_COUNT
	.align		4
        /*001c*/ 	.byte	0x03, 0x1b
        /*001e*/ 	.short	0x0080


	//----- nvinfo : EIATTR_NUM_BARRIERS
	.align		4
        /*0020*/ 	.byte	0x02, 0x4c
        /*0022*/ 	.byte	0x10
	.zero		1


	//----- nvinfo : EIATTR_EXTERNS
	.align		4
        /*0024*/ 	.byte	0x04, 0x0f
        /*0026*/ 	.short	(.L_165 - .L_164)


	//   ....[0]....
	.align		4
.L_164:
        /*0028*/ 	.word	index@(__assertfail)


	//----- nvinfo : EIATTR_ANNOTATIONS
	.align		4
.L_165:
        /*002c*/ 	.byte	0x04, 0x55
        /*002e*/ 	.short	(.L_167 - .L_166)


	//   ....[0]....
.L_166:
        /*0030*/ 	.word	0x00000001
        /*0034*/ 	.byte	0xb0, 0x08, 0x00, 0x00, 0x01, 0x00, 0x00, 0x00, 0x10, 0x0a, 0x00, 0x00, 0x01, 0x00, 0x00, 0x00
        /*0044*/ 	.byte	0xb0, 0x17, 0x00, 0x00, 0x01, 0x00, 0x00, 0x00, 0xc0, 0xe3, 0x00, 0x00, 0x01, 0x00, 0x00, 0x00
        /*0054*/ 	.byte	0xd0, 0xf6, 0x00, 0x00, 0x01, 0x00, 0x00, 0x00, 0x50, 0x0a, 0x01, 0x00, 0x01, 0x00, 0x00, 0x00
        /*0064*/ 	.byte	0x70, 0x0a, 0x01, 0x00, 0x01, 0x00, 0x00, 0x00, 0xd0, 0x0b, 0x01, 0x00, 0x01, 0x00, 0x00, 0x00
        /*0074*/ 	.byte	0x20, 0x22, 0x01, 0x00, 0x01, 0x00, 0x00, 0x00, 0x40, 0x22, 0x01, 0x00, 0x01, 0x00, 0x00, 0x00
        /*0084*/ 	.byte	0x60, 0x36, 0x01, 0x00


	//----- nvinfo : EIATTR_MERCURY_ISA_VERSION
	.align		4
.L_167:
        /*0088*/ 	.byte	0x03, 0x5f
        /*008a*/ 	.short	0x0101


	//----- nvinfo : EIATTR_INT_WARP_WIDE_INSTR_OFFSETS
	.align		4
        /*008c*/ 	.byte	0x04, 0x31
        /*008e*/ 	.short	(.L_169 - .L_168)


	//   ....[0]....
.L_168:
        /*0090*/ 	.word	0x000000c0


	//   ....[1]....
        /*0094*/ 	.word	0x000000d0


	//   ....[2]....
        /*0098*/ 	.word	0x00000170


	//----- nvinfo : EIATTR_COOP_GROUP_MASK_REGIDS
	.align		4
.L_169:
        /*009c*/ 	.byte	0x04, 0x29
        /*009e*/ 	.short	(.L_171 - .L_170)


	//   ....[0]....
.L_170:
        /*00a0*/ 	.word	0xffffffff


	//   ....[1]....
        /*00a4*/ 	.word	0xffffffff


	//   ....[2]....
        /*00a8*/ 	.word	0xffffffff


	//   ....[3]....
        /*00ac*/ 	.word	0xffffffff


	//   ....[4]....
        /*00b0*/ 	.word	0xffffffff


	//   ....[5]....
        /*00b4*/ 	.word	0xffffffff


	//   ....[6]....
        /*00b8*/ 	.word	0xffffffff


	//   ....[7]....
        /*00bc*/ 	.word	0xffffffff


	//   ....[8]....
        /*00c0*/ 	.word	0xffffffff


	//   ....[9]....
        /*00c4*/ 	.word	0xffffffff


	//   ....[10]....
        /*00c8*/ 	.word	0xffffffff


	//   ....[11]....
        /*00cc*/ 	.word	0xffffffff


	//   ....[12]....
        /*00d0*/ 	.word	0xffffffff


	//   ....[13]....
        /*00d4*/ 	.word	0xffffffff


	//   ....[14]....
        /*00d8*/ 	.word	0xffffffff


	//   ....[15]....
        /*00dc*/ 	.word	0xffffffff


	//   ....[16]....
        /*00e0*/ 	.word	0xffffffff


	//   ....[17]....
        /*00e4*/ 	.word	0xffffffff


	//   ....[18]....
        /*00e8*/ 	.word	0xffffffff


	//   ....[19]....
        /*00ec*/ 	.word	0xffffffff


	//   ....[20]....
        /*00f0*/ 	.word	0xffffffff


	//   ....[21]....
        /*00f4*/ 	.word	0xffffffff


	//   ....[22]....
        /*00f8*/ 	.word	0xffffffff


	//   ....[23]....
        /*00fc*/ 	.word	0xffffffff


	//   ....[24]....
        /*0100*/ 	.word	0xffffffff


	//   ....[25]....
        /*0104*/ 	.word	0xffffffff


	//   ....[26]....
        /*0108*/ 	.word	0xffffffff


	//   ....[27]....
        /*010c*/ 	.word	0xffffffff


	//   ....[28]....
        /*0110*/ 	.word	0xffffffff


	//   ....[29]....
        /*0114*/ 	.word	0xffffffff


	//   ....[30]....
        /*0118*/ 	.word	0xffffffff


	//   ....[31]....
        /*011c*/ 	.word	0xffffffff


	//   ....[32]....
        /*0120*/ 	.word	0xffffffff


	//   ....[33]....
        /*0124*/ 	.word	0xffffffff


	//   ....[34]....
        /*0128*/ 	.word	0xffffffff


	//   ....[35]....
        /*012c*/ 	.word	0xffffffff


	//   ....[36]....
        /*0130*/ 	.word	0xffffffff


	//   ....[37]....
        /*0134*/ 	.word	0xffffffff


	//   ....[38]....
        /*0138*/ 	.word	0xffffffff


	//   ....[39]....
        /*013c*/ 	.word	0xffffffff


	//   ....[40]....
        /*0140*/ 	.word	0xffffffff


	//   ....[41]....
        /*0144*/ 	.word	0xffffffff


	//   ....[42]....
        /*0148*/ 	.word	0xffffffff


	//   ....[43]....
        /*014c*/ 	.word	0xffffffff


	//   ....[44]....
        /*0150*/ 	.word	0xffffffff


	//   ....[45]....
        /*0154*/ 	.word	0xffffffff


	//   ....[46]....
        /*0158*/ 	.word	0xffffffff


	//   ....[47]....
        /*015c*/ 	.word	0xffffffff


	//   ....[48]....
        /*0160*/ 	.word	0xffffffff


	//   ....[49]....
        /*0164*/ 	.word	0xffffffff


	//   ....[50]....
        /*0168*/ 	.word	0xffffffff


	//   ....[51]....
        /*016c*/ 	.word	0xffffffff


	//   ....[52]....
        /*0170*/ 	.word	0xffffffff


	//   ....[53]....
        /*0174*/ 	.word	0xffffffff


	//   ....[54]....
        /*0178*/ 	.word	0xffffffff


	//   ....[55]....
        /*017c*/ 	.word	0xffffffff


	//   ....[56]....
        /*0180*/ 	.word	0xffffffff


	//   ....[57]....
        /*0184*/ 	.word	0xffffffff


	//   ....[58]....
        /*0188*/ 	.word	0xffffffff


	//   ....[59]....
        /*018c*/ 	.word	0xffffffff


	//   ....[60]....
        /*0190*/ 	.word	0xffffffff


	//   ....[61]....
        /*0194*/ 	.word	0xffffffff


	//   ....[62]....
        /*0198*/ 	.word	0xffffffff


	//   ....[63]....
        /*019c*/ 	.word	0xffffffff


	//   ....[64]....
        /*01a0*/ 	.word	0xffffffff


	//   ....[65]....
        /*01a4*/ 	.word	0xffffffff


	//   ....[66]....
        /*01a8*/ 	.word	0xffffffff


	//   ....[67]....
        /*01ac*/ 	.word	0xffffffff


	//   ....[68]....
        /*01b0*/ 	.word	0xffffffff


	//   ....[69]....
        /*01b4*/ 	.word	0xffffffff


	//   ....[70]....
        /*01b8*/ 	.word	0xffffffff


	//   ....[71]....
        /*01bc*/ 	.word	0xffffffff


	//   ....[72]....
        /*01c0*/ 	.word	0xffffffff


	//   ....[73]....
        /*01c4*/ 	.word	0xffffffff


	//   ....[74]....
        /*01c8*/ 	.word	0xffffffff


	//   ....[75]....
        /*01cc*/ 	.word	0xffffffff


	//   ....[76]....
        /*01d0*/ 	.word	0xffffffff


	//   ....[77]....
        /*01d4*/ 	.word	0xffffffff


	//   ....[78]....
        /*01d8*/ 	.word	0xffffffff


	//   ....[79]....
        /*01dc*/ 	.word	0xffffffff


	//   ....[80]....
        /*01e0*/ 	.word	0xffffffff


	//   ....[81]....
        /*01e4*/ 	.word	0xffffffff


	//   ....[82]....
        /*01e8*/ 	.word	0xffffffff


	//   ....[83]....
        /*01ec*/ 	.word	0xffffffff


	//   ....[84]....
        /*01f0*/ 	.word	0xffffffff


	//   ....[85]....
        /*01f4*/ 	.word	0xffffffff


	//   ....[86]....
        /*01f8*/ 	.word	0xffffffff


	//   ....[87]....
        /*01fc*/ 	.word	0xffffffff


	//   ....[88]....
        /*0200*/ 	.word	0xffffffff


	//   ....[89]....
        /*0204*/ 	.word	0xffffffff


	//   ....[90]....
        /*0208*/ 	.word	0xffffffff


	//   ....[91]....
        /*020c*/ 	.word	0x0500000f


	//   ....[92]....
        /*0210*/ 	.word	0x0500000f


	//   ....[93]....
        /*0214*/ 	.word	0x0500000f


	//   ....[94]....
        /*0218*/ 	.word	0x0500000f


	//   ....[95]....
        /*021c*/ 	.word	0x0500000f


	//   ....[96]....
        /*0220*/ 	.word	0x0500000f


	//   ....[97]....
        /*0224*/ 	.word	0x0500000f


	//   ....[98]....
        /*0228*/ 	.word	0x0500000f


	//   ....[99]....
        /*022c*/ 	.word	0x0500000f


	//   ....[100]....
        /*0230*/ 	.word	0x0500000f


	//   ....[101]....
        /*0234*/ 	.word	0x0500000f


	//   ....[102]....
        /*0238*/ 	.word	0x0500000f


	//   ....[103]....
        /*023c*/ 	.word	0x0500000f


	//   ....[104]....
        /*0240*/ 	.word	0x0500000f


	//   ....[105]....
        /*0244*/ 	.word	0x0500000f


	//   ....[106]....
        /*0248*/ 	.word	0x0500000f


	//   ....[107]....
        /*024c*/ 	.word	0x0500000f


	//   ....[108]....
        /*0250*/ 	.word	0x0500000f


	//   ....[109]....
        /*0254*/ 	.word	0x0500000f


	//   ....[110]....
        /*0258*/ 	.word	0x0500000f


	//   ....[111]....
        /*025c*/ 	.word	0x0500000f


	//   ....[112]....
        /*0260*/ 	.word	0x0500000f


	//   ....[113]....
        /*0264*/ 	.word	0x0500000f


	//   ....[114]....
        /*0268*/ 	.word	0x0500000f


	//   ....[115]....
        /*026c*/ 	.word	0x0500000f


	//   ....[116]....
        /*0270*/ 	.word	0x0500000f


	//   ....[117]....
        /*0274*/ 	.word	0x0500000f


	//   ....[118]....
        /*0278*/ 	.word	0x0500000f


	//   ....[119]....
        /*027c*/ 	.word	0x0500000f


	//   ....[120]....
        /*0280*/ 	.word	0x0500000f


	//   ....[121]....
        /*0284*/ 	.word	0x0500000f


	//   ....[122]....
        /*0288*/ 	.word	0x0500000f


	//   ....[123]....
        /*028c*/ 	.word	0x0500000f


	//   ....[124]....
        /*0290*/ 	.word	0x0500000f


	//   ....[125]....
        /*0294*/ 	.word	0x0500000f


	//   ....[126]....
        /*0298*/ 	.word	0x0500000f


	//   ....[127]....
        /*029c*/ 	.word	0x0500000f


	//   ....[128]....
        /*02a0*/ 	.word	0x0500000f


	//   ....[129]....
        /*02a4*/ 	.word	0x0500000f


	//   ....[130]....
        /*02a8*/ 	.word	0x0500000f


	//   ....[131]....
        /*02ac*/ 	.word	0x0500000f


	//   ....[132]....
        /*02b0*/ 	.word	0x0500000f


	//   ....[133]....
        /*02b4*/ 	.word	0x0500000f


	//   ....[134]....
        /*02b8*/ 	.word	0x0500000f


	//   ....[135]....
        /*02bc*/ 	.word	0x0500000f


	//   ....[136]....
        /*02c0*/ 	.word	0x0500000f


	//----- nvinfo : EIATTR_COOP_GROUP_INSTR_OFFSETS
	.align		4
.L_171:
        /*02c4*/ 	.byte	0x04, 0x28
        /*02c6*/ 	.short	(.L_173 - .L_172)


	//   ....[0]....
.L_172:
        /*02c8*/ 	.word	0x00000080


	//   ....[1]....
        /*02cc*/ 	.word	0x00000090


	//   ....[2]....
        /*02d0*/ 	.word	0x000002d0


	//   ....[3]....
        /*02d4*/ 	.word	0x00000430


	//   ....[4]....
        /*02d8*/ 	.word	0x00000550


	//   ....[5]....
        /*02dc*/ 	.word	0x000006b0


	//   ....[6]....
        /*02e0*/ 	.word	0x00001510


	//   ....[7]....
        /*02e4*/ 	.word	0x00001f80


	//   ....[8]....
        /*02e8*/ 	.word	0x00002df0


	//   ....[9]....
        /*02ec*/ 	.word	0x00003590


	//   ....[10]....
        /*02f0*/ 	.word	0x000036a0


	//   ....[11]....
        /*02f4*/ 	.word	0x00003f50


	//   ....[12]....
        /*02f8*/ 	.word	0x00003fc0


	//   ....[13]....
        /*02fc*/ 	.word	0x00004c10


	//   ....[14]....
        /*0300*/ 	.word	0x00005a10


	//   ....[15]....
        /*0304*/ 	.word	0x00005c30


	//   ....[16]....
        /*0308*/ 	.word	0x00006820


	//   ....[17]....
        /*030c*/ 	.word	0x00006920


	//   ....[18]....
        /*0310*/ 	.word	0x00007170


	//   ....[19]....
        /*0314*/ 	.word	0x000071f0


	//   ....[20]....
        /*0318*/ 	.word	0x00008220


	//   ....[21]....
        /*031c*/ 	.word	0x000092c0


	//   ....[22]....
        /*0320*/ 	.word	0x000092d0


	//   ....[23]....
        /*0324*/ 	.word	0x00009300


	//   ....[24]....
        /*0328*/ 	.word	0x00009310


	//   ....[25]....
        /*032c*/ 	.word	0x0000a670


	//   ....[26]....
        /*0330*/ 	.word	0x0000b120


	//   ....[27]....
        /*0334*/ 	.word	0x0000b380


	//   ....[28]....
        /*0338*/ 	.word	0x0000bfc0


	//   ....[29]....
        /*033c*/ 	.word	0x0000c0c0


	//   ....[30]....
        /*0340*/ 	.word	0x0000c920


	//   ....[31]....
        /*0344*/ 	.word	0x0000c9a0


	//   ....[32]....
        /*0348*/ 	.word	0x0000d9d0


	//   ....[33]....
        /*034c*/ 	.word	0x0000db00


	//   ....[34]....
        /*0350*/ 	.word	0x0000db40


	//   ....[35]....
        /*0354*/ 	.word	0x0000dc40


	//   ....[36]....
        /*0358*/ 	.word	0x0000dc50


	//   ....[37]....
        /*035c*/ 	.word	0x0000eb80


	//   ....[38]....
        /*0360*/ 	.word	0x0000ebc0


	//   ....[39]....
        /*0364*/ 	.word	0x0000ec00


	//   ....[40]....
        /*0368*/ 	.word	0x0000ec40


	//   ....[41]....
        /*036c*/ 	.word	0x0000ec60


	//   ....[42]....
        /*0370*/ 	.word	0x0000ec90


	//   ....[43]....
        /*0374*/ 	.word	0x0000f160


	//   ....[44]....
        /*0378*/ 	.word	0x0000f170


	//   ....[45]....
        /*037c*/ 	.word	0x0000fa40


	//   ....[46]....
        /*0380*/ 	.word	0x00011100


	//   ....[47]....
        /*0384*/ 	.word	0x00011110


	//   ....[48]....
        /*0388*/ 	.word	0x00011120


	//   ....[49]....
        /*038c*/ 	.word	0x00011130


	//   ....[50]....
        /*0390*/ 	.word	0x00011150


	//   ....[51]....
        /*0394*/ 	.word	0x00011180


	//   ....[52]....
        /*0398*/ 	.word	0x000111b0


	//   ....[53]....
        /*039c*/ 	.word	0x000111e0


	//   ....[54]....
        /*03a0*/ 	.word	0x00011af0


	//   ....[55]....
        /*03a4*/ 	.word	0x00011b10


	//   ....[56]....
        /*03a8*/ 	.word	0x00011b20


	//   ....[57]....
        /*03ac*/ 	.word	0x00011ba0


	//   ....[58]....
        /*03b0*/ 	.word	0x00011c40


	//   ....[59]....
        /*03b4*/ 	.word	0x00011c50


	//   ....[60]....
        /*03b8*/ 	.word	0x00011cf0


	//   ....[61]....
        /*03bc*/ 	.word	0x00011d20


	//   ....[62]....
        /*03c0*/ 	.word	0x00011d80


	//   ....[63]....
        /*03c4*/ 	.word	0x00011d90


	//   ....[64]....
        /*03c8*/ 	.word	0x00011dc0


	//   ....[65]....
        /*03cc*/ 	.word	0x00011e10


	//   ....[66]....
        /*03d0*/ 	.word	0x00012650


	//   ....[67]....
        /*03d4*/ 	.word	0x00012660


	//   ....[68]....
        /*03d8*/ 	.word	0x00012680


	//   ....[69]....
        /*03dc*/ 	.word	0x00012700


	//   ....[70]....
        /*03e0*/ 	.word	0x00012710


	//   ....[71]....
        /*03e4*/ 	.word	0x00012770


	//   ....[72]....
        /*03e8*/ 	.word	0x000127a0


	//   ....[73]....
        /*03ec*/ 	.word	0x000127e0


	//   ....[74]....
        /*03f0*/ 	.word	0x00012a00


	//   ....[75]....
        /*03f4*/ 	.word	0x00012a20


	//   ....[76]....
        /*03f8*/ 	.word	0x00012a40


	//   ....[77]....
        /*03fc*/ 	.word	0x00012ac0


	//   ....[78]....
        /*0400*/ 	.word	0x00012ae0


	//   ....[79]....
        /*0404*/ 	.word	0x00012b60


	//   ....[80]....
        /*0408*/ 	.word	0x00012b80


	//   ....[81]....
        /*040c*/ 	.word	0x00012b90


	//   ....[82]....
        /*0410*/ 	.word	0x000130c0


	//   ....[83]....
        /*0414*/ 	.word	0x000130f0


	//   ....[84]....
        /*0418*/ 	.word	0x00013120


	//   ....[85]....
        /*041c*/ 	.word	0x00013150


	//   ....[86]....
        /*0420*/ 	.word	0x00013180


	//   ....[87]....
        /*0424*/ 	.word	0x000131b0


	//   ....[88]....
        /*0428*/ 	.word	0x000131d0


	//   ....[89]....
        /*042c*/ 	.word	0x00013270


	//   ....[90]....
        /*0430*/ 	.word	0x000135f0


	//   ....[91]....
        /*0434*/ 	.word	0x00013c30


	//   ....[92]....
        /*0438*/ 	.word	0x00013d20


	//   ....[93]....
        /*043c*/ 	.word	0x00013dc0


	//   ....[94]....
        /*0440*/ 	.word	0x00013e50


	//   ....[95]....
        /*0444*/ 	.word	0x00013f30


	//   ....[96]....
        /*0448*/ 	.word	0x00013fa0


	//   ....[97]....
        /*044c*/ 	.word	0x00014080


	//   ....[98]....
        /*0450*/ 	.word	0x00014130


	//   ....[99]....
        /*0454*/ 	.word	0x00014230


	//   ....[100]....
        /*0458*/ 	.word	0x000142d0


	//   ....[101]....
        /*045c*/ 	.word	0x00014330


	//   ....[102]....
        /*0460*/ 	.word	0x000143e0


	//   ....[103]....
        /*0464*/ 	.word	0x000144b0


	//   ....[104]....
        /*0468*/ 	.word	0x00014540


	//   ....[105]....
        /*046c*/ 	.word	0x00014610


	//   ....[106]....
        /*0470*/ 	.word	0x00014690


	//   ....[107]....
        /*0474*/ 	.word	0x00014750


	//   ....[108]....
        /*0478*/ 	.word	0x000147f0


	//   ....[109]....
        /*047c*/ 	.word	0x000148c0


	//   ....[110]....
        /*0480*/ 	.word	0x00014930


	//   ....[111]....
        /*0484*/ 	.word	0x000149f0


	//   ....[112]....
        /*0488*/ 	.word	0x00014b30


	//   ....[113]....
        /*048c*/ 	.word	0x00014c10


	//   ....[114]....
        /*0490*/ 	.word	0x00014c90


	//   ....[115]....
        /*0494*/ 	.word	0x00014d70


	//   ....[116]....
        /*0498*/ 	.word	0x00014dd0


	//   ....[117]....
        /*049c*/ 	.word	0x00014ea0


	//   ....[118]....
        /*04a0*/ 	.word	0x00014f00


	//   ....[119]....
        /*04a4*/ 	.word	0x00014fe0


	//   ....[120]....
        /*04a8*/ 	.word	0x000150d0


	//   ....[121]....
        /*04ac*/ 	.word	0x00015170


	//   ....[122]....
        /*04b0*/ 	.word	0x000151d0


	//   ....[123]....
        /*04b4*/ 	.word	0x000152c0


	//   ....[124]....
        /*04b8*/ 	.word	0x00015320


	//   ....[125]....
        /*04bc*/ 	.word	0x00015410


	//   ....[126]....
        /*04c0*/ 	.word	0x00015470


	//   ....[127]....
        /*04c4*/ 	.word	0x00015530


	//   ....[128]....
        /*04c8*/ 	.word	0x00015670


	//   ....[129]....
        /*04cc*/ 	.word	0x00015720


	//   ....[130]....
        /*04d0*/ 	.word	0x00015810


	//   ....[131]....
        /*04d4*/ 	.word	0x00015920


	//   ....[132]....
        /*04d8*/ 	.word	0x000159a0


	//   ....[133]....
        /*04dc*/ 	.word	0x00015a90


	//   ....[134]....
        /*04e0*/ 	.word	0x00015b00


	//   ....[135]....
        /*04e4*/ 	.word	0x00015bd0


	//   ....[136]....
        /*04e8*/ 	.word	0x00015ce0


	//----- nvinfo : EIATTR_REG_RECONFIG
	.align		4
.L_173:
        /*04ec*/ 	.byte	0x01, 0x54
	.zero		2


	//----- nvinfo : EIATTR_SYSCALL_OFFSETS
	.align		4
        /*04f0*/ 	.byte	0x04, 0x46
        /*04f2*/ 	.short	(.L_175 - .L_174)


	//   ....[0]....
.L_174:
        /*04f4*/ 	.word	0x00001720


	//   ....[1]....
        /*04f8*/ 	.word	0x00010600


	//   ....[2]....
        /*04fc*/ 	.word	0x00010740


	//   ....[3]....
        /*0500*/ 	.word	0x00010830


	//   ....[4]....
        /*0504*/ 	.word	0x00011620


	//----- nvinfo : EIATTR_MBARRIER_INSTR_OFFSETS
	.align		4
.L_175:
        /*0508*/ 	.byte	0x04, 0x39
        /*050a*/ 	.short	(.L_177 - .L_176)


	//   ....[0]....
.L_176:
        /*050c*/ 	.word	0x00000180
        /*0510*/ 	.word	0x000000ff
        /*0514*/ 	.word	0x0002d800
        /*0518*/ 	.short	0x0100
        /*051a*/ 	.byte	0x08
	.zero		1


	//   ....[1]....
        /*051c*/ 	.word	0x00000190
        /*0520*/ 	.word	0x000000ff
        /*0524*/ 	.word	0x0002d820
        /*0528*/ 	.short	0x0100
        /*052a*/ 	.byte	0x08
	.zero		1


	//   ....[2]....
        /*052c*/ 	.word	0x00000280
        /*0530*/ 	.word	0x000000ff
        /*0534*/ 	.word	0x0002d830
        /*0538*/ 	.short	0x0100
        /*053a*/ 	.byte	0x08
	.zero		1


	//   ....[3]....
        /*053c*/ 	.word	0x00000290
        /*0540*/ 	.word	0x000000ff
        /*0544*/ 	.word	0x0002d840
        /*0548*/ 	.short	0x0100
        /*054a*/ 	.byte	0x08
	.zero		1


	//   ....[4]....
        /*054c*/ 	.word	0x000002a0
        /*0550*/ 	.word	0x000000ff
        /*0554*/ 	.word	0x0002d838
        /*0558*/ 	.short	0x0100
        /*055a*/ 	.byte	0x08
	.zero		1


	//   ....[5]....
        /*055c*/ 	.word	0x000002b0
        /*0560*/ 	.word	0x000000ff
        /*0564*/ 	.word	0x0002d848
        /*0568*/ 	.short	0x0100
        /*056a*/ 	.byte	0x08
	.zero		1


	//   ....[6]....
        /*056c*/ 	.word	0x000003e0
        /*0570*/ 	.word	0x000000ff
        /*0574*/ 	.word	0x0002d850
        /*0578*/ 	.short	0x0100
        /*057a*/ 	.byte	0x08
	.zero		1


	//   ....[7]....
        /*057c*/ 	.word	0x000003f0
        /*0580*/ 	.word	0x000000ff
        /*0584*/ 	.word	0x0002d860
        /*0588*/ 	.short	0x0100
        /*058a*/ 	.byte	0x08
	.zero		1


	//   ....[8]....
        /*058c*/ 	.word	0x00000400
        /*0590*/ 	.word	0x000000ff
        /*0594*/ 	.word	0x0002d858
        /*0598*/ 	.short	0x0100
        /*059a*/ 	.byte	0x08
	.zero		1


	//   ....[9]....
        /*059c*/ 	.word	0x00000410
        /*05a0*/ 	.word	0x000000ff
        /*05a4*/ 	.word	0x0002d868
        /*05a8*/ 	.short	0x0100
        /*05aa*/ 	.byte	0x08
	.zero		1


	//   ....[10]....
        /*05ac*/ 	.word	0x00000500
        /*05b0*/ 	.word	0x000000ff
        /*05b4*/ 	.word	0x0002d870
        /*05b8*/ 	.short	0x0100
        /*05ba*/ 	.byte	0x06
	.zero		1


	//   ....[11]....
        /*05bc*/ 	.word	0x00000510
        /*05c0*/ 	.word	0x000000ff
        /*05c4*/ 	.word	0x0002d880
        /*05c8*/ 	.short	0x0100
        /*05ca*/ 	.byte	0x06
	.zero		1


	//   ....[12]....
        /*05cc*/ 	.word	0x00000520
        /*05d0*/ 	.word	0x000000ff
        /*05d4*/ 	.word	0x0002d878
        /*05d8*/ 	.short	0x0100
        /*05da*/ 	.byte	0x06
	.zero		1


	//   ....[13]....
        /*05dc*/ 	.word	0x00000530
        /*05e0*/ 	.word	0x000000ff
        /*05e4*/ 	.word	0x0002d888
        /*05e8*/ 	.short	0x0100
        /*05ea*/ 	.byte	0x06
	.zero		1


	//   ....[14]....
        /*05ec*/ 	.word	0x00000660
        /*05f0*/ 	.word	0x000000ff
        /*05f4*/ 	.word	0x0002d890
        /*05f8*/ 	.short	0x0100
        /*05fa*/ 	.byte	0x08
	.zero		1


	//   ....[15]....
        /*05fc*/ 	.word	0x00000670
        /*0600*/ 	.word	0x000000ff
        /*0604*/ 	.word	0x0002d8a0
        /*0608*/ 	.short	0x0100
        /*060a*/ 	.byte	0x08
	.zero		1


	//   ....[16]....
        /*060c*/ 	.word	0x00000680
        /*0610*/ 	.word	0x000000ff
        /*0614*/ 	.word	0x0002d898
        /*0618*/ 	.short	0x0100
        /*061a*/ 	.byte	0x08
	.zero		1


	//   ....[17]....
        /*061c*/ 	.word	0x00000690
        /*0620*/ 	.word	0x000000ff
        /*0624*/ 	.word	0x0002d8a8
        /*0628*/ 	.short	0x0100
        /*062a*/ 	.byte	0x08
	.zero		1


	//   ....[18]....
        /*062c*/ 	.word	0x000007d0
        /*0630*/ 	.word	0x000000ff
        /*0634*/ 	.word	0x0002d8b0
        /*0638*/ 	.short	0x0100
        /*063a*/ 	.byte	0x08
	.zero		1


	//   ....[19]....
        /*063c*/ 	.word	0x000007e0
        /*0640*/ 	.word	0x000000ff
        /*0644*/ 	.word	0x0002d8c0
        /*0648*/ 	.short	0x0100
        /*064a*/ 	.byte	0x08
	.zero		1


	//   ....[20]....
        /*064c*/ 	.word	0x000007f0
        /*0650*/ 	.word	0x000000ff
        /*0654*/ 	.word	0x0002d8b8
        /*0658*/ 	.short	0x0100
        /*065a*/ 	.byte	0x08
	.zero		1


	//   ....[21]....
        /*065c*/ 	.word	0x00000800
        /*0660*/ 	.word	0x000000ff
        /*0664*/ 	.word	0x0002d8c8
        /*0668*/ 	.short	0x0100
        /*066a*/ 	.byte	0x08
	.zero		1


	//   ....[22]....
        /*066c*/ 	.word	0x00001750
        /*0670*/ 	.word	0x000000ff
        /*0674*/ 	.word	0x0002d800
        /*0678*/ 	.short	0x010a
        /*067a*/ 	.byte	0x26
	.zero		1


	//   ....[23]....
        /*067c*/ 	.word	0x00001870
        /*0680*/ 	.word	0x000000ff
        /*0684*/ 	.word	0x0002d830
        /*0688*/ 	.short	0x010a
        /*068a*/ 	.byte	0x26
	.zero		1


	//   ....[24]....
        /*068c*/ 	.word	0x000018d0
        /*0690*/ 	.word	0x000000ff
        /*0694*/ 	.word	0x0002d830
        /*0698*/ 	.short	0x010a
        /*069a*/ 	.byte	0x26
	.zero		1


	//   ....[25]....
        /*069c*/ 	.word	0x00002010
        /*06a0*/ 	.word	0x000000ff
        /*06a4*/ 	.word	0x00000000
        /*06a8*/ 	.short	0x0101
        /*06aa*/ 	.byte	0x04
	.zero		1


	//   ....[26]....
        /*06ac*/ 	.word	0x000050e0
        /*06b0*/ 	.word	0x000000ff
        /*06b4*/ 	.word	0x0002d830
        /*06b8*/ 	.short	0x010a
        /*06ba*/ 	.byte	0x04
	.zero		1


	//   ....[27]....
        /*06bc*/ 	.word	0x00005120
        /*06c0*/ 	.word	0x000000ff
        /*06c4*/ 	.word	0x0002d830
        /*06c8*/ 	.short	0x010a
        /*06ca*/ 	.byte	0x04
	.zero		1


	//   ....[28]....
        /*06cc*/ 	.word	0x00005410
        /*06d0*/ 	.word	0x000000ff
        /*06d4*/ 	.word	0x0002d850
        /*06d8*/ 	.short	0x010a
        /*06da*/ 	.byte	0x0a
	.zero		1


	//   ....[29]....
        /*06dc*/ 	.word	0x00005450
        /*06e0*/ 	.word	0x000000ff
        /*06e4*/ 	.word	0x0002d850
        /*06e8*/ 	.short	0x010a
        /*06ea*/ 	.byte	0x0a
	.zero		1


	//   ....[30]....
        /*06ec*/ 	.word	0x000059e0
        /*06f0*/ 	.word	0x000000ff
        /*06f4*/ 	.word	0x00000000
        /*06f8*/ 	.short	0x0101
        /*06fa*/ 	.byte	0x0a
	.zero		1


	//   ....[31]....
        /*06fc*/ 	.word	0x00007db0
        /*0700*/ 	.word	0x000000ff
        /*0704*/ 	.word	0x00000000
        /*0708*/ 	.short	0x0101
        /*070a*/ 	.byte	0x06
	.zero		1


	//   ....[32]....
        /*070c*/ 	.word	0x00008640
        /*0710*/ 	.word	0x000000ff
        /*0714*/ 	.word	0x0002d830
        /*0718*/ 	.short	0x010a
        /*071a*/ 	.byte	0x04
	.zero		1


	//   ....[33]....
        /*071c*/ 	.word	0x00008680
        /*0720*/ 	.word	0x000000ff
        /*0724*/ 	.word	0x0002d830
        /*0728*/ 	.short	0x010a
        /*072a*/ 	.byte	0x04
	.zero		1


	//   ....[34]....
        /*072c*/ 	.word	0x000089a0
        /*0730*/ 	.word	0x000000ff
        /*0734*/ 	.word	0x0002d850
        /*0738*/ 	.short	0x010a
        /*073a*/ 	.byte	0x0e
	.zero		1


	//   ....[35]....
        /*073c*/ 	.word	0x000089e0
        /*0740*/ 	.word	0x000000ff
        /*0744*/ 	.word	0x0002d850
        /*0748*/ 	.short	0x010a
        /*074a*/ 	.byte	0x0e
	.zero		1


	//   ....[36]....
        /*074c*/ 	.word	0x00008fd0
        /*0750*/ 	.word	0x000000ff
        /*0754*/ 	.word	0x00000000
        /*0758*/ 	.short	0x0101
        /*075a*/ 	.byte	0x0e
	.zero		1


	//   ....[37]....
        /*075c*/ 	.word	0x0000a1f0
        /*0760*/ 	.word	0x000000ff
        /*0764*/ 	.word	0x00000000
        /*0768*/ 	.short	0x0101
        /*076a*/ 	.byte	0x0a
	.zero		1


	//   ....[38]....
        /*076c*/ 	.word	0x0000a940
        /*0770*/ 	.word	0x000000ff
        /*0774*/ 	.word	0x0002d830
        /*0778*/ 	.short	0x010a
        /*077a*/ 	.byte	0x0a
	.zero		1


	//   ....[39]....
        /*077c*/ 	.word	0x0000a980
        /*0780*/ 	.word	0x000000ff
        /*0784*/ 	.word	0x0002d830
        /*0788*/ 	.short	0x010a
        /*078a*/ 	.byte	0x0a
	.zero		1


	//   ....[40]....
        /*078c*/ 	.word	0x0000ac20
        /*0790*/ 	.word	0x000000ff
        /*0794*/ 	.word	0x0002d850
        /*0798*/ 	.short	0x010a
        /*079a*/ 	.byte	0x0a
	.zero		1


	//   ....[41]....
        /*079c*/ 	.word	0x0000ac60
        /*07a0*/ 	.word	0x000000ff
        /*07a4*/ 	.word	0x0002d850
        /*07a8*/ 	.short	0x010a
        /*07aa*/ 	.byte	0x0a
	.zero		1


	//   ....[42]....
        /*07ac*/ 	.word	0x0000b0f0
        /*07b0*/ 	.word	0x000000ff
        /*07b4*/ 	.word	0x00000000
        /*07b8*/ 	.short	0x0101
        /*07ba*/ 	.byte	0x0a
	.zero		1


	//   ....[43]....
        /*07bc*/ 	.word	0x0000d540
        /*07c0*/ 	.word	0x000000ff
        /*07c4*/ 	.word	0x00000000
        /*07c8*/ 	.short	0x0101
        /*07ca*/ 	.byte	0x06
	.zero		1


	//   ....[44]....
        /*07cc*/ 	.word	0x0000da50
        /*07d0*/ 	.word	0x000000ff
        /*07d4*/ 	.word	0x0002d850
        /*07d8*/ 	.short	0x010a
        /*07da*/ 	.byte	0x06
	.zero		1


	//   ....[45]....
        /*07dc*/ 	.word	0x0000da90
        /*07e0*/ 	.word	0x000000ff
        /*07e4*/ 	.word	0x0002d850
        /*07e8*/ 	.short	0x010a
        /*07ea*/ 	.byte	0x06
	.zero		1


	//   ....[46]....
        /*07ec*/ 	.word	0x0000e270
        /*07f0*/ 	.word	0x000000ff
        /*07f4*/ 	.word	0x00000000
        /*07f8*/ 	.short	0x0101
        /*07fa*/ 	.byte	0x06
	.zero		1


	//   ....[47]....
        /*07fc*/ 	.word	0x0000ec80
        /*0800*/ 	.word	0x000000ff
        /*0804*/ 	.word	0x00000000
        /*0808*/ 	.short	0x0101
        /*080a*/ 	.byte	0x04
	.zero		1


	//   ....[48]....
        /*080c*/ 	.word	0x00010d20
        /*0810*/ 	.word	0x000000ff
        /*0814*/ 	.word	0x0002d840
        /*0818*/ 	.short	0x010a
        /*081a*/ 	.byte	0x2f
	.zero		1


	//   ....[49]....
        /*081c*/ 	.word	0x000113e0
        /*0820*/ 	.word	0x000000ff
        /*0824*/ 	.word	0x0002d830
        /*0828*/ 	.short	0x0107
        /*082a*/ 	.byte	0x2f
	.zero		1


	//   ....[50]....
        /*082c*/ 	.word	0x00011450
        /*0830*/ 	.word	0x000000ff
        /*0834*/ 	.word	0x0002d830
        /*0838*/ 	.short	0x0101
        /*083a*/ 	.byte	0x2f
	.zero		1


	//   ....[51]....
        /*083c*/ 	.word	0x00011f60
        /*0840*/ 	.word	0x000000ff
        /*0844*/ 	.word	0x0002d800
        /*0848*/ 	.short	0x0107
        /*084a*/ 	.byte	0x2f
	.zero		1


	//   ....[52]....
        /*084c*/ 	.word	0x00011fc0
        /*0850*/ 	.word	0x000000ff
        /*0854*/ 	.word	0x0002d800
        /*0858*/ 	.short	0x0101
        /*085a*/ 	.byte	0x2f
	.zero		1


	//   ....[53]....
        /*085c*/ 	.word	0x00011ff0
        /*0860*/ 	.word	0x000000ff
        /*0864*/ 	.word	0x0002d820
        /*0868*/ 	.short	0x010a
        /*086a*/ 	.byte	0x2f
	.zero		1


	//   ....[54]....
        /*086c*/ 	.word	0x00012420
        /*0870*/ 	.word	0x00000007
        /*0874*/ 	.word	0x0002d840
        /*0878*/ 	.short	0x010a
        /*087a*/ 	.byte	0x3f
	.zero		1


	//   ....[55]....
        /*087c*/ 	.word	0x00012890
        /*0880*/ 	.word	0x00000007
        /*0884*/ 	.word	0x0002d830
        /*0888*/ 	.short	0x0107
        /*088a*/ 	.byte	0x3f
	.zero		1


	//   ....[56]....
        /*088c*/ 	.word	0x00012940
        /*0890*/ 	.word	0x00000007
        /*0894*/ 	.word	0x0002d830
        /*0898*/ 	.short	0x0101
        /*089a*/ 	.byte	0x3f
	.zero		1


	//   ....[57]....
        /*089c*/ 	.word	0x000129a0
        /*08a0*/ 	.word	0x00000007
        /*08a4*/ 	.word	0x0002d860
        /*08a8*/ 	.short	0x010a
        /*08aa*/ 	.byte	0x3f
	.zero		1


	//   ....[58]....
        /*08ac*/ 	.word	0x00012d00
        /*08b0*/ 	.word	0x00000007
        /*08b4*/ 	.word	0x0002d850
        /*08b8*/ 	.short	0x0107
        /*08ba*/ 	.byte	0x3f
	.zero		1


	//   ....[59]....
        /*08bc*/ 	.word	0x00012e50
        /*08c0*/ 	.word	0x00000007
        /*08c4*/ 	.word	0x0002d850
        /*08c8*/ 	.short	0x0101
        /*08ca*/ 	.byte	0x3f
	.zero		1


	//   ....[60]....
        /*08cc*/ 	.word	0x00012ff0
        /*08d0*/ 	.word	0x00000000
        /*08d4*/ 	.word	0x0002d860
        /*08d8*/ 	.short	0x010a
        /*08da*/ 	.byte	0x3f
	.zero		1


	//   ....[61]....
        /*08dc*/ 	.word	0x00013430
        /*08e0*/ 	.word	0x00000000
        /*08e4*/ 	.word	0x0002d850
        /*08e8*/ 	.short	0x0107
        /*08ea*/ 	.byte	0x3f
	.zero		1


	//   ....[62]....
        /*08ec*/ 	.word	0x000134f0
        /*08f0*/ 	.word	0x00000000
        /*08f4*/ 	.word	0x0002d850
        /*08f8*/ 	.short	0x0101
        /*08fa*/ 	.byte	0x3f
	.zero		1


	//   ....[63]....
        /*08fc*/ 	.word	0x00013580
        /*0900*/ 	.word	0x00000007
        /*0904*/ 	.word	0x0002d820
        /*0908*/ 	.short	0x010a
        /*090a*/ 	.byte	0x3f
	.zero		1


	//   ....[64]....
        /*090c*/ 	.word	0x00013700
        /*0910*/ 	.word	0x00000005
        /*0914*/ 	.word	0x0002d840
        /*0918*/ 	.short	0x010a
        /*091a*/ 	.byte	0x3f
	.zero		1


	//   ....[65]....
        /*091c*/ 	.word	0x000137a0
        /*0920*/ 	.word	0x00000003
        /*0924*/ 	.word	0x0002d840
        /*0928*/ 	.short	0x010a
        /*092a*/ 	.byte	0x3f
	.zero		1


	//   ....[66]....
        /*092c*/ 	.word	0x000137e0
        /*0930*/ 	.word	0x00000005
        /*0934*/ 	.word	0x0002d860
        /*0938*/ 	.short	0x010a
        /*093a*/ 	.byte	0x3f
	.zero		1


	//   ....[67]....
        /*093c*/ 	.word	0x00013820
        /*0940*/ 	.word	0x00000003
        /*0944*/ 	.word	0x0002d860
        /*0948*/ 	.short	0x010a
        /*094a*/ 	.byte	0x3f
	.zero		1


	//   ....[68]....
        /*094c*/ 	.word	0x00013890
        /*0950*/ 	.word	0x00000004
        /*0954*/ 	.word	0x0002d800
        /*0958*/ 	.short	0x010a
        /*095a*/ 	.byte	0x3f
	.zero		1


	//   ....[69]....
        /*095c*/ 	.word	0x000138f0
        /*0960*/ 	.word	0x00000006
        /*0964*/ 	.word	0x0002d830
        /*0968*/ 	.short	0x010a
        /*096a*/ 	.byte	0x3f
	.zero		1


	//   ....[70]....
        /*096c*/ 	.word	0x00013950
        /*0970*/ 	.word	0x0000000f
        /*0974*/ 	.word	0x0002d830
        /*0978*/ 	.short	0x010a
        /*097a*/ 	.byte	0x3f
	.zero		1


	//   ....[71]....
        /*097c*/ 	.word	0x000139b0
        /*0980*/ 	.word	0x0000000f
        /*0984*/ 	.word	0x0002d850
        /*0988*/ 	.short	0x010a
        /*098a*/ 	.byte	0x3f
	.zero		1


	//   ....[72]....
        /*098c*/ 	.word	0x00013a10
        /*0990*/ 	.word	0x0000000f
        /*0994*/ 	.word	0x0002d830
        /*0998*/ 	.short	0x010a
        /*099a*/ 	.byte	0x3f
	.zero		1


	//   ....[73]....
        /*099c*/ 	.word	0x00013a70
        /*09a0*/ 	.word	0x0000000f
        /*09a4*/ 	.word	0x0002d850
        /*09a8*/ 	.short	0x010a
        /*09aa*/ 	.byte	0x3f
	.zero		1


	//   ....[74]....
        /*09ac*/ 	.word	0x00013ad0
        /*09b0*/ 	.word	0x0000000d
        /*09b4*/ 	.word	0x0002d830
        /*09b8*/ 	.short	0x010a
        /*09ba*/ 	.byte	0x3f
	.zero		1


	//   ....[75]....
        /*09bc*/ 	.word	0x00013b30
        /*09c0*/ 	.word	0x0000000d
        /*09c4*/ 	.word	0x0002d850
        /*09c8*/ 	.short	0x010a
        /*09ca*/ 	.byte	0x3f
	.zero		1


	//   ....[76]....
        /*09cc*/ 	.word	0x00013b90
        /*09d0*/ 	.word	0x00000005
        /*09d4*/ 	.word	0x0002d850
        /*09d8*/ 	.short	0x010a
        /*09da*/ 	.byte	0x3f
	.zero		1


	//   ....[77]....
        /*09dc*/ 	.word	0x00013c70
        /*09e0*/ 	.word	0x00000003
        /*09e4*/ 	.word	0x0002d840
        /*09e8*/ 	.short	0x010a
        /*09ea*/ 	.byte	0x3f
	.zero		1


	//   ....[78]....
        /*09ec*/ 	.word	0x00014a30
        /*09f0*/ 	.word	0x00000003
        /*09f4*/ 	.word	0x0002d820
        /*09f8*/ 	.short	0x010a
        /*09fa*/ 	.byte	0x3f
	.zero		1


	//   ....[79]....
        /*09fc*/ 	.word	0x00014a80
        /*0a00*/ 	.word	0x00000007
        /*0a04*/ 	.word	0x0002d840
        /*0a08*/ 	.short	0x010a
        /*0a0a*/ 	.byte	0x3f
	.zero		1


	//   ....[80]....
        /*0a0c*/ 	.word	0x00015020
        /*0a10*/ 	.word	0x00000007
        /*0a14*/ 	.word	0x0002d860
        /*0a18*/ 	.short	0x010a
        /*0a1a*/ 	.byte	0x3f
	.zero		1


	//   ....[81]....
        /*0a1c*/ 	.word	0x000155c0
        /*0a20*/ 	.word	0x00000000
        /*0a24*/ 	.word	0x0002d860
        /*0a28*/ 	.short	0x010a
        /*0a2a*/ 	.byte	0x3f
	.zero		1


	//   ....[82]....
        /*0a2c*/ 	.word	0x00015c00
        /*0a30*/ 	.word	0x00000007
        /*0a34*/ 	.word	0x0002d820
        /*0a38*/ 	.short	0x010a
        /*0a3a*/ 	.byte	0x3f
	.zero		1


	//   ....[83]....
        /*0a3c*/ 	.word	0x00015da0
        /*0a40*/ 	.word	0x00000005
        /*0a44*/ 	.word	0x0002d840
        /*0a48*/ 	.short	0x010a
        /*0a4a*/ 	.byte	0x3f
	.zero		1


	//   ....[84]....
        /*0a4c*/ 	.word	0x00015df0
        /*0a50*/ 	.word	0x00000003
        /*0a54*/ 	.word	0x0002d840
        /*0a58*/ 	.short	0x010a
        /*0a5a*/ 	.byte	0x3f
	.zero		1


	//   ....[85]....
        /*0a5c*/ 	.word	0x00015e40
        /*0a60*/ 	.word	0x00000005
        /*0a64*/ 	.word	0x0002d860
        /*0a68*/ 	.short	0x010a
        /*0a6a*/ 	.byte	0x3f
	.zero		1


	//----- nvinfo : EIATTR_NUM_MBARRIERS
	.align		4
.L_177:
        /*0a6c*/ 	.byte	0x03, 0x38
        /*0a6e*/ 	.short	0x0016


	//----- nvinfo : EIATTR_EXIT_INSTR_OFFSETS
	.align		4
        /*0a70*/ 	.byte	0x04, 0x1c
        /*0a72*/ 	.short	(.L_179 - .L_178)


	//   ....[0]....
.L_178:
        /*0a74*/ 	.word	0x00013870


	//----- nvinfo : EIATTR_MAX_THREADS
	.align		4
.L_179:
        /*0a78*/ 	.byte	0x04, 0x05
        /*0a7a*/ 	.short	(.L_181 - .L_180)
.L_180:
        /*0a7c*/ 	.word	0x00000200
        /*0a80*/ 	.word	0x00000001
        /*0a84*/ 	.word	0x00000001


	//----- nvinfo : EIATTR_CRS_STACK_SIZE
	.align		4
.L_181:
        /*0a88*/ 	.byte	0x04, 0x1e
        /*0a8a*/ 	.short	(.L_183 - .L_182)
.L_182:
        /*0a8c*/ 	.word	0x00000000


	//----- nvinfo : EIATTR_CBANK_PARAM_SIZE
	.align		4
.L_183:
        /*0a90*/ 	.byte	0x03, 0x19
        /*0a92*/ 	.short	0x0a70


	//----- nvinfo : EIATTR_PARAM_CBANK
	.align		4
        /*0a94*/ 	.byte	0x04, 0x0a
        /*0a96*/ 	.short	(.L_185 - .L_184)
	.align		4
.L_184:
        /*0a98*/ 	.word	index@(.nv.constant0._ZN7cutlass13device_kernelIN5flash11enable_sm90INS1_16FlashAttnFwdSm90INS1_25CollectiveMainloopFwdSm90ILi2EN4cute5tupleIJNS5_1CILi1EEES8_S8_EEENS6_IJNS7_ILi192EEENS7_ILi128EEENS7_ILi96EEEEEELi96ENS_6half_tEfNS_4arch4Sm90ELb0ELb1ELb0ELb0ELb1ELb0ELb0ELb0ELb1ELb1ELb1ELb0EEENS1_21CollectiveEpilogueFwdINS6_IJSA_SC_SB_EEES9_SE_SG_Li384ELb0ELb1ELb1ELb0EEENS1_19SingleTileSchedulerILb0ELb1ELb1ELi192EEEEEEEEEvNT_6ParamsE)
        /*0a9c*/ 	.short	0x0210
        /*0a9e*/ 	.short	0x0a70


	//----- nvinfo : EIATTR_SW_WAR
	.align		4
.L_185:
        /*0aa0*/ 	.byte	0x04, 0x36
        /*0aa2*/ 	.short	(.L_187 - .L_186)
.L_186:
        /*0aa4*/ 	.word	0x00000008
.L_187:


//--------------------- .nv.info._ZN7cutlass13device_kernelIN5flash11enable_sm90INS1_16FlashAttnFwdSm90INS1_25CollectiveMainloopFwdSm90ILi2EN4cute5tupleIJNS5_1CILi1EEES8_S8_EEENS6_IJNS7_ILi192EEENS7_ILi128EEENS7_ILi96EEEEEELi96ENS_6half_tEfNS_4arch4Sm90ELb0ELb1ELb0ELb1ELb1ELb0ELb0ELb0ELb1ELb1ELb1ELb0EEENS1_21CollectiveEpilogueFwdINS6_IJSA_SC_SB_EEES9_SE_SG_Li384ELb1ELb1ELb1ELb0EEENS1_36VarlenDynamicPersistentTileSchedulerILi192ELi128ELi384ELi128ELb1ELb1ELb1ELb1ELb0ELb1EEEEEEEEEvNT_6ParamsE --------------------------
	.section	.nv.info._ZN7cutlass13device_kernelIN5flash11enable_sm90INS1_16FlashAttnFwdSm90INS1_25CollectiveMainloopFwdSm90ILi2EN4cute5tupleIJNS5_1CILi1EEES8_S8_EEENS6_IJNS7_ILi192EEENS7_ILi128EEENS7_ILi96EEEEEELi96ENS_6half_tEfNS_4arch4Sm90ELb0ELb1ELb0ELb1ELb1ELb0ELb0ELb0ELb1ELb1ELb1ELb0EEENS1_21CollectiveEpilogueFwdINS6_IJSA_SC_SB_EEES9_SE_SG_Li384ELb1ELb1ELb1ELb0EEENS1_36VarlenDynamicPersistentTileSchedulerILi192ELi128ELi384ELi128ELb1ELb1ELb1ELb1ELb0ELb1EEEEEEEEEvNT_6ParamsE,"",@"SHT_CUDA_INFO"
	.sectionflags	@""
	.align	4


	//----- nvinfo : EIATTR_CUDA_API_VERSION
	.align		4
        /*0000*/ 	.byte	0x04, 0x37
        /*0002*/ 	.short	(.L_189 - .L_188)
.L_188:
        /*0004*/ 	.word	0x00000082


	//----- nvinfo : EIATTR_KPARAM_INFO
	.align		4
.L_189:
        /*0008*/ 	.byte	0x04, 0x17
        /*000a*/ 	.short	(.L_191 - .L_190)
.L_190:
        /*000c*/ 	.word	0x00000000
        /*0010*/ 	.short	0x0000
        /*0012*/ 	.short	0x0070
        /*0014*/ 	.byte	0x00, 0xf0, 0x01, 0x2a


	//----- nvinfo : EIATTR_SPARSE_MMA_MASK
	.align		4
.L_191:
        /*0018*/ 	.byte	0x03, 0x50
        /*001a*/ 	.short	0x0000


	//----- nvinfo : EIATTR_MAXREG_COUNT
	.align		4
        /*001c*/ 	.byte	0x03, 0x1b
        /*001e*/ 	.short	0x0080


	//----- nvinfo : EIATTR_NUM_BARRIERS
	.align		4
        /*0020*/ 	.byte	0x02, 0x4c
        /*0022*/ 	.byte	0x10
	.zero		1


	//----- nvinfo : EIATTR_EXTERNS
	.align		4
        /*0024*/ 	.byte	0x04, 0x0f
        /*0026*/ 	.short	(.L_193 - .L_192)


	//   ....[0]....
	.align		4
.L_192:
        /*0028*/ 	.word	index@(__assertfail)


	//----- nvinfo : EIATTR_ANNOTATIONS
	.align		4
.L_193:
        /*002c*/ 	.byte	0x04, 0x55
        /*002e*/ 	.short	(.L_195 - .L_194)


	//   ....[0]....
.L_194:
        /* <DEDUP_REMOVED lines=19> */
        /*0154*/ 	.byte	0x50, 0x75, 0x01, 0x00, 0x01, 0x00, 0x00, 0x00, 0x00, 0x83, 0x01, 0x00


	//----- nvinfo : EIATTR_MERCURY_ISA_VERSION
	.align		4
.L_195:
        /*0160*/ 	.byte	0x03, 0x5f
        /*0162*/ 	.short	0x0101


	//----- nvinfo : EIATTR_UNUSED_LOAD_BYTE_OFFSET
	.align		4
        /*0164*/ 	.byte	0x04, 0x44
        /*0166*/ 	.short	(.L_197 - .L_196)


	//   ....[0]....
.L_196:
        /*0168*/ 	.word	0x00000980
        /*016c*/ 	.word	0x0000fff0


	//   ....[1]....
        /*0170*/ 	.word	0x0000ebb0
        /*0174*/ 	.word	0x0000fff0


	//----- nvinfo : EIATTR_INT_WARP_WIDE_INSTR_OFFSETS
	.align		4
.L_197:
        /*0178*/ 	.byte	0x04, 0x31
        /*017a*/ 	.short	(.L_199 - .L_198)


	//   ....[0]....
.L_198:
        /*017c*/ 	.word	0x000000c0


	//   ....[1]....
        /*0180*/ 	.word	0x000000d0


	//   ....[2]....
        /*0184*/ 	.word	0x00000170


	//   ....[3]....
        /*0188*/ 	.word	0x000130e0


	//   ....[4]....
        /*018c*/ 	.word	0x00013170


	//   ....[5]....
        /*0190*/ 	.word	0x00015e10


	//   ....[6]....
        /*0194*/ 	.word	0x00015ea0


	//----- nvinfo : EIATTR_COOP_GROUP_MASK_REGIDS
	.align		4
.L_199:
        /*0198*/ 	.byte	0x04, 0x29
        /*019a*/ 	.short	(.L_201 - .L_200)


	//   ....[0]....
.L_200:
        /*019c*/ 	.word	0xffffffff


	//   ....[1]....
        /*01a0*/ 	.word	0xffffffff


	//   ....[2]....
        /*01a4*/ 	.word	0xffffffff


	//   ....[3]....
        /*01a8*/ 	.word	0xffffffff


	//   ....[4]....
        /*01ac*/ 	.word	0xffffffff


	//   ....[5]....
        /*01b0*/ 	.word	0xffffffff


	//   ....[6]....
        /*01b4*/ 	.word	0xffffffff


	//   ....[7]....
        /*01b8*/ 	.word	0xffffffff


	//   ....[8]....
        /*01bc*/ 	.word	0xffffffff


	//   ....[9]....
        /*01c0*/ 	.word	0xffffffff


	//   ....[10]....
        /*01c4*/ 	.word	0xffffffff


	//   ....[11]....
        /*01c8*/ 	.word	0xffffffff


	//   ....[12]....
        /*01cc*/ 	.word	0xffffffff


	//   ....[13]....
        /*01d0*/ 	.word	0xffffffff


	//   ....[14]....
        /*01d4*/ 	.word	0xffffffff


	//   ....[15]....
        /*01d8*/ 	.word	0xffffffff


	//   ....[16]....
        /*01dc*/ 	.word	0xffffffff


	//   ....[17]....
        /*01e0*/ 	.word	0xffffffff


	//   ....[18]....
        /*01e4*/ 	.word	0xffffffff


	//   ....[19]....
        /*01e8*/ 	.word	0xffffffff


	//   ....[20]....
        /*01ec*/ 	.word	0xffffffff


	//   ....[21]....
        /*01f0*/ 	.word	0xffffffff


	//   ....[22]....
        /*01f4*/ 	.word	0xffffffff


	//   ....[23]....
        /*01f8*/ 	.word	0xffffffff


	//   ....[24]....
        /*01fc*/ 	.word	0xffffffff


	//   ....[25]....
        /*0200*/ 	.word	0xffffffff


	//   ....[26]....
        /*0204*/ 	.word	0xffffffff


	//   ....[27]....
        /*0208*/ 	.word	0xffffffff


	//   ....[28]....
        /*020c*/ 	.word	0xffffffff


	//   ....[29]....
        /*0210*/ 	.word	0xffffffff


	//   ....[30]....
        /*0214*/ 	.word	0xffffffff


	//   ....[31]....
        /*0218*/ 	.word	0xffffffff


	//   ....[32]....
        /*021c*/ 	.word	0xffffffff


	//   ....[33]....
        /*0220*/ 	.word	0xffffffff


	//   ....[34]....
        /*0224*/ 	.word	0xffffffff


	//   ....[35]....
        /*0228*/ 	.word	0xffffffff


	//   ....[36]....
        /*022c*/ 	.word	0xffffffff


	//   ....[37]....
        /*0230*/ 	.word	0xffffffff


	//   ....[38]....
        /*0234*/ 	.word	0xffffffff


	//   ....[39]....
        /*0238*/ 	.word	0xffffffff


	//   ....[40]....
        /*023c*/ 	.word	0xffffffff


	//   ....[41]....
        /*0240*/ 	.word	0xffffffff


	//   ....[42]....
        /*0244*/ 	.word	0xffffffff


	//   ....[43]....
        /*0248*/ 	.word	0xffffffff


	//   ....[44]....
        /*024c*/ 	.word	0xffffffff


	//   ....[45]....
        /*0250*/ 	.word	0xffffffff


	//   ....[46]....
        /*0254*/ 	.word	0xffffffff


	//   ....[47]....
        /*0258*/ 	.word	0xffffffff


	//   ....[48]....
        /*025c*/ 	.word	0xffffffff


	//   ....[49]....
        /*0260*/ 	.word	0xffffffff


	//   ....[50]....
        /*0264*/ 	.word	0xffffffff


	//   ....[51]....
        /*0268*/ 	.word	0xffffffff


	//   ....[52]....
        /*026c*/ 	.word	0xffffffff


	//   ....[53]....
        /*0270*/ 	.word	0xffffffff


	//   ....[54]....
        /*0274*/ 	.word	0xffffffff


	//   ....[55]....
        /*0278*/ 	.word	0xffffffff


	//   ....[56]....
        /*027c*/ 	.word	0xffffffff


	//   ....[57]....
        /*0280*/ 	.word	0xffffffff


	//   ....[58]....
        /*0284*/ 	.word	0xffffffff


	//   ....[59]....
        /*0288*/ 	.word	0xffffffff


	//   ....[60]....
        /*028c*/ 	.word	0xffffffff


	//   ....[61]....
        /*0290*/ 	.word	0xffffffff


	//   ....[62]....
        /*0294*/ 	.word	0xffffffff


	//   ....[63]....
        /*0298*/ 	.word	0xffffffff


	//   ....[64]....
        /*029c*/ 	.word	0xffffffff


	//   ....[65]....
        /*02a0*/ 	.word	0xffffffff


	//   ....[66]....
        /*02a4*/ 	.word	0xffffffff


	//   ....[67]....
        /*02a8*/ 	.word	0xffffffff


	//   ....[68]....
        /*02ac*/ 	.word	0xffffffff


	//   ....[69]....
        /*02b0*/ 	.word	0xffffffff


	//   ....[70]....
        /*02b4*/ 	.word	0xffffffff


	//   ....[71]....
        /*02b8*/ 	.word	0xffffffff


	//   ....[72]....
        /*02bc*/ 	.word	0xffffffff


	//   ....[73]....
        /*02c0*/ 	.word	0xffffffff


	//   ....[74]....
        /*02c4*/ 	.word	0xffffffff


	//   ....[75]....
        /*02c8*/ 	.word	0xffffffff


	//   ....[76]....
        /*02cc*/ 	.word	0xffffffff


	//   ....[77]....
        /*02d0*/ 	.word	0xffffffff


	//   ....[78]....
        /*02d4*/ 	.word	0xffffffff


	//   ....[79]....
        /*02d8*/ 	.word	0xffffffff


	//   ....[80]....
        /*02dc*/ 	.word	0xffffffff


	//   ....[81]....
        /*02e0*/ 	.word	0xffffffff


	//   ....[82]....
        /*02e4*/ 	.word	0xffffffff


	//   ....[83]....
        /*02e8*/ 	.word	0xffffffff


	//   ....[84]....
        /*02ec*/ 	.word	0xffffffff


	//   ....[85]....
        /*02f0*/ 	.word	0xffffffff


	//   ....[86]....
        /*02f4*/ 	.word	0xffffffff


	//   ....[87]....
        /*02f8*/ 	.word	0xffffffff


	//   ....[88]....
        /*02fc*/ 	.word	0xffffffff


	//   ....[89]....
        /*0300*/ 	.word	0xffffffff


	//   ....[90]....
        /*0304*/ 	.word	0xffffffff


	//   ....[91]....
        /*0308*/ 	.word	0xffffffff


	//   ....[92]....
        /*030c*/ 	.word	0xffffffff


	//   ....[93]....
        /*0310*/ 	.word	0xffffffff


	//   ....[94]....
        /*0314*/ 	.word	0xffffffff


	//   ....[95]....
        /*0318*/ 	.word	0xffffffff


	//   ....[96]....
        /*031c*/ 	.word	0xffffffff


	//   ....[97]....
        /*0320*/ 	.word	0xffffffff


	//   ....[98]....
        /*0324*/ 	.word	0xffffffff


	//   ....[99]....
        /*0328*/ 	.word	0xffffffff


	//   ....[100]....
        /*032c*/ 	.word	0xffffffff


	//   ....[101]....
        /*0330*/ 	.word	0xffffffff


	//   ....[102]....
        /*0334*/ 	.word	0xffffffff


	//   ....[103]....
        /*0338*/ 	.word	0xffffffff


	//   ....[104]....
        /*033c*/ 	.word	0xffffffff


	//   ....[105]....
        /*0340*/ 	.word	0xffffffff


	//   ....[106]....
        /*0344*/ 	.word	0xffffffff


	//   ....[107]....
        /*0348*/ 	.word	0xffffffff


	//   ....[108]....
        /*034c*/ 	.word	0xffffffff


	//   ....[109]....
        /*0350*/ 	.word	0xffffffff


	//   ....[110]....
        /*0354*/ 	.word	0xffffffff


	//   ....[111]....
        /*0358*/ 	.word	0xffffffff


	//   ....[112]....
        /*035c*/ 	.word	0xffffffff


	//   ....[113]....
        /*0360*/ 	.word	0xffffffff


	//   ....[114]....
        /*0364*/ 	.word	0xffffffff


	//   ....[115]....
        /*0368*/ 	.word	0xffffffff


	//   ....[116]....
        /*036c*/ 	.word	0xffffffff


	//   ....[117]....
        /*0370*/ 	.word	0xffffffff


	//   ....[118]....
        /*0374*/ 	.word	0xffffffff


	//   ....[119]....
        /*0378*/ 	.word	0xffffffff


	//   ....[120]....
        /*037c*/ 	.word	0xffffffff


	//   ....[121]....
        /*0380*/ 	.word	0xffffffff


	//   ....[122]....
        /*0384*/ 	.word	0xffffffff


	//   ....[123]....
        /*0388*/ 	.word	0xffffffff


	//   ....[124]....
        /*038c*/ 	.word	0xffffffff


	//   ....[125]....
        /*0390*/ 	.word	0xffffffff


	//   ....[126]....
        /*0394*/ 	.word	0xffffffff


	//   ....[127]....
        /*0398*/ 	.word	0xffffffff


	//   ....[128]....
        /*039c*/ 	.word	0xffffffff


	//   ....[129]....
        /*03a0*/ 	.word	0xffffffff


	//   ....[130]....
        /*03a4*/ 	.word	0xffffffff


	//   ....[131]....
        /*03a8*/ 	.word	0xffffffff


	//   ....[132]....
        /*03ac*/ 	.word	0xffffffff


	//   ....[133]....
        /*03b0*/ 	.word	0x0500000f


	//   ....[134]....
        /*03b4*/ 	.word	0x0500000f


	//   ....[135]....
        /*03b8*/ 	.word	0x0500000f


	//   ....[136]....
        /*03bc*/ 	.word	0x0500000f


	//   ....[137]....
        /*03c0*/ 	.word	0x0500000f


	//   ....[138]....
        /*03c4*/ 	.word	0x0500000f


	//   ....[139]....
        /*03c8*/ 	.word	0x0500000f


	//   ....[140]....
        /*03cc*/ 	.word	0x0500000f


	//   ....[141]....
        /*03d0*/ 	.word	0x0500000f


	//   ....[142]....
        /*03d4*/ 	.word	0x0500000f


	//   ....[143]....
        /*03d8*/ 	.word	0x0500000f


	//   ....[144]....
        /*03dc*/ 	.word	0x0500000f


	//   ....[145]....
        /*03e0*/ 	.word	0x0500000f


	//   ....[146]....
        /*03e4*/ 	.word	0x0500000f


	//   ....[147]....
        /*03e8*/ 	.word	0x0500000f


	//   ....[148]....
        /*03ec*/ 	.word	0x0500000f


	//   ....[149]....
        /*03f0*/ 	.word	0x0500000f


	//   ....[150]....
        /*03f4*/ 	.word	0x0500000f


	//   ....[151]....
        /*03f8*/ 	.word	0x0500000f


	//   ....[152]....
        /*03fc*/ 	.word	0x0500000f


	//   ....[153]....
        /*0400*/ 	.word	0x0500000f


	//   ....[154]....
        /*0404*/ 	.word	0x0500000f


	//   ....[155]....
        /*0408*/ 	.word	0x0500000f


	//   ....[156]....
        /*040c*/ 	.word	0x0500000f


	//   ....[157]....
        /*0410*/ 	.word	0x0500000f


	//   ....[158]....
        /*0414*/ 	.word	0x0500000f


	//   ....[159]....
        /*0418*/ 	.word	0x0500000f


	//   ....[160]....
        /*041c*/ 	.word	0x0500000f


	//   ....[161]....
        /*0420*/ 	.word	0x0500000f


	//   ....[162]....
        /*0424*/ 	.word	0x0500000f


	//   ....[163]....
        /*0428*/ 	.word	0x0500000f


	//   ....[164]....
        /*042c*/ 	.word	0x0500000f


	//   ....[165]....
        /*0430*/ 	.word	0x0500000f


	//   ....[166]....
        /*0434*/ 	.word	0x0500000f


	//   ....[167]....
        /*0438*/ 	.word	0x0500000f


	//   ....[168]....
        /*043c*/ 	.word	0x0500000f


	//   ....[169]....
        /*0440*/ 	.word	0x0500000f


	//   ....[170]....
        /*0444*/ 	.word	0x0500000f


	//   ....[171]....
        /*0448*/ 	.word	0x0500000f


	//   ....[172]....
        /*044c*/ 	.word	0x0500000f


	//   ....[173]....
        /*0450*/ 	.word	0x0500000f


	//   ....[174]....
        /*0454*/ 	.word	0x0500000f


	//   ....[175]....
        /*0458*/ 	.word	0x0500000f


	//   ....[176]....
        /*045c*/ 	.word	0x0500000f


	//   ....[177]....
        /*0460*/ 	.word	0x0500000f


	//   ....[178]....
        /*0464*/ 	.word	0x0500000f


	//   ....[179]....
        /*0468*/ 	.word	0x0500000f


	//   ....[180]....
        /*046c*/ 	.word	0x0500000f


	//   ....[181]....
        /*0470*/ 	.word	0x0500000f


	//   ....[182]....
        /*0474*/ 	.word	0x0500000f


	//   ....[183]....
        /*0478*/ 	.word	0x0500000f


	//   ....[184]....
        /*047c*/ 	.word	0x0500000f


	//   ....[185]....
        /*0480*/ 	.word	0x0500000f


	//   ....[186]....
        /*0484*/ 	.word	0x0500000f


	//   ....[187]....
        /*0488*/ 	.word	0x0500000f


	//   ....[188]....
        /*048c*/ 	.word	0x0500000f


	//   ....[189]....
        /*0490*/ 	.word	0x0500000f


	//   ....[190]....
        /*0494*/ 	.word	0x0500000f


	//   ....[191]....
        /*0498*/ 	.word	0x0500000f


	//   ....[192]....
        /*049c*/ 	.word	0x0500000f


	//   ....[193]....
        /*04a0*/ 	.word	0x0500000f


	//   ....[194]....
        /*04a4*/ 	.word	0x0500000f


	//   ....[195]....
        /*04a8*/ 	.word	0x0500000f


	//   ....[196]....
        /*04ac*/ 	.word	0x0500000f


	//----- nvinfo : EIATTR_COOP_GROUP_INSTR_OFFSETS
	.align		4
.L_201:
        /*04b0*/ 	.byte	0x04, 0x28
        /*04b2*/ 	.short	(.L_203 - .L_202)


	//   ....[0]....
.L_202:
        /*04b4*/ 	.word	0x00000080


	//   ....[1]....
        /*04b8*/ 	.word	0x00000090


	//   ....[2]....
        /*04bc*/ 	.word	0x000002d0


	//   ....[3]....
        /*04c0*/ 	.word	0x00000430


	//   ....[4]....
        /*04c4*/ 	.word	0x00000550


	//   ....[5]....
        /*04c8*/ 	.word	0x000006b0


	//   ....[6]....
        /*04cc*/ 	.word	0x00001e90


	//   ....[7]....
        /*04d0*/ 	.word	0x00002630


	//   ....[8]....
        /*04d4*/ 	.word	0x00002870


	//   ....[9]....
        /*04d8*/ 	.word	0x00003be0


	//   ....[10]....
        /*04dc*/ 	.word	0x00003cf0


	//   ....[11]....
        /*04e0*/ 	.word	0x00004530


	//   ....[12]....
        /*04e4*/ 	.word	0x000045a0


	//   ....[13]....
        /*04e8*/ 	.word	0x00005160


	//   ....[14]....
        /*04ec*/ 	.word	0x00005ef0


	//   ....[15]....
        /*04f0*/ 	.word	0x00006120


	//   ....[16]....
        /*04f4*/ 	.word	0x00007070


	//   ....[17]....
        /*04f8*/ 	.word	0x00007160


	//   ....[18]....
        /*04fc*/ 	.word	0x000078d0


	//   ....[19]....
        /*0500*/ 	.word	0x00007930


	//   ....[20]....
        /*0504*/ 	.word	0x00008930


	//   ....[21]....
        /*0508*/ 	.word	0x00009710


	//   ....[22]....
        /*050c*/ 	.word	0x00009730


	//   ....[23]....
        /*0510*/ 	.word	0x00009950


	//   ....[24]....
        /*0514*/ 	.word	0x00009980


	//   ....[25]....
        /*0518*/ 	.word	0x0000acb0


	//   ....[26]....
        /*051c*/ 	.word	0x0000b700


	//   ....[27]....
        /*0520*/ 	.word	0x0000b930


	//   ....[28]....
        /*0524*/ 	.word	0x0000c880


	//   ....[29]....
        /*0528*/ 	.word	0x0000c970


	//   ....[30]....
        /*052c*/ 	.word	0x0000d0e0


	//   ....[31]....
        /*0530*/ 	.word	0x0000d140


	//   ....[32]....
        /*0534*/ 	.word	0x0000e140


	//   ....[33]....
        /*0538*/ 	.word	0x0000e250


	//   ....[34]....
        /*053c*/ 	.word	0x0000e2b0


	//   ....[35]....
        /*0540*/ 	.word	0x0000e370


	//   ....[36]....
        /*0544*/ 	.word	0x0000e3a0


	//   ....[37]....
        /*0548*/ 	.word	0x0000f5e0


	//   ....[38]....
        /*054c*/ 	.word	0x0000f600


	//   ....[39]....
        /*0550*/ 	.word	0x0000f610


	//   ....[40]....
        /*0554*/ 	.word	0x0000f620


	//   ....[41]....
        /*0558*/ 	.word	0x0000fc40


	//   ....[42]....
        /*055c*/ 	.word	0x0000fc60


	//   ....[43]....
        /*0560*/ 	.word	0x0000fd90


	//   ....[44]....
        /*0564*/ 	.word	0x0000fdb0


	//   ....[45]....
        /*0568*/ 	.word	0x00010220


	//   ....[46]....
        /*056c*/ 	.word	0x00010230


	//   ....[47]....
        /*0570*/ 	.word	0x00010570


	//   ....[48]....
        /*0574*/ 	.word	0x00010580


	//   ....[49]....
        /*0578*/ 	.word	0x000111c0


	//   ....[50]....
        /*057c*/ 	.word	0x000111d0


	//   ....[51]....
        /*0580*/ 	.word	0x000112d0


	//   ....[52]....
        /*0584*/ 	.word	0x000112f0


	//   ....[53]....
        /*0588*/ 	.word	0x00011480


	//   ....[54]....
        /*058c*/ 	.word	0x00011680


	//   ....[55]....
        /*0590*/ 	.word	0x000116b0


	//   ....[56]....
        /*0594*/ 	.word	0x000116e0


	//   ....[57]....
        /*0598*/ 	.word	0x00011710


	//   ....[58]....
        /*059c*/ 	.word	0x00011740


	//   ....[59]....
        /*05a0*/ 	.word	0x00011770


	//   ....[60]....
        /*05a4*/ 	.word	0x000118d0


	//   ....[61]....
        /*05a8*/ 	.word	0x00011900


	//   ....[62]....
        /*05ac*/ 	.word	0x00011930


	//   ....[63]....
        /*05b0*/ 	.word	0x00011960


	//   ....[64]....
        /*05b4*/ 	.word	0x00011990


	//   ....[65]....
        /*05b8*/ 	.word	0x000119c0


	//   ....[66]....
        /*05bc*/ 	.word	0x00011a50


	//   ....[67]....
        /*05c0*/ 	.word	0x00011a80


	//   ....[68]....
        /*05c4*/ 	.word	0x00011a90


	//   ....[69]....
        /*05c8*/ 	.word	0x00011ad0


	//   ....[70]....
        /*05cc*/ 	.word	0x00013d40


	//   ....[71]....
        /*05d0*/ 	.word	0x00013d60


	//   ....[72]....
        /*05d4*/ 	.word	0x00013e10


	//   ....[73]....
        /*05d8*/ 	.word	0x00013e30


	//   ....[74]....
        /*05dc*/ 	.word	0x00013ed0


	//   ....[75]....
        /*05e0*/ 	.word	0x00013ef0


	//   ....[76]....
        /*05e4*/ 	.word	0x00013f00


	//   ....[77]....
        /*05e8*/ 	.word	0x00013f10


	//   ....[78]....
        /*05ec*/ 	.word	0x00014890


	//   ....[79]....
        /*05f0*/ 	.word	0x000148a0


	//   ....[80]....
        /*05f4*/ 	.word	0x00014900


	//   ....[81]....
        /*05f8*/ 	.word	0x00014940


	//   ....[82]....
        /*05fc*/ 	.word	0x000149a0


	//   ....[83]....
        /*0600*/ 	.word	0x000149e0


	//   ....[84]....
        /*0604*/ 	.word	0x000149f0


	//   ....[85]....
        /*0608*/ 	.word	0x00014a10


	//   ....[86]....
        /*060c*/ 	.word	0x00014af0


	//   ....[87]....
        /*0610*/ 	.word	0x00014b30


	//   ....[88]....
        /*0614*/ 	.word	0x00014b40


	//   ....[89]....
        /*0618*/ 	.word	0x00014b60


	//   ....[90]....
        /*061c*/ 	.word	0x000153f0


	//   ....[91]....
        /*0620*/ 	.word	0x00015400


	//   ....[92]....
        /*0624*/ 	.word	0x00015420


	//   ....[93]....
        /*0628*/ 	.word	0x000154a0


	//   ....[94]....
        /*062c*/ 	.word	0x000154b0


	//   ....[95]....
        /*0630*/ 	.word	0x00015510


	//   ....[96]....
        /*0634*/ 	.word	0x00015540


	//   ....[97]....
        /*0638*/ 	.word	0x00015580


	//   ....[98]....
        /*063c*/ 	.word	0x00015870


	//   ....[99]....
        /*0640*/ 	.word	0x00015890


	//   ....[100]....
        /*0644*/ 	.word	0x00015930


	//   ....[101]....
        /*0648*/ 	.word	0x00015940


	//   ....[102]....
        /*064c*/ 	.word	0x000159d0


	//   ....[103]....
        /*0650*/ 	.word	0x000159e0


	//   ....[104]....
        /*0654*/ 	.word	0x000159f0


	//   ....[105]....
        /*0658*/ 	.word	0x00015a80


	//   ....[106]....
        /*065c*/ 	.word	0x00016090


	//   ....[107]....
        /*0660*/ 	.word	0x000160a0


	//   ....[108]....
        /*0664*/ 	.word	0x00016130


	//   ....[109]....
        /*0668*/ 	.word	0x000161d0


	//   ....[110]....
        /*066c*/ 	.word	0x000161f0


	//   ....[111]....
        /*0670*/ 	.word	0x00016270


	//   ....[112]....
        /*0674*/ 	.word	0x00016290


	//   ....[113]....
        /*0678*/ 	.word	0x000162a0


	//   ....[114]....
        /*067c*/ 	.word	0x000166d0


	//   ....[115]....
        /*0680*/ 	.word	0x00016700


	//   ....[116]....
        /*0684*/ 	.word	0x00016760


	//   ....[117]....
        /*0688*/ 	.word	0x00016790


	//   ....[118]....
        /*068c*/ 	.word	0x000167c0


	//   ....[119]....
        /*0690*/ 	.word	0x000167f0


	//   ....[120]....
        /*0694*/ 	.word	0x00016820


	//   ....[121]....
        /*0698*/ 	.word	0x00016850


	//   ....[122]....
        /*069c*/ 	.word	0x000169f0


	//   ....[123]....
        /*06a0*/ 	.word	0x00016a20


	//   ....[124]....
        /*06a4*/ 	.word	0x00016a50


	//   ....[125]....
        /*06a8*/ 	.word	0x00016a80


	//   ....[126]....
        /*06ac*/ 	.word	0x00016ab0


	//   ....[127]....
        /*06b0*/ 	.word	0x00016ae0


	//   ....[128]....
        /*06b4*/ 	.word	0x00016ba0


	//   ....[129]....
        /*06b8*/ 	.word	0x00016bc0


	//   ....[130]....
        /*06bc*/ 	.word	0x00016be0


	//   ....[131]....
        /*06c0*/ 	.word	0x00016c40


	//   ....[132]....
        /*06c4*/ 	.word	0x00017670


	//   ....[133]....
        /*06c8*/ 	.word	0x00017cd0


	//   ....[134]....
        /*06cc*/ 	.word	0x00017dc0


	//   ....[135]....
        /*06d0*/ 	.word	0x00017e60


	//   ....[136]....
        /*06d4*/ 	.word	0x00017ec0


	//   ....[137]....
        /*06d8*/ 	.word	0x00017fd0


	//   ....[138]....
        /*06dc*/ 	.word	0x00018040


	//   ....[139]....
        /*06e0*/ 	.word	0x00018150


	//   ....[140]....
        /*06e4*/ 	.word	0x000181c0


	//   ....[141]....
        /*06e8*/ 	.word	0x00018260


	//   ....[142]....
        /*06ec*/ 	.word	0x00018380


	//   ....[143]....
        /*06f0*/ 	.word	0x000183e0


	//   ....[144]....
        /*06f4*/ 	.word	0x00018440


	//   ....[145]....
        /*06f8*/ 	.word	0x00018550


	//   ....[146]....
        /*06fc*/ 	.word	0x000185b0


	//   ....[147]....
        /*0700*/ 	.word	0x000186b0


	//   ....[148]....
        /*0704*/ 	.word	0x00018710


	//   ....[149]....
        /*0708*/ 	.word	0x00018810


	//   ....[150]....
        /*070c*/ 	.word	0x00018870


	//   ....[151]....
        /*0710*/ 	.word	0x00018980


	//   ....[152]....
        /*0714*/ 	.word	0x000189e0


	//   ....[153]....
        /*0718*/ 	.word	0x00018ac0


	//   ....[154]....
        /*071c*/ 	.word	0x00018c00


	//   ....[155]....
        /*0720*/ 	.word	0x00018ce0


	//   ....[156]....
        /*0724*/ 	.word	0x00018d60


	//   ....[157]....
        /*0728*/ 	.word	0x00018e40


	//   ....[158]....
        /*072c*/ 	.word	0x00018ea0


	//   ....[159]....
        /*0730*/ 	.word	0x00018f70


	//   ....[160]....
        /*0734*/ 	.word	0x00018fd0


	//   ....[161]....
        /*0738*/ 	.word	0x000190b0


	//   ....[162]....
        /*073c*/ 	.word	0x000191a0


	//   ....[163]....
        /*0740*/ 	.word	0x00019240


	//   ....[164]....
        /*0744*/ 	.word	0x000192a0


	//   ....[165]....
        /*0748*/ 	.word	0x000193a0


	//   ....[166]....
        /*074c*/ 	.word	0x00019400


	//   ....[167]....
        /*0750*/ 	.word	0x00019500


	//   ....[168]....
        /*0754*/ 	.word	0x00019560


	//   ....[169]....
        /*0758*/ 	.word	0x00019630


	//   ....[170]....
        /*075c*/ 	.word	0x00019780


	//   ....[171]....
        /*0760*/ 	.word	0x00019830


	//   ....[172]....
        /*0764*/ 	.word	0x00019940


	//   ....[173]....
        /*0768*/ 	.word	0x00019a20


	//   ....[174]....
        /*076c*/ 	.word	0x00019a80


	//   ....[175]....
        /*0770*/ 	.word	0x00019b70


	//   ....[176]....
        /*0774*/ 	.word	0x00019bd0


	//   ....[177]....
        /*0778*/ 	.word	0x00019cb0


	//   ....[178]....
        /*077c*/ 	.word	0x00019d40


	//   ....[179]....
        /*0780*/ 	.word	0x00019de0


	//   ....[180]....
        /*0784*/ 	.word	0x00019f50


	//   ....[181]....
        /*0788*/ 	.word	0x00019fc0


	//   ....[182]....
        /*078c*/ 	.word	0x0001a030


	//   ....[183]....
        /*0790*/ 	.word	0x0001a0a0


	//   ....[184]....
        /*0794*/ 	.word	0x0001a110


	//   ....[185]....
        /*0798*/ 	.word	0x0001a190


	//   ....[186]....
        /*079c*/ 	.word	0x0001a210


	//   ....[187]....
        /*07a0*/ 	.word	0x0001a2a0


	//   ....[188]....
        /*07a4*/ 	.word	0x0001a310


	//   ....[189]....
        /*07a8*/ 	.word	0x0001a380


	//   ....[190]....
        /*07ac*/ 	.word	0x0001a3f0


	//   ....[191]....
        /*07b0*/ 	.word	0x0001a470


	//   ....[192]....
        /*07b4*/ 	.word	0x0001a4e0


	//   ....[193]....
        /*07b8*/ 	.word	0x0001a590


	//   ....[194]....
        /*07bc*/ 	.word	0x0001a5e0


	//   ....[195]....
        /*07c0*/ 	.word	0x0001a670


	//   ....[196]....
        /*07c4*/ 	.word	0x0001a7a0


	//----- nvinfo : EIATTR_REG_RECONFIG
	.align		4
.L_203:
        /*07c8*/ 	.byte	0x01, 0x54
	.zero		2


	//----- nvinfo : EIATTR_SYSCALL_OFFSETS
	.align		4
        /*07cc*/ 	.byte	0x04, 0x46
        /*07ce*/ 	.short	(.L_205 - .L_204)


	//   ....[0]....
.L_204:
        /*07d0*/ 	.word	0x00002080


	//   ....[1]....
        /*07d4*/ 	.word	0x000132d0


	//   ....[2]....
        /*07d8*/ 	.word	0x00013420


	//   ....[3]....
        /*07dc*/ 	.word	0x00013510


	//   ....[4]....
        /*07e0*/ 	.word	0x00014300


	//----- nvinfo : EIATTR_MBARRIER_INSTR_OFFSETS
	.align		4
.L_205:
        /*07e4*/ 	.byte	0x04, 0x39
        /*07e6*/ 	.short	(.L_207 - .L_206)


	//   ....[0]....
.L_206:
        /*07e8*/ 	.word	0x00000180
        /*07ec*/ 	.word	0x000000ff
        /*07f0*/ 	.word	0x0002d800
        /*07f4*/ 	.short	0x0100
        /*07f6*/ 	.byte	0x08
	.zero		1


	//   ....[1]....
        /*07f8*/ 	.word	0x00000190
        /*07fc*/ 	.word	0x000000ff
        /*0800*/ 	.word	0x0002d820
        /*0804*/ 	.short	0x0100
        /*0806*/ 	.byte	0x08
	.zero		1


	//   ....[2]....
        /*0808*/ 	.word	0x00000280
        /*080c*/ 	.word	0x000000ff
        /*0810*/ 	.word	0x0002d830
        /*0814*/ 	.short	0x0100
        /*0816*/ 	.byte	0x08
	.zero		1


	//   ....[3]....
        /*0818*/ 	.word	0x00000290
        /*081c*/ 	.word	0x000000ff
        /*0820*/ 	.word	0x0002d840
        /*0824*/ 	.short	0x0100
        /*0826*/ 	.byte	0x08
	.zero		1


	//   ....[4]....
        /*0828*/ 	.word	0x000002a0
        /*082c*/ 	.word	0x000000ff
        /*0830*/ 	.word	0x0002d838
        /*0834*/ 	.short	0x0100
        /*0836*/ 	.byte	0x08
	.zero		1


	//   ....[5]....
        /*0838*/ 	.word	0x000002b0
        /*083c*/ 	.word	0x000000ff
        /*0840*/ 	.word	0x0002d848
        /*0844*/ 	.short	0x0100
        /*0846*/ 	.byte	0x08
	.zero		1


	//   ....[6]....
        /*0848*/ 	.word	0x000003e0
        /*084c*/ 	.word	0x000000ff
        /*0850*/ 	.word	0x0002d850
        /*0854*/ 	.short	0x0100
        /*0856*/ 	.byte	0x08
	.zero		1


	//   ....[7]....
        /*0858*/ 	.word	0x000003f0
        /*085c*/ 	.word	0x000000ff
        /*0860*/ 	.word	0x0002d860
        /*0864*/ 	.short	0x0100
        /*0866*/ 	.byte	0x08
	.zero		1


	//   ....[8]....
        /*0868*/ 	.word	0x00000400
        /*086c*/ 	.word	0x000000ff
        /*0870*/ 	.word	0x0002d858
        /*0874*/ 	.short	0x0100
        /*0876*/ 	.byte	0x08
	.zero		1


	//   ....[9]....
        /*0878*/ 	.word	0x00000410
        /*087c*/ 	.word	0x000000ff
        /*0880*/ 	.word	0x0002d868
        /*0884*/ 	.short	0x0100
        /*0886*/ 	.byte	0x08
	.zero		1


	//   ....[10]....
        /*0888*/ 	.word	0x00000500
        /*088c*/ 	.word	0x000000ff
        /*0890*/ 	.word	0x0002d870
        /*0894*/ 	.short	0x0100
        /*0896*/ 	.byte	0x06
	.zero		1


	//   ....[11]....
        /*0898*/ 	.word	0x00000510
        /*089c*/ 	.word	0x000000ff
        /*08a0*/ 	.word	0x0002d880
        /*08a4*/ 	.short	0x0100
        /*08a6*/ 	.byte	0x06
	.zero		1


	//   ....[12]....
        /*08a8*/ 	.word	0x00000520
        /*08ac*/ 	.word	0x000000ff
        /*08b0*/ 	.word	0x0002d878
        /*08b4*/ 	.short	0x0100
        /*08b6*/ 	.byte	0x06
	.zero		1


	//   ....[13]....
        /*08b8*/ 	.word	0x00000530
        /*08bc*/ 	.word	0x000000ff
        /*08c0*/ 	.word	0x0002d888
        /*08c4*/ 	.short	0x0100
        /*08c6*/ 	.byte	0x06
	.zero		1


	//   ....[14]....
        /*08c8*/ 	.word	0x00000660
        /*08cc*/ 	.word	0x000000ff
        /*08d0*/ 	.word	0x0002d890
        /*08d4*/ 	.short	0x0100
        /*08d6*/ 	.byte	0x08
	.zero		1


	//   ....[15]....
        /*08d8*/ 	.word	0x00000670
        /*08dc*/ 	.word	0x000000ff
        /*08e0*/ 	.word	0x0002d8a0
        /*08e4*/ 	.short	0x0100
        /*08e6*/ 	.byte	0x08
	.zero		1


	//   ....[16]....
        /*08e8*/ 	.word	0x00000680
        /*08ec*/ 	.word	0x000000ff
        /*08f0*/ 	.word	0x0002d898
        /*08f4*/ 	.short	0x0100
        /*08f6*/ 	.byte	0x08
	.zero		1


	//   ....[17]....
        /*08f8*/ 	.word	0x00000690
        /*08fc*/ 	.word	0x000000ff
        /*0900*/ 	.word	0x0002d8a8
        /*0904*/ 	.short	0x0100
        /*0906*/ 	.byte	0x08
	.zero		1


	//   ....[18]....
        /*0908*/ 	.word	0x000007d0
        /*090c*/ 	.word	0x000000ff
        /*0910*/ 	.word	0x0002d8b0
        /*0914*/ 	.short	0x0100
        /*0916*/ 	.byte	0x08
	.zero		1


	//   ....[19]....
        /*0918*/ 	.word	0x000007e0
        /*091c*/ 	.word	0x000000ff
        /*0920*/ 	.word	0x0002d8c0
        /*0924*/ 	.short	0x0100
        /*0926*/ 	.byte	0x08
	.zero		1


	//   ....[20]....
        /*0928*/ 	.word	0x000007f0
        /*092c*/ 	.word	0x000000ff
        /*0930*/ 	.word	0x0002d8b8
        /*0934*/ 	.short	0x0100
        /*0936*/ 	.byte	0x08
	.zero		1


	//   ....[21]....
        /*0938*/ 	.word	0x00000800
        /*093c*/ 	.word	0x000000ff
        /*0940*/ 	.word	0x0002d8c8
        /*0944*/ 	.short	0x0100
        /*0946*/ 	.byte	0x08
	.zero		1


	//   ....[22]....
        /*0948*/ 	.word	0x00002100
        /*094c*/ 	.word	0x000000ff
        /*0950*/ 	.word	0x0002d800
        /*0954*/ 	.short	0x010a
        /*0956*/ 	.byte	0x29
	.zero		1


	//   ....[23]....
        /*0958*/ 	.word	0x00002180
        /*095c*/ 	.word	0x00000003
        /*0960*/ 	.word	0x0002d830
        /*0964*/ 	.short	0x010a
        /*0966*/ 	.byte	0x3f
	.zero		1


	//   ....[24]....
        /*0968*/ 	.word	0x000021c0
        /*096c*/ 	.word	0x00000003
        /*0970*/ 	.word	0x0002d830
        /*0974*/ 	.short	0x010a
        /*0976*/ 	.byte	0x3f
	.zero		1


	//   ....[25]....
        /*0978*/ 	.word	0x00002620
        /*097c*/ 	.word	0x000000ff
        /*0980*/ 	.word	0x00000000
        /*0984*/ 	.short	0x0101
        /*0986*/ 	.byte	0x06
	.zero		1


	//   ....[26]....
        /*0988*/ 	.word	0x00005600
        /*098c*/ 	.word	0x000000ff
        /*0990*/ 	.word	0x0002d830
        /*0994*/ 	.short	0x010a
        /*0996*/ 	.byte	0x06
	.zero		1


	//   ....[27]....
        /*0998*/ 	.word	0x00005640
        /*099c*/ 	.word	0x000000ff
        /*09a0*/ 	.word	0x0002d830
        /*09a4*/ 	.short	0x010a
        /*09a6*/ 	.byte	0x06
	.zero		1


	//   ....[28]....
        /*09a8*/ 	.word	0x00005910
        /*09ac*/ 	.word	0x000000ff
        /*09b0*/ 	.word	0x0002d850
        /*09b4*/ 	.short	0x010a
        /*09b6*/ 	.byte	0x06
	.zero		1


	//   ....[29]....
        /*09b8*/ 	.word	0x00005950
        /*09bc*/ 	.word	0x000000ff
        /*09c0*/ 	.word	0x0002d850
        /*09c4*/ 	.short	0x010a
        /*09c6*/ 	.byte	0x06
	.zero		1


	//   ....[30]....
        /*09c8*/ 	.word	0x00005f40
        /*09cc*/ 	.word	0x000000ff
        /*09d0*/ 	.word	0x00000000
        /*09d4*/ 	.short	0x0101
        /*09d6*/ 	.byte	0x06
	.zero		1


	//   ....[31]....
        /*09d8*/ 	.word	0x000083d0
        /*09dc*/ 	.word	0x000000ff
        /*09e0*/ 	.word	0x00000000
        /*09e4*/ 	.short	0x0101
        /*09e6*/ 	.byte	0x06
	.zero		1


	//   ....[32]....
        /*09e8*/ 	.word	0x00008d00
        /*09ec*/ 	.word	0x000000ff
        /*09f0*/ 	.word	0x0002d830
        /*09f4*/ 	.short	0x010a
        /*09f6*/ 	.byte	0x06
	.zero		1


	//   ....[33]....
        /*09f8*/ 	.word	0x00008d40
        /*09fc*/ 	.word	0x000000ff
        /*0a00*/ 	.word	0x0002d830
        /*0a04*/ 	.short	0x010a
        /*0a06*/ 	.byte	0x06
	.zero		1


	//   ....[34]....
        /*0a08*/ 	.word	0x00009010
        /*0a0c*/ 	.word	0x000000ff
        /*0a10*/ 	.word	0x0002d850
        /*0a14*/ 	.short	0x010a
        /*0a16*/ 	.byte	0x06
	.zero		1


	//   ....[35]....
        /*0a18*/ 	.word	0x00009050
        /*0a1c*/ 	.word	0x000000ff
        /*0a20*/ 	.word	0x0002d850
        /*0a24*/ 	.short	0x010a
        /*0a26*/ 	.byte	0x06
	.zero		1


	//   ....[36]....
        /*0a28*/ 	.word	0x00009550
        /*0a2c*/ 	.word	0x000000ff
        /*0a30*/ 	.word	0x00000000
        /*0a34*/ 	.short	0x0101
        /*0a36*/ 	.byte	0x06
	.zero		1


	//   ....[37]....
        /*0a38*/ 	.word	0x0000a750
        /*0a3c*/ 	.word	0x000000ff
        /*0a40*/ 	.word	0x00000000
        /*0a44*/ 	.short	0x0101
        /*0a46*/ 	.byte	0x06
	.zero		1


	//   ....[38]....
        /*0a48*/ 	.word	0x0000ae50
        /*0a4c*/ 	.word	0x000000ff
        /*0a50*/ 	.word	0x0002d830
        /*0a54*/ 	.short	0x010a
        /*0a56*/ 	.byte	0x06
	.zero		1


	//   ....[39]....
        /*0a58*/ 	.word	0x0000ae90
        /*0a5c*/ 	.word	0x000000ff
        /*0a60*/ 	.word	0x0002d830
        /*0a64*/ 	.short	0x010a
        /*0a66*/ 	.byte	0x06
	.zero		1


	//   ....[40]....
        /*0a68*/ 	.word	0x0000b160
        /*0a6c*/ 	.word	0x000000ff
        /*0a70*/ 	.word	0x0002d850
        /*0a74*/ 	.short	0x010a
        /*0a76*/ 	.byte	0x06
	.zero		1


	//   ....[41]....
        /*0a78*/ 	.word	0x0000b1a0
        /*0a7c*/ 	.word	0x000000ff
        /*0a80*/ 	.word	0x0002d850
        /*0a84*/ 	.short	0x010a
        /*0a86*/ 	.byte	0x06
	.zero		1


	//   ....[42]....
        /*0a88*/ 	.word	0x0000b750
        /*0a8c*/ 	.word	0x000000ff
        /*0a90*/ 	.word	0x00000000
        /*0a94*/ 	.short	0x0101
        /*0a96*/ 	.byte	0x06
	.zero		1


	//   ....[43]....
        /*0a98*/ 	.word	0x0000dbe0
        /*0a9c*/ 	.word	0x000000ff
        /*0aa0*/ 	.word	0x00000000
        /*0aa4*/ 	.short	0x0101
        /*0aa6*/ 	.byte	0x06
	.zero		1


	//   ....[44]....
        /*0aa8*/ 	.word	0x0000e1c0
        /*0aac*/ 	.word	0x000000ff
        /*0ab0*/ 	.word	0x0002d850
        /*0ab4*/ 	.short	0x010a
        /*0ab6*/ 	.byte	0x08
	.zero		1


	//   ....[45]....
        /*0ab8*/ 	.word	0x0000e200
        /*0abc*/ 	.word	0x000000ff
        /*0ac0*/ 	.word	0x0002d850
        /*0ac4*/ 	.short	0x010a
        /*0ac6*/ 	.byte	0x08
	.zero		1


	//   ....[46]....
        /*0ac8*/ 	.word	0x0000e890
        /*0acc*/ 	.word	0x000000ff
        /*0ad0*/ 	.word	0x00000000
        /*0ad4*/ 	.short	0x0101
        /*0ad6*/ 	.byte	0x08
	.zero		1


	//   ....[47]....
        /*0ad8*/ 	.word	0x0000fc70
        /*0adc*/ 	.word	0x000000ff
        /*0ae0*/ 	.word	0x00000000
        /*0ae4*/ 	.short	0x0101
        /*0ae6*/ 	.byte	0x04
	.zero		1


	//   ....[48]....
        /*0ae8*/ 	.word	0x00010130
        /*0aec*/ 	.word	0x000000ff
        /*0af0*/ 	.word	0x00000000
        /*0af4*/ 	.short	0x0101
        /*0af6*/ 	.byte	0x04
	.zero		1


	//   ....[49]....
        /*0af8*/ 	.word	0x00013ac0
        /*0afc*/ 	.word	0x00000004
        /*0b00*/ 	.word	0x0002d840
        /*0b04*/ 	.short	0x010a
        /*0b06*/ 	.byte	0x3f
	.zero		1


	//   ....[50]....
        /*0b08*/ 	.word	0x00014050
        /*0b0c*/ 	.word	0x00000004
        /*0b10*/ 	.word	0x0002d830
        /*0b14*/ 	.short	0x0107
        /*0b16*/ 	.byte	0x3f
	.zero		1


	//   ....[51]....
        /*0b18*/ 	.word	0x00014120
        /*0b1c*/ 	.word	0x00000004
        /*0b20*/ 	.word	0x0002d830
        /*0b24*/ 	.short	0x0101
        /*0b26*/ 	.byte	0x3f
	.zero		1


	//   ....[52]....
        /*0b28*/ 	.word	0x00014ca0
        /*0b2c*/ 	.word	0x00000011
        /*0b30*/ 	.word	0x0002d800
        /*0b34*/ 	.short	0x0107
        /*0b36*/ 	.byte	0x3f
	.zero		1


	//   ....[53]....
        /*0b38*/ 	.word	0x00014d90
        /*0b3c*/ 	.word	0x00000011
        /*0b40*/ 	.word	0x0002d800
        /*0b44*/ 	.short	0x0101
        /*0b46*/ 	.byte	0x3f
	.zero		1


	//   ....[54]....
        /*0b48*/ 	.word	0x00014db0
        /*0b4c*/ 	.word	0x00000011
        /*0b50*/ 	.word	0x0002d820
        /*0b54*/ 	.short	0x010a
        /*0b56*/ 	.byte	0x3f
	.zero		1


	//   ....[55]....
        /*0b58*/ 	.word	0x000151d0
        /*0b5c*/ 	.word	0x00000005
        /*0b60*/ 	.word	0x0002d840
        /*0b64*/ 	.short	0x010a
        /*0b66*/ 	.byte	0x3f
	.zero		1


	//   ....[56]....
        /*0b68*/ 	.word	0x00015630
        /*0b6c*/ 	.word	0x00000005
        /*0b70*/ 	.word	0x0002d830
        /*0b74*/ 	.short	0x0107
        /*0b76*/ 	.byte	0x3f
	.zero		1


	//   ....[57]....
        /*0b78*/ 	.word	0x000156f0
        /*0b7c*/ 	.word	0x00000005
        /*0b80*/ 	.word	0x0002d830
        /*0b84*/ 	.short	0x0101
        /*0b86*/ 	.byte	0x3f
	.zero		1


	//   ....[58]....
        /*0b88*/ 	.word	0x00015750
        /*0b8c*/ 	.word	0x00000005
        /*0b90*/ 	.word	0x0002d860
        /*0b94*/ 	.short	0x010a
        /*0b96*/ 	.byte	0x3f
	.zero		1


	//   ....[59]....
        /*0b98*/ 	.word	0x00015c40
        /*0b9c*/ 	.word	0x00000005
        /*0ba0*/ 	.word	0x0002d850
        /*0ba4*/ 	.short	0x0107
        /*0ba6*/ 	.byte	0x3f
	.zero		1


	//   ....[60]....
        /*0ba8*/ 	.word	0x00015d30
        /*0bac*/ 	.word	0x00000005
        /*0bb0*/ 	.word	0x0002d850
        /*0bb4*/ 	.short	0x0101
        /*0bb6*/ 	.byte	0x3f
	.zero		1


	//   ....[61]....
        /*0bb8*/ 	.word	0x00015f50
        /*0bbc*/ 	.word	0x00000000
        /*0bc0*/ 	.word	0x0002d860
        /*0bc4*/ 	.short	0x010a
        /*0bc6*/ 	.byte	0x3f
	.zero		1


	//   ....[62]....
        /*0bc8*/ 	.word	0x000163d0
        /*0bcc*/ 	.word	0x00000000
        /*0bd0*/ 	.word	0x0002d850
        /*0bd4*/ 	.short	0x0107
        /*0bd6*/ 	.byte	0x3f
	.zero		1


	//   ....[63]....
        /*0bd8*/ 	.word	0x000164a0
        /*0bdc*/ 	.word	0x00000000
        /*0be0*/ 	.word	0x0002d850
        /*0be4*/ 	.short	0x0101
        /*0be6*/ 	.byte	0x3f
	.zero		1


	//   ....[64]....
        /*0be8*/ 	.word	0x000175f0
        /*0bec*/ 	.word	0x00000005
        /*0bf0*/ 	.word	0x0002d820
        /*0bf4*/ 	.short	0x010a
        /*0bf6*/ 	.byte	0x3f
	.zero		1


	//   ....[65]....
        /*0bf8*/ 	.word	0x00017770
        /*0bfc*/ 	.word	0x00000003
        /*0c00*/ 	.word	0x0002d840
        /*0c04*/ 	.short	0x010a
        /*0c06*/ 	.byte	0x3f
	.zero		1


	//   ....[66]....
        /*0c08*/ 	.word	0x00017810
        /*0c0c*/ 	.word	0x00000017
        /*0c10*/ 	.word	0x0002d840
        /*0c14*/ 	.short	0x010a
        /*0c16*/ 	.byte	0x3f
	.zero		1


	//   ....[67]....
        /*0c18*/ 	.word	0x00017850
        /*0c1c*/ 	.word	0x00000003
        /*0c20*/ 	.word	0x0002d860
        /*0c24*/ 	.short	0x010a
        /*0c26*/ 	.byte	0x3f
	.zero		1


	//   ....[68]....
        /*0c28*/ 	.word	0x00017890
        /*0c2c*/ 	.word	0x00000017
        /*0c30*/ 	.word	0x0002d860
        /*0c34*/ 	.short	0x010a
        /*0c36*/ 	.byte	0x3f
	.zero		1


	//   ....[69]....
        /*0c38*/ 	.word	0x00017900
        /*0c3c*/ 	.word	0x00000003
        /*0c40*/ 	.word	0x0002d800
        /*0c44*/ 	.short	0x010a
        /*0c46*/ 	.byte	0x3f
	.zero		1


	//   ....[70]....
        /*0c48*/ 	.word	0x00017950
        /*0c4c*/ 	.word	0x00000003
        /*0c50*/ 	.word	0x0002d830
        /*0c54*/ 	.short	0x010a
        /*0c56*/ 	.byte	0x3f
	.zero		1


	//   ....[71]....
        /*0c58*/ 	.word	0x000179b0
        /*0c5c*/ 	.word	0x00000008
        /*0c60*/ 	.word	0x0002d830
        /*0c64*/ 	.short	0x010a
        /*0c66*/ 	.byte	0x3f
	.zero		1


	//   ....[72]....
        /*0c68*/ 	.word	0x00017a10
        /*0c6c*/ 	.word	0x00000007
        /*0c70*/ 	.word	0x0002d850
        /*0c74*/ 	.short	0x010a
        /*0c76*/ 	.byte	0x3f
	.zero		1


	//   ....[73]....
        /*0c78*/ 	.word	0x00017a70
        /*0c7c*/ 	.word	0x00000006
        /*0c80*/ 	.word	0x0002d830
        /*0c84*/ 	.short	0x010a
        /*0c86*/ 	.byte	0x3f
	.zero		1


	//   ....[74]....
        /*0c88*/ 	.word	0x00017ad0
        /*0c8c*/ 	.word	0x00000005
        /*0c90*/ 	.word	0x0002d850
        /*0c94*/ 	.short	0x010a
        /*0c96*/ 	.byte	0x3f
	.zero		1


	//   ....[75]....
        /*0c98*/ 	.word	0x00017b30
        /*0c9c*/ 	.word	0x00000008
        /*0ca0*/ 	.word	0x0002d830
        /*0ca4*/ 	.short	0x010a
        /*0ca6*/ 	.byte	0x3f
	.zero		1


	//   ....[76]....
        /*0ca8*/ 	.word	0x00017b90
        /*0cac*/ 	.word	0x00000007
        /*0cb0*/ 	.word	0x0002d850
        /*0cb4*/ 	.short	0x010a
        /*0cb6*/ 	.byte	0x3f
	.zero		1


	//   ....[77]....
        /*0cb8*/ 	.word	0x00017bf0
        /*0cbc*/ 	.word	0x00000005
        /*0cc0*/ 	.word	0x0002d850
        /*0cc4*/ 	.short	0x010a
        /*0cc6*/ 	.byte	0x3f
	.zero		1


	//   ....[78]....
        /*0cc8*/ 	.word	0x00017d10
        /*0ccc*/ 	.word	0x00000004
        /*0cd0*/ 	.word	0x0002d840
        /*0cd4*/ 	.short	0x010a
        /*0cd6*/ 	.byte	0x3f
	.zero		1


	//   ....[79]....
        /*0cd8*/ 	.word	0x00018b00
        /*0cdc*/ 	.word	0x00000011
        /*0ce0*/ 	.word	0x0002d820
        /*0ce4*/ 	.short	0x010a
        /*0ce6*/ 	.byte	0x3f
	.zero		1


	//   ....[80]....
        /*0ce8*/ 	.word	0x00018b50
        /*0cec*/ 	.word	0x00000005
        /*0cf0*/ 	.word	0x0002d840
        /*0cf4*/ 	.short	0x010a
        /*0cf6*/ 	.byte	0x3f
	.zero		1


	//   ....[81]....
        /*0cf8*/ 	.word	0x000190f0
        /*0cfc*/ 	.word	0x00000005
        /*0d00*/ 	.word	0x0002d860
        /*0d04*/ 	.short	0x010a
        /*0d06*/ 	.byte	0x3f
	.zero		1


	//   ....[82]....
        /*0d08*/ 	.word	0x000196d0
        /*0d0c*/ 	.word	0x00000000
        /*0d10*/ 	.word	0x0002d860
        /*0d14*/ 	.short	0x010a
        /*0d16*/ 	.byte	0x3f
	.zero		1


	//   ....[83]....
        /*0d18*/ 	.word	0x0001a6c0
        /*0d1c*/ 	.word	0x00000005
        /*0d20*/ 	.word	0x0002d820
        /*0d24*/ 	.short	0x010a
        /*0d26*/ 	.byte	0x3f
	.zero		1


	//   ....[84]....
        /*0d28*/ 	.word	0x0001a860
        /*0d2c*/ 	.word	0x00000003
        /*0d30*/ 	.word	0x0002d840
        /*0d34*/ 	.short	0x010a
        /*0d36*/ 	.byte	0x3f
	.zero		1


	//   ....[85]....
        /*0d38*/ 	.word	0x0001a8b0
        /*0d3c*/ 	.word	0x00000017
        /*0d40*/ 	.word	0x0002d840
        /*0d44*/ 	.short	0x010a
        /*0d46*/ 	.byte	0x3f
	.zero		1


	//   ....[86]....
        /*0d48*/ 	.word	0x0001a900
        /*0d4c*/ 	.word	0x00000003
        /*0d50*/ 	.word	0x0002d860
        /*0d54*/ 	.short	0x010a
        /*0d56*/ 	.byte	0x3f
	.zero		1


	//----- nvinfo : EIATTR_NUM_MBARRIERS
	.align		4
.L_207:
        /*0d58*/ 	.byte	0x03, 0x38
        /*0d5a*/ 	.short	0x0016


	//----- nvinfo : EIATTR_EXIT_INSTR_OFFSETS
	.align		4
        /*0d5c*/ 	.byte	0x04, 0x1c
        /*0d5e*/ 	.short	(.L_209 - .L_208)


	//   ....[0]....
.L_208:
        /*0d60*/ 	.word	0x000009b0


	//   ....[1]....
        /*0d64*/ 	.word	0x00011420


	//   ....[2]....
        /*0d68*/ 	.word	0x000178e0


	//----- nvinfo : EIATTR_MAX_THREADS
	.align		4
.L_209:
        /*0d6c*/ 	.byte	0x04, 0x05
        /*0d6e*/ 	.short	(.L_211 - .L_210)
.L_210:
        /*0d70*/ 	.word	0x00000200
        /*0d74*/ 	.word	0x00000001
        /*0d78*/ 	.word	0x00000001


	//----- nvinfo : EIATTR_CRS_STACK_SIZE
	.align		4
.L_211:
        /*0d7c*/ 	.byte	0x04, 0x1e
        /*0d7e*/ 	.short	(.L_213 - .L_212)
.L_212:
        /*0d80*/ 	.word	0x00000000


	//----- nvinfo : EIATTR_CBANK_PARAM_SIZE
	.align		4
.L_213:
        /*0d84*/ 	.byte	0x03, 0x19
        /*0d86*/ 	.short	0x0af0


	//----- nvinfo : EIATTR_PARAM_CBANK
	.align		4
        /*0d88*/ 	.byte	0x04, 0x0a
        /*0d8a*/ 	.short	(.L_215 - .L_214)
	.align		4
.L_214:
        /*0d8c*/ 	.word	index@(.nv.constant0._ZN7cutlass13device_kernelIN5flash11enable_sm90INS1_16FlashAttnFwdSm90INS1_25CollectiveMainloopFwdSm90ILi2EN4cute5tupleIJNS5_1CILi1EEES8_S8_EEENS6_IJNS7_ILi192EEENS7_ILi128EEENS7_ILi96EEEEEELi96ENS_6half_tEfNS_4arch4Sm90ELb0ELb1ELb0ELb1ELb1ELb0ELb0ELb0ELb1ELb1ELb1ELb0EEENS1_21CollectiveEpilogueFwdINS6_IJSA_SC_SB_EEES9_SE_SG_Li384ELb1ELb1ELb1ELb0EEENS1_36VarlenDynamicPersistentTileSchedulerILi192ELi128ELi384ELi128ELb1ELb1ELb1ELb1ELb0ELb1EEEEEEEEEvNT_6ParamsE)
        /*0d90*/ 	.short	0x0210
        /*0d92*/ 	.short	0x0af0


	//----- nvinfo : EIATTR_SW_WAR
	.align		4
.L_215:
        /*0d94*/ 	.byte	0x04, 0x36
        /*0d96*/ 	.short	(.L_217 - .L_216)
.L_216:
        /*0d98*/ 	.word	0x00000008
.L_217:


//--------------------- .nv.info._ZN7cutlass13device_kernelIN5flash11enable_sm90INS1_16FlashAttnFwdSm90INS1_25CollectiveMainloopFwdSm90ILi2EN4cute5tupleIJNS5_1CILi1EEES8_S8_EEENS6_IJNS7_ILi192EEENS7_ILi128EEENS7_ILi96EEEEEELi96ENS_6half_tEfNS_4arch4Sm90ELb0ELb1ELb0ELb1ELb1ELb1ELb0ELb0ELb1ELb1ELb1ELb0EEENS1_21CollectiveEpilogueFwdINS6_IJSA_SC_SB_EEES9_SE_SG_Li384ELb1ELb1ELb1ELb0EEENS1_36VarlenDynamicPersistentTileSchedulerILi192ELi128ELi384ELi128ELb1ELb1ELb1ELb1ELb0ELb1EEEEEEEEEvNT_6ParamsE --------------------------
	.section	.nv.info._ZN7cutlass13device_kernelIN5flash11enable_sm90INS1_16FlashAttnFwdSm90INS1_25CollectiveMainloopFwdSm90ILi2EN4cute5tupleIJNS5_1CILi1EEES8_S8_EEENS6_IJNS7_ILi192EEENS7_ILi128EEENS7_ILi96EEEEEELi96ENS_6half_tEfNS_4arch4Sm90ELb0ELb1ELb0ELb1ELb1ELb1ELb0ELb0ELb1ELb1ELb1ELb0EEENS1_21CollectiveEpilogueFwdINS6_IJSA_SC_SB_EEES9_SE_SG_Li384ELb1ELb1ELb1ELb0EEENS1_36VarlenDynamicPersistentTileSchedulerILi192ELi128ELi384ELi128ELb1ELb1ELb1ELb1ELb0ELb1EEEEEEEEEvNT_6ParamsE,"",@"SHT_CUDA_INFO"
	.sectionflags	@""
	.align	4


	//----- nvinfo : EIATTR_CUDA_API_VERSION
	.align		4
        /*0000*/ 	.byte	0x04, 0x37
        /*0002*/ 	.short	(.L_219 - .L_218)
.L_218:
        /*0004*/ 	.word	0x00000082


	//----- nvinfo : EIATTR_KPARAM_INFO
	.align		4
.L_219:
        /*0008*/ 	.byte	0x04, 0x17
        /*000a*/ 	.short	(.L_221 - .L_220)
.L_220:
        /*000c*/ 	.word	0x00000000
        /*0010*/ 	.short	0x0000
        /*0012*/ 	.short	0x0070
        /*0014*/ 	.byte	0x00, 0xf0, 0x01, 0x2a


	//----- nvinfo : EIATTR_SPARSE_MMA_MASK
	.align		4
.L_221:
        /*0018*/ 	.byte	0x03, 0x50
        /*001a*/ 	.short	0x0000


	//----- nvinfo : EIATTR_MAXREG_COUNT
	.align		4
        /*001c*/ 	.byte	0x03, 0x1b
        /*001e*/ 	.short	0x0080


	//----- nvinfo : EIATTR_NUM_BARRIERS
	.align		4
        /*0020*/ 	.byte	0x02, 0x4c
        /*0022*/ 	.byte	0x10
	.zero		1


	//----- nvinfo : EIATTR_EXTERNS
	.align		4
        /*0024*/ 	.byte	0x04, 0x0f
        /*0026*/ 	.short	(.L_223 - .L_222)


	//   ....[0]....
	.align		4
.L_222:
        /*0028*/ 	.word	index@(__assertfail)


	//----- nvinfo : EIATTR_ANNOTATIONS
	.align		4
.L_223:
        /*002c*/ 	.byte	0x04, 0x55
        /*002e*/ 	.short	(.L_225 - .L_224)


	//   ....[0]....
.L_224:
        /* <DEDUP_REMOVED lines=114> */


	//----- nvinfo : EIATTR_MERCURY_ISA_VERSION
	.align		4
.L_225:
        /*0738*/ 	.byte	0x03, 0x5f
        /*073a*/ 	.short	0x0101


	//----- nvinfo : EIATTR_UNUSED_LOAD_BYTE_OFFSET
	.align		4
        /*073c*/ 	.byte	0x04, 0x44
        /*073e*/ 	.short	(.L_227 - .L_226)


	//   ....[0]....
.L_226:
        /*0740*/ 	.word	0x00000a90
        /*0744*/ 	.word	0x0000fff0


	//   ....[1]....
        /*0748*/ 	.word	0x00019a00
        /*074c*/ 	.word	0x0000fff0


	//----- nvinfo : EIATTR_INT_WARP_WIDE_INSTR_OFFSETS
	.align		4
.L_227:
        /*0750*/ 	.byte	0x04, 0x31
        /*0752*/ 	.short	(.L_229 - .L_228)


	//   ....[0]....
.L_228:
        /*0754*/ 	.word	0x00000130


	//   ....[1]....
        /*0758*/ 	.word	0x00000170


	//   ....[2]....
        /*075c*/ 	.word	0x000001e0


	//   ....[3]....
        /*0760*/ 	.word	0x000200c0


	//   ....[4]....
        /*0764*/ 	.word	0x00020150


	//   ....[5]....
        /*0768*/ 	.word	0x00022d90


	//   ....[6]....
        /*076c*/ 	.word	0x00022e20


	//----- nvinfo : EIATTR_COOP_GROUP_MASK_REGIDS
	.align		4
.L_229:
        /*0770*/ 	.byte	0x04, 0x29
        /*0772*/ 	.short	(.L_231 - .L_230)


	//   ....[0]....
.L_230:
        /*0774*/ 	.word	0xffffffff


	//   ....[1]....
        /*0778*/ 	.word	0xffffffff


	//   ....[2]....
        /*077c*/ 	.word	0xffffffff


	//   ....[3]....
        /*0780*/ 	.word	0xffffffff


	//   ....[4]....
        /*0784*/ 	.word	0xffffffff


	//   ....[5]....
        /*0788*/ 	.word	0xffffffff


	//   ....[6]....
        /*078c*/ 	.word	0xffffffff


	//   ....[7]....
        /*0790*/ 	.word	0xffffffff


	//   ....[8]....
        /*0794*/ 	.word	0xffffffff


	//   ....[9]....
        /*0798*/ 	.word	0xffffffff


	//   ....[10]....
        /*079c*/ 	.word	0xffffffff


	//   ....[11]....
        /*07a0*/ 	.word	0xffffffff


	//   ....[12]....
        /*07a4*/ 	.word	0xffffffff


	//   ....[13]....
        /*07a8*/ 	.word	0xffffffff


	//   ....[14]....
        /*07ac*/ 	.word	0xffffffff


	//   ....[15]....
        /*07b0*/ 	.word	0xffffffff


	//   ....[16]....
        /*07b4*/ 	.word	0xffffffff


	//   ....[17]....
        /*07b8*/ 	.word	0xffffffff


	//   ....[18]....
        /*07bc*/ 	.word	0xffffffff


	//   ....[19]....
        /*07c0*/ 	.word	0xffffffff


	//   ....[20]....
        /*07c4*/ 	.word	0xffffffff


	//   ....[21]....
        /*07c8*/ 	.word	0xffffffff


	//   ....[22]....
        /*07cc*/ 	.word	0xffffffff


	//   ....[23]....
        /*07d0*/ 	.word	0xffffffff


	//   ....[24]....
        /*07d4*/ 	.word	0xffffffff


	//   ....[25]....
        /*07d8*/ 	.word	0xffffffff


	//   ....[26]....
        /*07dc*/ 	.word	0xffffffff


	//   ....[27]....
        /*07e0*/ 	.word	0xffffffff


	//   ....[28]....
        /*07e4*/ 	.word	0xffffffff


	//   ....[29]....
        /*07e8*/ 	.word	0xffffffff


	//   ....[30]....
        /*07ec*/ 	.word	0xffffffff


	//   ....[31]....
        /*07f0*/ 	.word	0xffffffff


	//   ....[32]....
        /*07f4*/ 	.word	0xffffffff


	//   ....[33]....
        /*07f8*/ 	.word	0xffffffff


	//   ....[34]....
        /*07fc*/ 	.word	0xffffffff


	//   ....[35]....
        /*0800*/ 	.word	0xffffffff


	//   ....[36]....
        /*0804*/ 	.word	0xffffffff


	//   ....[37]....
        /*0808*/ 	.word	0xffffffff


	//   ....[38]....
        /*080c*/ 	.word	0xffffffff


	//   ....[39]....
        /*0810*/ 	.word	0xffffffff


	//   ....[40]....
        /*0814*/ 	.word	0xffffffff


	//   ....[41]....
        /*0818*/ 	.word	0xffffffff


	//   ....[42]....
        /*081c*/ 	.word	0xffffffff


	//   ....[43]....
        /*0820*/ 	.word	0xffffffff


	//   ....[44]....
        /*0824*/ 	.word	0xffffffff


	//   ....[45]....
        /*0828*/ 	.word	0xffffffff


	//   ....[46]....
        /*082c*/ 	.word	0xffffffff


	//   ....[47]....
        /*0830*/ 	.word	0xffffffff


	//   ....[48]....
        /*0834*/ 	.word	0xffffffff


	//   ....[49]....
        /*0838*/ 	.word	0xffffffff


	//   ....[50]....
        /*083c*/ 	.word	0xffffffff


	//   ....[51]....
        /*0840*/ 	.word	0xffffffff


	//   ....[52]....
        /*0844*/ 	.word	0xffffffff


	//   ....[53]....
        /*0848*/ 	.word	0xffffffff


	//   ....[54]....
        /*084c*/ 	.word	0xffffffff


	//   ....[55]....
        /*0850*/ 	.word	0xffffffff


	//   ....[56]....
        /*0854*/ 	.word	0xffffffff


	//   ....[57]....
        /*0858*/ 	.word	0xffffffff


	//   ....[58]....
        /*085c*/ 	.word	0xffffffff


	//   ....[59]....
        /*0860*/ 	.word	0xffffffff


	//   ....[60]....
        /*0864*/ 	.word	0xffffffff


	//   ....[61]....
        /*0868*/ 	.word	0xffffffff


	//   ....[62]....
        /*086c*/ 	.word	0xffffffff


	//   ....[63]....
        /*0870*/ 	.word	0xffffffff


	//   ....[64]....
        /*0874*/ 	.word	0xffffffff


	//   ....[65]....
        /*0878*/ 	.word	0xffffffff


	//   ....[66]....
        /*087c*/ 	.word	0xffffffff


	//   ....[67]....
        /*0880*/ 	.word	0xffffffff


	//   ....[68]....
        /*0884*/ 	.word	0xffffffff


	//   ....[69]....
        /*0888*/ 	.word	0xffffffff


	//   ....[70]....
        /*088c*/ 	.word	0xffffffff


	//   ....[71]....
        /*0890*/ 	.word	0xffffffff


	//   ....[72]....
        /*0894*/ 	.word	0xffffffff


	//   ....[73]....
        /*0898*/ 	.word	0xffffffff


	//   ....[74]....
        /*089c*/ 	.word	0xffffffff


	//   ....[75]....
        /*08a0*/ 	.word	0xffffffff


	//   ....[76]....
        /*08a4*/ 	.word	0xffffffff


	//   ....[77]....
        /*08a8*/ 	.word	0xffffffff


	//   ....[78]....
        /*08ac*/ 	.word	0xffffffff


	//   ....[79]....
        /*08b0*/ 	.word	0xffffffff


	//   ....[80]....
        /*08b4*/ 	.word	0xffffffff


	//   ....[81]....
        /*08b8*/ 	.word	0xffffffff


	//   ....[82]....
        /*08bc*/ 	.word	0xffffffff


	//   ....[83]....
        /*08c0*/ 	.word	0xffffffff


	//   ....[84]....
        /*08c4*/ 	.word	0xffffffff


	//   ....[85]....
        /*08c8*/ 	.word	0xffffffff


	//   ....[86]....
        /*08cc*/ 	.word	0xffffffff


	//   ....[87]....
        /*08d0*/ 	.word	0xffffffff


	//   ....[88]....
        /*08d4*/ 	.word	0xffffffff


	//   ....[89]....
        /*08d8*/ 	.word	0xffffffff


	//   ....[90]....
        /*08dc*/ 	.word	0xffffffff


	//   ....[91]....
        /*08e0*/ 	.word	0xffffffff


	//   ....[92]....
        /*08e4*/ 	.word	0xffffffff


	//   ....[93]....
        /*08e8*/ 	.word	0xffffffff


	//   ....[94]....
        /*08ec*/ 	.word	0xffffffff


	//   ....[95]....
        /*08f0*/ 	.word	0xffffffff


	//   ....[96]....
        /*08f4*/ 	.word	0xffffffff


	//   ....[97]....
        /*08f8*/ 	.word	0xffffffff


	//   ....[98]....
        /*08fc*/ 	.word	0xffffffff


	//   ....[99]....
        /*0900*/ 	.word	0xffffffff


	//   ....[100]....
        /*0904*/ 	.word	0xffffffff


	//   ....[101]....
        /*0908*/ 	.word	0xffffffff


	//   ....[102]....
        /*090c*/ 	.word	0xffffffff


	//   ....[103]....
        /*0910*/ 	.word	0xffffffff


	//   ....[104]....
        /*0914*/ 	.word	0xffffffff


	//   ....[105]....
        /*0918*/ 	.word	0xffffffff


	//   ....[106]....
        /*091c*/ 	.word	0xffffffff


	//   ....[107]....
        /*0920*/ 	.word	0xffffffff


	//   ....[108]....
        /*0924*/ 	.word	0xffffffff


	//   ....[109]....
        /*0928*/ 	.word	0xffffffff


	//   ....[110]....
        /*092c*/ 	.word	0xffffffff


	//   ....[111]....
        /*0930*/ 	.word	0xffffffff


	//   ....[112]....
        /*0934*/ 	.word	0xffffffff


	//   ....[113]....
        /*0938*/ 	.word	0xffffffff


	//   ....[114]....
        /*093c*/ 	.word	0xffffffff


	//   ....[115]....
        /*0940*/ 	.word	0xffffffff


	//   ....[116]....
        /*0944*/ 	.word	0xffffffff


	//   ....[117]....
        /*0948*/ 	.word	0xffffffff


	//   ....[118]....
        /*094c*/ 	.word	0xffffffff


	//   ....[119]....
        /*0950*/ 	.word	0xffffffff


	//   ....[120]....
        /*0954*/ 	.word	0xffffffff


	//   ....[121]....
        /*0958*/ 	.word	0xffffffff


	//   ....[122]....
        /*095c*/ 	.word	0xffffffff


	//   ....[123]....
        /*0960*/ 	.word	0xffffffff


	//   ....[124]....
        /*0964*/ 	.word	0xffffffff


	//   ....[125]....
        /*0968*/ 	.word	0xffffffff


	//   ....[126]....
        /*096c*/ 	.word	0xffffffff


	//   ....[127]....
        /*0970*/ 	.word	0xffffffff


	//   ....[128]....
        /*0974*/ 	.word	0xffffffff


	//   ....[129]....
        /*0978*/ 	.word	0xffffffff


	//   ....[130]....
        /*097c*/ 	.word	0xffffffff


	//   ....[131]....
        /*0980*/ 	.word	0xffffffff


	//   ....[132]....
        /*0984*/ 	.word	0xffffffff


	//   ....[133]....
        /*0988*/ 	.word	0xffffffff


	//   ....[134]....
        /*098c*/ 	.word	0xffffffff


	//   ....[135]....
        /*0990*/ 	.word	0xffffffff


	//   ....[136]....
        /*0994*/ 	.word	0xffffffff


	//   ....[137]....
        /*0998*/ 	.word	0xffffffff


	//   ....[138]....
        /*099c*/ 	.word	0xffffffff


	//   ....[139]....
        /*09a0*/ 	.word	0xffffffff


	//   ....[140]....
        /*09a4*/ 	.word	0xffffffff


	//   ....[141]....
        /*09a8*/ 	.word	0xffffffff


	//   ....[142]....
        /*09ac*/ 	.word	0xffffffff


	//   ....[143]....
        /*09b0*/ 	.word	0xffffffff


	//   ....[144]....
        /*09b4*/ 	.word	0xffffffff


	//   ....[145]....
        /*09b8*/ 	.word	0xffffffff


	//   ....[146]....
        /*09bc*/ 	.word	0xffffffff


	//   ....[147]....
        /*09c0*/ 	.word	0xffffffff


	//   ....[148]....
        /*09c4*/ 	.word	0xffffffff


	//   ....[149]....
        /*09c8*/ 	.word	0xffffffff


	//   ....[150]....
        /*09cc*/ 	.word	0xffffffff


	//   ....[151]....
        /*09d0*/ 	.word	0x0500000f


	//   ....[152]....
        /*09d4*/ 	.word	0x0500000f


	//   ....[153]....
        /*09d8*/ 	.word	0x0500000f


	//   ....[154]....
        /*09dc*/ 	.word	0x0500000f


	//   ....[155]....
        /*09e0*/ 	.word	0x0500000f


	//   ....[156]....
        /*09e4*/ 	.word	0x0500000f


	//   ....[157]....
        /*09e8*/ 	.word	0x0500000f


	//   ....[158]....
        /*09ec*/ 	.word	0x0500000f


	//   ....[159]....
        /*09f0*/ 	.word	0x0500000f


	//   ....[160]....
        /*09f4*/ 	.word	0x0500000f


	//   ....[161]....
        /*09f8*/ 	.word	0x0500000f


	//   ....[162]....
        /*09fc*/ 	.word	0x0500000f


	//   ....[163]....
        /*0a00*/ 	.word	0x0500000f


	//   ....[164]....
        /*0a04*/ 	.word	0x0500000f


	//   ....[165]....
        /*0a08*/ 	.word	0x0500000f


	//   ....[166]....
        /*0a0c*/ 	.word	0x0500000f


	//   ....[167]....
        /*0a10*/ 	.word	0x0500000f


	//   ....[168]....
        /*0a14*/ 	.word	0x0500000f


	//   ....[169]....
        /*0a18*/ 	.word	0x0500000f


	//   ....[170]....
        /*0a1c*/ 	.word	0x0500000f


	//   ....[171]....
        /*0a20*/ 	.word	0x0500000f


	//   ....[172]....
        /*0a24*/ 	.word	0x0500000f


	//   ....[173]....
        /*0a28*/ 	.word	0x0500000f


	//   ....[174]....
        /*0a2c*/ 	.word	0x0500000f


	//   ....[175]....
        /*0a30*/ 	.word	0x0500000f


	//   ....[176]....
        /*0a34*/ 	.word	0x0500000f


	//   ....[177]....
        /*0a38*/ 	.word	0x0500000f


	//   ....[178]....
        /*0a3c*/ 	.word	0x0500000f


	//   ....[179]....
        /*0a40*/ 	.word	0x0500000f


	//   ....[180]....
        /*0a44*/ 	.word	0x0500000f


	//   ....[181]....
        /*0a48*/ 	.word	0x0500000f


	//   ....[182]....
        /*0a4c*/ 	.word	0x0500000f


	//   ....[183]....
        /*0a50*/ 	.word	0x0500000f


	//   ....[184]....
        /*0a54*/ 	.word	0x0500000f


	//   ....[185]....
        /*0a58*/ 	.word	0x0500000f


	//   ....[186]....
        /*0a5c*/ 	.word	0x0500000f


	//   ....[187]....
        /*0a60*/ 	.word	0x0500000f


	//   ....[188]....
        /*0a64*/ 	.word	0x0500000f


	//   ....[189]....
        /*0a68*/ 	.word	0x0500000f


	//   ....[190]....
        /*0a6c*/ 	.word	0x0500000f


	//   ....[191]....
        /*0a70*/ 	.word	0x0500000f


	//   ....[192]....
        /*0a74*/ 	.word	0x0500000f


	//   ....[193]....
        /*0a78*/ 	.word	0x0500000f


	//   ....[194]....
        /*0a7c*/ 	.word	0x0500000f


	//   ....[195]....
        /*0a80*/ 	.word	0x0500000f


	//   ....[196]....
        /*0a84*/ 	.word	0x0500000f


	//   ....[197]....
        /*0a88*/ 	.word	0x0500000f


	//   ....[198]....
        /*0a8c*/ 	.word	0x0500000f


	//   ....[199]....
        /*0a90*/ 	.word	0x0500000f


	//   ....[200]....
        /*0a94*/ 	.word	0x0500000f


	//   ....[201]....
        /*0a98*/ 	.word	0x0500000f


	//   ....[202]....
        /*0a9c*/ 	.word	0x0500000f


	//   ....[203]....
        /*0aa0*/ 	.word	0x0500000f


	//   ....[204]....
        /*0aa4*/ 	.word	0x0500000f


	//   ....[205]....
        /*0aa8*/ 	.word	0x0500000f


	//   ....[206]....
        /*0aac*/ 	.word	0x0500000f


	//   ....[207]....
        /*0ab0*/ 	.word	0x0500000f


	//   ....[208]....
        /*0ab4*/ 	.word	0x0500000f


	//   ....[209]....
        /*0ab8*/ 	.word	0x0500000f


	//   ....[210]....
        /*0abc*/ 	.word	0x0500000f


	//   ....[211]....
        /*0ac0*/ 	.word	0x0500000f


	//   ....[212]....
        /*0ac4*/ 	.word	0x0500000f


	//   ....[213]....
        /*0ac8*/ 	.word	0x0500000f


	//   ....[214]....
        /*0acc*/ 	.word	0x0500000f


	//   ....[215]....
        /*0ad0*/ 	.word	0x0500000f


	//   ....[216]....
        /*0ad4*/ 	.word	0x0500000f


	//   ....[217]....
        /*0ad8*/ 	.word	0x0500000f


	//   ....[218]....
        /*0adc*/ 	.word	0x0500000f


	//   ....[219]....
        /*0ae0*/ 	.word	0x0500000f


	//   ....[220]....
        /*0ae4*/ 	.word	0x0500000f


	//   ....[221]....
        /*0ae8*/ 	.word	0x0500000f


	//   ....[222]....
        /*0aec*/ 	.word	0x0500000f


	//   ....[223]....
        /*0af0*/ 	.word	0x0500000f


	//   ....[224]....
        /*0af4*/ 	.word	0x0500000f


	//   ....[225]....
        /*0af8*/ 	.word	0x0500000f


	//   ....[226]....
        /*0afc*/ 	.word	0x0500000f


	//   ....[227]....
        /*0b00*/ 	.word	0x0500000f


	//   ....[228]....
        /*0b04*/ 	.word	0x0500000f


	//   ....[229]....
        /*0b08*/ 	.word	0x0500000f


	//   ....[230]....
        /*0b0c*/ 	.word	0x0500000f


	//   ....[231]....
        /*0b10*/ 	.word	0x0500000f


	//   ....[232]....
        /*0b14*/ 	.word	0x0500000f


	//   ....[233]....
        /*0b18*/ 	.word	0x0500000f


	//   ....[234]....
        /*0b1c*/ 	.word	0x0500000f


	//   ....[235]....
        /*0b20*/ 	.word	0x0500000f


	//   ....[236]....
        /*0b24*/ 	.word	0x0500000f


	//   ....[237]....
        /*0b28*/ 	.word	0x0500000f


	//   ....[238]....
        /*0b2c*/ 	.word	0x0500000f


	//   ....[239]....
        /*0b30*/ 	.word	0x0500000f


	//   ....[240]....
        /*0b34*/ 	.word	0x0500000f


	//   ....[241]....
        /*0b38*/ 	.word	0x0500000f


	//   ....[242]....
        /*0b3c*/ 	.word	0x0500000f


	//----- nvinfo : EIATTR_COOP_GROUP_INSTR_OFFSETS
	.align		4
.L_231:
        /*0b40*/ 	.byte	0x04, 0x28
        /*0b42*/ 	.short	(.L_233 - .L_232)


	//   ....[0]....
.L_232:
        /*0b44*/ 	.word	0x00000070


	//   ....[1]....
        /*0b48*/ 	.word	0x00000140


	//   ....[2]....
        /*0b4c*/ 	.word	0x00000190


	//   ....[3]....
        /*0b50*/ 	.word	0x000003c0


	//   ....[4]....
        /*0b54*/ 	.word	0x00000520


	//   ....[5]....
        /*0b58*/ 	.word	0x00000640


	//   ....[6]....
        /*0b5c*/ 	.word	0x000007a0


	//   ....[7]....
        /*0b60*/ 	.word	0x00003950


	//   ....[8]....
        /*0b64*/ 	.word	0x00003960


	//   ....[9]....
        /*0b68*/ 	.word	0x000055a0


	//   ....[10]....
        /*0b6c*/ 	.word	0x000055b0


	//   ....[11]....
        /*0b70*/ 	.word	0x00006fb0


	//   ....[12]....
        /*0b74*/ 	.word	0x00006fc0


	//   ....[13]....
        /*0b78*/ 	.word	0x00007500


	//   ....[14]....
        /*0b7c*/ 	.word	0x00007520


	//   ....[15]....
        /*0b80*/ 	.word	0x00008260


	//   ....[16]....
        /*0b84*/ 	.word	0x00008a20


	//   ....[17]....
        /*0b88*/ 	.word	0x00008a30


	//   ....[18]....
        /*0b8c*/ 	.word	0x00008a40


	//   ....[19]....
        /*0b90*/ 	.word	0x00008a50


	//   ....[20]....
        /*0b94*/ 	.word	0x0000a7c0


	//   ....[21]....
        /*0b98*/ 	.word	0x0000a7d0


	//   ....[22]....
        /*0b9c*/ 	.word	0x0000a7e0


	//   ....[23]....
        /*0ba0*/ 	.word	0x0000a7f0


	//   ....[24]....
        /*0ba4*/ 	.word	0x0000cbb0


	//   ....[25]....
        /*0ba8*/ 	.word	0x0000cd80


	//   ....[26]....
        /*0bac*/ 	.word	0x0000dfb0


	//   ....[27]....
        /*0bb0*/ 	.word	0x0000e0c0


	//   ....[28]....
        /*0bb4*/ 	.word	0x0000eae0


	//   ....[29]....
        /*0bb8*/ 	.word	0x0000eb80


	//   ....[30]....
        /*0bbc*/ 	.word	0x0000f670


	//   ....[31]....
        /*0bc0*/ 	.word	0x00010660


	//   ....[32]....
        /*0bc4*/ 	.word	0x00010890


	//   ....[33]....
        /*0bc8*/ 	.word	0x00011880


	//   ....[34]....
        /*0bcc*/ 	.word	0x00011980


	//   ....[35]....
        /*0bd0*/ 	.word	0x00011d60


	//   ....[36]....
        /*0bd4*/ 	.word	0x00011ee0


	//   ....[37]....
        /*0bd8*/ 	.word	0x00012fe0


	//   ....[38]....
        /*0bdc*/ 	.word	0x000141a0


	//   ....[39]....
        /*0be0*/ 	.word	0x000141c0


	//   ....[40]....
        /*0be4*/ 	.word	0x000143f0


	//   ....[41]....
        /*0be8*/ 	.word	0x00014410


	//   ....[42]....
        /*0bec*/ 	.word	0x00015780


	//   ....[43]....
        /*0bf0*/ 	.word	0x000164e0


	//   ....[44]....
        /*0bf4*/ 	.word	0x00016710


	//   ....[45]....
        /*0bf8*/ 	.word	0x00017690


	//   ....[46]....
        /*0bfc*/ 	.word	0x00017720


	//   ....[47]....
        /*0c00*/ 	.word	0x00017cc0


	//   ....[48]....
        /*0c04*/ 	.word	0x00017d20


	//   ....[49]....
        /*0c08*/ 	.word	0x00018d60


	//   ....[50]....
        /*0c0c*/ 	.word	0x00018f60


	//   ....[51]....
        /*0c10*/ 	.word	0x00019410


	//   ....[52]....
        /*0c14*/ 	.word	0x00019450


	//   ....[53]....
        /*0c18*/ 	.word	0x00019490


	//   ....[54]....
        /*0c1c*/ 	.word	0x0001a3b0


	//   ....[55]....
        /*0c20*/ 	.word	0x0001a3d0


	//   ....[56]....
        /*0c24*/ 	.word	0x0001a3e0


	//   ....[57]....
        /*0c28*/ 	.word	0x0001a3f0


	//   ....[58]....
        /*0c2c*/ 	.word	0x0001aa80


	//   ....[59]....
        /*0c30*/ 	.word	0x0001aa90


	//   ....[60]....
        /*0c34*/ 	.word	0x0001abf0


	//   ....[61]....
        /*0c38*/ 	.word	0x0001ac00


	//   ....[62]....
        /*0c3c*/ 	.word	0x0001aff0


	//   ....[63]....
        /*0c40*/ 	.word	0x0001b000


	//   ....[64]....
        /*0c44*/ 	.word	0x0001b590


	//   ....[65]....
        /*0c48*/ 	.word	0x0001b5a0


	//   ....[66]....
        /*0c4c*/ 	.word	0x0001c3c0


	//   ....[67]....
        /*0c50*/ 	.word	0x0001c3d0


	//   ....[68]....
        /*0c54*/ 	.word	0x0001c530


	//   ....[69]....
        /*0c58*/ 	.word	0x0001c540


	//   ....[70]....
        /*0c5c*/ 	.word	0x0001c6f0


	//   ....[71]....
        /*0c60*/ 	.word	0x0001c8f0


	//   ....[72]....
        /*0c64*/ 	.word	0x0001c920


	//   ....[73]....
        /*0c68*/ 	.word	0x0001c950


	//   ....[74]....
        /*0c6c*/ 	.word	0x0001c980


	//   ....[75]....
        /*0c70*/ 	.word	0x0001c9b0


	//   ....[76]....
        /*0c74*/ 	.word	0x0001c9e0


	//   ....[77]....
        /*0c78*/ 	.word	0x0001cb70


	//   ....[78]....
        /*0c7c*/ 	.word	0x0001cba0


	//   ....[79]....
        /*0c80*/ 	.word	0x0001cbd0


	//   ....[80]....
        /*0c84*/ 	.word	0x0001cc00


	//   ....[81]....
        /*0c88*/ 	.word	0x0001cc30


	//   ....[82]....
        /*0c8c*/ 	.word	0x0001cc60


	//   ....[83]....
        /*0c90*/ 	.word	0x0001ccf0


	//   ....[84]....
        /*0c94*/ 	.word	0x0001cd20


	//   ....[85]....
        /*0c98*/ 	.word	0x0001cd30


	//   ....[86]....
        /*0c9c*/ 	.word	0x0001cd70


	//   ....[87]....
        /*0ca0*/ 	.word	0x0001e5a0


	//   ....[88]....
        /*0ca4*/ 	.word	0x00020cc0


	//   ....[89]....
        /*0ca8*/ 	.word	0x00020ce0


	//   ....[90]....
        /*0cac*/ 	.word	0x00020d90


	//   ....[91]....
        /*0cb0*/ 	.word	0x00020db0


	//   ....[92]....
        /*0cb4*/ 	.word	0x00020e50


	//   ....[93]....
        /*0cb8*/ 	.word	0x00020e70


	//   ....[94]....
        /*0cbc*/ 	.word	0x00020e80


	//   ....[95]....
        /*0cc0*/ 	.word	0x00020e90


	//   ....[96]....
        /*0cc4*/ 	.word	0x00021830


	//   ....[97]....
        /*0cc8*/ 	.word	0x00021860


	//   ....[98]....
        /*0ccc*/ 	.word	0x00021920


	//   ....[99]....
        /*0cd0*/ 	.word	0x00021940


	//   ....[100]....
        /*0cd4*/ 	.word	0x000219e0


	//   ....[101]....
        /*0cd8*/ 	.word	0x00021a00


	//   ....[102]....
        /*0cdc*/ 	.word	0x00021a10


	//   ....[103]....
        /*0ce0*/ 	.word	0x00021a20


	//   ....[104]....
        /*0ce4*/ 	.word	0x00021b40


	//   ....[105]....
        /*0ce8*/ 	.word	0x00021b50


	//   ....[106]....
        /*0cec*/ 	.word	0x00021b60


	//   ....[107]....
        /*0cf0*/ 	.word	0x00021bf0


	//   ....[108]....
        /*0cf4*/ 	.word	0x000223b0


	//   ....[109]....
        /*0cf8*/ 	.word	0x000223c0


	//   ....[110]....
        /*0cfc*/ 	.word	0x000223e0


	//   ....[111]....
        /*0d00*/ 	.word	0x00022460


	//   ....[112]....
        /*0d04*/ 	.word	0x00022470


	//   ....[113]....
        /*0d08*/ 	.word	0x000224d0


	//   ....[114]....
        /*0d0c*/ 	.word	0x00022500


	//   ....[115]....
        /*0d10*/ 	.word	0x00022540


	//   ....[116]....
        /*0d14*/ 	.word	0x000227f0


	//   ....[117]....
        /*0d18*/ 	.word	0x00022810


	//   ....[118]....
        /*0d1c*/ 	.word	0x000228b0


	//   ....[119]....
        /*0d20*/ 	.word	0x000228c0


	//   ....[120]....
        /*0d24*/ 	.word	0x00022950


	//   ....[121]....
        /*0d28*/ 	.word	0x00022960


	//   ....[122]....
        /*0d2c*/ 	.word	0x00022970


	//   ....[123]....
        /*0d30*/ 	.word	0x00022a00


	//   ....[124]....
        /*0d34*/ 	.word	0x00022fd0


	//   ....[125]....
        /*0d38*/ 	.word	0x00022fe0


	//   ....[126]....
        /*0d3c*/ 	.word	0x00023070


	//   ....[127]....
        /*0d40*/ 	.word	0x00023110


	//   ....[128]....
        /*0d44*/ 	.word	0x00023130


	//   ....[129]....
        /*0d48*/ 	.word	0x000231b0


	//   ....[130]....
        /*0d4c*/ 	.word	0x000231d0


	//   ....[131]....
        /*0d50*/ 	.word	0x000231e0


	//   ....[132]....
        /*0d54*/ 	.word	0x00023630


	//   ....[133]....
        /*0d58*/ 	.word	0x00023660


	//   ....[134]....
        /*0d5c*/ 	.word	0x000236c0


	//   ....[135]....
        /*0d60*/ 	.word	0x000236f0


	//   ....[136]....
        /*0d64*/ 	.word	0x00023720


	//   ....[137]....
        /*0d68*/ 	.word	0x00023750


	//   ....[138]....
        /*0d6c*/ 	.word	0x00023780


	//   ....[139]....
        /*0d70*/ 	.word	0x000237b0


	//   ....[140]....
        /*0d74*/ 	.word	0x00023950


	//   ....[141]....
        /*0d78*/ 	.word	0x00023980


	//   ....[142]....
        /*0d7c*/ 	.word	0x000239b0


	//   ....[143]....
        /*0d80*/ 	.word	0x000239e0


	//   ....[144]....
        /*0d84*/ 	.word	0x00023a10


	//   ....[145]....
        /*0d88*/ 	.word	0x00023a40


	//   ....[146]....
        /*0d8c*/ 	.word	0x00023b00


	//   ....[147]....
        /*0d90*/ 	.word	0x00023b20


	//   ....[148]....
        /*0d94*/ 	.word	0x00023b40


	//   ....[149]....
        /*0d98*/ 	.word	0x00023ba0


	//   ....[150]....
        /*0d9c*/ 	.word	0x000245d0


	//   ....[151]....
        /*0da0*/ 	.word	0x00024910


	//   ....[152]....
        /*0da4*/ 	.word	0x000249a0


	//   ....[153]....
        /*0da8*/ 	.word	0x00024a90


	//   ....[154]....
        /*0dac*/ 	.word	0x00024b20


	//   ....[155]....
        /*0db0*/ 	.word	0x00024c00


	//   ....[156]....
        /*0db4*/ 	.word	0x00024c90


	//   ....[157]....
        /*0db8*/ 	.word	0x00024d70


	//   ....[158]....
        /*0dbc*/ 	.word	0x00024e10


	//   ....[159]....
        /*0dc0*/ 	.word	0x00024ea0


	//   ....[160]....
        /*0dc4*/ 	.word	0x00024ef0


	//   ....[161]....
        /*0dc8*/ 	.word	0x00024f40


	//   ....[162]....
        /*0dcc*/ 	.word	0x00025020


	//   ....[163]....
        /*0dd0*/ 	.word	0x000250b0


	//   ....[164]....
        /*0dd4*/ 	.word	0x00025100


	//   ....[165]....
        /*0dd8*/ 	.word	0x00025150


	//   ....[166]....
        /*0ddc*/ 	.word	0x000254b0


	//   ....[167]....
        /*0de0*/ 	.word	0x00025500


	//   ....[168]....
        /*0de4*/ 	.word	0x00025590


	//   ....[169]....
        /*0de8*/ 	.word	0x00025620


	//   ....[170]....
        /*0dec*/ 	.word	0x000256a0


	//   ....[171]....
        /*0df0*/ 	.word	0x000256f0


	//   ....[172]....
        /*0df4*/ 	.word	0x00025780


	//   ....[173]....
        /*0df8*/ 	.word	0x00025810


	//   ....[174]....
        /*0dfc*/ 	.word	0x00025890


	//   ....[175]....
        /*0e00*/ 	.word	0x000258e0


	//   ....[176]....
        /*0e04*/ 	.word	0x00025970


	//   ....[177]....
        /*0e08*/ 	.word	0x00025a00


	//   ....[178]....
        /*0e0c*/ 	.word	0x00025ac0


	//   ....[179]....
        /*0e10*/ 	.word	0x00025da0


	//   ....[180]....
        /*0e14*/ 	.word	0x00025e90


	//   ....[181]....
        /*0e18*/ 	.word	0x00025f30


	//   ....[182]....
        /*0e1c*/ 	.word	0x00025f90


	//   ....[183]....
        /*0e20*/ 	.word	0x000260a0


	//   ....[184]....
        /*0e24*/ 	.word	0x00026110


	//   ....[185]....
        /*0e28*/ 	.word	0x00026220


	//   ....[186]....
        /*0e2c*/ 	.word	0x00026290


	//   ....[187]....
        /*0e30*/ 	.word	0x00026330


	//   ....[188]....
        /*0e34*/ 	.word	0x00026440


	//   ....[189]....
        /*0e38*/ 	.word	0x000264b0


	//   ....[190]....
        /*0e3c*/ 	.word	0x00026510


	//   ....[191]....
        /*0e40*/ 	.word	0x00026620


	//   ....[192]....
        /*0e44*/ 	.word	0x00026680


	//   ....[193]....
        /*0e48*/ 	.word	0x000267a0


	//   ....[194]....
        /*0e4c*/ 	.word	0x00026800


	//   ....[195]....
        /*0e50*/ 	.word	0x000268a0


	//   ....[196]....
        /*0e54*/ 	.word	0x00026970


	//   ....[197]....
        /*0e58*/ 	.word	0x00026a70


	//   ....[198]....
        /*0e5c*/ 	.word	0x00026ad0


	//   ....[199]....
        /*0e60*/ 	.word	0x00026b70


	//   ....[200]....
        /*0e64*/ 	.word	0x00026d10


	//   ....[201]....
        /*0e68*/ 	.word	0x00026df0


	//   ....[202]....
        /*0e6c*/ 	.word	0x00026e70


	//   ....[203]....
        /*0e70*/ 	.word	0x00026f50


	//   ....[204]....
        /*0e74*/ 	.word	0x00026fb0


	//   ....[205]....
        /*0e78*/ 	.word	0x00027080


	//   ....[206]....
        /*0e7c*/ 	.word	0x000270e0


	//   ....[207]....
        /*0e80*/ 	.word	0x000271c0


	//   ....[208]....
        /*0e84*/ 	.word	0x000272b0


	//   ....[209]....
        /*0e88*/ 	.word	0x00027350


	//   ....[210]....
        /*0e8c*/ 	.word	0x000273b0


	//   ....[211]....
        /*0e90*/ 	.word	0x000274b0


	//   ....[212]....
        /*0e94*/ 	.word	0x00027510


	//   ....[213]....
        /*0e98*/ 	.word	0x00027610


	//   ....[214]....
        /*0e9c*/ 	.word	0x00027670


	//   ....[215]....
        /*0ea0*/ 	.word	0x00027740


	//   ....[216]....
        /*0ea4*/ 	.word	0x00027890


	//   ....[217]....
        /*0ea8*/ 	.word	0x00027940


	//   ....[218]....
        /*0eac*/ 	.word	0x00027a50


	//   ....[219]....
        /*0eb0*/ 	.word	0x00027b30


	//   ....[220]....
        /*0eb4*/ 	.word	0x00027b90


	//   ....[221]....
        /*0eb8*/ 	.word	0x00027c80


	//   ....[222]....
        /*0ebc*/ 	.word	0x00027ce0


	//   ....[223]....
        /*0ec0*/ 	.word	0x00027dc0


	//   ....[224]....
        /*0ec4*/ 	.word	0x00027e50


	//   ....[225]....
        /*0ec8*/ 	.word	0x00027ef0


	//   ....[226]....
        /*0ecc*/ 	.word	0x00028060


	//   ....[227]....
        /*0ed0*/ 	.word	0x000280d0


	//   ....[228]....
        /*0ed4*/ 	.word	0x00028140


	//   ....[229]....
        /*0ed8*/ 	.word	0x000281b0


	//   ....[230]....
        /*0edc*/ 	.word	0x00028220


	//   ....[231]....
        /*0ee0*/ 	.word	0x000282a0


	//   ....[232]....
        /*0ee4*/ 	.word	0x00028320


	//   ....[233]....
        /*0ee8*/ 	.word	0x000283b0


	//   ....[234]....
        /*0eec*/ 	.word	0x00028420


	//   ....[235]....
        /*0ef0*/ 	.word	0x00028490


	//   ....[236]....
        /*0ef4*/ 	.word	0x00028500


	//   ....[237]....
        /*0ef8*/ 	.word	0x00028580


	//   ....[238]....
        /*0efc*/ 	.word	0x000285f0


	//   ....[239]....
        /*0f00*/ 	.word	0x000286a0


	//   ....[240]....
        /*0f04*/ 	.word	0x000286f0


	//   ....[241]....
        /*0f08*/ 	.word	0x00028780


	//   ....[242]....
        /*0f0c*/ 	.word	0x000288b0


	//----- nvinfo : EIATTR_REG_RECONFIG
	.align		4
.L_233:
        /*0f10*/ 	.byte	0x01, 0x54
	.zero		2


	//----- nvinfo : EIATTR_SYSCALL_OFFSETS
	.align		4
        /*0f14*/ 	.byte	0x04, 0x46
        /*0f16*/ 	.short	(.L_235 - .L_234)


	//   ....[0]....
.L_234:
        /*0f18*/ 	.word	0x00002350


	//   ....[1]....
        /*0f1c*/ 	.word	0x000024a0


	//   ....[2]....
        /*0f20*/ 	.word	0x00008480


	//   ....[3]....
        /*0f24*/ 	.word	0x000087a0


	//   ....[4]....
        /*0f28*/ 	.word	0x000202b0


	//   ....[5]....
        /*0f2c*/ 	.word	0x00020400


	//   ....[6]....
        /*0f30*/ 	.word	0x000204f0


	//   ....[7]....
        /*0f34*/ 	.word	0x000212f0


	//----- nvinfo : EIATTR_MBARRIER_INSTR_OFFSETS
	.align		4
.L_235:
        /*0f38*/ 	.byte	0x04, 0x39
        /*0f3a*/ 	.short	(.L_237 - .L_236)


	//   ....[0]....
.L_236:
        /*0f3c*/ 	.word	0x00000270
        /*0f40*/ 	.word	0x000000ff
        /*0f44*/ 	.word	0x0002d800
        /*0f48*/ 	.short	0x0100
        /*0f4a*/ 	.byte	0x08
	.zero		1


	//   ....[1]....
        /*0f4c*/ 	.word	0x00000280
        /*0f50*/ 	.word	0x000000ff
        /*0f54*/ 	.word	0x0002d820
        /*0f58*/ 	.short	0x0100
        /*0f5a*/ 	.byte	0x08
	.zero		1


	//   ....[2]....
        /*0f5c*/ 	.word	0x00000370
        /*0f60*/ 	.word	0x000000ff
        /*0f64*/ 	.word	0x0002d830
        /*0f68*/ 	.short	0x0100
        /*0f6a*/ 	.byte	0x08
	.zero		1


	//   ....[3]....
        /*0f6c*/ 	.word	0x00000380
        /*0f70*/ 	.word	0x000000ff
        /*0f74*/ 	.word	0x0002d840
        /*0f78*/ 	.short	0x0100
        /*0f7a*/ 	.byte	0x08
	.zero		1


	//   ....[4]....
        /*0f7c*/ 	.word	0x00000390
        /*0f80*/ 	.word	0x000000ff
        /*0f84*/ 	.word	0x0002d838
        /*0f88*/ 	.short	0x0100
        /*0f8a*/ 	.byte	0x08
	.zero		1


	//   ....[5]....
        /*0f8c*/ 	.word	0x000003a0
        /*0f90*/ 	.word	0x000000ff
        /*0f94*/ 	.word	0x0002d848
        /*0f98*/ 	.short	0x0100
        /*0f9a*/ 	.byte	0x08
	.zero		1


	//   ....[6]....
        /*0f9c*/ 	.word	0x000004d0
        /*0fa0*/ 	.word	0x000000ff
        /*0fa4*/ 	.word	0x0002d850
        /*0fa8*/ 	.short	0x0100
        /*0faa*/ 	.byte	0x08
	.zero		1


	//   ....[7]....
        /*0fac*/ 	.word	0x000004e0
        /*0fb0*/ 	.word	0x000000ff
        /*0fb4*/ 	.word	0x0002d860
        /*0fb8*/ 	.short	0x0100
        /*0fba*/ 	.byte	0x08
	.zero		1


	//   ....[8]....
        /*0fbc*/ 	.word	0x000004f0
        /*0fc0*/ 	.word	0x000000ff
        /*0fc4*/ 	.word	0x0002d858
        /*0fc8*/ 	.short	0x0100
        /*0fca*/ 	.byte	0x08
	.zero		1


	//   ....[9]....
        /*0fcc*/ 	.word	0x00000500
        /*0fd0*/ 	.word	0x000000ff
        /*0fd4*/ 	.word	0x0002d868
        /*0fd8*/ 	.short	0x0100
        /*0fda*/ 	.byte	0x08
	.zero		1


	//   ....[10]....
        /*0fdc*/ 	.word	0x000005f0
        /*0fe0*/ 	.word	0x000000ff
        /*0fe4*/ 	.word	0x0002d870
        /*0fe8*/ 	.short	0x0100
        /*0fea*/ 	.byte	0x06
	.zero		1


	//   ....[11]....
        /*0fec*/ 	.word	0x00000600
        /*0ff0*/ 	.word	0x000000ff
        /*0ff4*/ 	.word	0x0002d880
        /*0ff8*/ 	.short	0x0100
        /*0ffa*/ 	.byte	0x06
	.zero		1


	//   ....[12]....
        /*0ffc*/ 	.word	0x00000610
        /*1000*/ 	.word	0x000000ff
        /*1004*/ 	.word	0x0002d878
        /*1008*/ 	.short	0x0100
        /*100a*/ 	.byte	0x06
	.zero		1


	//   ....[13]....
        /*100c*/ 	.word	0x00000620
        /*1010*/ 	.word	0x000000ff
        /*1014*/ 	.word	0x0002d888
        /*1018*/ 	.short	0x0100
        /*101a*/ 	.byte	0x06
	.zero		1


	//   ....[14]....
        /*101c*/ 	.word	0x00000750
        /*1020*/ 	.word	0x000000ff
        /*1024*/ 	.word	0x0002d890
        /*1028*/ 	.short	0x0100
        /*102a*/ 	.byte	0x08
	.zero		1


	//   ....[15]....
        /*102c*/ 	.word	0x00000760
        /*1030*/ 	.word	0x000000ff
        /*1034*/ 	.word	0x0002d8a0
        /*1038*/ 	.short	0x0100
        /*103a*/ 	.byte	0x08
	.zero		1


	//   ....[16]....
        /*103c*/ 	.word	0x00000770
        /*1040*/ 	.word	0x000000ff
        /*1044*/ 	.word	0x0002d898
        /*1048*/ 	.short	0x0100
        /*104a*/ 	.byte	0x08
	.zero		1


	//   ....[17]....
        /*104c*/ 	.word	0x00000780
        /*1050*/ 	.word	0x000000ff
        /*1054*/ 	.word	0x0002d8a8
        /*1058*/ 	.short	0x0100
        /*105a*/ 	.byte	0x08
	.zero		1


	//   ....[18]....
        /*105c*/ 	.word	0x000008b0
        /*1060*/ 	.word	0x000000ff
        /*1064*/ 	.word	0x0002d8b0
        /*1068*/ 	.short	0x0100
        /*106a*/ 	.byte	0x08
	.zero		1


	//   ....[19]....
        /*106c*/ 	.word	0x000008c0
        /*1070*/ 	.word	0x000000ff
        /*1074*/ 	.word	0x0002d8c0
        /*1078*/ 	.short	0x0100
        /*107a*/ 	.byte	0x08
	.zero		1


	//   ....[20]....
        /*107c*/ 	.word	0x000008d0
        /*1080*/ 	.word	0x000000ff
        /*1084*/ 	.word	0x0002d8b8
        /*1088*/ 	.short	0x0100
        /*108a*/ 	.byte	0x08
	.zero		1


	//   ....[21]....
        /*108c*/ 	.word	0x000008e0
        /*1090*/ 	.word	0x000000ff
        /*1094*/ 	.word	0x0002d8c8
        /*1098*/ 	.short	0x0100
        /*109a*/ 	.byte	0x08
	.zero		1


	//   ....[22]....
        /*109c*/ 	.word	0x00003900
        /*10a0*/ 	.word	0x00000022
        /*10a4*/ 	.word	0x0002d890
        /*10a8*/ 	.short	0x010a
        /*10aa*/ 	.byte	0x3f
	.zero		1


	//   ....[23]....
        /*10ac*/ 	.word	0x00005550
        /*10b0*/ 	.word	0x00000022
        /*10b4*/ 	.word	0x0002d890
        /*10b8*/ 	.short	0x010a
        /*10ba*/ 	.byte	0x3f
	.zero		1


	//   ....[24]....
        /*10bc*/ 	.word	0x00006dd0
        /*10c0*/ 	.word	0x00000022
        /*10c4*/ 	.word	0x0002d890
        /*10c8*/ 	.short	0x010a
        /*10ca*/ 	.byte	0x3f
	.zero		1


	//   ....[25]....
        /*10cc*/ 	.word	0x00007340
        /*10d0*/ 	.word	0x0000000b
        /*10d4*/ 	.word	0x00000000
        /*10d8*/ 	.short	0x0101
        /*10da*/ 	.byte	0x3f
	.zero		1


	//   ....[26]....
        /*10dc*/ 	.word	0x00007380
        /*10e0*/ 	.word	0x00000022
        /*10e4*/ 	.word	0x0002d8b0
        /*10e8*/ 	.short	0x010a
        /*10ea*/ 	.byte	0x3f
	.zero		1


	//   ....[27]....
        /*10ec*/ 	.word	0x000078b0
        /*10f0*/ 	.word	0x00000022
        /*10f4*/ 	.word	0x00000000
        /*10f8*/ 	.short	0x0101
        /*10fa*/ 	.byte	0x3f
	.zero		1


	//   ....[28]....
        /*10fc*/ 	.word	0x00008520
        /*1100*/ 	.word	0x00000002
        /*1104*/ 	.word	0x0002d800
        /*1108*/ 	.short	0x010a
        /*110a*/ 	.byte	0x3f
	.zero		1


	//   ....[29]....
        /*110c*/ 	.word	0x00008570
        /*1110*/ 	.word	0x00000002
        /*1114*/ 	.word	0x0002d800
        /*1118*/ 	.short	0x010a
        /*111a*/ 	.byte	0x3f
	.zero		1


	//   ....[30]....
        /*111c*/ 	.word	0x000091d0
        /*1120*/ 	.word	0x00000002
        /*1124*/ 	.word	0x0002d800
        /*1128*/ 	.short	0x010a
        /*112a*/ 	.byte	0x3f
	.zero		1


	//   ....[31]....
        /*112c*/ 	.word	0x0000ae60
        /*1130*/ 	.word	0x00000002
        /*1134*/ 	.word	0x0002d800
        /*1138*/ 	.short	0x010a
        /*113a*/ 	.byte	0x3f
	.zero		1


	//   ....[32]....
        /*113c*/ 	.word	0x0000c4f0
        /*1140*/ 	.word	0x00000000
        /*1144*/ 	.word	0x0002d830
        /*1148*/ 	.short	0x010a
        /*114a*/ 	.byte	0x3f
	.zero		1


	//   ....[33]....
        /*114c*/ 	.word	0x0000c5a0
        /*1150*/ 	.word	0x00000000
        /*1154*/ 	.word	0x0002d830
        /*1158*/ 	.short	0x010a
        /*115a*/ 	.byte	0x3f
	.zero		1


	//   ....[34]....
        /*115c*/ 	.word	0x0000cbd0
        /*1160*/ 	.word	0x00000000
        /*1164*/ 	.word	0x00000000
        /*1168*/ 	.short	0x0101
        /*116a*/ 	.byte	0x3f
	.zero		1


	//   ....[35]....
        /*116c*/ 	.word	0x0000fb50
        /*1170*/ 	.word	0x00000009
        /*1174*/ 	.word	0x0002d830
        /*1178*/ 	.short	0x010a
        /*117a*/ 	.byte	0x3f
	.zero		1


	//   ....[36]....
        /*117c*/ 	.word	0x0000fba0
        /*1180*/ 	.word	0x00000009
        /*1184*/ 	.word	0x0002d830
        /*1188*/ 	.short	0x010a
        /*118a*/ 	.byte	0x3f
	.zero		1


	//   ....[37]....
        /*118c*/ 	.word	0x0000ffd0
        /*1190*/ 	.word	0x00000009
        /*1194*/ 	.word	0x0002d850
        /*1198*/ 	.short	0x010a
        /*119a*/ 	.byte	0x3f
	.zero		1


	//   ....[38]....
        /*119c*/ 	.word	0x00010010
        /*11a0*/ 	.word	0x00000009
        /*11a4*/ 	.word	0x0002d850
        /*11a8*/ 	.short	0x010a
        /*11aa*/ 	.byte	0x3f
	.zero		1


	//   ....[39]....
        /*11ac*/ 	.word	0x00010680
        /*11b0*/ 	.word	0x00000008
        /*11b4*/ 	.word	0x00000000
        /*11b8*/ 	.short	0x0101
        /*11ba*/ 	.byte	0x3f
	.zero		1


	//   ....[40]....
        /*11bc*/ 	.word	0x00012a10
        /*11c0*/ 	.word	0x00000011
        /*11c4*/ 	.word	0x00000000
        /*11c8*/ 	.short	0x0101
        /*11ca*/ 	.byte	0x3f
	.zero		1


	//   ....[41]....
        /*11cc*/ 	.word	0x00013430
        /*11d0*/ 	.word	0x00000003
        /*11d4*/ 	.word	0x0002d830
        /*11d8*/ 	.short	0x010a
        /*11da*/ 	.byte	0x3f
	.zero		1


	//   ....[42]....
        /*11dc*/ 	.word	0x00013480
        /*11e0*/ 	.word	0x00000003
        /*11e4*/ 	.word	0x0002d830
        /*11e8*/ 	.short	0x010a
        /*11ea*/ 	.byte	0x3f
	.zero		1


	//   ....[43]....
        /*11ec*/ 	.word	0x000138e0
        /*11f0*/ 	.word	0x00000003
        /*11f4*/ 	.word	0x0002d850
        /*11f8*/ 	.short	0x010a
        /*11fa*/ 	.byte	0x3f
	.zero		1


	//   ....[44]....
        /*11fc*/ 	.word	0x00013920
        /*1200*/ 	.word	0x00000003
        /*1204*/ 	.word	0x0002d850
        /*1208*/ 	.short	0x010a
        /*120a*/ 	.byte	0x3f
	.zero		1


	//   ....[45]....
        /*120c*/ 	.word	0x00013f90
        /*1210*/ 	.word	0x00000000
        /*1214*/ 	.word	0x00000000
        /*1218*/ 	.short	0x0101
        /*121a*/ 	.byte	0x3f
	.zero		1


	//   ....[46]....
        /*121c*/ 	.word	0x00015160
        /*1220*/ 	.word	0x00000006
        /*1224*/ 	.word	0x00000000
        /*1228*/ 	.short	0x0101
        /*122a*/ 	.byte	0x3f
	.zero		1


	//   ....[47]....
        /*122c*/ 	.word	0x000158f0
        /*1230*/ 	.word	0x00000003
        /*1234*/ 	.word	0x0002d830
        /*1238*/ 	.short	0x010a
        /*123a*/ 	.byte	0x3f
	.zero		1


	//   ....[48]....
        /*123c*/ 	.word	0x00015940
        /*1240*/ 	.word	0x00000003
        /*1244*/ 	.word	0x0002d830
        /*1248*/ 	.short	0x010a
        /*124a*/ 	.byte	0x3f
	.zero		1


	//   ....[49]....
        /*124c*/ 	.word	0x00015da0
        /*1250*/ 	.word	0x00000003
        /*1254*/ 	.word	0x0002d850
        /*1258*/ 	.short	0x010a
        /*125a*/ 	.byte	0x3f
	.zero		1


	//   ....[50]....
        /*125c*/ 	.word	0x00015de0
        /*1260*/ 	.word	0x00000003
        /*1264*/ 	.word	0x0002d850
        /*1268*/ 	.short	0x010a
        /*126a*/ 	.byte	0x3f
	.zero		1


	//   ....[51]....
        /*126c*/ 	.word	0x00016500
        /*1270*/ 	.word	0x00000000
        /*1274*/ 	.word	0x00000000
        /*1278*/ 	.short	0x0101
        /*127a*/ 	.byte	0x3f
	.zero		1


	//   ....[52]....
        /*127c*/ 	.word	0x00018740
        /*1280*/ 	.word	0x00000008
        /*1284*/ 	.word	0x00000000
        /*1288*/ 	.short	0x0101
        /*128a*/ 	.byte	0x3f
	.zero		1


	//   ....[53]....
        /*128c*/ 	.word	0x00018de0
        /*1290*/ 	.word	0x0000000e
        /*1294*/ 	.word	0x0002d850
        /*1298*/ 	.short	0x010a
        /*129a*/ 	.byte	0x3f
	.zero		1


	//   ....[54]....
        /*129c*/ 	.word	0x00018e90
        /*12a0*/ 	.word	0x0000000e
        /*12a4*/ 	.word	0x0002d850
        /*12a8*/ 	.short	0x010a
        /*12aa*/ 	.byte	0x3f
	.zero		1


	//   ....[55]....
        /*12ac*/ 	.word	0x00019690
        /*12b0*/ 	.word	0x0000000e
        /*12b4*/ 	.word	0x00000000
        /*12b8*/ 	.short	0x0101
        /*12ba*/ 	.byte	0x3f
	.zero		1


	//   ....[56]....
        /*12bc*/ 	.word	0x0001aa30
        /*12c0*/ 	.word	0x00000000
        /*12c4*/ 	.word	0x00000000
        /*12c8*/ 	.short	0x0101
        /*12ca*/ 	.byte	0x3f
	.zero		1


	//   ....[57]....
        /*12cc*/ 	.word	0x0001adf0
        /*12d0*/ 	.word	0x0000000a
        /*12d4*/ 	.word	0x00000000
        /*12d8*/ 	.short	0x0101
        /*12da*/ 	.byte	0x3f
	.zero		1


	//   ....[58]....
        /*12dc*/ 	.word	0x0001e680
        /*12e0*/ 	.word	0x00000012
        /*12e4*/ 	.word	0x0002d820
        /*12e8*/ 	.short	0x010a
        /*12ea*/ 	.byte	0x3f
	.zero		1


	//   ....[59]....
        /*12ec*/ 	.word	0x0001e740
        /*12f0*/ 	.word	0x0000000a
        /*12f4*/ 	.word	0x0002d8a0
        /*12f8*/ 	.short	0x010a
        /*12fa*/ 	.byte	0x3f
	.zero		1


	//   ....[60]....
        /*12fc*/ 	.word	0x0001eb70
        /*1300*/ 	.word	0x0000000a
        /*1304*/ 	.word	0x0002d8c0
        /*1308*/ 	.short	0x010a
        /*130a*/ 	.byte	0x3f
	.zero		1


	//   ....[61]....
        /*130c*/ 	.word	0x0001f0d0
        /*1310*/ 	.word	0x00000009
        /*1314*/ 	.word	0x0002d8a0
        /*1318*/ 	.short	0x010a
        /*131a*/ 	.byte	0x3f
	.zero		1


	//   ....[62]....
        /*131c*/ 	.word	0x0001f4f0
        /*1320*/ 	.word	0x00000009
        /*1324*/ 	.word	0x0002d8c0
        /*1328*/ 	.short	0x010a
        /*132a*/ 	.byte	0x3f
	.zero		1


	//   ....[63]....
        /*132c*/ 	.word	0x00020a90
        /*1330*/ 	.word	0x00000002
        /*1334*/ 	.word	0x0002d840
        /*1338*/ 	.short	0x010a
        /*133a*/ 	.byte	0x3f
	.zero		1


	//   ....[64]....
        /*133c*/ 	.word	0x00020fd0
        /*1340*/ 	.word	0x00000002
        /*1344*/ 	.word	0x0002d830
        /*1348*/ 	.short	0x0107
        /*134a*/ 	.byte	0x3f
	.zero		1


	//   ....[65]....
        /*134c*/ 	.word	0x000210a0
        /*1350*/ 	.word	0x00000002
        /*1354*/ 	.word	0x0002d830
        /*1358*/ 	.short	0x0101
        /*135a*/ 	.byte	0x3f
	.zero		1


	//   ....[66]....
        /*135c*/ 	.word	0x00021cb0
        /*1360*/ 	.word	0x00000012
        /*1364*/ 	.word	0x0002d800
        /*1368*/ 	.short	0x0107
        /*136a*/ 	.byte	0x3f
	.zero		1


	//   ....[67]....
        /*136c*/ 	.word	0x00021da0
        /*1370*/ 	.word	0x00000012
        /*1374*/ 	.word	0x0002d800
        /*1378*/ 	.short	0x0101
        /*137a*/ 	.byte	0x3f
	.zero		1


	//   ....[68]....
        /*137c*/ 	.word	0x00021dc0
        /*1380*/ 	.word	0x00000012
        /*1384*/ 	.word	0x0002d820
        /*1388*/ 	.short	0x010a
        /*138a*/ 	.byte	0x3f
	.zero		1


	//   ....[69]....
        /*138c*/ 	.word	0x000221e0
        /*1390*/ 	.word	0x00000005
        /*1394*/ 	.word	0x0002d840
        /*1398*/ 	.short	0x010a
        /*139a*/ 	.byte	0x3f
	.zero		1


	//   ....[70]....
        /*139c*/ 	.word	0x000225f0
        /*13a0*/ 	.word	0x00000005
        /*13a4*/ 	.word	0x0002d830
        /*13a8*/ 	.short	0x0107
        /*13aa*/ 	.byte	0x3f
	.zero		1


	//   ....[71]....
        /*13ac*/ 	.word	0x000226b0
        /*13b0*/ 	.word	0x00000005
        /*13b4*/ 	.word	0x0002d830
        /*13b8*/ 	.short	0x0101
        /*13ba*/ 	.byte	0x3f
	.zero		1


	//   ....[72]....
        /*13bc*/ 	.word	0x00022710
        /*13c0*/ 	.word	0x00000005
        /*13c4*/ 	.word	0x0002d860
        /*13c8*/ 	.short	0x010a
        /*13ca*/ 	.byte	0x3f
	.zero		1


	//   ....[73]....
        /*13cc*/ 	.word	0x00022bc0
        /*13d0*/ 	.word	0x00000005
        /*13d4*/ 	.word	0x0002d850
        /*13d8*/ 	.short	0x0107
        /*13da*/ 	.byte	0x3f
	.zero		1


	//   ....[74]....
        /*13dc*/ 	.word	0x00022cb0
        /*13e0*/ 	.word	0x00000005
        /*13e4*/ 	.word	0x0002d850
        /*13e8*/ 	.short	0x0101
        /*13ea*/ 	.byte	0x3f
	.zero		1


	//   ....[75]....
        /*13ec*/ 	.word	0x00022ee0
        /*13f0*/ 	.word	0x00000000
        /*13f4*/ 	.word	0x0002d860
        /*13f8*/ 	.short	0x010a
        /*13fa*/ 	.byte	0x3f
	.zero		1


	//   ....[76]....
        /*13fc*/ 	.word	0x00023310
        /*1400*/ 	.word	0x00000000
        /*1404*/ 	.word	0x0002d850
        /*1408*/ 	.short	0x0107
        /*140a*/ 	.byte	0x3f
	.zero		1


	//   ....[77]....
        /*140c*/ 	.word	0x000233f0
        /*1410*/ 	.word	0x00000000
        /*1414*/ 	.word	0x0002d850
        /*1418*/ 	.short	0x0101
        /*141a*/ 	.byte	0x3f
	.zero		1


	//   ....[78]....
        /*141c*/ 	.word	0x00024550
        /*1420*/ 	.word	0x00000005
        /*1424*/ 	.word	0x0002d820
        /*1428*/ 	.short	0x010a
        /*142a*/ 	.byte	0x3f
	.zero		1


	//   ....[79]....
        /*142c*/ 	.word	0x000246f0
        /*1430*/ 	.word	0x00000003
        /*1434*/ 	.word	0x0002d840
        /*1438*/ 	.short	0x010a
        /*143a*/ 	.byte	0x3f
	.zero		1


	//   ....[80]....
        /*143c*/ 	.word	0x00024780
        /*1440*/ 	.word	0x00000005
        /*1444*/ 	.word	0x0002d840
        /*1448*/ 	.short	0x010a
        /*144a*/ 	.byte	0x3f
	.zero		1


	//   ....[81]....
        /*144c*/ 	.word	0x000247c0
        /*1450*/ 	.word	0x00000003
        /*1454*/ 	.word	0x0002d860
        /*1458*/ 	.short	0x010a
        /*145a*/ 	.byte	0x3f
	.zero		1


	//   ....[82]....
        /*145c*/ 	.word	0x00024800
        /*1460*/ 	.word	0x00000005
        /*1464*/ 	.word	0x0002d860
        /*1468*/ 	.short	0x010a
        /*146a*/ 	.byte	0x3f
	.zero		1


	//   ....[83]....
        /*146c*/ 	.word	0x00024860
        /*1470*/ 	.word	0x00000022
        /*1474*/ 	.word	0x0002d890
        /*1478*/ 	.short	0x010a
        /*147a*/ 	.byte	0x3f
	.zero		1


	//   ....[84]....
        /*147c*/ 	.word	0x000249e0
        /*1480*/ 	.word	0x00000022
        /*1484*/ 	.word	0x0002d890
        /*1488*/ 	.short	0x010a
        /*148a*/ 	.byte	0x3f
	.zero		1


	//   ....[85]....
        /*148c*/ 	.word	0x00024b60
        /*1490*/ 	.word	0x00000022
        /*1494*/ 	.word	0x0002d890
        /*1498*/ 	.short	0x010a
        /*149a*/ 	.byte	0x3f
	.zero		1


	//   ....[86]....
        /*149c*/ 	.word	0x00024cd0
        /*14a0*/ 	.word	0x00000022
        /*14a4*/ 	.word	0x0002d8b0
        /*14a8*/ 	.short	0x010a
        /*14aa*/ 	.byte	0x3f
	.zero		1


	//   ....[87]....
        /*14ac*/ 	.word	0x00024f80
        /*14b0*/ 	.word	0x00000002
        /*14b4*/ 	.word	0x0002d800
        /*14b8*/ 	.short	0x010a
        /*14ba*/ 	.byte	0x3f
	.zero		1


	//   ....[88]....
        /*14bc*/ 	.word	0x00025190
        /*14c0*/ 	.word	0x00000002
        /*14c4*/ 	.word	0x0002d800
        /*14c8*/ 	.short	0x010a
        /*14ca*/ 	.byte	0x3f
	.zero		1


	//   ....[89]....
        /*14cc*/ 	.word	0x000251e0
        /*14d0*/ 	.word	0x00000000
        /*14d4*/ 	.word	0x0002d830
        /*14d8*/ 	.short	0x010a
        /*14da*/ 	.byte	0x3f
	.zero		1


	//   ....[90]....
        /*14dc*/ 	.word	0x00025230
        /*14e0*/ 	.word	0x00000009
        /*14e4*/ 	.word	0x0002d830
        /*14e8*/ 	.short	0x010a
        /*14ea*/ 	.byte	0x3f
	.zero		1


	//   ....[91]....
        /*14ec*/ 	.word	0x00025280
        /*14f0*/ 	.word	0x00000009
        /*14f4*/ 	.word	0x0002d850
        /*14f8*/ 	.short	0x010a
        /*14fa*/ 	.byte	0x3f
	.zero		1


	//   ....[92]....
        /*14fc*/ 	.word	0x000252d0
        /*1500*/ 	.word	0x00000003
        /*1504*/ 	.word	0x0002d830
        /*1508*/ 	.short	0x010a
        /*150a*/ 	.byte	0x3f
	.zero		1


	//   ....[93]....
        /*150c*/ 	.word	0x00025320
        /*1510*/ 	.word	0x00000003
        /*1514*/ 	.word	0x0002d850
        /*1518*/ 	.short	0x010a
        /*151a*/ 	.byte	0x3f
	.zero		1


	//   ....[94]....
        /*151c*/ 	.word	0x00025370
        /*1520*/ 	.word	0x00000003
        /*1524*/ 	.word	0x0002d830
        /*1528*/ 	.short	0x010a
        /*152a*/ 	.byte	0x3f
	.zero		1


	//   ....[95]....
        /*152c*/ 	.word	0x000253c0
        /*1530*/ 	.word	0x00000003
        /*1534*/ 	.word	0x0002d850
        /*1538*/ 	.short	0x010a
        /*153a*/ 	.byte	0x3f
	.zero		1


	//   ....[96]....
        /*153c*/ 	.word	0x00025410
        /*1540*/ 	.word	0x0000000e
        /*1544*/ 	.word	0x0002d850
        /*1548*/ 	.short	0x010a
        /*154a*/ 	.byte	0x3f
	.zero		1


	//   ....[97]....
        /*154c*/ 	.word	0x00025b80
        /*1550*/ 	.word	0x00000012
        /*1554*/ 	.word	0x0002d820
        /*1558*/ 	.short	0x010a
        /*155a*/ 	.byte	0x3f
	.zero		1


	//   ....[98]....
        /*155c*/ 	.word	0x00025bd0
        /*1560*/ 	.word	0x0000000a
        /*1564*/ 	.word	0x0002d8a0
        /*1568*/ 	.short	0x010a
        /*156a*/ 	.byte	0x3f
	.zero		1


	//   ....[99]....
        /*156c*/ 	.word	0x00025c20
        /*1570*/ 	.word	0x0000000a
        /*1574*/ 	.word	0x0002d8c0
        /*1578*/ 	.short	0x010a
        /*157a*/ 	.byte	0x3f
	.zero		1


	//   ....[100]....
        /*157c*/ 	.word	0x00025c70
        /*1580*/ 	.word	0x00000009
        /*1584*/ 	.word	0x0002d8a0
        /*1588*/ 	.short	0x010a
        /*158a*/ 	.byte	0x3f
	.zero		1


	//   ....[101]....
        /*158c*/ 	.word	0x00025cc0
        /*1590*/ 	.word	0x00000009
        /*1594*/ 	.word	0x0002d8c0
        /*1598*/ 	.short	0x010a
        /*159a*/ 	.byte	0x3f
	.zero		1


	//   ....[102]....
        /*159c*/ 	.word	0x00025de0
        /*15a0*/ 	.word	0x00000002
        /*15a4*/ 	.word	0x0002d840
        /*15a8*/ 	.short	0x010a
        /*15aa*/ 	.byte	0x3f
	.zero		1


	//   ....[103]....
        /*15ac*/ 	.word	0x00026c10
        /*15b0*/ 	.word	0x00000012
        /*15b4*/ 	.word	0x0002d820
        /*15b8*/ 	.short	0x010a
        /*15ba*/ 	.byte	0x3f
	.zero		1


	//   ....[104]....
        /*15bc*/ 	.word	0x00026c60
        /*15c0*/ 	.word	0x00000005
        /*15c4*/ 	.word	0x0002d840
        /*15c8*/ 	.short	0x010a
        /*15ca*/ 	.byte	0x3f
	.zero		1


	//   ....[105]....
        /*15cc*/ 	.word	0x00027200
        /*15d0*/ 	.word	0x00000005
        /*15d4*/ 	.word	0x0002d860
        /*15d8*/ 	.short	0x010a
        /*15da*/ 	.byte	0x3f
	.zero		1


	//   ....[106]....
        /*15dc*/ 	.word	0x000277e0
        /*15e0*/ 	.word	0x00000000
        /*15e4*/ 	.word	0x0002d860
        /*15e8*/ 	.short	0x010a
        /*15ea*/ 	.byte	0x3f
	.zero		1


	//   ....[107]....
        /*15ec*/ 	.word	0x000287d0
        /*15f0*/ 	.word	0x00000005
        /*15f4*/ 	.word	0x0002d820
        /*15f8*/ 	.short	0x010a
        /*15fa*/ 	.byte	0x3f
	.zero		1


	//   ....[108]....
        /*15fc*/ 	.word	0x00028970
        /*1600*/ 	.word	0x00000003
        /*1604*/ 	.word	0x0002d840
        /*1608*/ 	.short	0x010a
        /*160a*/ 	.byte	0x3f
	.zero		1


	//   ....[109]....
        /*160c*/ 	.word	0x000289c0
        /*1610*/ 	.word	0x00000005
        /*1614*/ 	.word	0x0002d840
        /*1618*/ 	.short	0x010a
        /*161a*/ 	.byte	0x3f
	.zero		1


	//   ....[110]....
        /*161c*/ 	.word	0x00028a10
        /*1620*/ 	.word	0x00000003
        /*1624*/ 	.word	0x0002d860
        /*1628*/ 	.short	0x010a
        /*162a*/ 	.byte	0x3f
	.zero		1


	//----- nvinfo : EIATTR_NUM_MBARRIERS
	.align		4
.L_237:
        /*162c*/ 	.byte	0x03, 0x38
        /*162e*/ 	.short	0x0016


	//----- nvinfo : EIATTR_EXIT_INSTR_OFFSETS
	.align		4
        /*1630*/ 	.byte	0x04, 0x1c
        /*1632*/ 	.short	(.L_239 - .L_238)


	//   ....[0]....
.L_238:
        /*1634*/ 	.word	0x00024850


	//----- nvinfo : EIATTR_MAX_THREADS
	.align		4
.L_239:
        /*1638*/ 	.byte	0x04, 0x05
        /*163a*/ 	.short	(.L_241 - .L_240)
.L_240:
        /*163c*/ 	.word	0x00000200
        /*1640*/ 	.word	0x00000001
        /*1644*/ 	.word	0x00000001


	//----- nvinfo : EIATTR_CRS_STACK_SIZE
	.align		4
.L_241:
        /*1648*/ 	.byte	0x04, 0x1e
        /*164a*/ 	.short	(.L_243 - .L_242)
.L_242:
        /*164c*/ 	.word	0x00000000


	//----- nvinfo : EIATTR_CBANK_PARAM_SIZE
	.align		4
.L_243:
        /*1650*/ 	.byte	0x03, 0x19
        /*1652*/ 	.short	0x0af0


	//----- nvinfo : EIATTR_PARAM_CBANK
	.align		4
        /*1654*/ 	.byte	0x04, 0x0a
        /*1656*/ 	.short	(.L_245 - .L_244)
	.align		4
.L_244:
        /*1658*/ 	.word	index@(.nv.constant0._ZN7cutlass13device_kernelIN5flash11enable_sm90INS1_16FlashAttnFwdSm90INS1_25CollectiveMainloopFwdSm90ILi2EN4cute5tupleIJNS5_1CILi1EEES8_S8_EEENS6_IJNS7_ILi192EEENS7_ILi128EEENS7_ILi96EEEEEELi96ENS_6half_tEfNS_4arch4Sm90ELb0ELb1ELb0ELb1ELb1ELb1ELb0ELb0ELb1ELb1ELb1ELb0EEENS1_21CollectiveEpilogueFwdINS6_IJSA_SC_SB_EEES9_SE_SG_Li384ELb1ELb1ELb1ELb0EEENS1_36VarlenDynamicPersistentTileSchedulerILi192ELi128ELi384ELi128ELb1ELb1ELb1ELb1ELb0ELb1EEEEEEEEEvNT_6ParamsE)
        /*165c*/ 	.short	0x0210
        /*165e*/ 	.short	0x0af0


	//----- nvinfo : EIATTR_SW_WAR
	.align		4
.L_245:
        /*1660*/ 	.byte	0x04, 0x36
        /*1662*/ 	.short	(.L_247 - .L_246)
.L_246:
        /*1664*/ 	.word	0x00000008
.L_247:


//--------------------- .nv.info._ZN7cutlass13device_kernelIN5flash11enable_sm90INS1_16FlashAttnFwdSm90INS1_25CollectiveMainloopFwdSm90ILi2EN4cute5tupleIJNS5_1CILi1EEES8_S8_EEENS6_IJNS7_ILi192EEENS7_ILi128EEENS7_ILi96EEEEEELi96ENS_6half_tEfNS_4arch4Sm90ELb1ELb0ELb0ELb0ELb1ELb0ELb0ELb0ELb1ELb1ELb1ELb0EEENS1_21CollectiveEpilogueFwdINS6_IJSA_SC_SB_EEES9_SE_SG_Li384ELb0ELb1ELb1ELb0EEENS1_19SingleTileSchedulerILb0ELb1ELb1ELi192EEEEEEEEEvNT_6ParamsE --------------------------
	.section	.nv.info._ZN7cutlass13device_kernelIN5flash11enable_sm90INS1_16FlashAttnFwdSm90INS1_25CollectiveMainloopFwdSm90ILi2EN4cute5tupleIJNS5_1CILi1EEES8_S8_EEENS6_IJNS7_ILi192EEENS7_ILi128EEENS7_ILi96EEEEEELi96ENS_6half_tEfNS_4arch4Sm90ELb1ELb0ELb0ELb0ELb1ELb0ELb0ELb0ELb1ELb1ELb1ELb0EEENS1_21CollectiveEpilogueFwdINS6_IJSA_SC_SB_EEES9_SE_SG_Li384ELb0ELb1ELb1ELb0EEENS1_19SingleTileSchedulerILb0ELb1ELb1ELi192EEEEEEEEEvNT_6ParamsE,"",@"SHT_CUDA_INFO"
	.sectionflags	@""
	.align	4


	//----- nvinfo : EIATTR_CUDA_API_VERSION
	.align		4
        /*0000*/ 	.byte	0x04, 0x37
        /*0002*/ 	.short	(.L_249 - .L_248)
.L_248:
        /*0004*/ 	.word	0x00000082


	//----- nvinfo : EIATTR_KPARAM_INFO
	.align		4
.L_249:
        /*0008*/ 	.byte	0x04, 0x17
        /*000a*/ 	.short	(.L_251 - .L_250)
.L_250:
        /*000c*/ 	.word	0x00000000
        /*0010*/ 	.short	0x0000
        /*0012*/ 	.short	0x0070
        /*0014*/ 	.byte	0x00, 0xf0, 0x01, 0x28


	//----- nvinfo : EIATTR_SPARSE_MMA_MASK
	.align		4
.L_251:
        /*0018*/ 	.byte	0x03, 0x50
        /*001a*/ 	.short	0x0000


	//----- nvinfo : EIATTR_MAXREG_COUNT
	.align		4
        /*001c*/ 	.byte	0x03, 0x1b
        /*001e*/ 	.short	0x0080


	//----- nvinfo : EIATTR_NUM_BARRIERS
	.align		4
        /*0020*/ 	.byte	0x02, 0x4c
        /*0022*/ 	.byte	0x10
	.zero		1


	//----- nvinfo : EIATTR_EXTERNS
	.align		4
        /*0024*/ 	.byte	0x04, 0x0f
        /*0026*/ 	.short	(.L_253 - .L_252)


	//   ....[0]....
	.align		4
.L_252:
        /*0028*/ 	.word	index@(__assertfail)


	//----- nvinfo : EIATTR_ANNOTATIONS
	.align		4
.L_253:
        /*002c*/ 	.byte	0x04, 0x55
        /*002e*/ 	.short	(.L_255 - .L_254)


	//   ....[0]....
.L_254:
        /*0030*/ 	.word	0x00000001
        /*0034*/ 	.byte	0xb0, 0x08, 0x00, 0x00, 0x01, 0x00, 0x00, 0x00, 0x10, 0x0a, 0x00, 0x00, 0x01, 0x00, 0x00, 0x00
        /*0044*/ 	.byte	0x20, 0x14, 0x00, 0x00, 0x01, 0x00, 0x00, 0x00, 0x70, 0x93, 0x00, 0x00, 0x01, 0x00, 0x00, 0x00
        /*0054*/ 	.byte	0x80, 0xa6, 0x00, 0x00, 0x01, 0x00, 0x00, 0x00, 0x70, 0xb6, 0x00, 0x00, 0x01, 0x00, 0x00, 0x00
        /*0064*/ 	.byte	0x90, 0xb6, 0x00, 0x00, 0x01, 0x00, 0x00, 0x00, 0xf0, 0xb7, 0x00, 0x00, 0x01, 0x00, 0x00, 0x00
        /*0074*/ 	.byte	0x60, 0xce, 0x00, 0x00, 0x01, 0x00, 0x00, 0x00, 0x80, 0xce, 0x00, 0x00, 0x01, 0x00, 0x00, 0x00
        /*0084*/ 	.byte	0xa0, 0xe2, 0x00, 0x00


	//----- nvinfo : EIATTR_MERCURY_ISA_VERSION
	.align		4
.L_255:
        /*0088*/ 	.byte	0x03, 0x5f
        /*008a*/ 	.short	0x0101


	//----- nvinfo : EIATTR_INT_WARP_WIDE_INSTR_OFFSETS
	.align		4
        /*008c*/ 	.byte	0x04, 0x31
        /*008e*/ 	.short	(.L_257 - .L_256)


	//   ....[0]....
.L_256:
        /*0090*/ 	.word	0x000000c0


	//   ....[1]....
        /*0094*/ 	.word	0x000000d0


	//   ....[2]....
        /*0098*/ 	.word	0x00000170


	//----- nvinfo : EIATTR_COOP_GROUP_MASK_REGIDS
	.align		4
.L_257:
        /*009c*/ 	.byte	0x04, 0x29
        /*009e*/ 	.short	(.L_259 - .L_258)


	//   ....[0]....
.L_258:
        /*00a0*/ 	.word	0xffffffff


	//   ....[1]....
        /*00a4*/ 	.word	0xffffffff


	//   ....[2]....
        /*00a8*/ 	.word	0xffffffff


	//   ....[3]....
        /*00ac*/ 	.word	0xffffffff


	//   ....[4]....
        /*00b0*/ 	.word	0xffffffff


	//   ....[5]....
        /*00b4*/ 	.word	0xffffffff


	//   ....[6]....
        /*00b8*/ 	.word	0xffffffff


	//   ....[7]....
        /*00bc*/ 	.word	0xffffffff


	//   ....[8]....
        /*00c0*/ 	.word	0xffffffff


	//   ....[9]....
        /*00c4*/ 	.word	0xffffffff


	//   ....[10]....
        /*00c8*/ 	.word	0xffffffff


	//   ....[11]....
        /*00cc*/ 	.word	0xffffffff


	//   ....[12]....
        /*00d0*/ 	.word	0xffffffff


	//   ....[13]....
        /*00d4*/ 	.word	0xffffffff


	//   ....[14]....
        /*00d8*/ 	.word	0xffffffff


	//   ....[15]....
        /*00dc*/ 	.word	0xffffffff


	//   ....[16]....
        /*00e0*/ 	.word	0xffffffff


	//   ....[17]....
        /*00e4*/ 	.word	0xffffffff


	//   ....[18]....
        /*00e8*/ 	.word	0xffffffff


	//   ....[19]....
        /*00ec*/ 	.word	0xffffffff


	//   ....[20]....
        /*00f0*/ 	.word	0xffffffff


	//   ....[21]....
        /*00f4*/ 	.word	0xffffffff


	//   ....[22]....
        /*00f8*/ 	.word	0xffffffff


	//   ....[23]....
        /*00fc*/ 	.word	0xffffffff


	//   ....[24]....
        /*0100*/ 	.word	0xffffffff


	//   ....[25]....
        /*0104*/ 	.word	0xffffffff


	//   ....[26]....
        /*0108*/ 	.word	0xffffffff


	//   ....[27]....
        /*010c*/ 	.word	0xffffffff


	//   ....[28]....
        /*0110*/ 	.word	0xffffffff


	//   ....[29]....
        /*0114*/ 	.word	0xffffffff


	//   ....[30]....
        /*0118*/ 	.word	0xffffffff


	//   ....[31]....
        /*011c*/ 	.word	0xffffffff


	//   ....[32]....
        /*0120*/ 	.word	0xffffffff


	//   ....[33]....
        /*0124*/ 	.word	0xffffffff


	//   ....[34]....
        /*0128*/ 	.word	0xffffffff


	//   ....[35]....
        /*012c*/ 	.word	0xffffffff


	//   ....[36]....
        /*0130*/ 	.word	0xffffffff


	//   ....[37]....
        /*0134*/ 	.word	0xffffffff


	//   ....[38]....
        /*0138*/ 	.word	0xffffffff


	//   ....[39]....
        /*013c*/ 	.word	0xffffffff


	//   ....[40]....
        /*0140*/ 	.word	0xffffffff


	//   ....[41]....
        /*0144*/ 	.word	0xffffffff


	//   ....[42]....
        /*0148*/ 	.word	0xffffffff


	//   ....[43]....
        /*014c*/ 	.word	0xffffffff


	//   ....[44]....
        /*0150*/ 	.word	0xffffffff


	//   ....[45]....
        /*0154*/ 	.word	0xffffffff


	//   ....[46]....
        /*0158*/ 	.word	0xffffffff


	//   ....[47]....
        /*015c*/ 	.word	0xffffffff


	//   ....[48]....
        /*0160*/ 	.word	0xffffffff


	//   ....[49]....
        /*0164*/ 	.word	0xffffffff


	//   ....[50]....
        /*0168*/ 	.word	0xffffffff


	//   ....[51]....
        /*016c*/ 	.word	0xffffffff


	//   ....[52]....
        /*0170*/ 	.word	0xffffffff


	//   ....[53]....
        /*0174*/ 	.word	0xffffffff


	//   ....[54]....
        /*0178*/ 	.word	0xffffffff


	//   ....[55]....
        /*017c*/ 	.word	0xffffffff


	//   ....[56]....
        /*0180*/ 	.word	0xffffffff


	//   ....[57]....
        /*0184*/ 	.word	0xffffffff


	//   ....[58]....
        /*0188*/ 	.word	0xffffffff


	//   ....[59]....
        /*018c*/ 	.word	0xffffffff


	//   ....[60]....
        /*0190*/ 	.word	0xffffffff


	//   ....[61]....
        /*0194*/ 	.word	0xffffffff


	//   ....[62]....
        /*0198*/ 	.word	0xffffffff


	//   ....[63]....
        /*019c*/ 	.word	0xffffffff


	//   ....[64]....
        /*01a0*/ 	.word	0xffffffff


	//   ....[65]....
        /*01a4*/ 	.word	0xffffffff


	//   ....[66]....
        /*01a8*/ 	.word	0xffffffff


	//   ....[67]....
        /*01ac*/ 	.word	0xffffffff


	//   ....[68]....
        /*01b0*/ 	.word	0xffffffff


	//   ....[69]....
        /*01b4*/ 	.word	0xffffffff


	//   ....[70]....
        /*01b8*/ 	.word	0xffffffff


	//   ....[71]....
        /*01bc*/ 	.word	0xffffffff


	//   ....[72]....
        /*01c0*/ 	.word	0xffffffff


	//   ....[73]....
        /*01c4*/ 	.word	0xffffffff


	//   ....[74]....
        /*01c8*/ 	.word	0xffffffff


	//   ....[75]....
        /*01cc*/ 	.word	0xffffffff


	//   ....[76]....
        /*01d0*/ 	.word	0xffffffff


	//   ....[77]....
        /*01d4*/ 	.word	0xffffffff


	//   ....[78]....
        /*01d8*/ 	.word	0xffffffff


	//   ....[79]....
        /*01dc*/ 	.word	0xffffffff


	//   ....[80]....
        /*01e0*/ 	.word	0xffffffff


	//   ....[81]....
        /*01e4*/ 	.word	0xffffffff


	//   ....[82]....
        /*01e8*/ 	.word	0xffffffff


	//   ....[83]....
        /*01ec*/ 	.word	0xffffffff


	//   ....[84]....
        /*01f0*/ 	.word	0x0500000f


	//   ....[85]....
        /*01f4*/ 	.word	0x0500000f


	//   ....[86]....
        /*01f8*/ 	.word	0x0500000f


	//   ....[87]....
        /*01fc*/ 	.word	0x0500000f


	//   ....[88]....
        /*0200*/ 	.word	0x0500000f


	//   ....[89]....
        /*0204*/ 	.word	0x0500000f


	//   ....[90]....
        /*0208*/ 	.word	0x0500000f


	//   ....[91]....
        /*020c*/ 	.word	0x0500000f


	//   ....[92]....
        /*0210*/ 	.word	0x0500000f


	//   ....[93]....
        /*0214*/ 	.word	0x0500000f


	//   ....[94]....
        /*0218*/ 	.word	0x0500000f


	//   ....[95]....
        /*021c*/ 	.word	0x0500000f


	//   ....[96]....
        /*0220*/ 	.word	0x0500000f


	//   ....[97]....
        /*0224*/ 	.word	0x0500000f


	//   ....[98]....
        /*0228*/ 	.word	0x0500000f


	//   ....[99]....
        /*022c*/ 	.word	0x0500000f


	//   ....[100]....
        /*0230*/ 	.word	0x0500000f


	//   ....[101]....
        /*0234*/ 	.word	0x0500000f


	//   ....[102]....
        /*0238*/ 	.word	0x0500000f


	//   ....[103]....
        /*023c*/ 	.word	0x0500000f


	//   ....[104]....
        /*0240*/ 	.word	0x0500000f


	//   ....[105]....
        /*0244*/ 	.word	0x0500000f


	//   ....[106]....
        /*0248*/ 	.word	0x0500000f


	//   ....[107]....
        /*024c*/ 	.word	0x0500000f


	//   ....[108]....
        /*0250*/ 	.word	0x0500000f


	//   ....[109]....
        /*0254*/ 	.word	0x0500000f


	//   ....[110]....
        /*0258*/ 	.word	0x0500000f


	//   ....[111]....
        /*025c*/ 	.word	0x0500000f


	//   ....[112]....
        /*0260*/ 	.word	0x0500000f


	//   ....[113]....
        /*0264*/ 	.word	0x0500000f


	//   ....[114]....
        /*0268*/ 	.word	0x0500000f


	//   ....[115]....
        /*026c*/ 	.word	0x0500000f


	//   ....[116]....
        /*0270*/ 	.word	0x0500000f


	//   ....[117]....
        /*0274*/ 	.word	0x0500000f


	//   ....[118]....
        /*0278*/ 	.word	0x0500000f


	//   ....[119]....
        /*027c*/ 	.word	0x0500000f


	//   ....[120]....
        /*0280*/ 	.word	0x0500000f


	//   ....[121]....
        /*0284*/ 	.word	0x0500000f


	//   ....[122]....
        /*0288*/ 	.word	0x0500000f


	//   ....[123]....
        /*028c*/ 	.word	0x0500000f


	//   ....[124]....
        /*0290*/ 	.word	0x0500000f


	//   ....[125]....
        /*0294*/ 	.word	0x0500000f


	//   ....[126]....
        /*0298*/ 	.word	0x0500000f


	//   ....[127]....
        /*029c*/ 	.word	0x0500000f


	//   ....[128]....
        /*02a0*/ 	.word	0x0500000f


	//   ....[129]....
        /*02a4*/ 	.word	0x0500000f


	//----- nvinfo : EIATTR_COOP_GROUP_INSTR_OFFSETS
	.align		4
.L_259:
        /*02a8*/ 	.byte	0x04, 0x28
        /*02aa*/ 	.short	(.L_261 - .L_260)


	//   ....[0]....
.L_260:
        /*02ac*/ 	.word	0x00000080


	//   ....[1]....
        /*02b0*/ 	.word	0x00000090


	//   ....[2]....
        /*02b4*/ 	.word	0x000002d0


	//   ....[3]....
        /*02b8*/ 	.word	0x00000430


	//   ....[4]....
        /*02bc*/ 	.word	0x00000550


	//   ....[5]....
        /*02c0*/ 	.word	0x000006b0


	//   ....[6]....
        /*02c4*/ 	.word	0x00001150


	//   ....[7]....
        /*02c8*/ 	.word	0x00001cc0


	//   ....[8]....
        /*02cc*/ 	.word	0x00001d00


	//   ....[9]....
        /*02d0*/ 	.word	0x000024a0


	//   ....[10]....
        /*02d4*/ 	.word	0x000024c0


	//   ....[11]....
        /*02d8*/ 	.word	0x00002ed0


	//   ....[12]....
        /*02dc*/ 	.word	0x00002f30


	//   ....[13]....
        /*02e0*/ 	.word	0x00003be0


	//   ....[14]....
        /*02e4*/ 	.word	0x00004670


	//   ....[15]....
        /*02e8*/ 	.word	0x000046d0


	//   ....[16]....
        /*02ec*/ 	.word	0x00004d40


	//   ....[17]....
        /*02f0*/ 	.word	0x00004e40


	//   ....[18]....
        /*02f4*/ 	.word	0x00005650


	//   ....[19]....
        /*02f8*/ 	.word	0x000056b0


	//   ....[20]....
        /*02fc*/ 	.word	0x00006760


	//   ....[21]....
        /*0300*/ 	.word	0x00007530


	//   ....[22]....
        /*0304*/ 	.word	0x00007540


	//   ....[23]....
        /*0308*/ 	.word	0x000075a0


	//   ....[24]....
        /*030c*/ 	.word	0x000075c0


	//   ....[25]....
        /*0310*/ 	.word	0x00008960


	//   ....[26]....
        /*0314*/ 	.word	0x00008aa0


	//   ....[27]....
        /*0318*/ 	.word	0x00008ad0


	//   ....[28]....
        /*031c*/ 	.word	0x00008b80


	//   ....[29]....
        /*0320*/ 	.word	0x00008bc0


	//   ....[30]....
        /*0324*/ 	.word	0x00009b30


	//   ....[31]....
        /*0328*/ 	.word	0x00009b70


	//   ....[32]....
        /*032c*/ 	.word	0x00009bb0


	//   ....[33]....
        /*0330*/ 	.word	0x00009bf0


	//   ....[34]....
        /*0334*/ 	.word	0x00009c10


	//   ....[35]....
        /*0338*/ 	.word	0x00009c40


	//   ....[36]....
        /*033c*/ 	.word	0x0000a110


	//   ....[37]....
        /*0340*/ 	.word	0x0000a120


	//   ....[38]....
        /*0344*/ 	.word	0x0000a9f0


	//   ....[39]....
        /*0348*/ 	.word	0x0000bd20


	//   ....[40]....
        /*034c*/ 	.word	0x0000bd30


	//   ....[41]....
        /*0350*/ 	.word	0x0000bd40


	//   ....[42]....
        /*0354*/ 	.word	0x0000bd50


	//   ....[43]....
        /*0358*/ 	.word	0x0000bd70


	//   ....[44]....
        /*035c*/ 	.word	0x0000bda0


	//   ....[45]....
        /*0360*/ 	.word	0x0000bdd0


	//   ....[46]....
        /*0364*/ 	.word	0x0000be00


	//   ....[47]....
        /*0368*/ 	.word	0x0000c740


	//   ....[48]....
        /*036c*/ 	.word	0x0000c760


	//   ....[49]....
        /*0370*/ 	.word	0x0000c770


	//   ....[50]....
        /*0374*/ 	.word	0x0000c7f0


	//   ....[51]....
        /*0378*/ 	.word	0x0000c890


	//   ....[52]....
        /*037c*/ 	.word	0x0000c8a0


	//   ....[53]....
        /*0380*/ 	.word	0x0000c940


	//   ....[54]....
        /*0384*/ 	.word	0x0000c970


	//   ....[55]....
        /*0388*/ 	.word	0x0000c9d0


	//   ....[56]....
        /*038c*/ 	.word	0x0000c9e0


	//   ....[57]....
        /*0390*/ 	.word	0x0000ca10


	//   ....[58]....
        /*0394*/ 	.word	0x0000ca60


	//   ....[59]....
        /*0398*/ 	.word	0x0000d290


	//   ....[60]....
        /*039c*/ 	.word	0x0000d2a0


	//   ....[61]....
        /*03a0*/ 	.word	0x0000d2c0


	//   ....[62]....
        /*03a4*/ 	.word	0x0000d340


	//   ....[63]....
        /*03a8*/ 	.word	0x0000d350


	//   ....[64]....
        /*03ac*/ 	.word	0x0000d3b0


	//   ....[65]....
        /*03b0*/ 	.word	0x0000d3e0


	//   ....[66]....
        /*03b4*/ 	.word	0x0000d420


	//   ....[67]....
        /*03b8*/ 	.word	0x0000d640


	//   ....[68]....
        /*03bc*/ 	.word	0x0000d660


	//   ....[69]....
        /*03c0*/ 	.word	0x0000d680


	//   ....[70]....
        /*03c4*/ 	.word	0x0000d700


	//   ....[71]....
        /*03c8*/ 	.word	0x0000d720


	//   ....[72]....
        /*03cc*/ 	.word	0x0000d7a0


	//   ....[73]....
        /*03d0*/ 	.word	0x0000d7c0


	//   ....[74]....
        /*03d4*/ 	.word	0x0000d7d0


	//   ....[75]....
        /*03d8*/ 	.word	0x0000dd00


	//   ....[76]....
        /*03dc*/ 	.word	0x0000dd30


	//   ....[77]....
        /*03e0*/ 	.word	0x0000dd60


	//   ....[78]....
        /*03e4*/ 	.word	0x0000dd90


	//   ....[79]....
        /*03e8*/ 	.word	0x0000ddc0


	//   ....[80]....
        /*03ec*/ 	.word	0x0000ddf0


	//   ....[81]....
        /*03f0*/ 	.word	0x0000de10


	//   ....[82]....
        /*03f4*/ 	.word	0x0000deb0


	//   ....[83]....
        /*03f8*/ 	.word	0x0000e230


	//   ....[84]....
        /*03fc*/ 	.word	0x0000e7d0


	//   ....[85]....
        /*0400*/ 	.word	0x0000e8c0


	//   ....[86]....
        /*0404*/ 	.word	0x0000e960


	//   ....[87]....
        /*0408*/ 	.word	0x0000e9f0


	//   ....[88]....
        /*040c*/ 	.word	0x0000ead0


	//   ....[89]....
        /*0410*/ 	.word	0x0000eb40


	//   ....[90]....
        /*0414*/ 	.word	0x0000ec20


	//   ....[91]....
        /*0418*/ 	.word	0x0000ecd0


	//   ....[92]....
        /*041c*/ 	.word	0x0000edd0


	//   ....[93]....
        /*0420*/ 	.word	0x0000ee70


	//   ....[94]....
        /*0424*/ 	.word	0x0000eee0


	//   ....[95]....
        /*0428*/ 	.word	0x0000ef90


	//   ....[96]....
        /*042c*/ 	.word	0x0000f060


	//   ....[97]....
        /*0430*/ 	.word	0x0000f0f0


	//   ....[98]....
        /*0434*/ 	.word	0x0000f1c0


	//   ....[99]....
        /*0438*/ 	.word	0x0000f240


	//   ....[100]....
        /*043c*/ 	.word	0x0000f300


	//   ....[101]....
        /*0440*/ 	.word	0x0000f3a0


	//   ....[102]....
        /*0444*/ 	.word	0x0000f470


	//   ....[103]....
        /*0448*/ 	.word	0x0000f4e0


	//   ....[104]....
        /*044c*/ 	.word	0x0000f5a0


	//   ....[105]....
        /*0450*/ 	.word	0x0000f6e0


	//   ....[106]....
        /*0454*/ 	.word	0x0000f7c0


	//   ....[107]....
        /*0458*/ 	.word	0x0000f840


	//   ....[108]....
        /*045c*/ 	.word	0x0000f920


	//   ....[109]....
        /*0460*/ 	.word	0x0000f980


	//   ....[110]....
        /*0464*/ 	.word	0x0000fa50


	//   ....[111]....
        /*0468*/ 	.word	0x0000fab0


	//   ....[112]....
        /*046c*/ 	.word	0x0000fb90


	//   ....[113]....
        /*0470*/ 	.word	0x0000fc80


	//   ....[114]....
        /*0474*/ 	.word	0x0000fd20


	//   ....[115]....
        /*0478*/ 	.word	0x0000fd80


	//   ....[116]....
        /*047c*/ 	.word	0x0000fe70


	//   ....[117]....
        /*0480*/ 	.word	0x0000fed0


	//   ....[118]....
        /*0484*/ 	.word	0x0000ffc0


	//   ....[119]....
        /*0488*/ 	.word	0x00010020


	//   ....[120]....
        /*048c*/ 	.word	0x000100e0


	//   ....[121]....
        /*0490*/ 	.word	0x00010220


	//   ....[122]....
        /*0494*/ 	.word	0x000102d0


	//   ....[123]....
        /*0498*/ 	.word	0x000103c0


	//   ....[124]....
        /*049c*/ 	.word	0x000104d0


	//   ....[125]....
        /*04a0*/ 	.word	0x00010550


	//   ....[126]....
        /*04a4*/ 	.word	0x00010640


	//   ....[127]....
        /*04a8*/ 	.word	0x000106b0


	//   ....[128]....
        /*04ac*/ 	.word	0x00010780


	//   ....[129]....
        /*04b0*/ 	.word	0x00010890


	//----- nvinfo : EIATTR_REG_RECONFIG
	.align		4
.L_261:
        /*04b4*/ 	.byte	0x01, 0x54
	.zero		2


	//----- nvinfo : EIATTR_SYSCALL_OFFSETS
	.align		4
        /*04b8*/ 	.byte	0x04, 0x46
        /*04ba*/ 	.short	(.L_263 - .L_262)


	//   ....[0]....
.L_262:
        /*04bc*/ 	.word	0x00001380


	//   ....[1]....
        /*04c0*/ 	.word	0x0000b220


	//   ....[2]....
        /*04c4*/ 	.word	0x0000b360


	//   ....[3]....
        /*04c8*/ 	.word	0x0000b450


	//   ....[4]....
        /*04cc*/ 	.word	0x0000c240


	//----- nvinfo : EIATTR_MBARRIER_INSTR_OFFSETS
	.align		4
.L_263:
        /*04d0*/ 	.byte	0x04, 0x39
        /*04d2*/ 	.short	(.L_265 - .L_264)


	//   ....[0]....
.L_264:
        /*04d4*/ 	.word	0x00000180
        /*04d8*/ 	.word	0x000000ff
        /*04dc*/ 	.word	0x0002d800
        /*04e0*/ 	.short	0x0100
        /*04e2*/ 	.byte	0x08
	.zero		1


	//   ....[1]....
        /*04e4*/ 	.word	0x00000190
        /*04e8*/ 	.word	0x000000ff
        /*04ec*/ 	.word	0x0002d820
        /*04f0*/ 	.short	0x0100
        /*04f2*/ 	.byte	0x08
	.zero		1


	//   ....[2]....
        /*04f4*/ 	.word	0x00000280
        /*04f8*/ 	.word	0x000000ff
        /*04fc*/ 	.word	0x0002d830
        /*0500*/ 	.short	0x0100
        /*0502*/ 	.byte	0x08
	.zero		1


	//   ....[3]....
        /*0504*/ 	.word	0x00000290
        /*0508*/ 	.word	0x000000ff
        /*050c*/ 	.word	0x0002d840
        /*0510*/ 	.short	0x0100
        /*0512*/ 	.byte	0x08
	.zero		1


	//   ....[4]....
        /*0514*/ 	.word	0x000002a0
        /*0518*/ 	.word	0x000000ff
        /*051c*/ 	.word	0x0002d838
        /*0520*/ 	.short	0x0100
        /*0522*/ 	.byte	0x08
	.zero		1


	//   ....[5]....
        /*0524*/ 	.word	0x000002b0
        /*0528*/ 	.word	0x000000ff
        /*052c*/ 	.word	0x0002d848
        /*0530*/ 	.short	0x0100
        /*0532*/ 	.byte	0x08
	.zero		1


	//   ....[6]....
        /*0534*/ 	.word	0x000003e0
        /*0538*/ 	.word	0x000000ff
        /*053c*/ 	.word	0x0002d850
        /*0540*/ 	.short	0x0100
        /*0542*/ 	.byte	0x08
	.zero		1


	//   ....[7]....
        /*0544*/ 	.word	0x000003f0
        /*0548*/ 	.word	0x000000ff
        /*054c*/ 	.word	0x0002d860
        /*0550*/ 	.short	0x0100
        /*0552*/ 	.byte	0x08
	.zero		1


	//   ....[8]....
        /*0554*/ 	.word	0x00000400
        /*0558*/ 	.word	0x000000ff
        /*055c*/ 	.word	0x0002d858
        /*0560*/ 	.short	0x0100
        /*0562*/ 	.byte	0x08
	.zero		1


	//   ....[9]....
        /*0564*/ 	.word	0x00000410
        /*0568*/ 	.word	0x000000ff
        /*056c*/ 	.word	0x0002d868
        /*0570*/ 	.short	0x0100
        /*0572*/ 	.byte	0x08
	.zero		1


	//   ....[10]....
        /*0574*/ 	.word	0x00000500
        /*0578*/ 	.word	0x000000ff
        /*057c*/ 	.word	0x0002d870
        /*0580*/ 	.short	0x0100
        /*0582*/ 	.byte	0x06
	.zero		1


	//   ....[11]....
        /*0584*/ 	.word	0x00000510
        /*0588*/ 	.word	0x000000ff
        /*058c*/ 	.word	0x0002d880
        /*0590*/ 	.short	0x0100
        /*0592*/ 	.byte	0x06
	.zero		1


	//   ....[12]....
        /*0594*/ 	.word	0x00000520
        /*0598*/ 	.word	0x000000ff
        /*059c*/ 	.word	0x0002d878
        /*05a0*/ 	.short	0x0100
        /*05a2*/ 	.byte	0x06
	.zero		1


	//   ....[13]....
        /*05a4*/ 	.word	0x00000530
        /*05a8*/ 	.word	0x000000ff
        /*05ac*/ 	.word	0x0002d888
        /*05b0*/ 	.short	0x0100
        /*05b2*/ 	.byte	0x06
	.zero		1


	//   ....[14]....
        /*05b4*/ 	.word	0x00000660
        /*05b8*/ 	.word	0x000000ff
        /*05bc*/ 	.word	0x0002d890
        /*05c0*/ 	.short	0x0100
        /*05c2*/ 	.byte	0x08
	.zero		1


	//   ....[15]....
        /*05c4*/ 	.word	0x00000670
        /*05c8*/ 	.word	0x000000ff
        /*05cc*/ 	.word	0x0002d8a0
        /*05d0*/ 	.short	0x0100
        /*05d2*/ 	.byte	0x08
	.zero		1


	//   ....[16]....
        /*05d4*/ 	.word	0x00000680
        /*05d8*/ 	.word	0x000000ff
        /*05dc*/ 	.word	0x0002d898
        /*05e0*/ 	.short	0x0100
        /*05e2*/ 	.byte	0x08
	.zero		1


	//   ....[17]....
        /*05e4*/ 	.word	0x00000690
        /*05e8*/ 	.word	0x000000ff
        /*05ec*/ 	.word	0x0002d8a8
        /*05f0*/ 	.short	0x0100
        /*05f2*/ 	.byte	0x08
	.zero		1


	//   ....[18]....
        /*05f4*/ 	.word	0x000007d0
        /*05f8*/ 	.word	0x000000ff
        /*05fc*/ 	.word	0x0002d8b0
        /*0600*/ 	.short	0x0100
        /*0602*/ 	.byte	0x08
	.zero		1


	//   ....[19]....
        /*0604*/ 	.word	0x000007e0
        /*0608*/ 	.word	0x000000ff
        /*060c*/ 	.word	0x0002d8c0
        /*0610*/ 	.short	0x0100
        /*0612*/ 	.byte	0x08
	.zero		1


	//   ....[20]....
        /*0614*/ 	.word	0x000007f0
        /*0618*/ 	.word	0x000000ff
        /*061c*/ 	.word	0x0002d8b8
        /*0620*/ 	.short	0x0100
        /*0622*/ 	.byte	0x08
	.zero		1


	//   ....[21]....
        /*0624*/ 	.word	0x00000800
        /*0628*/ 	.word	0x000000ff
        /*062c*/ 	.word	0x0002d8c8
        /*0630*/ 	.short	0x0100
        /*0632*/ 	.byte	0x08
	.zero		1


	//   ....[22]....
        /*0634*/ 	.word	0x000013d0
        /*0638*/ 	.word	0x000000ff
        /*063c*/ 	.word	0x0002d800
        /*0640*/ 	.short	0x010a
        /*0642*/ 	.byte	0x04
	.zero		1


	//   ....[23]....
        /*0644*/ 	.word	0x000014f0
        /*0648*/ 	.word	0x000000ff
        /*064c*/ 	.word	0x0002d830
        /*0650*/ 	.short	0x010a
        /*0652*/ 	.byte	0x04
	.zero		1


	//   ....[24]....
        /*0654*/ 	.word	0x00001560
        /*0658*/ 	.word	0x000000ff
        /*065c*/ 	.word	0x0002d830
        /*0660*/ 	.short	0x010a
        /*0662*/ 	.byte	0x04
	.zero		1


	//   ....[25]....
        /*0664*/ 	.word	0x00001df0
        /*0668*/ 	.word	0x000000ff
        /*066c*/ 	.word	0x00000000
        /*0670*/ 	.short	0x0101
        /*0672*/ 	.byte	0x04
	.zero		1


	//   ....[26]....
        /*0674*/ 	.word	0x00003d70
        /*0678*/ 	.word	0x000000ff
        /*067c*/ 	.word	0x0002d830
        /*0680*/ 	.short	0x010a
        /*0682*/ 	.byte	0x04
	.zero		1


	//   ....[27]....
        /*0684*/ 	.word	0x00003db0
        /*0688*/ 	.word	0x000000ff
        /*068c*/ 	.word	0x0002d830
        /*0690*/ 	.short	0x010a
        /*0692*/ 	.byte	0x04
	.zero		1


	//   ....[28]....
        /*0694*/ 	.word	0x000040c0
        /*0698*/ 	.word	0x000000ff
        /*069c*/ 	.word	0x0002d850
        /*06a0*/ 	.short	0x010a
        /*06a2*/ 	.byte	0x0a
	.zero		1


	//   ....[29]....
        /*06a4*/ 	.word	0x00004100
        /*06a8*/ 	.word	0x000000ff
        /*06ac*/ 	.word	0x0002d850
        /*06b0*/ 	.short	0x010a
        /*06b2*/ 	.byte	0x0a
	.zero		1


	//   ....[30]....
        /*06b4*/ 	.word	0x00004770
        /*06b8*/ 	.word	0x000000ff
        /*06bc*/ 	.word	0x00000000
        /*06c0*/ 	.short	0x0101
        /*06c2*/ 	.byte	0x0a
	.zero		1


	//   ....[31]....
        /*06c4*/ 	.word	0x000062c0
        /*06c8*/ 	.word	0x000000ff
        /*06cc*/ 	.word	0x00000000
        /*06d0*/ 	.short	0x0101
        /*06d2*/ 	.byte	0x06
	.zero		1


	//   ....[32]....
        /*06d4*/ 	.word	0x00006a60
        /*06d8*/ 	.word	0x000000ff
        /*06dc*/ 	.word	0x0002d830
        /*06e0*/ 	.short	0x010a
        /*06e2*/ 	.byte	0x0a
	.zero		1


	//   ....[33]....
        /*06e4*/ 	.word	0x00006aa0
        /*06e8*/ 	.word	0x000000ff
        /*06ec*/ 	.word	0x0002d830
        /*06f0*/ 	.short	0x010a
        /*06f2*/ 	.byte	0x0a
	.zero		1


	//   ....[34]....
        /*06f4*/ 	.word	0x00006d60
        /*06f8*/ 	.word	0x000000ff
        /*06fc*/ 	.word	0x0002d850
        /*0700*/ 	.short	0x010a
        /*0702*/ 	.byte	0x0a
	.zero		1


	//   ....[35]....
        /*0704*/ 	.word	0x00006da0
        /*0708*/ 	.word	0x000000ff
        /*070c*/ 	.word	0x0002d850
        /*0710*/ 	.short	0x010a
        /*0712*/ 	.byte	0x0a
	.zero		1


	//   ....[36]....
        /*0714*/ 	.word	0x000075b0
        /*0718*/ 	.word	0x000000ff
        /*071c*/ 	.word	0x00000000
        /*0720*/ 	.short	0x0101
        /*0722*/ 	.byte	0x0a
	.zero		1


	//   ....[37]....
        /*0724*/ 	.word	0x000084b0
        /*0728*/ 	.word	0x000000ff
        /*072c*/ 	.word	0x00000000
        /*0730*/ 	.short	0x0101
        /*0732*/ 	.byte	0x06
	.zero		1


	//   ....[38]....
        /*0734*/ 	.word	0x000089f0
        /*0738*/ 	.word	0x000000ff
        /*073c*/ 	.word	0x0002d850
        /*0740*/ 	.short	0x010a
        /*0742*/ 	.byte	0x06
	.zero		1


	//   ....[39]....
        /*0744*/ 	.word	0x00008a30
        /*0748*/ 	.word	0x000000ff
        /*074c*/ 	.word	0x0002d850
        /*0750*/ 	.short	0x010a
        /*0752*/ 	.byte	0x06
	.zero		1


	//   ....[40]....
        /*0754*/ 	.word	0x00009220
        /*0758*/ 	.word	0x000000ff
        /*075c*/ 	.word	0x00000000
        /*0760*/ 	.short	0x0101
        /*0762*/ 	.byte	0x06
	.zero		1


	//   ....[41]....
        /*0764*/ 	.word	0x00009c30
        /*0768*/ 	.word	0x000000ff
        /*076c*/ 	.word	0x00000000
        /*0770*/ 	.short	0x0101
        /*0772*/ 	.byte	0x04
	.zero		1


	//   ....[42]....
        /*0774*/ 	.word	0x0000b940
        /*0778*/ 	.word	0x000000ff
        /*077c*/ 	.word	0x0002d840
        /*0780*/ 	.short	0x010a
        /*0782*/ 	.byte	0x2c
	.zero		1


	//   ....[43]....
        /*0784*/ 	.word	0x0000c000
        /*0788*/ 	.word	0x000000ff
        /*078c*/ 	.word	0x0002d830
        /*0790*/ 	.short	0x0107
        /*0792*/ 	.byte	0x2c
	.zero		1


	//   ....[44]....
        /*0794*/ 	.word	0x0000c070
        /*0798*/ 	.word	0x000000ff
        /*079c*/ 	.word	0x0002d830
        /*07a0*/ 	.short	0x0101
        /*07a2*/ 	.byte	0x2c
	.zero		1


	//   ....[45]....
        /*07a4*/ 	.word	0x0000cbb0
        /*07a8*/ 	.word	0x000000ff
        /*07ac*/ 	.word	0x0002d800
        /*07b0*/ 	.short	0x0107
        /*07b2*/ 	.byte	0x2c
	.zero		1


	//   ....[46]....
        /*07b4*/ 	.word	0x0000cc10
        /*07b8*/ 	.word	0x000000ff
        /*07bc*/ 	.word	0x0002d800
        /*07c0*/ 	.short	0x0101
        /*07c2*/ 	.byte	0x2c
	.zero		1


	//   ....[47]....
        /*07c4*/ 	.word	0x0000cc40
        /*07c8*/ 	.word	0x000000ff
        /*07cc*/ 	.word	0x0002d820
        /*07d0*/ 	.short	0x010a
        /*07d2*/ 	.byte	0x2c
	.zero		1


	//   ....[48]....
        /*07d4*/ 	.word	0x0000d060
        /*07d8*/ 	.word	0x00000007
        /*07dc*/ 	.word	0x0002d840
        /*07e0*/ 	.short	0x010a
        /*07e2*/ 	.byte	0x3f
	.zero		1


	//   ....[49]....
        /*07e4*/ 	.word	0x0000d4d0
        /*07e8*/ 	.word	0x00000007
        /*07ec*/ 	.word	0x0002d830
        /*07f0*/ 	.short	0x0107
        /*07f2*/ 	.byte	0x3f
	.zero		1


	//   ....[50]....
        /*07f4*/ 	.word	0x0000d580
        /*07f8*/ 	.word	0x00000007
        /*07fc*/ 	.word	0x0002d830
        /*0800*/ 	.short	0x0101
        /*0802*/ 	.byte	0x3f
	.zero		1


	//   ....[51]....
        /*0804*/ 	.word	0x0000d5e0
        /*0808*/ 	.word	0x00000007
        /*080c*/ 	.word	0x0002d860
        /*0810*/ 	.short	0x010a
        /*0812*/ 	.byte	0x3f
	.zero		1


	//   ....[52]....
        /*0814*/ 	.word	0x0000d940
        /*0818*/ 	.word	0x00000007
        /*081c*/ 	.word	0x0002d850
        /*0820*/ 	.short	0x0107
        /*0822*/ 	.byte	0x3f
	.zero		1


	//   ....[53]....
        /*0824*/ 	.word	0x0000da90
        /*0828*/ 	.word	0x00000007
        /*082c*/ 	.word	0x0002d850
        /*0830*/ 	.short	0x0101
        /*0832*/ 	.byte	0x3f
	.zero		1


	//   ....[54]....
        /*0834*/ 	.word	0x0000dc30
        /*0838*/ 	.word	0x00000000
        /*083c*/ 	.word	0x0002d860
        /*0840*/ 	.short	0x010a
        /*0842*/ 	.byte	0x3f
	.zero		1


	//   ....[55]....
        /*0844*/ 	.word	0x0000e070
        /*0848*/ 	.word	0x00000000
        /*084c*/ 	.word	0x0002d850
        /*0850*/ 	.short	0x0107
        /*0852*/ 	.byte	0x3f
	.zero		1


	//   ....[56]....
        /*0854*/ 	.word	0x0000e130
        /*0858*/ 	.word	0x00000000
        /*085c*/ 	.word	0x0002d850
        /*0860*/ 	.short	0x0101
        /*0862*/ 	.byte	0x3f
	.zero		1


	//   ....[57]....
        /*0864*/ 	.word	0x0000e1c0
        /*0868*/ 	.word	0x00000007
        /*086c*/ 	.word	0x0002d820
        /*0870*/ 	.short	0x010a
        /*0872*/ 	.byte	0x3f
	.zero		1


	//   ....[58]....
        /*0874*/ 	.word	0x0000e340
        /*0878*/ 	.word	0x00000005
        /*087c*/ 	.word	0x0002d840
        /*0880*/ 	.short	0x010a
        /*0882*/ 	.byte	0x3f
	.zero		1


	//   ....[59]....
        /*0884*/ 	.word	0x0000e3e0
        /*0888*/ 	.word	0x00000003
        /*088c*/ 	.word	0x0002d840
        /*0890*/ 	.short	0x010a
        /*0892*/ 	.byte	0x3f
	.zero		1


	//   ....[60]....
        /*0894*/ 	.word	0x0000e420
        /*0898*/ 	.word	0x00000005
        /*089c*/ 	.word	0x0002d860
        /*08a0*/ 	.short	0x010a
        /*08a2*/ 	.byte	0x3f
	.zero		1


	//   ....[61]....
        /*08a4*/ 	.word	0x0000e460
        /*08a8*/ 	.word	0x00000003
        /*08ac*/ 	.word	0x0002d860
        /*08b0*/ 	.short	0x010a
        /*08b2*/ 	.byte	0x3f
	.zero		1


	//   ....[62]....
        /*08b4*/ 	.word	0x0000e4e0
        /*08b8*/ 	.word	0x00000005
        /*08bc*/ 	.word	0x0002d800
        /*08c0*/ 	.short	0x010a
        /*08c2*/ 	.byte	0x3f
	.zero		1


	//   ....[63]....
        /*08c4*/ 	.word	0x0000e550
        /*08c8*/ 	.word	0x00000009
        /*08cc*/ 	.word	0x0002d830
        /*08d0*/ 	.short	0x010a
        /*08d2*/ 	.byte	0x3f
	.zero		1


	//   ....[64]....
        /*08d4*/ 	.word	0x0000e5b0
        /*08d8*/ 	.word	0x0000000d
        /*08dc*/ 	.word	0x0002d830
        /*08e0*/ 	.short	0x010a
        /*08e2*/ 	.byte	0x3f
	.zero		1


	//   ....[65]....
        /*08e4*/ 	.word	0x0000e610
        /*08e8*/ 	.word	0x0000000d
        /*08ec*/ 	.word	0x0002d850
        /*08f0*/ 	.short	0x010a
        /*08f2*/ 	.byte	0x3f
	.zero		1


	//   ....[66]....
        /*08f4*/ 	.word	0x0000e670
        /*08f8*/ 	.word	0x0000000d
        /*08fc*/ 	.word	0x0002d830
        /*0900*/ 	.short	0x010a
        /*0902*/ 	.byte	0x3f
	.zero		1


	//   ....[67]....
        /*0904*/ 	.word	0x0000e6d0
        /*0908*/ 	.word	0x0000000d
        /*090c*/ 	.word	0x0002d850
        /*0910*/ 	.short	0x010a
        /*0912*/ 	.byte	0x3f
	.zero		1


	//   ....[68]....
        /*0914*/ 	.word	0x0000e730
        /*0918*/ 	.word	0x00000004
        /*091c*/ 	.word	0x0002d850
        /*0920*/ 	.short	0x010a
        /*0922*/ 	.byte	0x3f
	.zero		1


	//   ....[69]....
        /*0924*/ 	.word	0x0000e810
        /*0928*/ 	.word	0x00000003
        /*092c*/ 	.word	0x0002d840
        /*0930*/ 	.short	0x010a
        /*0932*/ 	.byte	0x3f
	.zero		1


	//   ....[70]....
        /*0934*/ 	.word	0x0000f5e0
        /*0938*/ 	.word	0x00000003
        /*093c*/ 	.word	0x0002d820
        /*0940*/ 	.short	0x010a
        /*0942*/ 	.byte	0x3f
	.zero		1


	//   ....[71]....
        /*0944*/ 	.word	0x0000f630
        /*0948*/ 	.word	0x00000007
        /*094c*/ 	.word	0x0002d840
        /*0950*/ 	.short	0x010a
        /*0952*/ 	.byte	0x3f
	.zero		1


	//   ....[72]....
        /*0954*/ 	.word	0x0000fbd0
        /*0958*/ 	.word	0x00000007
        /*095c*/ 	.word	0x0002d860
        /*0960*/ 	.short	0x010a
        /*0962*/ 	.byte	0x3f
	.zero		1


	//   ....[73]....
        /*0964*/ 	.word	0x00010170
        /*0968*/ 	.word	0x00000000
        /*096c*/ 	.word	0x0002d860
        /*0970*/ 	.short	0x010a
        /*0972*/ 	.byte	0x3f
	.zero		1


	//   ....[74]....
        /*0974*/ 	.word	0x000107b0
        /*0978*/ 	.word	0x00000007
        /*097c*/ 	.word	0x0002d820
        /*0980*/ 	.short	0x010a
        /*0982*/ 	.byte	0x3f
	.zero		1


	//   ....[75]....
        /*0984*/ 	.word	0x00010950
        /*0988*/ 	.word	0x00000005
        /*098c*/ 	.word	0x0002d840
        /*0990*/ 	.short	0x010a
        /*0992*/ 	.byte	0x3f
	.zero		1


	//   ....[76]....
        /*0994*/ 	.word	0x000109a0
        /*0998*/ 	.word	0x00000003
        /*099c*/ 	.word	0x0002d840
        /*09a0*/ 	.short	0x010a
        /*09a2*/ 	.byte	0x3f
	.zero		1


	//   ....[77]....
        /*09a4*/ 	.word	0x000109f0
        /*09a8*/ 	.word	0x00000005
        /*09ac*/ 	.word	0x0002d860
        /*09b0*/ 	.short	0x010a
        /*09b2*/ 	.byte	0x3f
	.zero		1


	//----- nvinfo : EIATTR_NUM_MBARRIERS
	.align		4
.L_265:
        /*09b4*/ 	.byte	0x03, 0x38
        /*09b6*/ 	.short	0x0016


	//----- nvinfo : EIATTR_EXIT_INSTR_OFFSETS
	.align		4
        /*09b8*/ 	.byte	0x04, 0x1c
        /*09ba*/ 	.short	(.L_267 - .L_266)


	//   ....[0]....
.L_266:
        /*09bc*/ 	.word	0x0000e4b0


	//----- nvinfo : EIATTR_MAX_THREADS
	.align		4
.L_267:
        /*09c0*/ 	.byte	0x04, 0x05
        /*09c2*/ 	.short	(.L_269 - .L_268)
.L_268:
        /*09c4*/ 	.word	0x00000200
        /*09c8*/ 	.word	0x00000001
        /*09cc*/ 	.word	0x00000001


	//----- nvinfo : EIATTR_CRS_STACK_SIZE
	.align		4
.L_269:
        /*09d0*/ 	.byte	0x04, 0x1e
        /*09d2*/ 	.short	(.L_271 - .L_270)
.L_270:
        /*09d4*/ 	.word	0x00000000


	//----- nvinfo : EIATTR_CBANK_PARAM_SIZE
	.align		4
.L_271:
        /*09d8*/ 	.byte	0x03, 0x19
        /*09da*/ 	.short	0x0a70


	//----- nvinfo : EIATTR_PARAM_CBANK
	.align		4
        /*09dc*/ 	.byte	0x04, 0x0a
        /*09de*/ 	.short	(.L_273 - .L_272)
	.align		4
.L_272:
        /*09e0*/ 	.word	index@(.nv.constant0._ZN7cutlass13device_kernelIN5flash11enable_sm90INS1_16FlashAttnFwdSm90INS1_25CollectiveMainloopFwdSm90ILi2EN4cute5tupleIJNS5_1CILi1EEES8_S8_EEENS6_IJNS7_ILi192EEENS7_ILi128EEENS7_ILi96EEEEEELi96ENS_6half_tEfNS_4arch4Sm90ELb1ELb0ELb0ELb0ELb1ELb0ELb0ELb0ELb1ELb1ELb1ELb0EEENS1_21CollectiveEpilogueFwdINS6_IJSA_SC_SB_EEES9_SE_SG_Li384ELb0ELb1ELb1ELb0EEENS1_19SingleTileSchedulerILb0ELb1ELb1ELi192EEEEEEEEEvNT_6ParamsE)
        /*09e4*/ 	.short	0x0210
        /*09e6*/ 	.short	0x0a70


	//----- nvinfo : EIATTR_SW_WAR
	.align		4
.L_273:
        /*09e8*/ 	.byte	0x04, 0x36
        /*09ea*/ 	.short	(.L_275 - .L_274)
.L_274:
        /*09ec*/ 	.word	0x00000008
.L_275:


//--------------------- .nv.info._ZN7cutlass13device_kernelIN5flash11enable_sm90INS1_16FlashAttnFwdSm90INS1_25CollectiveMainloopFwdSm90ILi2EN4cute5tupleIJNS5_1CILi1EEES8_S8_EEENS6_IJNS7_ILi192EEENS7_ILi128EEENS7_ILi96EEEEEELi96ENS_6half_tEfNS_4arch4Sm90ELb1ELb0ELb0ELb1ELb1ELb0ELb0ELb0ELb1ELb1ELb1ELb0EEENS1_21CollectiveEpilogueFwdINS6_IJSA_SC_SB_EEES9_SE_SG_Li384ELb1ELb1ELb1ELb0EEENS1_36VarlenDynamicPersistentTileSchedulerILi192ELi128ELi384ELi128ELb1ELb1ELb1ELb1ELb1ELb1EEEEEEEEEvNT_6ParamsE --------------------------
	.section	.nv.info._ZN7cutlass13device_kernelIN5flash11enable_sm90INS1_16FlashAttnFwdSm90INS1_25CollectiveMainloopFwdSm90ILi2EN4cute5tupleIJNS5_1CILi1EEES8_S8_EEENS6_IJNS7_ILi192EEENS7_ILi128EEENS7_ILi96EEEEEELi96ENS_6half_tEfNS_4arch4Sm90ELb1ELb0ELb0ELb1ELb1ELb0ELb0ELb0ELb1ELb1ELb1ELb0EEENS1_21CollectiveEpilogueFwdINS6_IJSA_SC_SB_EEES9_SE_SG_Li384ELb1ELb1ELb1ELb0EEENS1_36VarlenDynamicPersistentTileSchedulerILi192ELi128ELi384ELi128ELb1ELb1ELb1ELb1ELb1ELb1EEEEEEEEEvNT_6ParamsE,"",@"SHT_CUDA_INFO"
	.sectionflags	@""
	.align	4


	//----- nvinfo : EIATTR_CUDA_API_VERSION
	.align		4
        /*0000*/ 	.byte	0x04, 0x37
        /*0002*/ 	.short	(.L_277 - .L_276)
.L_276:
        /*0004*/ 	.word	0x00000082


	//----- nvinfo : EIATTR_KPARAM_INFO
	.align		4
.L_277:
        /*0008*/ 	.byte	0x04, 0x17
        /*000a*/ 	.short	(.L_279 - .L_278)
.L_278:
        /*000c*/ 	.word	0x00000000
        /*0010*/ 	.short	0x0000
        /*0012*/ 	.short	0x0070
        /*0014*/ 	.byte	0x00, 0xf0, 0x01, 0x2a


	//----- nvinfo : EIATTR_SPARSE_MMA_MASK
	.align		4
.L_279:
        /*0018*/ 	.byte	0x03, 0x50
        /*001a*/ 	.short	0x0000


	//----- nvinfo : EIATTR_MAXREG_COUNT
	.align		4
        /*001c*/ 	.byte	0x03, 0x1b
        /*001e*/ 	.short	0x0080


	//----- nvinfo : EIATTR_NUM_BARRIERS
	.align		4
        /*0020*/ 	.byte	0x02, 0x4c
        /*0022*/ 	.byte	0x10
	.zero		1


	//----- nvinfo : EIATTR_EXTERNS
	.align		4
        /*0024*/ 	.byte	0x04, 0x0f
        /*0026*/ 	.short	(.L_281 - .L_280)


	//   ....[0]....
	.align		4
.L_280:
        /*0028*/ 	.word	index@(__assertfail)


	//----- nvinfo : EIATTR_ANNOTATIONS
	.align		4
.L_281:
        /*002c*/ 	.byte	0x04, 0x55
        /*002e*/ 	.short	(.L_283 - .L_282)


	//   ....[0]....
.L_282:
        /* <DEDUP_REMOVED lines=37> */


	//----- nvinfo : EIATTR_MERCURY_ISA_VERSION
	.align		4
.L_283:
        /*0268*/ 	.byte	0x03, 0x5f
        /*026a*/ 	.short	0x0101


	//----- nvinfo : EIATTR_UNUSED_LOAD_BYTE_OFFSET
	.align		4
        /*026c*/ 	.byte	0x04, 0x44
        /*026e*/ 	.short	(.L_285 - .L_284)


	//   ....[0]....
.L_284:
        /*0270*/ 	.word	0x00000970
        /*0274*/ 	.word	0x0000fff0


	//   ....[1]....
        /*0278*/ 	.word	0x000094d0
        /*027c*/ 	.word	0x0000fff0


	//----- nvinfo : EIATTR_INT_WARP_WIDE_INSTR_OFFSETS
	.align		4
.L_285:
        /*0280*/ 	.byte	0x04, 0x31
        /*0282*/ 	.short	(.L_287 - .L_286)


	//   ....[0]....
.L_286:
        /*0284*/ 	.word	0x000000c0


	//   ....[1]....
        /*0288*/ 	.word	0x000000d0


	//   ....[2]....
        /*028c*/ 	.word	0x00000170


	//   ....[3]....
        /*0290*/ 	.word	0x0000d760


	//   ....[4]....
        /*0294*/ 	.word	0x0000d7f0


	//   ....[5]....
        /*0298*/ 	.word	0x000104a0


	//   ....[6]....
        /*029c*/ 	.word	0x00010530


	//----- nvinfo : EIATTR_COOP_GROUP_MASK_REGIDS
	.align		4
.L_287:
        /*02a0*/ 	.byte	0x04, 0x29
        /*02a2*/ 	.short	(.L_289 - .L_288)


	//   ....[0]....
.L_288:
        /*02a4*/ 	.word	0xffffffff


	//   ....[1]....
        /*02a8*/ 	.word	0xffffffff


	//   ....[2]....
        /*02ac*/ 	.word	0xffffffff


	//   ....[3]....
        /*02b0*/ 	.word	0xffffffff


	//   ....[4]....
        /*02b4*/ 	.word	0xffffffff


	//   ....[5]....
        /*02b8*/ 	.word	0xffffffff


	//   ....[6]....
        /*02bc*/ 	.word	0xffffffff


	//   ....[7]....
        /*02c0*/ 	.word	0xffffffff


	//   ....[8]....
        /*02c4*/ 	.word	0xffffffff


	//   ....[9]....
        /*02c8*/ 	.word	0xffffffff


	//   ....[10]....
        /*02cc*/ 	.word	0xffffffff


	//   ....[11]....
        /*02d0*/ 	.word	0xffffffff


	//   ....[12]....
        /*02d4*/ 	.word	0xffffffff


	//   ....[13]....
        /*02d8*/ 	.word	0xffffffff


	//   ....[14]....
        /*02dc*/ 	.word	0xffffffff


	//   ....[15]....
        /*02e0*/ 	.word	0xffffffff


	//   ....[16]....
        /*02e4*/ 	.word	0xffffffff


	//   ....[17]....
        /*02e8*/ 	.word	0xffffffff


	//   ....[18]....
        /*02ec*/ 	.word	0xffffffff


	//   ....[19]....
        /*02f0*/ 	.word	0xffffffff


	//   ....[20]....
        /*02f4*/ 	.word	0xffffffff


	//   ....[21]....
        /*02f8*/ 	.word	0xffffffff


	//   ....[22]....
        /*02fc*/ 	.word	0xffffffff


	//   ....[23]....
        /*0300*/ 	.word	0xffffffff


	//   ....[24]....
        /*0304*/ 	.word	0xffffffff


	//   ....[25]....
        /*0308*/ 	.word	0xffffffff


	//   ....[26]....
        /*030c*/ 	.word	0xffffffff


	//   ....[27]....
        /*0310*/ 	.word	0xffffffff


	//   ....[28]....
        /*0314*/ 	.word	0xffffffff


	//   ....[29]....
        /*0318*/ 	.word	0xffffffff


	//   ....[30]....
        /*031c*/ 	.word	0xffffffff


	//   ....[31]....
        /*0320*/ 	.word	0xffffffff


	//   ....[32]....
        /*0324*/ 	.word	0xffffffff


	//   ....[33]....
        /*0328*/ 	.word	0xffffffff


	//   ....[34]....
        /*032c*/ 	.word	0xffffffff


	//   ....[35]....
        /*0330*/ 	.word	0xffffffff


	//   ....[36]....
        /*0334*/ 	.word	0xffffffff


	//   ....[37]....
        /*0338*/ 	.word	0xffffffff


	//   ....[38]....
        /*033c*/ 	.word	0xffffffff


	//   ....[39]....
        /*0340*/ 	.word	0xffffffff


	//   ....[40]....
        /*0344*/ 	.word	0xffffffff


	//   ....[41]....
        /*0348*/ 	.word	0xffffffff


	//   ....[42]....
        /*034c*/ 	.word	0xffffffff


	//   ....[43]....
        /*0350*/ 	.word	0xffffffff


	//   ....[44]....
        /*0354*/ 	.word	0xffffffff


	//   ....[45]....
        /*0358*/ 	.word	0xffffffff


	//   ....[46]....
        /*035c*/ 	.word	0xffffffff


	//   ....[47]....
        /*0360*/ 	.word	0xffffffff


	//   ....[48]....
        /*0364*/ 	.word	0xffffffff


	//   ....[49]....
        /*0368*/ 	.word	0xffffffff


	//   ....[50]....
        /*036c*/ 	.word	0xffffffff


	//   ....[51]....
        /*0370*/ 	.word	0xffffffff


	//   ....[52]....
        /*0374*/ 	.word	0xffffffff


	//   ....[53]....
        /*0378*/ 	.word	0xffffffff


	//   ....[54]....
        /*037c*/ 	.word	0xffffffff


	//   ....[55]....
        /*0380*/ 	.word	0xffffffff


	//   ....[56]....
        /*0384*/ 	.word	0xffffffff


	//   ....[57]....
        /*0388*/ 	.word	0xffffffff


	//   ....[58]....
        /*038c*/ 	.word	0xffffffff


	//   ....[59]....
        /*0390*/ 	.word	0xffffffff


	//   ....[60]....
        /*0394*/ 	.word	0xffffffff


	//   ....[61]....
        /*0398*/ 	.word	0xffffffff


	//   ....[62]....
        /*039c*/ 	.word	0xffffffff


	//   ....[63]....
        /*03a0*/ 	.word	0xffffffff


	//   ....[64]....
        /*03a4*/ 	.word	0xffffffff


	//   ....[65]....
        /*03a8*/ 	.word	0xffffffff


	//   ....[66]....
        /*03ac*/ 	.word	0xffffffff


	//   ....[67]....
        /*03b0*/ 	.word	0xffffffff


	//   ....[68]....
        /*03b4*/ 	.word	0xffffffff


	//   ....[69]....
        /*03b8*/ 	.word	0xffffffff


	//   ....[70]....
        /*03bc*/ 	.word	0xffffffff


	//   ....[71]....
        /*03c0*/ 	.word	0xffffffff


	//   ....[72]....
        /*03c4*/ 	.word	0xffffffff


	//   ....[73]....
        /*03c8*/ 	.word	0xffffffff


	//   ....[74]....
        /*03cc*/ 	.word	0xffffffff


	//   ....[75]....
        /*03d0*/ 	.word	0xffffffff


	//   ....[76]....
        /*03d4*/ 	.word	0xffffffff


	//   ....[77]....
        /*03d8*/ 	.word	0xffffffff


	//   ....[78]....
        /*03dc*/ 	.word	0xffffffff


	//   ....[79]....
        /*03e0*/ 	.word	0xffffffff


	//   ....[80]....
        /*03e4*/ 	.word	0xffffffff


	//   ....[81]....
        /*03e8*/ 	.word	0xffffffff


	//   ....[82]....
        /*03ec*/ 	.word	0xffffffff


	//   ....[83]....
        /*03f0*/ 	.word	0xffffffff


	//   ....[84]....
        /*03f4*/ 	.word	0xffffffff


	//   ....[85]....
        /*03f8*/ 	.word	0xffffffff


	//   ....[86]....
        /*03fc*/ 	.word	0xffffffff


	//   ....[87]....
        /*0400*/ 	.word	0xffffffff


	//   ....[88]....
        /*0404*/ 	.word	0xffffffff


	//   ....[89]....
        /*0408*/ 	.word	0xffffffff


	//   ....[90]....
        /*040c*/ 	.word	0xffffffff


	//   ....[91]....
        /*0410*/ 	.word	0xffffffff


	//   ....[92]....
        /*0414*/ 	.word	0xffffffff


	//   ....[93]....
        /*0418*/ 	.word	0xffffffff


	//   ....[94]....
        /*041c*/ 	.word	0xffffffff


	//   ....[95]....
        /*0420*/ 	.word	0xffffffff


	//   ....[96]....
        /*0424*/ 	.word	0xffffffff


	//   ....[97]....
        /*0428*/ 	.word	0xffffffff


	//   ....[98]....
        /*042c*/ 	.word	0xffffffff


	//   ....[99]....
        /*0430*/ 	.word	0xffffffff


	//   ....[100]....
        /*0434*/ 	.word	0xffffffff


	//   ....[101]....
        /*0438*/ 	.word	0xffffffff


	//   ....[102]....
        /*043c*/ 	.word	0xffffffff


	//   ....[103]....
        /*0440*/ 	.word	0xffffffff


	//   ....[104]....
        /*0444*/ 	.word	0xffffffff


	//   ....[105]....
        /*0448*/ 	.word	0xffffffff


	//   ....[106]....
        /*044c*/ 	.word	0xffffffff


	//   ....[107]....
        /*0450*/ 	.word	0xffffffff


	//   ....[108]....
        /*0454*/ 	.word	0xffffffff


	//   ....[109]....
        /*0458*/ 	.word	0xffffffff


	//   ....[110]....
        /*045c*/ 	.word	0xffffffff


	//   ....[111]....
        /*0460*/ 	.word	0xffffffff


	//   ....[112]....
        /*0464*/ 	.word	0xffffffff


	//   ....[113]....
        /*0468*/ 	.word	0xffffffff


	//   ....[114]....
        /*046c*/ 	.word	0xffffffff


	//   ....[115]....
        /*0470*/ 	.word	0xffffffff


	//   ....[116]....
        /*0474*/ 	.word	0xffffffff


	//   ....[117]....
        /*0478*/ 	.word	0xffffffff


	//   ....[118]....
        /*047c*/ 	.word	0xffffffff


	//   ....[119]....
        /*0480*/ 	.word	0xffffffff


	//   ....[120]....
        /*0484*/ 	.word	0xffffffff


	//   ....[121]....
        /*0488*/ 	.word	0xffffffff


	//   ....[122]....
        /*048c*/ 	.word	0xffffffff


	//   ....[123]....
        /*0490*/ 	.word	0xffffffff


	//   ....[124]....
        /*0494*/ 	.word	0xffffffff


	//   ....[125]....
        /*0498*/ 	.word	0xffffffff


	//   ....[126]....
        /*049c*/ 	.word	0x0500000f


	//   ....[127]....
        /*04a0*/ 	.word	0x0500000f


	//   ....[128]....
        /*04a4*/ 	.word	0x0500000f


	//   ....[129]....
        /*04a8*/ 	.word	0x0500000f


	//   ....[130]....
        /*04ac*/ 	.word	0x0500000f


	//   ....[131]....
        /*04b0*/ 	.word	0x0500000f


	//   ....[132]....
        /*04b4*/ 	.word	0x0500000f


	//   ....[133]....
        /*04b8*/ 	.word	0x0500000f


	//   ....[134]....
        /*04bc*/ 	.word	0x0500000f


	//   ....[135]....
        /*04c0*/ 	.word	0x0500000f


	//   ....[136]....
        /*04c4*/ 	.word	0x0500000f


	//   ....[137]....
        /*04c8*/ 	.word	0x0500000f


	//   ....[138]....
        /*04cc*/ 	.word	0x0500000f


	//   ....[139]....
        /*04d0*/ 	.word	0x0500000f


	//   ....[140]....
        /*04d4*/ 	.word	0x0500000f


	//   ....[141]....
        /*04d8*/ 	.word	0x0500000f


	//   ....[142]....
        /*04dc*/ 	.word	0x0500000f


	//   ....[143]....
        /*04e0*/ 	.word	0x0500000f


	//   ....[144]....
        /*04e4*/ 	.word	0x0500000f


	//   ....[145]....
        /*04e8*/ 	.word	0x0500000f


	//   ....[146]....
        /*04ec*/ 	.word	0x0500000f


	//   ....[147]....
        /*04f0*/ 	.word	0x0500000f


	//   ....[148]....
        /*04f4*/ 	.word	0x0500000f


	//   ....[149]....
        /*04f8*/ 	.word	0x0500000f


	//   ....[150]....
        /*04fc*/ 	.word	0x0500000f


	//   ....[151]....
        /*0500*/ 	.word	0x0500000f


	//   ....[152]....
        /*0504*/ 	.word	0x0500000f


	//   ....[153]....
        /*0508*/ 	.word	0x0500000f


	//   ....[154]....
        /*050c*/ 	.word	0x0500000f


	//   ....[155]....
        /*0510*/ 	.word	0x0500000f


	//   ....[156]....
        /*0514*/ 	.word	0x0500000f


	//   ....[157]....
        /*0518*/ 	.word	0x0500000f


	//   ....[158]....
        /*051c*/ 	.word	0x0500000f


	//   ....[159]....
        /*0520*/ 	.word	0x0500000f


	//   ....[160]....
        /*0524*/ 	.word	0x0500000f


	//   ....[161]....
        /*0528*/ 	.word	0x0500000f


	//   ....[162]....
        /*052c*/ 	.word	0x0500000f


	//   ....[163]....
        /*0530*/ 	.word	0x0500000f


	//   ....[164]....
        /*0534*/ 	.word	0x0500000f


	//   ....[165]....
        /*0538*/ 	.word	0x0500000f


	//   ....[166]....
        /*053c*/ 	.word	0x0500000f


	//   ....[167]....
        /*0540*/ 	.word	0x0500000f


	//   ....[168]....
        /*0544*/ 	.word	0x0500000f


	//   ....[169]....
        /*0548*/ 	.word	0x0500000f


	//   ....[170]....
        /*054c*/ 	.word	0x0500000f


	//   ....[171]....
        /*0550*/ 	.word	0x0500000f


	//   ....[172]....
        /*0554*/ 	.word	0x0500000f


	//   ....[173]....
        /*0558*/ 	.word	0x0500000f


	//   ....[174]....
        /*055c*/ 	.word	0x0500000f


	//   ....[175]....
        /*0560*/ 	.word	0x0500000f


	//   ....[176]....
        /*0564*/ 	.word	0x0500000f


	//   ....[177]....
        /*0568*/ 	.word	0x0500000f


	//   ....[178]....
        /*056c*/ 	.word	0x0500000f


	//   ....[179]....
        /*0570*/ 	.word	0x0500000f


	//   ....[180]....
        /*0574*/ 	.word	0x0500000f


	//   ....[181]....
        /*0578*/ 	.word	0x0500000f


	//   ....[182]....
        /*057c*/ 	.word	0x0500000f


	//   ....[183]....
        /*0580*/ 	.word	0x0500000f


	//   ....[184]....
        /*0584*/ 	.word	0x0500000f


	//   ....[185]....
        /*0588*/ 	.word	0x0500000f


	//   ....[186]....
        /*058c*/ 	.word	0x0500000f


	//   ....[187]....
        /*0590*/ 	.word	0x0500000f


	//   ....[188]....
        /*0594*/ 	.word	0x0500000f


	//   ....[189]....
        /*0598*/ 	.word	0x0500000f


	//----- nvinfo : EIATTR_COOP_GROUP_INSTR_OFFSETS
	.align		4
.L_289:
        /*059c*/ 	.byte	0x04, 0x28
        /*059e*/ 	.short	(.L_291 - .L_290)


	//   ....[0]....
.L_290:
        /*05a0*/ 	.word	0x00000080


	//   ....[1]....
        /*05a4*/ 	.word	0x000000b0


	//   ....[2]....
        /*05a8*/ 	.word	0x000002d0


	//   ....[3]....
        /*05ac*/ 	.word	0x00000430


	//   ....[4]....
        /*05b0*/ 	.word	0x00000550


	//   ....[5]....
        /*05b4*/ 	.word	0x000006b0


	//   ....[6]....
        /*05b8*/ 	.word	0x00001990


	//   ....[7]....
        /*05bc*/ 	.word	0x00002040


	//   ....[8]....
        /*05c0*/ 	.word	0x00002060


	//   ....[9]....
        /*05c4*/ 	.word	0x000026e0


	//   ....[10]....
        /*05c8*/ 	.word	0x000027e0


	//   ....[11]....
        /*05cc*/ 	.word	0x000030a0


	//   ....[12]....
        /*05d0*/ 	.word	0x00003120


	//   ....[13]....
        /*05d4*/ 	.word	0x00003e80


	//   ....[14]....
        /*05d8*/ 	.word	0x00004880


	//   ....[15]....
        /*05dc*/ 	.word	0x000048a0


	//   ....[16]....
        /*05e0*/ 	.word	0x000050b0


	//   ....[17]....
        /*05e4*/ 	.word	0x000051b0


	//   ....[18]....
        /*05e8*/ 	.word	0x00005930


	//   ....[19]....
        /*05ec*/ 	.word	0x00005980


	//   ....[20]....
        /*05f0*/ 	.word	0x00006960


	//   ....[21]....
        /*05f4*/ 	.word	0x000074c0


	//   ....[22]....
        /*05f8*/ 	.word	0x000074f0


	//   ....[23]....
        /*05fc*/ 	.word	0x00007710


	//   ....[24]....
        /*0600*/ 	.word	0x00007730


	//   ....[25]....
        /*0604*/ 	.word	0x00008a70


	//   ....[26]....
        /*0608*/ 	.word	0x00008b70


	//   ....[27]....
        /*060c*/ 	.word	0x00008bd0


	//   ....[28]....
        /*0610*/ 	.word	0x00008c90


	//   ....[29]....
        /*0614*/ 	.word	0x00008cc0


	//   ....[30]....
        /*0618*/ 	.word	0x00009e50


	//   ....[31]....
        /*061c*/ 	.word	0x00009e60


	//   ....[32]....
        /*0620*/ 	.word	0x00009e70


	//   ....[33]....
        /*0624*/ 	.word	0x00009eb0


	//   ....[34]....
        /*0628*/ 	.word	0x0000a570


	//   ....[35]....
        /*062c*/ 	.word	0x0000a5a0


	//   ....[36]....
        /*0630*/ 	.word	0x0000a6c0


	//   ....[37]....
        /*0634*/ 	.word	0x0000a6e0


	//   ....[38]....
        /*0638*/ 	.word	0x0000abb0


	//   ....[39]....
        /*063c*/ 	.word	0x0000abd0


	//   ....[40]....
        /*0640*/ 	.word	0x0000af00


	//   ....[41]....
        /*0644*/ 	.word	0x0000af10


	//   ....[42]....
        /*0648*/ 	.word	0x0000bab0


	//   ....[43]....
        /*064c*/ 	.word	0x0000bac0


	//   ....[44]....
        /*0650*/ 	.word	0x0000bbc0


	//   ....[45]....
        /*0654*/ 	.word	0x0000bbe0


	//   ....[46]....
        /*0658*/ 	.word	0x0000bd60


	//   ....[47]....
        /*065c*/ 	.word	0x0000bf60


	//   ....[48]....
        /*0660*/ 	.word	0x0000bf90


	//   ....[49]....
        /*0664*/ 	.word	0x0000bfc0


	//   ....[50]....
        /*0668*/ 	.word	0x0000bff0


	//   ....[51]....
        /*066c*/ 	.word	0x0000c020


	//   ....[52]....
        /*0670*/ 	.word	0x0000c050


	//   ....[53]....
        /*0674*/ 	.word	0x0000c1c0


	//   ....[54]....
        /*0678*/ 	.word	0x0000c1f0


	//   ....[55]....
        /*067c*/ 	.word	0x0000c220


	//   ....[56]....
        /*0680*/ 	.word	0x0000c250


	//   ....[57]....
        /*0684*/ 	.word	0x0000c280


	//   ....[58]....
        /*0688*/ 	.word	0x0000c2b0


	//   ....[59]....
        /*068c*/ 	.word	0x0000c340


	//   ....[60]....
        /*0690*/ 	.word	0x0000c370


	//   ....[61]....
        /*0694*/ 	.word	0x0000c380


	//   ....[62]....
        /*0698*/ 	.word	0x0000c3c0


	//   ....[63]....
        /*069c*/ 	.word	0x0000e3c0


	//   ....[64]....
        /*06a0*/ 	.word	0x0000e3e0


	//   ....[65]....
        /*06a4*/ 	.word	0x0000e490


	//   ....[66]....
        /*06a8*/ 	.word	0x0000e4b0


	//   ....[67]....
        /*06ac*/ 	.word	0x0000e550


	//   ....[68]....
        /*06b0*/ 	.word	0x0000e570


	//   ....[69]....
        /*06b4*/ 	.word	0x0000e580


	//   ....[70]....
        /*06b8*/ 	.word	0x0000e590


	//   ....[71]....
        /*06bc*/ 	.word	0x0000ef20


	//   ....[72]....
        /*06c0*/ 	.word	0x0000ef40


	//   ....[73]....
        /*06c4*/ 	.word	0x0000efa0


	//   ....[74]....
        /*06c8*/ 	.word	0x0000efe0


	//   ....[75]....
        /*06cc*/ 	.word	0x0000f040


	//   ....[76]....
        /*06d0*/ 	.word	0x0000f080


	//   ....[77]....
        /*06d4*/ 	.word	0x0000f090


	//   ....[78]....
        /*06d8*/ 	.word	0x0000f0b0


	//   ....[79]....
        /*06dc*/ 	.word	0x0000f180


	//   ....[80]....
        /*06e0*/ 	.word	0x0000f1c0


	//   ....[81]....
        /*06e4*/ 	.word	0x0000f1d0


	//   ....[82]....
        /*06e8*/ 	.word	0x0000f1f0


	//   ....[83]....
        /*06ec*/ 	.word	0x0000fa80


	//   ....[84]....
        /*06f0*/ 	.word	0x0000fa90


	//   ....[85]....
        /*06f4*/ 	.word	0x0000fab0


	//   ....[86]....
        /*06f8*/ 	.word	0x0000fb30


	//   ....[87]....
        /*06fc*/ 	.word	0x0000fb40


	//   ....[88]....
        /*0700*/ 	.word	0x0000fba0


	//   ....[89]....
        /*0704*/ 	.word	0x0000fbd0


	//   ....[90]....
        /*0708*/ 	.word	0x0000fc10


	//   ....[91]....
        /*070c*/ 	.word	0x0000ff00


	//   ....[92]....
        /*0710*/ 	.word	0x0000ff20


	//   ....[93]....
        /*0714*/ 	.word	0x0000ffc0


	//   ....[94]....
        /*0718*/ 	.word	0x0000ffd0


	//   ....[95]....
        /*071c*/ 	.word	0x00010060


	//   ....[96]....
        /*0720*/ 	.word	0x00010070


	//   ....[97]....
        /*0724*/ 	.word	0x00010080


	//   ....[98]....
        /*0728*/ 	.word	0x00010110


	//   ....[99]....
        /*072c*/ 	.word	0x00010720


	//   ....[100]....
        /*0730*/ 	.word	0x00010730


	//   ....[101]....
        /*0734*/ 	.word	0x000107c0


	//   ....[102]....
        /*0738*/ 	.word	0x00010860


	//   ....[103]....
        /*073c*/ 	.word	0x00010880


	//   ....[104]....
        /*0740*/ 	.word	0x00010900


	//   ....[105]....
        /*0744*/ 	.word	0x00010920


	//   ....[106]....
        /*0748*/ 	.word	0x00010930


	//   ....[107]....
        /*074c*/ 	.word	0x00010d60


	//   ....[108]....
        /*0750*/ 	.word	0x00010d90


	//   ....[109]....
        /*0754*/ 	.word	0x00010df0


	//   ....[110]....
        /*0758*/ 	.word	0x00010e20


	//   ....[111]....
        /*075c*/ 	.word	0x00010e50


	//   ....[112]....
        /*0760*/ 	.word	0x00010e80


	//   ....[113]....
        /*0764*/ 	.word	0x00010eb0


	//   ....[114]....
        /*0768*/ 	.word	0x00010ee0


	//   ....[115]....
        /*076c*/ 	.word	0x00011080


	//   ....[116]....
        /*0770*/ 	.word	0x000110b0


	//   ....[117]....
        /*0774*/ 	.word	0x000110e0


	//   ....[118]....
        /*0778*/ 	.word	0x00011110


	//   ....[119]....
        /*077c*/ 	.word	0x00011140


	//   ....[120]....
        /*0780*/ 	.word	0x00011170


	//   ....[121]....
        /*0784*/ 	.word	0x00011230


	//   ....[122]....
        /*0788*/ 	.word	0x00011250


	//   ....[123]....
        /*078c*/ 	.word	0x00011270


	//   ....[124]....
        /*0790*/ 	.word	0x000112d0


	//   ....[125]....
        /*0794*/ 	.word	0x00011d00


	//   ....[126]....
        /*0798*/ 	.word	0x000122a0


	//   ....[127]....
        /*079c*/ 	.word	0x00012390


	//   ....[128]....
        /*07a0*/ 	.word	0x00012430


	//   ....[129]....
        /*07a4*/ 	.word	0x00012490


	//   ....[130]....
        /*07a8*/ 	.word	0x000125a0


	//   ....[131]....
        /*07ac*/ 	.word	0x00012610


	//   ....[132]....
        /*07b0*/ 	.word	0x00012720


	//   ....[133]....
        /*07b4*/ 	.word	0x00012790


	//   ....[134]....
        /*07b8*/ 	.word	0x00012830


	//   ....[135]....
        /*07bc*/ 	.word	0x00012960


	//   ....[136]....
        /*07c0*/ 	.word	0x000129b0


	//   ....[137]....
        /*07c4*/ 	.word	0x00012a20


	//   ....[138]....
        /*07c8*/ 	.word	0x00012b10


	//   ....[139]....
        /*07cc*/ 	.word	0x00012b90


	//   ....[140]....
        /*07d0*/ 	.word	0x00012c70


	//   ....[141]....
        /*07d4*/ 	.word	0x00012cf0


	//   ....[142]....
        /*07d8*/ 	.word	0x00012d50


	//   ....[143]....
        /*07dc*/ 	.word	0x00012e50


	//   ....[144]....
        /*07e0*/ 	.word	0x00012f50


	//   ....[145]....
        /*07e4*/ 	.word	0x00012fb0


	//   ....[146]....
        /*07e8*/ 	.word	0x00013090


	//   ....[147]....
        /*07ec*/ 	.word	0x000131d0


	//   ....[148]....
        /*07f0*/ 	.word	0x000132b0


	//   ....[149]....
        /*07f4*/ 	.word	0x00013330


	//   ....[150]....
        /*07f8*/ 	.word	0x00013410


	//   ....[151]....
        /*07fc*/ 	.word	0x00013470


	//   ....[152]....
        /*0800*/ 	.word	0x00013540


	//   ....[153]....
        /*0804*/ 	.word	0x000135a0


	//   ....[154]....
        /*0808*/ 	.word	0x00013680


	//   ....[155]....
        /*080c*/ 	.word	0x00013770


	//   ....[156]....
        /*0810*/ 	.word	0x00013810


	//   ....[157]....
        /*0814*/ 	.word	0x00013870


	//   ....[158]....
        /*0818*/ 	.word	0x00013970


	//   ....[159]....
        /*081c*/ 	.word	0x000139d0


	//   ....[160]....
        /*0820*/ 	.word	0x00013ad0


	//   ....[161]....
        /*0824*/ 	.word	0x00013b30


	//   ....[162]....
        /*0828*/ 	.word	0x00013c00


	//   ....[163]....
        /*082c*/ 	.word	0x00013d50


	//   ....[164]....
        /*0830*/ 	.word	0x00013e00


	//   ....[165]....
        /*0834*/ 	.word	0x00013f10


	//   ....[166]....
        /*0838*/ 	.word	0x00013ff0


	//   ....[167]....
        /*083c*/ 	.word	0x00014050


	//   ....[168]....
        /*0840*/ 	.word	0x00014140


	//   ....[169]....
        /*0844*/ 	.word	0x000141a0


	//   ....[170]....
        /*0848*/ 	.word	0x00014280


	//   ....[171]....
        /*084c*/ 	.word	0x00014310


	//   ....[172]....
        /*0850*/ 	.word	0x000143b0


	//   ....[173]....
        /*0854*/ 	.word	0x00014520


	//   ....[174]....
        /*0858*/ 	.word	0x00014590


	//   ....[175]....
        /*085c*/ 	.word	0x00014600


	//   ....[176]....
        /*0860*/ 	.word	0x00014670


	//   ....[177]....
        /*0864*/ 	.word	0x000146e0


	//   ....[178]....
        /*0868*/ 	.word	0x00014760


	//   ....[179]....
        /*086c*/ 	.word	0x000147e0


	//   ....[180]....
        /*0870*/ 	.word	0x00014870


	//   ....[181]....
        /*0874*/ 	.word	0x000148e0


	//   ....[182]....
        /*0878*/ 	.word	0x00014950


	//   ....[183]....
        /*087c*/ 	.word	0x000149c0


	//   ....[184]....
        /*0880*/ 	.word	0x00014a40


	//   ....[185]....
        /*0884*/ 	.word	0x00014ab0


	//   ....[186]....
        /*0888*/ 	.word	0x00014b60


	//   ....[187]....
        /*088c*/ 	.word	0x00014bb0


	//   ....[188]....
        /*0890*/ 	.word	0x00014c40


	//   ....[189]....
        /*0894*/ 	.word	0x00014d70


	//----- nvinfo : EIATTR_REG_RECONFIG
	.align		4
.L_291:
        /*0898*/ 	.byte	0x01, 0x54
	.zero		2


	//----- nvinfo : EIATTR_SYSCALL_OFFSETS
	.align		4
        /*089c*/ 	.byte	0x04, 0x46
        /*089e*/ 	.short	(.L_293 - .L_292)


	//   ....[0]....
.L_292:
        /*08a0*/ 	.word	0x00001b50


	//   ....[1]....
        /*08a4*/ 	.word	0x0000d950


	//   ....[2]....
        /*08a8*/ 	.word	0x0000daa0


	//   ....[3]....
        /*08ac*/ 	.word	0x0000db90


	//   ....[4]....
        /*08b0*/ 	.word	0x0000e9d0


	//----- nvinfo : EIATTR_MBARRIER_INSTR_OFFSETS
	.align		4
.L_293:
        /*08b4*/ 	.byte	0x04, 0x39
        /*08b6*/ 	.short	(.L_295 - .L_294)


	//   ....[0]....
.L_294:
        /*08b8*/ 	.word	0x00000180
        /*08bc*/ 	.word	0x000000ff
        /*08c0*/ 	.word	0x0002d800
        /*08c4*/ 	.short	0x0100
        /*08c6*/ 	.byte	0x08
	.zero		1


	//   ....[1]....
        /*08c8*/ 	.word	0x00000190
        /*08cc*/ 	.word	0x000000ff
        /*08d0*/ 	.word	0x0002d820
        /*08d4*/ 	.short	0x0100
        /*08d6*/ 	.byte	0x08
	.zero		1


	//   ....[2]....
        /*08d8*/ 	.word	0x00000280
        /*08dc*/ 	.word	0x000000ff
        /*08e0*/ 	.word	0x0002d830
        /*08e4*/ 	.short	0x0100
        /*08e6*/ 	.byte	0x08
	.zero		1


	//   ....[3]....
        /*08e8*/ 	.word	0x00000290
        /*08ec*/ 	.word	0x000000ff
        /*08f0*/ 	.word	0x0002d840
        /*08f4*/ 	.short	0x0100
        /*08f6*/ 	.byte	0x08
	.zero		1


	//   ....[4]....
        /*08f8*/ 	.word	0x000002a0
        /*08fc*/ 	.word	0x000000ff
        /*0900*/ 	.word	0x0002d838
        /*0904*/ 	.short	0x0100
        /*0906*/ 	.byte	0x08
	.zero		1


	//   ....[5]....
        /*0908*/ 	.word	0x000002b0
        /*090c*/ 	.word	0x000000ff
        /*0910*/ 	.word	0x0002d848
        /*0914*/ 	.short	0x0100
        /*0916*/ 	.byte	0x08
	.zero		1


	//   ....[6]....
        /*0918*/ 	.word	0x000003e0
        /*091c*/ 	.word	0x000000ff
        /*0920*/ 	.word	0x0002d850
        /*0924*/ 	.short	0x0100
        /*0926*/ 	.byte	0x08
	.zero		1


	//   ....[7]....
        /*0928*/ 	.word	0x000003f0
        /*092c*/ 	.word	0x000000ff
        /*0930*/ 	.word	0x0002d860
        /*0934*/ 	.short	0x0100
        /*0936*/ 	.byte	0x08
	.zero		1


	//   ....[8]....
        /*0938*/ 	.word	0x00000400
        /*093c*/ 	.word	0x000000ff
        /*0940*/ 	.word	0x0002d858
        /*0944*/ 	.short	0x0100
        /*0946*/ 	.byte	0x08
	.zero		1


	//   ....[9]....
        /*0948*/ 	.word	0x00000410
        /*094c*/ 	.word	0x000000ff
        /*0950*/ 	.word	0x0002d868
        /*0954*/ 	.short	0x0100
        /*0956*/ 	.byte	0x08
	.zero		1


	//   ....[10]....
        /*0958*/ 	.word	0x00000500
        /*095c*/ 	.word	0x000000ff
        /*0960*/ 	.word	0x0002d870
        /*0964*/ 	.short	0x0100
        /*0966*/ 	.byte	0x06
	.zero		1


	//   ....[11]....
        /*0968*/ 	.word	0x00000510
        /*096c*/ 	.word	0x000000ff
        /*0970*/ 	.word	0x0002d880
        /*0974*/ 	.short	0x0100
        /*0976*/ 	.byte	0x06
	.zero		1


	//   ....[12]....
        /*0978*/ 	.word	0x00000520
        /*097c*/ 	.word	0x000000ff
        /*0980*/ 	.word	0x0002d878
        /*0984*/ 	.short	0x0100
        /*0986*/ 	.byte	0x06
	.zero		1


	//   ....[13]....
        /*0988*/ 	.word	0x00000530
        /*098c*/ 	.word	0x000000ff
        /*0990*/ 	.word	0x0002d888
        /*0994*/ 	.short	0x0100
        /*0996*/ 	.byte	0x06
	.zero		1


	//   ....[14]....
        /*0998*/ 	.word	0x00000660
        /*099c*/ 	.word	0x000000ff
        /*09a0*/ 	.word	0x0002d890
        /*09a4*/ 	.short	0x0100
        /*09a6*/ 	.byte	0x08
	.zero		1


	//   ....[15]....
        /*09a8*/ 	.word	0x00000670
        /*09ac*/ 	.word	0x000000ff
        /*09b0*/ 	.word	0x0002d8a0
        /*09b4*/ 	.short	0x0100
        /*09b6*/ 	.byte	0x08
	.zero		1


	//   ....[16]....
        /*09b8*/ 	.word	0x00000680
        /*09bc*/ 	.word	0x000000ff
        /*09c0*/ 	.word	0x0002d898
        /*09c4*/ 	.short	0x0100
        /*09c6*/ 	.byte	0x08
	.zero		1


	//   ....[17]....
        /*09c8*/ 	.word	0x00000690
        /*09cc*/ 	.word	0x000000ff
        /*09d0*/ 	.word	0x0002d8a8
        /*09d4*/ 	.short	0x0100
        /*09d6*/ 	.byte	0x08
	.zero		1


	//   ....[18]....
        /*09d8*/ 	.word	0x000007c0
        /*09dc*/ 	.word	0x000000ff
        /*09e0*/ 	.word	0x0002d8b0
        /*09e4*/ 	.short	0x0100
        /*09e6*/ 	.byte	0x08
	.zero		1


	//   ....[19]....
        /*09e8*/ 	.word	0x000007d0
        /*09ec*/ 	.word	0x000000ff
        /*09f0*/ 	.word	0x0002d8c0
        /*09f4*/ 	.short	0x0100
        /*09f6*/ 	.byte	0x08
	.zero		1


	//   ....[20]....
        /*09f8*/ 	.word	0x000007e0
        /*09fc*/ 	.word	0x000000ff
        /*0a00*/ 	.word	0x0002d8b8
        /*0a04*/ 	.short	0x0100
        /*0a06*/ 	.byte	0x08
	.zero		1


	//   ....[21]....
        /*0a08*/ 	.word	0x000007f0
        /*0a0c*/ 	.word	0x000000ff
        /*0a10*/ 	.word	0x0002d8c8
        /*0a14*/ 	.short	0x0100
        /*0a16*/ 	.byte	0x08
	.zero		1


	//   ....[22]....
        /*0a18*/ 	.word	0x00001bc0
        /*0a1c*/ 	.word	0x000000ff
        /*0a20*/ 	.word	0x0002d800
        /*0a24*/ 	.short	0x010a
        /*0a26*/ 	.byte	0x28
	.zero		1


	//   ....[23]....
        /*0a28*/ 	.word	0x00001c30
        /*0a2c*/ 	.word	0x00000000
        /*0a30*/ 	.word	0x0002d830
        /*0a34*/ 	.short	0x010a
        /*0a36*/ 	.byte	0x3f
	.zero		1


	//   ....[24]....
        /*0a38*/ 	.word	0x00001c70
        /*0a3c*/ 	.word	0x00000000
        /*0a40*/ 	.word	0x0002d830
        /*0a44*/ 	.short	0x010a
        /*0a46*/ 	.byte	0x3f
	.zero		1


	//   ....[25]....
        /*0a48*/ 	.word	0x00002800
        /*0a4c*/ 	.word	0x000000ff
        /*0a50*/ 	.word	0x00000000
        /*0a54*/ 	.short	0x0101
        /*0a56*/ 	.byte	0x06
	.zero		1


	//   ....[26]....
        /*0a58*/ 	.word	0x00003fb0
        /*0a5c*/ 	.word	0x000000ff
        /*0a60*/ 	.word	0x0002d830
        /*0a64*/ 	.short	0x010a
        /*0a66*/ 	.byte	0x07
	.zero		1


	//   ....[27]....
        /*0a68*/ 	.word	0x00003ff0
        /*0a6c*/ 	.word	0x000000ff
        /*0a70*/ 	.word	0x0002d830
        /*0a74*/ 	.short	0x010a
        /*0a76*/ 	.byte	0x07
	.zero		1


	//   ....[28]....
        /*0a78*/ 	.word	0x000042d0
        /*0a7c*/ 	.word	0x000000ff
        /*0a80*/ 	.word	0x0002d850
        /*0a84*/ 	.short	0x010a
        /*0a86*/ 	.byte	0x07
	.zero		1


	//   ....[29]....
        /*0a88*/ 	.word	0x00004310
        /*0a8c*/ 	.word	0x000000ff
        /*0a90*/ 	.word	0x0002d850
        /*0a94*/ 	.short	0x010a
        /*0a96*/ 	.byte	0x07
	.zero		1


	//   ....[30]....
        /*0a98*/ 	.word	0x00004810
        /*0a9c*/ 	.word	0x000000ff
        /*0aa0*/ 	.word	0x00000000
        /*0aa4*/ 	.short	0x0101
        /*0aa6*/ 	.byte	0x07
	.zero		1


	//   ....[31]....
        /*0aa8*/ 	.word	0x00006400
        /*0aac*/ 	.word	0x000000ff
        /*0ab0*/ 	.word	0x00000000
        /*0ab4*/ 	.short	0x0101
        /*0ab6*/ 	.byte	0x06
	.zero		1


	//   ....[32]....
        /*0ab8*/ 	.word	0x00006aa0
        /*0abc*/ 	.word	0x000000ff
        /*0ac0*/ 	.word	0x0002d830
        /*0ac4*/ 	.short	0x010a
        /*0ac6*/ 	.byte	0x07
	.zero		1


	//   ....[33]....
        /*0ac8*/ 	.word	0x00006ae0
        /*0acc*/ 	.word	0x000000ff
        /*0ad0*/ 	.word	0x0002d830
        /*0ad4*/ 	.short	0x010a
        /*0ad6*/ 	.byte	0x07
	.zero		1


	//   ....[34]....
        /*0ad8*/ 	.word	0x00006dc0
        /*0adc*/ 	.word	0x000000ff
        /*0ae0*/ 	.word	0x0002d850
        /*0ae4*/ 	.short	0x010a
        /*0ae6*/ 	.byte	0x07
	.zero		1


	//   ....[35]....
        /*0ae8*/ 	.word	0x00006e00
        /*0aec*/ 	.word	0x000000ff
        /*0af0*/ 	.word	0x0002d850
        /*0af4*/ 	.short	0x010a
        /*0af6*/ 	.byte	0x07
	.zero		1


	//   ....[36]....
        /*0af8*/ 	.word	0x00007300
        /*0afc*/ 	.word	0x000000ff
        /*0b00*/ 	.word	0x00000000
        /*0b04*/ 	.short	0x0101
        /*0b06*/ 	.byte	0x07
	.zero		1


	//   ....[37]....
        /*0b08*/ 	.word	0x00008510
        /*0b0c*/ 	.word	0x000000ff
        /*0b10*/ 	.word	0x00000000
        /*0b14*/ 	.short	0x0101
        /*0b16*/ 	.byte	0x06
	.zero		1


	//   ....[38]....
        /*0b18*/ 	.word	0x00008ae0
        /*0b1c*/ 	.word	0x000000ff
        /*0b20*/ 	.word	0x0002d850
        /*0b24*/ 	.short	0x010a
        /*0b26*/ 	.byte	0x04
	.zero		1


	//   ....[39]....
        /*0b28*/ 	.word	0x00008b20
        /*0b2c*/ 	.word	0x000000ff
        /*0b30*/ 	.word	0x0002d850
        /*0b34*/ 	.short	0x010a
        /*0b36*/ 	.byte	0x04
	.zero		1


	//   ....[40]....
        /*0b38*/ 	.word	0x000091a0
        /*0b3c*/ 	.word	0x000000ff
        /*0b40*/ 	.word	0x00000000
        /*0b44*/ 	.short	0x0101
        /*0b46*/ 	.byte	0x04
	.zero		1


	//   ....[41]....
        /*0b48*/ 	.word	0x0000a590
        /*0b4c*/ 	.word	0x000000ff
        /*0b50*/ 	.word	0x00000000
        /*0b54*/ 	.short	0x0101
        /*0b56*/ 	.byte	0x04
	.zero		1


	//   ....[42]....
        /*0b58*/ 	.word	0x0000aaf0
        /*0b5c*/ 	.word	0x000000ff
        /*0b60*/ 	.word	0x00000000
        /*0b64*/ 	.short	0x0101
        /*0b66*/ 	.byte	0x04
	.zero		1


	//   ....[43]....
        /*0b68*/ 	.word	0x0000e150
        /*0b6c*/ 	.word	0x00000002
        /*0b70*/ 	.word	0x0002d840
        /*0b74*/ 	.short	0x010a
        /*0b76*/ 	.byte	0x3f
	.zero		1


	//   ....[44]....
        /*0b78*/ 	.word	0x0000e6d0
        /*0b7c*/ 	.word	0x00000002
        /*0b80*/ 	.word	0x0002d830
        /*0b84*/ 	.short	0x0107
        /*0b86*/ 	.byte	0x3f
	.zero		1


	//   ....[45]....
        /*0b88*/ 	.word	0x0000e7b0
        /*0b8c*/ 	.word	0x00000002
        /*0b90*/ 	.word	0x0002d830
        /*0b94*/ 	.short	0x0101
        /*0b96*/ 	.byte	0x3f
	.zero		1


	//   ....[46]....
        /*0b98*/ 	.word	0x0000f330
        /*0b9c*/ 	.word	0x00000011
        /*0ba0*/ 	.word	0x0002d800
        /*0ba4*/ 	.short	0x0107
        /*0ba6*/ 	.byte	0x3f
	.zero		1


	//   ....[47]....
        /*0ba8*/ 	.word	0x0000f420
        /*0bac*/ 	.word	0x00000011
        /*0bb0*/ 	.word	0x0002d800
        /*0bb4*/ 	.short	0x0101
        /*0bb6*/ 	.byte	0x3f
	.zero		1


	//   ....[48]....
        /*0bb8*/ 	.word	0x0000f440
        /*0bbc*/ 	.word	0x00000011
        /*0bc0*/ 	.word	0x0002d820
        /*0bc4*/ 	.short	0x010a
        /*0bc6*/ 	.byte	0x3f
	.zero		1


	//   ....[49]....
        /*0bc8*/ 	.word	0x0000f860
        /*0bcc*/ 	.word	0x00000005
        /*0bd0*/ 	.word	0x0002d840
        /*0bd4*/ 	.short	0x010a
        /*0bd6*/ 	.byte	0x3f
	.zero		1


	//   ....[50]....
        /*0bd8*/ 	.word	0x0000fcc0
        /*0bdc*/ 	.word	0x00000005
        /*0be0*/ 	.word	0x0002d830
        /*0be4*/ 	.short	0x0107
        /*0be6*/ 	.byte	0x3f
	.zero		1


	//   ....[51]....
        /*0be8*/ 	.word	0x0000fd80
        /*0bec*/ 	.word	0x00000005
        /*0bf0*/ 	.word	0x0002d830
        /*0bf4*/ 	.short	0x0101
        /*0bf6*/ 	.byte	0x3f
	.zero		1


	//   ....[52]....
        /*0bf8*/ 	.word	0x0000fde0
        /*0bfc*/ 	.word	0x00000005
        /*0c00*/ 	.word	0x0002d860
        /*0c04*/ 	.short	0x010a
        /*0c06*/ 	.byte	0x3f
	.zero		1


	//   ....[53]....
        /*0c08*/ 	.word	0x000102d0
        /*0c0c*/ 	.word	0x00000005
        /*0c10*/ 	.word	0x0002d850
        /*0c14*/ 	.short	0x0107
        /*0c16*/ 	.byte	0x3f
	.zero		1


	//   ....[54]....
        /*0c18*/ 	.word	0x000103c0
        /*0c1c*/ 	.word	0x00000005
        /*0c20*/ 	.word	0x0002d850
        /*0c24*/ 	.short	0x0101
        /*0c26*/ 	.byte	0x3f
	.zero		1


	//   ....[55]....
        /*0c28*/ 	.word	0x000105e0
        /*0c2c*/ 	.word	0x00000000
        /*0c30*/ 	.word	0x0002d860
        /*0c34*/ 	.short	0x010a
        /*0c36*/ 	.byte	0x3f
	.zero		1


	//   ....[56]....
        /*0c38*/ 	.word	0x00010a60
        /*0c3c*/ 	.word	0x00000000
        /*0c40*/ 	.word	0x0002d850
        /*0c44*/ 	.short	0x0107
        /*0c46*/ 	.byte	0x3f
	.zero		1


	//   ....[57]....
        /*0c48*/ 	.word	0x00010b30
        /*0c4c*/ 	.word	0x00000000
        /*0c50*/ 	.word	0x0002d850
        /*0c54*/ 	.short	0x0101
        /*0c56*/ 	.byte	0x3f
	.zero		1


	//   ....[58]....
        /*0c58*/ 	.word	0x00011c80
        /*0c5c*/ 	.word	0x00000005
        /*0c60*/ 	.word	0x0002d820
        /*0c64*/ 	.short	0x010a
        /*0c66*/ 	.byte	0x3f
	.zero		1


	//   ....[59]....
        /*0c68*/ 	.word	0x00011e00
        /*0c6c*/ 	.word	0x00000003
        /*0c70*/ 	.word	0x0002d840
        /*0c74*/ 	.short	0x010a
        /*0c76*/ 	.byte	0x3f
	.zero		1


	//   ....[60]....
        /*0c78*/ 	.word	0x00011ea0
        /*0c7c*/ 	.word	0x00000005
        /*0c80*/ 	.word	0x0002d840
        /*0c84*/ 	.short	0x010a
        /*0c86*/ 	.byte	0x3f
	.zero		1


	//   ....[61]....
        /*0c88*/ 	.word	0x00011ee0
        /*0c8c*/ 	.word	0x00000003
        /*0c90*/ 	.word	0x0002d860
        /*0c94*/ 	.short	0x010a
        /*0c96*/ 	.byte	0x3f
	.zero		1


	//   ....[62]....
        /*0c98*/ 	.word	0x00011f20
        /*0c9c*/ 	.word	0x00000005
        /*0ca0*/ 	.word	0x0002d860
        /*0ca4*/ 	.short	0x010a
        /*0ca6*/ 	.byte	0x3f
	.zero		1


	//   ....[63]....
        /*0ca8*/ 	.word	0x00011f90
        /*0cac*/ 	.word	0x00000003
        /*0cb0*/ 	.word	0x0002d800
        /*0cb4*/ 	.short	0x010a
        /*0cb6*/ 	.byte	0x3f
	.zero		1


	//   ....[64]....
        /*0cb8*/ 	.word	0x00011fe0
        /*0cbc*/ 	.word	0x00000000
        /*0cc0*/ 	.word	0x0002d830
        /*0cc4*/ 	.short	0x010a
        /*0cc6*/ 	.byte	0x3f
	.zero		1


	//   ....[65]....
        /*0cc8*/ 	.word	0x00012040
        /*0ccc*/ 	.word	0x00000006
        /*0cd0*/ 	.word	0x0002d830
        /*0cd4*/ 	.short	0x010a
        /*0cd6*/ 	.byte	0x3f
	.zero		1


	//   ....[66]....
        /*0cd8*/ 	.word	0x000120a0
        /*0cdc*/ 	.word	0x00000005
        /*0ce0*/ 	.word	0x0002d850
        /*0ce4*/ 	.short	0x010a
        /*0ce6*/ 	.byte	0x3f
	.zero		1


	//   ....[67]....
        /*0ce8*/ 	.word	0x00012100
        /*0cec*/ 	.word	0x00000006
        /*0cf0*/ 	.word	0x0002d830
        /*0cf4*/ 	.short	0x010a
        /*0cf6*/ 	.byte	0x3f
	.zero		1


	//   ....[68]....
        /*0cf8*/ 	.word	0x00012160
        /*0cfc*/ 	.word	0x00000005
        /*0d00*/ 	.word	0x0002d850
        /*0d04*/ 	.short	0x010a
        /*0d06*/ 	.byte	0x3f
	.zero		1


	//   ....[69]....
        /*0d08*/ 	.word	0x000121c0
        /*0d0c*/ 	.word	0x00000008
        /*0d10*/ 	.word	0x0002d850
        /*0d14*/ 	.short	0x010a
        /*0d16*/ 	.byte	0x3f
	.zero		1


	//   ....[70]....
        /*0d18*/ 	.word	0x000122e0
        /*0d1c*/ 	.word	0x00000002
        /*0d20*/ 	.word	0x0002d840
        /*0d24*/ 	.short	0x010a
        /*0d26*/ 	.byte	0x3f
	.zero		1


	//   ....[71]....
        /*0d28*/ 	.word	0x000130d0
        /*0d2c*/ 	.word	0x00000011
        /*0d30*/ 	.word	0x0002d820
        /*0d34*/ 	.short	0x010a
        /*0d36*/ 	.byte	0x3f
	.zero		1


	//   ....[72]....
        /*0d38*/ 	.word	0x00013120
        /*0d3c*/ 	.word	0x00000005
        /*0d40*/ 	.word	0x0002d840
        /*0d44*/ 	.short	0x010a
        /*0d46*/ 	.byte	0x3f
	.zero		1


	//   ....[73]....
        /*0d48*/ 	.word	0x000136c0
        /*0d4c*/ 	.word	0x00000005
        /*0d50*/ 	.word	0x0002d860
        /*0d54*/ 	.short	0x010a
        /*0d56*/ 	.byte	0x3f
	.zero		1


	//   ....[74]....
        /*0d58*/ 	.word	0x00013ca0
        /*0d5c*/ 	.word	0x00000000
        /*0d60*/ 	.word	0x0002d860
        /*0d64*/ 	.short	0x010a
        /*0d66*/ 	.byte	0x3f
	.zero		1


	//   ....[75]....
        /*0d68*/ 	.word	0x00014c90
        /*0d6c*/ 	.word	0x00000005
        /*0d70*/ 	.word	0x0002d820
        /*0d74*/ 	.short	0x010a
        /*0d76*/ 	.byte	0x3f
	.zero		1


	//   ....[76]....
        /*0d78*/ 	.word	0x00014e30
        /*0d7c*/ 	.word	0x00000003
        /*0d80*/ 	.word	0x0002d840
        /*0d84*/ 	.short	0x010a
        /*0d86*/ 	.byte	0x3f
	.zero		1


	//   ....[77]....
        /*0d88*/ 	.word	0x00014e80
        /*0d8c*/ 	.word	0x00000005
        /*0d90*/ 	.word	0x0002d840
        /*0d94*/ 	.short	0x010a
        /*0d96*/ 	.byte	0x3f
	.zero		1


	//   ....[78]....
        /*0d98*/ 	.word	0x00014ed0
        /*0d9c*/ 	.word	0x00000003
        /*0da0*/ 	.word	0x0002d860
        /*0da4*/ 	.short	0x010a
        /*0da6*/ 	.byte	0x3f
	.zero		1


	//----- nvinfo : EIATTR_NUM_MBARRIERS
	.align		4
.L_295:
        /*0da8*/ 	.byte	0x03, 0x38
        /*0daa*/ 	.short	0x0016


	//----- nvinfo : EIATTR_EXIT_INSTR_OFFSETS
	.align		4
        /*0dac*/ 	.byte	0x04, 0x1c
        /*0dae*/ 	.short	(.L_297 - .L_296)


	//   ....[0]....
.L_296:
        /*0db0*/ 	.word	0x000009a0


	//   ....[1]....
        /*0db4*/ 	.word	0x0000bd00


	//   ....[2]....
        /*0db8*/ 	.word	0x00011f70


	//----- nvinfo : EIATTR_MAX_THREADS
	.align		4
.L_297:
        /*0dbc*/ 	.byte	0x04, 0x05
        /*0dbe*/ 	.short	(.L_299 - .L_298)
.L_298:
        /*0dc0*/ 	.word	0x00000200
        /*0dc4*/ 	.word	0x00000001
        /*0dc8*/ 	.word	0x00000001


	//----- nvinfo : EIATTR_CRS_STACK_SIZE
	.align		4
.L_299:
        /*0dcc*/ 	.byte	0x04, 0x1e
        /*0dce*/ 	.short	(.L_301 - .L_300)
.L_300:
        /*0dd0*/ 	.word	0x00000000


	//----- nvinfo : EIATTR_CBANK_PARAM_SIZE
	.align		4
.L_301:
        /*0dd4*/ 	.byte	0x03, 0x19
        /*0dd6*/ 	.short	0x0af0


	//----- nvinfo : EIATTR_PARAM_CBANK
	.align		4
        /*0dd8*/ 	.byte	0x04, 0x0a
        /*0dda*/ 	.short	(.L_303 - .L_302)
	.align		4
.L_302:
        /*0ddc*/ 	.word	index@(.nv.constant0._ZN7cutlass13device_kernelIN5flash11enable_sm90INS1_16FlashAttnFwdSm90INS1_25CollectiveMainloopFwdSm90ILi2EN4cute5tupleIJNS5_1CILi1EEES8_S8_EEENS6_IJNS7_ILi192EEENS7_ILi128EEENS7_ILi96EEEEEELi96ENS_6half_tEfNS_4arch4Sm90ELb1ELb0ELb0ELb1ELb1ELb0ELb0ELb0ELb1ELb1ELb1ELb0EEENS1_21CollectiveEpilogueFwdINS6_IJSA_SC_SB_EEES9_SE_SG_Li384ELb1ELb1ELb1ELb0EEENS1_36VarlenDynamicPersistentTileSchedulerILi192ELi128ELi384ELi128ELb1ELb1ELb1ELb1ELb1ELb1EEEEEEEEEvNT_6ParamsE)
        /*0de0*/ 	.short	0x0210
        /*0de2*/ 	.short	0x0af0


	//----- nvinfo : EIATTR_SW_WAR
	.align		4
.L_303:
        /*0de4*/ 	.byte	0x04, 0x36
        /*0de6*/ 	.short	(.L_305 - .L_304)
.L_304:
        /*0de8*/ 	.word	0x00000008
.L_305:


//--------------------- .nv.info._ZN7cutlass13device_kernelIN5flash11enable_sm90INS1_16FlashAttnFwdSm90INS1_25CollectiveMainloopFwdSm90ILi2EN4cute5tupleIJNS5_1CILi1EEES8_S8_EEENS6_IJNS7_ILi192EEENS7_ILi128EEENS7_ILi96EEEEEELi96ENS_6half_tEfNS_4arch4Sm90ELb1ELb0ELb0ELb1ELb1ELb1ELb0ELb0ELb1ELb1ELb1ELb0EEENS1_21CollectiveEpilogueFwdINS6_IJSA_SC_SB_EEES9_SE_SG_Li384ELb1ELb1ELb1ELb0EEENS1_36VarlenDynamicPersistentTileSchedulerILi192ELi128ELi384ELi128ELb1ELb1ELb1ELb1ELb1ELb1EEEEEEEEEvNT_6ParamsE --------------------------
	.section	.nv.info._ZN7cutlass13device_kernelIN5flash11enable_sm90INS1_16FlashAttnFwdSm90INS1_25CollectiveMainloopFwdSm90ILi2EN4cute5tupleIJNS5_1CILi1EEES8_S8_EEENS6_IJNS7_ILi192EEENS7_ILi128EEENS7_ILi96EEEEEELi96ENS_6half_tEfNS_4arch4Sm90ELb1ELb0ELb0ELb1ELb1ELb1ELb0ELb0ELb1ELb1ELb1ELb0EEENS1_21CollectiveEpilogueFwdINS6_IJSA_SC_SB_EEES9_SE_SG_Li384ELb1ELb1ELb1ELb0EEENS1_36VarlenDynamicPersistentTileSchedulerILi192ELi128ELi384ELi128ELb1ELb1ELb1ELb1ELb1ELb1EEEEEEEEEvNT_6ParamsE,"",@"SHT_CUDA_INFO"
	.sectionflags	@""
	.align	4


	//----- nvinfo : EIATTR_CUDA_API_VERSION
	.align		4
        /*0000*/ 	.byte	0x04, 0x37
        /*0002*/ 	.short	(.L_307 - .L_306)
.L_306:
        /*0004*/ 	.word	0x00000082


	//----- nvinfo : EIATTR_KPARAM_INFO
	.align		4
.L_307:
        /*0008*/ 	.byte	0x04, 0x17
        /*000a*/ 	.short	(.L_309 - .L_308)
.L_308:
        /*000c*/ 	.word	0x00000000
        /*0010*/ 	.short	0x0000
        /*0012*/ 	.short	0x0070
        /*0014*/ 	.byte	0x00, 0xf0, 0x01, 0x2a


	//----- nvinfo : EIATTR_SPARSE_MMA_MASK
	.align		4
.L_309:
        /*0018*/ 	.byte	0x03, 0x50
        /*001a*/ 	.short	0x0000


	//----- nvinfo : EIATTR_MAXREG_COUNT
	.align		4
        /*001c*/ 	.byte	0x03, 0x1b
        /*001e*/ 	.short	0x0080


	//----- nvinfo : EIATTR_NUM_BARRIERS
	.align		4
        /*0020*/ 	.byte	0x02, 0x4c
        /*0022*/ 	.byte	0x10
	.zero		1


	//----- nvinfo : EIATTR_EXTERNS
	.align		4
        /*0024*/ 	.byte	0x04, 0x0f
        /*0026*/ 	.short	(.L_311 - .L_310)


	//   ....[0]....
	.align		4
.L_310:
        /*0028*/ 	.word	index@(__assertfail)


	//----- nvinfo : EIATTR_ANNOTATIONS
	.align		4
.L_311:
        /*002c*/ 	.byte	0x04, 0x55
        /*002e*/ 	.short	(.L_313 - .L_312)


	//   ....[0]....
.L_312:
        /* <DEDUP_REMOVED lines=147> */


	//----- nvinfo : EIATTR_MERCURY_ISA_VERSION
	.align		4
.L_313:
        /*0950*/ 	.byte	0x03, 0x5f
        /*0952*/ 	.short	0x0101


	//----- nvinfo : EIATTR_UNUSED_LOAD_BYTE_OFFSET
	.align		4
        /*0954*/ 	.byte	0x04, 0x44
        /*0956*/ 	.short	(.L_315 - .L_314)


	//   ....[0]....
.L_314:
        /*0958*/ 	.word	0x00000a90
        /*095c*/ 	.word	0x0000fff0


	//   ....[1]....
        /*0960*/ 	.word	0x00014270
        /*0964*/ 	.word	0x0000fff0


	//----- nvinfo : EIATTR_INT_WARP_WIDE_INSTR_OFFSETS
	.align		4
.L_315:
        /*0968*/ 	.byte	0x04, 0x31
        /*096a*/ 	.short	(.L_317 - .L_316)


	//   ....[0]....
.L_316:
        /*096c*/ 	.word	0x00000130


	//   ....[1]....
        /*0970*/ 	.word	0x00000170


	//   ....[2]....
        /*0974*/ 	.word	0x000001e0


	//   ....[3]....
        /*0978*/ 	.word	0x0001a210


	//   ....[4]....
        /*097c*/ 	.word	0x0001a2a0


	//   ....[5]....
        /*0980*/ 	.word	0x0001cf10


	//   ....[6]....
        /*0984*/ 	.word	0x0001cfa0


	//----- nvinfo : EIATTR_COOP_GROUP_MASK_REGIDS
	.align		4
.L_317:
        /*0988*/ 	.byte	0x04, 0x29
        /*098a*/ 	.short	(.L_319 - .L_318)


	//   ....[0]....
.L_318:
        /*098c*/ 	.word	0xffffffff


	//   ....[1]....
        /*0990*/ 	.word	0xffffffff


	//   ....[2]....
        /*0994*/ 	.word	0xffffffff


	//   ....[3]....
        /*0998*/ 	.word	0xffffffff


	//   ....[4]....
        /*099c*/ 	.word	0xffffffff


	//   ....[5]....
        /*09a0*/ 	.word	0xffffffff


	//   ....[6]....
        /*09a4*/ 	.word	0xffffffff


	//   ....[7]....
        /*09a8*/ 	.word	0xffffffff


	//   ....[8]....
        /*09ac*/ 	.word	0xffffffff


	//   ....[9]....
        /*09b0*/ 	.word	0xffffffff


	//   ....[10]....
        /*09b4*/ 	.word	0xffffffff


	//   ....[11]....
        /*09b8*/ 	.word	0xffffffff


	//   ....[12]....
        /*09bc*/ 	.word	0xffffffff


	//   ....[13]....
        /*09c0*/ 	.word	0xffffffff


	//   ....[14]....
        /*09c4*/ 	.word	0xffffffff


	//   ....[15]....
        /*09c8*/ 	.word	0xffffffff


	//   ....[16]....
        /*09cc*/ 	.word	0xffffffff


	//   ....[17]....
        /*09d0*/ 	.word	0xffffffff


	//   ....[18]....
        /*09d4*/ 	.word	0xffffffff


	//   ....[19]....
        /*09d8*/ 	.word	0xffffffff


	//   ....[20]....
        /*09dc*/ 	.word	0xffffffff


	//   ....[21]....
        /*09e0*/ 	.word	0xffffffff


	//   ....[22]....
        /*09e4*/ 	.word	0xffffffff


	//   ....[23]....
        /*09e8*/ 	.word	0xffffffff


	//   ....[24]....
        /*09ec*/ 	.word	0xffffffff


	//   ....[25]....
        /*09f0*/ 	.word	0xffffffff


	//   ....[26]....
        /*09f4*/ 	.word	0xffffffff


	//   ....[27]....
        /*09f8*/ 	.word	0xffffffff


	//   ....[28]....
        /*09fc*/ 	.word	0xffffffff


	//   ....[29]....
        /*0a00*/ 	.word	0xffffffff


	//   ....[30]....
        /*0a04*/ 	.word	0xffffffff


	//   ....[31]....
        /*0a08*/ 	.word	0xffffffff


	//   ....[32]....
        /*0a0c*/ 	.word	0xffffffff


	//   ....[33]....
        /*0a10*/ 	.word	0xffffffff


	//   ....[34]....
        /*0a14*/ 	.word	0xffffffff


	//   ....[35]....
        /*0a18*/ 	.word	0xffffffff


	//   ....[36]....
        /*0a1c*/ 	.word	0xffffffff


	//   ....[37]....
        /*0a20*/ 	.word	0xffffffff


	//   ....[38]....
        /*0a24*/ 	.word	0xffffffff


	//   ....[39]....
        /*0a28*/ 	.word	0xffffffff


	//   ....[40]....
        /*0a2c*/ 	.word	0xffffffff


	//   ....[41]....
        /*0a30*/ 	.word	0xffffffff


	//   ....[42]....
        /*0a34*/ 	.word	0xffffffff


	//   ....[43]....
        /*0a38*/ 	.word	0xffffffff


	//   ....[44]....
        /*0a3c*/ 	.word	0xffffffff


	//   ....[45]....
        /*0a40*/ 	.word	0xffffffff


	//   ....[46]....
        /*0a44*/ 	.word	0xffffffff


	//   ....[47]....
        /*0a48*/ 	.word	0xffffffff


	//   ....[48]....
        /*0a4c*/ 	.word	0xffffffff


	//   ....[49]....
        /*0a50*/ 	.word	0xffffffff


	//   ....[50]....
        /*0a54*/ 	.word	0xffffffff


	//   ....[51]....
        /*0a58*/ 	.word	0xffffffff


	//   ....[52]....
        /*0a5c*/ 	.word	0xffffffff


	//   ....[53]....
        /*0a60*/ 	.word	0xffffffff


	//   ....[54]....
        /*0a64*/ 	.word	0xffffffff


	//   ....[55]....
        /*0a68*/ 	.word	0xffffffff


	//   ....[56]....
        /*0a6c*/ 	.word	0xffffffff


	//   ....[57]....
        /*0a70*/ 	.word	0xffffffff


	//   ....[58]....
        /*0a74*/ 	.word	0xffffffff


	//   ....[59]....
        /*0a78*/ 	.word	0xffffffff


	//   ....[60]....
        /*0a7c*/ 	.word	0xffffffff


	//   ....[61]....
        /*0a80*/ 	.word	0xffffffff


	//   ....[62]....
        /*0a84*/ 	.word	0xffffffff


	//   ....[63]....
        /*0a88*/ 	.word	0xffffffff


	//   ....[64]....
        /*0a8c*/ 	.word	0xffffffff


	//   ....[65]....
        /*0a90*/ 	.word	0xffffffff


	//   ....[66]....
        /*0a94*/ 	.word	0xffffffff


	//   ....[67]....
        /*0a98*/ 	.word	0xffffffff


	//   ....[68]....
        /*0a9c*/ 	.word	0xffffffff


	//   ....[69]....
        /*0aa0*/ 	.word	0xffffffff


	//   ....[70]....
        /*0aa4*/ 	.word	0xffffffff


	//   ....[71]....
        /*0aa8*/ 	.word	0xffffffff


	//   ....[72]....
        /*0aac*/ 	.word	0xffffffff


	//   ....[73]....
        /*0ab0*/ 	.word	0xffffffff


	//   ....[74]....
        /*0ab4*/ 	.word	0xffffffff


	//   ....[75]....
        /*0ab8*/ 	.word	0xffffffff


	//   ....[76]....
        /*0abc*/ 	.word	0xffffffff


	//   ....[77]....
        /*0ac0*/ 	.word	0xffffffff


	//   ....[78]....
        /*0ac4*/ 	.word	0xffffffff


	//   ....[79]....
        /*0ac8*/ 	.word	0xffffffff


	//   ....[80]....
        /*0acc*/ 	.word	0xffffffff


	//   ....[81]....
        /*0ad0*/ 	.word	0xffffffff


	//   ....[82]....
        /*0ad4*/ 	.word	0xffffffff


	//   ....[83]....
        /*0ad8*/ 	.word	0xffffffff


	//   ....[84]....
        /*0adc*/ 	.word	0xffffffff


	//   ....[85]....
        /*0ae0*/ 	.word	0xffffffff


	//   ....[86]....
        /*0ae4*/ 	.word	0xffffffff


	//   ....[87]....
        /*0ae8*/ 	.word	0xffffffff


	//   ....[88]....
        /*0aec*/ 	.word	0xffffffff


	//   ....[89]....
        /*0af0*/ 	.word	0xffffffff


	//   ....[90]....
        /*0af4*/ 	.word	0xffffffff


	//   ....[91]....
        /*0af8*/ 	.word	0xffffffff


	//   ....[92]....
        /*0afc*/ 	.word	0xffffffff


	//   ....[93]....
        /*0b00*/ 	.word	0xffffffff


	//   ....[94]....
        /*0b04*/ 	.word	0xffffffff


	//   ....[95]....
        /*0b08*/ 	.word	0xffffffff


	//   ....[96]....
        /*0b0c*/ 	.word	0xffffffff


	//   ....[97]....
        /*0b10*/ 	.word	0xffffffff


	//   ....[98]....
        /*0b14*/ 	.word	0xffffffff


	//   ....[99]....
        /*0b18*/ 	.word	0xffffffff


	//   ....[100]....
        /*0b1c*/ 	.word	0xffffffff


	//   ....[101]....
        /*0b20*/ 	.word	0xffffffff


	//   ....[102]....
        /*0b24*/ 	.word	0xffffffff


	//   ....[103]....
        /*0b28*/ 	.word	0xffffffff


	//   ....[104]....
        /*0b2c*/ 	.word	0xffffffff


	//   ....[105]....
        /*0b30*/ 	.word	0xffffffff


	//   ....[106]....
        /*0b34*/ 	.word	0xffffffff


	//   ....[107]....
        /*0b38*/ 	.word	0xffffffff


	//   ....[108]....
        /*0b3c*/ 	.word	0xffffffff


	//   ....[109]....
        /*0b40*/ 	.word	0xffffffff


	//   ....[110]....
        /*0b44*/ 	.word	0xffffffff


	//   ....[111]....
        /*0b48*/ 	.word	0xffffffff


	//   ....[112]....
        /*0b4c*/ 	.word	0xffffffff


	//   ....[113]....
        /*0b50*/ 	.word	0xffffffff


	//   ....[114]....
        /*0b54*/ 	.word	0xffffffff


	//   ....[115]....
        /*0b58*/ 	.word	0xffffffff


	//   ....[116]....
        /*0b5c*/ 	.word	0xffffffff


	//   ....[117]....
        /*0b60*/ 	.word	0xffffffff


	//   ....[118]....
        /*0b64*/ 	.word	0xffffffff


	//   ....[119]....
        /*0b68*/ 	.word	0xffffffff


	//   ....[120]....
        /*0b6c*/ 	.word	0xffffffff


	//   ....[121]....
        /*0b70*/ 	.word	0xffffffff


	//   ....[122]....
        /*0b74*/ 	.word	0xffffffff


	//   ....[123]....
        /*0b78*/ 	.word	0xffffffff


	//   ....[124]....
        /*0b7c*/ 	.word	0xffffffff


	//   ....[125]....
        /*0b80*/ 	.word	0xffffffff


	//   ....[126]....
        /*0b84*/ 	.word	0xffffffff


	//   ....[127]....
        /*0b88*/ 	.word	0xffffffff


	//   ....[128]....
        /*0b8c*/ 	.word	0xffffffff


	//   ....[129]....
        /*0b90*/ 	.word	0xffffffff


	//   ....[130]....
        /*0b94*/ 	.word	0xffffffff


	//   ....[131]....
        /*0b98*/ 	.word	0xffffffff


	//   ....[132]....
        /*0b9c*/ 	.word	0xffffffff


	//   ....[133]....
        /*0ba0*/ 	.word	0xffffffff


	//   ....[134]....
        /*0ba4*/ 	.word	0xffffffff


	//   ....[135]....
        /*0ba8*/ 	.word	0xffffffff


	//   ....[136]....
        /*0bac*/ 	.word	0xffffffff


	//   ....[137]....
        /*0bb0*/ 	.word	0xffffffff


	//   ....[138]....
        /*0bb4*/ 	.word	0xffffffff


	//   ....[139]....
        /*0bb8*/ 	.word	0xffffffff


	//   ....[140]....
        /*0bbc*/ 	.word	0xffffffff


	//   ....[141]....
        /*0bc0*/ 	.word	0xffffffff


	//   ....[142]....
        /*0bc4*/ 	.word	0xffffffff


	//   ....[143]....
        /*0bc8*/ 	.word	0xffffffff


	//   ....[144]....
        /*0bcc*/ 	.word	0x0500000f


	//   ....[145]....
        /*0bd0*/ 	.word	0x0500000f


	//   ....[146]....
        /*0bd4*/ 	.word	0x0500000f


	//   ....[147]....
        /*0bd8*/ 	.word	0x0500000f


	//   ....[148]....
        /*0bdc*/ 	.word	0x0500000f


	//   ....[149]....
        /*0be0*/ 	.word	0x0500000f


	//   ....[150]....
        /*0be4*/ 	.word	0x0500000f


	//   ....[151]....
        /*0be8*/ 	.word	0x0500000f


	//   ....[152]....
        /*0bec*/ 	.word	0x0500000f


	//   ....[153]....
        /*0bf0*/ 	.word	0x0500000f


	//   ....[154]....
        /*0bf4*/ 	.word	0x0500000f


	//   ....[155]....
        /*0bf8*/ 	.word	0x0500000f


	//   ....[156]....
        /*0bfc*/ 	.word	0x0500000f


	//   ....[157]....
        /*0c00*/ 	.word	0x0500000f


	//   ....[158]....
        /*0c04*/ 	.word	0x0500000f


	//   ....[159]....
        /*0c08*/ 	.word	0x0500000f


	//   ....[160]....
        /*0c0c*/ 	.word	0x0500000f


	//   ....[161]....
        /*0c10*/ 	.word	0x0500000f


	//   ....[162]....
        /*0c14*/ 	.word	0x0500000f


	//   ....[163]....
        /*0c18*/ 	.word	0x0500000f


	//   ....[164]....
        /*0c1c*/ 	.word	0x0500000f


	//   ....[165]....
        /*0c20*/ 	.word	0x0500000f


	//   ....[166]....
        /*0c24*/ 	.word	0x0500000f


	//   ....[167]....
        /*0c28*/ 	.word	0x0500000f


	//   ....[168]....
        /*0c2c*/ 	.word	0x0500000f


	//   ....[169]....
        /*0c30*/ 	.word	0x0500000f


	//   ....[170]....
        /*0c34*/ 	.word	0x0500000f


	//   ....[171]....
        /*0c38*/ 	.word	0x0500000f


	//   ....[172]....
        /*0c3c*/ 	.word	0x0500000f


	//   ....[173]....
        /*0c40*/ 	.word	0x0500000f


	//   ....[174]....
        /*0c44*/ 	.word	0x0500000f


	//   ....[175]....
        /*0c48*/ 	.word	0x0500000f


	//   ....[176]....
        /*0c4c*/ 	.word	0x0500000f


	//   ....[177]....
        /*0c50*/ 	.word	0x0500000f


	//   ....[178]....
        /*0c54*/ 	.word	0x0500000f


	//   ....[179]....
        /*0c58*/ 	.word	0x0500000f


	//   ....[180]....
        /*0c5c*/ 	.word	0x0500000f


	//   ....[181]....
        /*0c60*/ 	.word	0x0500000f


	//   ....[182]....
        /*0c64*/ 	.word	0x0500000f


	//   ....[183]....
        /*0c68*/ 	.word	0x0500000f


	//   ....[184]....
        /*0c6c*/ 	.word	0x0500000f


	//   ....[185]....
        /*0c70*/ 	.word	0x0500000f


	//   ....[186]....
        /*0c74*/ 	.word	0x0500000f


	//   ....[187]....
        /*0c78*/ 	.word	0x0500000f


	//   ....[188]....
        /*0c7c*/ 	.word	0x0500000f


	//   ....[189]....
        /*0c80*/ 	.word	0x0500000f


	//   ....[190]....
        /*0c84*/ 	.word	0x0500000f


	//   ....[191]....
        /*0c88*/ 	.word	0x0500000f


	//   ....[192]....
        /*0c8c*/ 	.word	0x0500000f


	//   ....[193]....
        /*0c90*/ 	.word	0x0500000f


	//   ....[194]....
        /*0c94*/ 	.word	0x0500000f


	//   ....[195]....
        /*0c98*/ 	.word	0x0500000f


	//   ....[196]....
        /*0c9c*/ 	.word	0x0500000f


	//   ....[197]....
        /*0ca0*/ 	.word	0x0500000f


	//   ....[198]....
        /*0ca4*/ 	.word	0x0500000f


	//   ....[199]....
        /*0ca8*/ 	.word	0x0500000f


	//   ....[200]....
        /*0cac*/ 	.word	0x0500000f


	//   ....[201]....
        /*0cb0*/ 	.word	0x0500000f


	//   ....[202]....
        /*0cb4*/ 	.word	0x0500000f


	//   ....[203]....
        /*0cb8*/ 	.word	0x0500000f


	//   ....[204]....
        /*0cbc*/ 	.word	0x0500000f


	//   ....[205]....
        /*0cc0*/ 	.word	0x0500000f


	//   ....[206]....
        /*0cc4*/ 	.word	0x0500000f


	//   ....[207]....
        /*0cc8*/ 	.word	0x0500000f


	//   ....[208]....
        /*0ccc*/ 	.word	0x0500000f


	//   ....[209]....
        /*0cd0*/ 	.word	0x0500000f


	//   ....[210]....
        /*0cd4*/ 	.word	0x0500000f


	//   ....[211]....
        /*0cd8*/ 	.word	0x0500000f


	//   ....[212]....
        /*0cdc*/ 	.word	0x0500000f


	//   ....[213]....
        /*0ce0*/ 	.word	0x0500000f


	//   ....[214]....
        /*0ce4*/ 	.word	0x0500000f


	//   ....[215]....
        /*0ce8*/ 	.word	0x0500000f


	//   ....[216]....
        /*0cec*/ 	.word	0x0500000f


	//   ....[217]....
        /*0cf0*/ 	.word	0x0500000f


	//   ....[218]....
        /*0cf4*/ 	.word	0x0500000f


	//   ....[219]....
        /*0cf8*/ 	.word	0x0500000f


	//   ....[220]....
        /*0cfc*/ 	.word	0x0500000f


	//   ....[221]....
        /*0d00*/ 	.word	0x0500000f


	//   ....[222]....
        /*0d04*/ 	.word	0x0500000f


	//   ....[223]....
        /*0d08*/ 	.word	0x0500000f


	//   ....[224]....
        /*0d0c*/ 	.word	0x0500000f


	//   ....[225]....
        /*0d10*/ 	.word	0x0500000f


	//   ....[226]....
        /*0d14*/ 	.word	0x0500000f


	//   ....[227]....
        /*0d18*/ 	.word	0x0500000f


	//   ....[228]....
        /*0d1c*/ 	.word	0x0500000f


	//   ....[229]....
        /*0d20*/ 	.word	0x0500000f


	//   ....[230]....
        /*0d24*/ 	.word	0x0500000f


	//   ....[231]....
        /*0d28*/ 	.word	0x0500000f


	//   ....[232]....
        /*0d2c*/ 	.word	0x0500000f


	//   ....[233]....
        /*0d30*/ 	.word	0x0500000f


	//   ....[234]....
        /*0d34*/ 	.word	0x0500000f


	//   ....[235]....
        /*0d38*/ 	.word	0x0500000f


	//----- nvinfo : EIATTR_COOP_GROUP_INSTR_OFFSETS
	.align		4
.L_319:
        /*0d3c*/ 	.byte	0x04, 0x28
        /*0d3e*/ 	.short	(.L_321 - .L_320)


	//   ....[0]....
.L_320:
        /*0d40*/ 	.word	0x00000070


	//   ....[1]....
        /*0d44*/ 	.word	0x00000140


	//   ....[2]....
        /*0d48*/ 	.word	0x00000190


	//   ....[3]....
        /*0d4c*/ 	.word	0x000003c0


	//   ....[4]....
        /*0d50*/ 	.word	0x00000520


	//   ....[5]....
        /*0d54*/ 	.word	0x00000640


	//   ....[6]....
        /*0d58*/ 	.word	0x000007a0


	//   ....[7]....
        /*0d5c*/ 	.word	0x00003710


	//   ....[8]....
        /*0d60*/ 	.word	0x00003720


	//   ....[9]....
        /*0d64*/ 	.word	0x00005320


	//   ....[10]....
        /*0d68*/ 	.word	0x00005330


	//   ....[11]....
        /*0d6c*/ 	.word	0x00006ce0


	//   ....[12]....
        /*0d70*/ 	.word	0x00006cf0


	//   ....[13]....
        /*0d74*/ 	.word	0x00007200


	//   ....[14]....
        /*0d78*/ 	.word	0x00007220


	//   ....[15]....
        /*0d7c*/ 	.word	0x00007bc0


	//   ....[16]....
        /*0d80*/ 	.word	0x000082e0


	//   ....[17]....
        /*0d84*/ 	.word	0x000082f0


	//   ....[18]....
        /*0d88*/ 	.word	0x00008300


	//   ....[19]....
        /*0d8c*/ 	.word	0x00008310


	//   ....[20]....
        /*0d90*/ 	.word	0x0000a0b0


	//   ....[21]....
        /*0d94*/ 	.word	0x0000a0c0


	//   ....[22]....
        /*0d98*/ 	.word	0x0000a0d0


	//   ....[23]....
        /*0d9c*/ 	.word	0x0000a0e0


	//   ....[24]....
        /*0da0*/ 	.word	0x0000c410


	//   ....[25]....
        /*0da4*/ 	.word	0x0000c500


	//   ....[26]....
        /*0da8*/ 	.word	0x0000cff0


	//   ....[27]....
        /*0dac*/ 	.word	0x0000d0a0


	//   ....[28]....
        /*0db0*/ 	.word	0x0000d0b0


	//   ....[29]....
        /*0db4*/ 	.word	0x0000d0d0


	//   ....[30]....
        /*0db8*/ 	.word	0x0000e290


	//   ....[31]....
        /*0dbc*/ 	.word	0x0000f040


	//   ....[32]....
        /*0dc0*/ 	.word	0x0000f060


	//   ....[33]....
        /*0dc4*/ 	.word	0x0000f880


	//   ....[34]....
        /*0dc8*/ 	.word	0x0000f980


	//   ....[35]....
        /*0dcc*/ 	.word	0x00010150


	//   ....[36]....
        /*0dd0*/ 	.word	0x000101c0


	//   ....[37]....
        /*0dd4*/ 	.word	0x00011120


	//   ....[38]....
        /*0dd8*/ 	.word	0x00011ff0


	//   ....[39]....
        /*0ddc*/ 	.word	0x00012010


	//   ....[40]....
        /*0de0*/ 	.word	0x00012240


	//   ....[41]....
        /*0de4*/ 	.word	0x00012260


	//   ....[42]....
        /*0de8*/ 	.word	0x000135d0


	//   ....[43]....
        /*0dec*/ 	.word	0x00013c50


	//   ....[44]....
        /*0df0*/ 	.word	0x00013c80


	//   ....[45]....
        /*0df4*/ 	.word	0x00013cb0


	//   ....[46]....
        /*0df8*/ 	.word	0x00013cc0


	//   ....[47]....
        /*0dfc*/ 	.word	0x00014c40


	//   ....[48]....
        /*0e00*/ 	.word	0x00014c60


	//   ....[49]....
        /*0e04*/ 	.word	0x00014c70


	//   ....[50]....
        /*0e08*/ 	.word	0x00014c80


	//   ....[51]....
        /*0e0c*/ 	.word	0x00015320


	//   ....[52]....
        /*0e10*/ 	.word	0x00015330


	//   ....[53]....
        /*0e14*/ 	.word	0x00015480


	//   ....[54]....
        /*0e18*/ 	.word	0x00015490


	//   ....[55]....
        /*0e1c*/ 	.word	0x00015880


	//   ....[56]....
        /*0e20*/ 	.word	0x00015890


	//   ....[57]....
        /*0e24*/ 	.word	0x00015d90


	//   ....[58]....
        /*0e28*/ 	.word	0x00015da0


	//   ....[59]....
        /*0e2c*/ 	.word	0x00016b40


	//   ....[60]....
        /*0e30*/ 	.word	0x00016b50


	//   ....[61]....
        /*0e34*/ 	.word	0x00016cb0


	//   ....[62]....
        /*0e38*/ 	.word	0x00016cc0


	//   ....[63]....
        /*0e3c*/ 	.word	0x00016e70


	//   ....[64]....
        /*0e40*/ 	.word	0x00017070


	//   ....[65]....
        /*0e44*/ 	.word	0x000170a0


	//   ....[66]....
        /*0e48*/ 	.word	0x000170d0


	//   ....[67]....
        /*0e4c*/ 	.word	0x00017100


	//   ....[68]....
        /*0e50*/ 	.word	0x00017130


	//   ....[69]....
        /*0e54*/ 	.word	0x00017160


	//   ....[70]....
        /*0e58*/ 	.word	0x000172f0


	//   ....[71]....
        /*0e5c*/ 	.word	0x00017320


	//   ....[72]....
        /*0e60*/ 	.word	0x00017350


	//   ....[73]....
        /*0e64*/ 	.word	0x00017380


	//   ....[74]....
        /*0e68*/ 	.word	0x000173b0


	//   ....[75]....
        /*0e6c*/ 	.word	0x000173e0


	//   ....[76]....
        /*0e70*/ 	.word	0x00017470


	//   ....[77]....
        /*0e74*/ 	.word	0x000174a0


	//   ....[78]....
        /*0e78*/ 	.word	0x000174b0


	//   ....[79]....
        /*0e7c*/ 	.word	0x000174f0


	//   ....[80]....
        /*0e80*/ 	.word	0x00018a40


	//   ....[81]....
        /*0e84*/ 	.word	0x0001ae30


	//   ....[82]....
        /*0e88*/ 	.word	0x0001ae40


	//   ....[83]....
        /*0e8c*/ 	.word	0x0001af00


	//   ....[84]....
        /*0e90*/ 	.word	0x0001af10


	//   ....[85]....
        /*0e94*/ 	.word	0x0001afc0


	//   ....[86]....
        /*0e98*/ 	.word	0x0001afd0


	//   ....[87]....
        /*0e9c*/ 	.word	0x0001afe0


	//   ....[88]....
        /*0ea0*/ 	.word	0x0001aff0


	//   ....[89]....
        /*0ea4*/ 	.word	0x0001b9b0


	//   ....[90]....
        /*0ea8*/ 	.word	0x0001b9e0


	//   ....[91]....
        /*0eac*/ 	.word	0x0001baa0


	//   ....[92]....
        /*0eb0*/ 	.word	0x0001bac0


	//   ....[93]....
        /*0eb4*/ 	.word	0x0001bb60


	//   ....[94]....
        /*0eb8*/ 	.word	0x0001bb80


	//   ....[95]....
        /*0ebc*/ 	.word	0x0001bb90


	//   ....[96]....
        /*0ec0*/ 	.word	0x0001bba0


	//   ....[97]....
        /*0ec4*/ 	.word	0x0001bcc0


	//   ....[98]....
        /*0ec8*/ 	.word	0x0001bcd0


	//   ....[99]....
        /*0ecc*/ 	.word	0x0001bce0


	//   ....[100]....
        /*0ed0*/ 	.word	0x0001bd70


	//   ....[101]....
        /*0ed4*/ 	.word	0x0001c530


	//   ....[102]....
        /*0ed8*/ 	.word	0x0001c540


	//   ....[103]....
        /*0edc*/ 	.word	0x0001c560


	//   ....[104]....
        /*0ee0*/ 	.word	0x0001c5e0


	//   ....[105]....
        /*0ee4*/ 	.word	0x0001c5f0


	//   ....[106]....
        /*0ee8*/ 	.word	0x0001c650


	//   ....[107]....
        /*0eec*/ 	.word	0x0001c680


	//   ....[108]....
        /*0ef0*/ 	.word	0x0001c6c0


	//   ....[109]....
        /*0ef4*/ 	.word	0x0001c970


	//   ....[110]....
        /*0ef8*/ 	.word	0x0001c990


	//   ....[111]....
        /*0efc*/ 	.word	0x0001ca30


	//   ....[112]....
        /*0f00*/ 	.word	0x0001ca40


	//   ....[113]....
        /*0f04*/ 	.word	0x0001cad0


	//   ....[114]....
        /*0f08*/ 	.word	0x0001cae0


	//   ....[115]....
        /*0f0c*/ 	.word	0x0001caf0


	//   ....[116]....
        /*0f10*/ 	.word	0x0001cb80


	//   ....[117]....
        /*0f14*/ 	.word	0x0001d150


	//   ....[118]....
        /*0f18*/ 	.word	0x0001d160


	//   ....[119]....
        /*0f1c*/ 	.word	0x0001d1f0


	//   ....[120]....
        /*0f20*/ 	.word	0x0001d290


	//   ....[121]....
        /*0f24*/ 	.word	0x0001d2b0


	//   ....[122]....
        /*0f28*/ 	.word	0x0001d330


	//   ....[123]....
        /*0f2c*/ 	.word	0x0001d350


	//   ....[124]....
        /*0f30*/ 	.word	0x0001d360


	//   ....[125]....
        /*0f34*/ 	.word	0x0001d7b0


	//   ....[126]....
        /*0f38*/ 	.word	0x0001d7e0


	//   ....[127]....
        /*0f3c*/ 	.word	0x0001d840


	//   ....[128]....
        /*0f40*/ 	.word	0x0001d870


	//   ....[129]....
        /*0f44*/ 	.word	0x0001d8a0


	//   ....[130]....
        /*0f48*/ 	.word	0x0001d8d0


	//   ....[131]....
        /*0f4c*/ 	.word	0x0001d900


	//   ....[132]....
        /*0f50*/ 	.word	0x0001d930


	//   ....[133]....
        /*0f54*/ 	.word	0x0001dad0


	//   ....[134]....
        /*0f58*/ 	.word	0x0001db00


	//   ....[135]....
        /*0f5c*/ 	.word	0x0001db30


	//   ....[136]....
        /*0f60*/ 	.word	0x0001db60


	//   ....[137]....
        /*0f64*/ 	.word	0x0001db90


	//   ....[138]....
        /*0f68*/ 	.word	0x0001dbc0


	//   ....[139]....
        /*0f6c*/ 	.word	0x0001dc80


	//   ....[140]....
        /*0f70*/ 	.word	0x0001dca0


	//   ....[141]....
        /*0f74*/ 	.word	0x0001dcc0


	//   ....[142]....
        /*0f78*/ 	.word	0x0001dd20


	//   ....[143]....
        /*0f7c*/ 	.word	0x0001e750


	//   ....[144]....
        /*0f80*/ 	.word	0x0001ea90


	//   ....[145]....
        /*0f84*/ 	.word	0x0001eb20


	//   ....[146]....
        /*0f88*/ 	.word	0x0001ec10


	//   ....[147]....
        /*0f8c*/ 	.word	0x0001eca0


	//   ....[148]....
        /*0f90*/ 	.word	0x0001ed80


	//   ....[149]....
        /*0f94*/ 	.word	0x0001ee10


	//   ....[150]....
        /*0f98*/ 	.word	0x0001eef0


	//   ....[151]....
        /*0f9c*/ 	.word	0x0001ef90


	//   ....[152]....
        /*0fa0*/ 	.word	0x0001f020


	//   ....[153]....
        /*0fa4*/ 	.word	0x0001f070


	//   ....[154]....
        /*0fa8*/ 	.word	0x0001f0c0


	//   ....[155]....
        /*0fac*/ 	.word	0x0001f1a0


	//   ....[156]....
        /*0fb0*/ 	.word	0x0001f230


	//   ....[157]....
        /*0fb4*/ 	.word	0x0001f280


	//   ....[158]....
        /*0fb8*/ 	.word	0x0001f2d0


	//   ....[159]....
        /*0fbc*/ 	.word	0x0001f590


	//   ....[160]....
        /*0fc0*/ 	.word	0x0001f5e0


	//   ....[161]....
        /*0fc4*/ 	.word	0x0001f670


	//   ....[162]....
        /*0fc8*/ 	.word	0x0001f700


	//   ....[163]....
        /*0fcc*/ 	.word	0x0001f780


	//   ....[164]....
        /*0fd0*/ 	.word	0x0001f7d0


	//   ....[165]....
        /*0fd4*/ 	.word	0x0001f860


	//   ....[166]....
        /*0fd8*/ 	.word	0x0001f8f0


	//   ....[167]....
        /*0fdc*/ 	.word	0x0001f970


	//   ....[168]....
        /*0fe0*/ 	.word	0x0001f9c0


	//   ....[169]....
        /*0fe4*/ 	.word	0x0001fa50


	//   ....[170]....
        /*0fe8*/ 	.word	0x0001fae0


	//   ....[171]....
        /*0fec*/ 	.word	0x0001fba0


	//   ....[172]....
        /*0ff0*/ 	.word	0x0001fe80


	//   ....[173]....
        /*0ff4*/ 	.word	0x0001ff70


	//   ....[174]....
        /*0ff8*/ 	.word	0x00020000


	//   ....[175]....
        /*0ffc*/ 	.word	0x00020060


	//   ....[176]....
        /*1000*/ 	.word	0x00020180


	//   ....[177]....
        /*1004*/ 	.word	0x000201e0


	//   ....[178]....
        /*1008*/ 	.word	0x00020300


	//   ....[179]....
        /*100c*/ 	.word	0x00020360


	//   ....[180]....
        /*1010*/ 	.word	0x00020410


	//   ....[181]....
        /*1014*/ 	.word	0x00020520


	//   ....[182]....
        /*1018*/ 	.word	0x00020590


	//   ....[183]....
        /*101c*/ 	.word	0x000205f0


	//   ....[184]....
        /*1020*/ 	.word	0x00020700


	//   ....[185]....
        /*1024*/ 	.word	0x00020760


	//   ....[186]....
        /*1028*/ 	.word	0x00020880


	//   ....[187]....
        /*102c*/ 	.word	0x000208e0


	//   ....[188]....
        /*1030*/ 	.word	0x00020980


	//   ....[189]....
        /*1034*/ 	.word	0x00020a50


	//   ....[190]....
        /*1038*/ 	.word	0x00020b50


	//   ....[191]....
        /*103c*/ 	.word	0x00020bb0


	//   ....[192]....
        /*1040*/ 	.word	0x00020c50


	//   ....[193]....
        /*1044*/ 	.word	0x00020df0


	//   ....[194]....
        /*1048*/ 	.word	0x00020ec0


	//   ....[195]....
        /*104c*/ 	.word	0x00020f40


	//   ....[196]....
        /*1050*/ 	.word	0x00021030


	//   ....[197]....
        /*1054*/ 	.word	0x00021090


	//   ....[198]....
        /*1058*/ 	.word	0x00021160


	//   ....[199]....
        /*105c*/ 	.word	0x000211c0


	//   ....[200]....
        /*1060*/ 	.word	0x000212a0


	//   ....[201]....
        /*1064*/ 	.word	0x00021390


	//   ....[202]....
        /*1068*/ 	.word	0x00021430


	//   ....[203]....
        /*106c*/ 	.word	0x00021490


	//   ....[204]....
        /*1070*/ 	.word	0x00021590


	//   ....[205]....
        /*1074*/ 	.word	0x000215f0


	//   ....[206]....
        /*1078*/ 	.word	0x000216f0


	//   ....[207]....
        /*107c*/ 	.word	0x00021750


	//   ....[208]....
        /*1080*/ 	.word	0x00021820


	//   ....[209]....
        /*1084*/ 	.word	0x00021970


	//   ....[210]....
        /*1088*/ 	.word	0x00021a20


	//   ....[211]....
        /*108c*/ 	.word	0x00021b30


	//   ....[212]....
        /*1090*/ 	.word	0x00021c10


	//   ....[213]....
        /*1094*/ 	.word	0x00021c70


	//   ....[214]....
        /*1098*/ 	.word	0x00021d60


	//   ....[215]....
        /*109c*/ 	.word	0x00021dc0


	//   ....[216]....
        /*10a0*/ 	.word	0x00021ea0


	//   ....[217]....
        /*10a4*/ 	.word	0x00021f30


	//   ....[218]....
        /*10a8*/ 	.word	0x00021fd0


	//   ....[219]....
        /*10ac*/ 	.word	0x00022140


	//   ....[220]....
        /*10b0*/ 	.word	0x000221b0


	//   ....[221]....
        /*10b4*/ 	.word	0x00022220


	//   ....[222]....
        /*10b8*/ 	.word	0x00022290


	//   ....[223]....
        /*10bc*/ 	.word	0x00022300


	//   ....[224]....
        /*10c0*/ 	.word	0x00022380


	//   ....[225]....
        /*10c4*/ 	.word	0x00022400


	//   ....[226]....
        /*10c8*/ 	.word	0x00022490


	//   ....[227]....
        /*10cc*/ 	.word	0x00022500


	//   ....[228]....
        /*10d0*/ 	.word	0x00022570


	//   ....[229]....
        /*10d4*/ 	.word	0x000225e0


	//   ....[230]....
        /*10d8*/ 	.word	0x00022660


	//   ....[231]....
        /*10dc*/ 	.word	0x000226d0


	//   ....[232]....
        /*10e0*/ 	.word	0x00022780


	//   ....[233]....
        /*10e4*/ 	.word	0x000227d0


	//   ....[234]....
        /*10e8*/ 	.word	0x00022860


	//   ....[235]....
        /*10ec*/ 	.word	0x00022990


	//----- nvinfo : EIATTR_REG_RECONFIG
	.align		4
.L_321:
        /*10f0*/ 	.byte	0x01, 0x54
	.zero		2


	//----- nvinfo : EIATTR_SYSCALL_OFFSETS
	.align		4
        /*10f4*/ 	.byte	0x04, 0x46
        /*10f6*/ 	.short	(.L_323 - .L_322)


	//   ....[0]....
.L_322:
        /*10f8*/ 	.word	0x000021a0


	//   ....[1]....
        /*10fc*/ 	.word	0x000022f0


	//   ....[2]....
        /*1100*/ 	.word	0x00007d90


	//   ....[3]....
        /*1104*/ 	.word	0x000080b0


	//   ....[4]....
        /*1108*/ 	.word	0x0001a400


	//   ....[5]....
        /*110c*/ 	.word	0x0001a550


	//   ....[6]....
        /*1110*/ 	.word	0x0001a640


	//   ....[7]....
        /*1114*/ 	.word	0x0001b470


	//----- nvinfo : EIATTR_MBARRIER_INSTR_OFFSETS
	.align		4
.L_323:
        /*1118*/ 	.byte	0x04, 0x39
        /*111a*/ 	.short	(.L_325 - .L_324)


	//   ....[0]....
.L_324:
        /*111c*/ 	.word	0x00000270
        /*1120*/ 	.word	0x000000ff
        /*1124*/ 	.word	0x0002d800
        /*1128*/ 	.short	0x0100
        /*112a*/ 	.byte	0x08
	.zero		1


	//   ....[1]....
        /*112c*/ 	.word	0x00000280
        /*1130*/ 	.word	0x000000ff
        /*1134*/ 	.word	0x0002d820
        /*1138*/ 	.short	0x0100
        /*113a*/ 	.byte	0x08
	.zero		1


	//   ....[2]....
        /*113c*/ 	.word	0x00000370
        /*1140*/ 	.word	0x000000ff
        /*1144*/ 	.word	0x0002d830
        /*1148*/ 	.short	0x0100
        /*114a*/ 	.byte	0x08
	.zero		1


	//   ....[3]....
        /*114c*/ 	.word	0x00000380
        /*1150*/ 	.word	0x000000ff
        /*1154*/ 	.word	0x0002d840
        /*1158*/ 	.short	0x0100
        /*115a*/ 	.byte	0x08
	.zero		1


	//   ....[4]....
        /*115c*/ 	.word	0x00000390
        /*1160*/ 	.word	0x000000ff
        /*1164*/ 	.word	0x0002d838
        /*1168*/ 	.short	0x0100
        /*116a*/ 	.byte	0x08
	.zero		1


	//   ....[5]....
        /*116c*/ 	.word	0x000003a0
        /*1170*/ 	.word	0x000000ff
        /*1174*/ 	.word	0x0002d848
        /*1178*/ 	.short	0x0100
        /*117a*/ 	.byte	0x08
	.zero		1


	//   ....[6]....
        /*117c*/ 	.word	0x000004d0
        /*1180*/ 	.word	0x000000ff
        /*1184*/ 	.word	0x0002d850
        /*1188*/ 	.short	0x0100
        /*118a*/ 	.byte	0x08
	.zero		1


	//   ....[7]....
        /*118c*/ 	.word	0x000004e0
        /*1190*/ 	.word	0x000000ff
        /*1194*/ 	.word	0x0002d860
        /*1198*/ 	.short	0x0100
        /*119a*/ 	.byte	0x08
	.zero		1


	//   ....[8]....
        /*119c*/ 	.word	0x000004f0
        /*11a0*/ 	.word	0x000000ff
        /*11a4*/ 	.word	0x0002d858
        /*11a8*/ 	.short	0x0100
        /*11aa*/ 	.byte	0x08
	.zero		1


	//   ....[9]....
        /*11ac*/ 	.word	0x00000500
        /*11b0*/ 	.word	0x000000ff
        /*11b4*/ 	.word	0x0002d868
        /*11b8*/ 	.short	0x0100
        /*11ba*/ 	.byte	0x08
	.zero		1


	//   ....[10]....
        /*11bc*/ 	.word	0x000005f0
        /*11c0*/ 	.word	0x000000ff
        /*11c4*/ 	.word	0x0002d870
        /*11c8*/ 	.short	0x0100
        /*11ca*/ 	.byte	0x06
	.zero		1


	//   ....[11]....
        /*11cc*/ 	.word	0x00000600
        /*11d0*/ 	.word	0x000000ff
        /*11d4*/ 	.word	0x0002d880
        /*11d8*/ 	.short	0x0100
        /*11da*/ 	.byte	0x06
	.zero		1


	//   ....[12]....
        /*11dc*/ 	.word	0x00000610
        /*11e0*/ 	.word	0x000000ff
        /*11e4*/ 	.word	0x0002d878
        /*11e8*/ 	.short	0x0100
        /*11ea*/ 	.byte	0x06
	.zero		1


	//   ....[13]....
        /*11ec*/ 	.word	0x00000620
        /*11f0*/ 	.word	0x000000ff
        /*11f4*/ 	.word	0x0002d888
        /*11f8*/ 	.short	0x0100
        /*11fa*/ 	.byte	0x06
	.zero		1


	//   ....[14]....
        /*11fc*/ 	.word	0x00000750
        /*1200*/ 	.word	0x000000ff
        /*1204*/ 	.word	0x0002d890
        /*1208*/ 	.short	0x0100
        /*120a*/ 	.byte	0x08
	.zero		1


	//   ....[15]....
        /*120c*/ 	.word	0x00000760
        /*1210*/ 	.word	0x000000ff
        /*1214*/ 	.word	0x0002d8a0
        /*1218*/ 	.short	0x0100
        /*121a*/ 	.byte	0x08
	.zero		1


	//   ....[16]....
        /*121c*/ 	.word	0x00000770
        /*1220*/ 	.word	0x000000ff
        /*1224*/ 	.word	0x0002d898
        /*1228*/ 	.short	0x0100
        /*122a*/ 	.byte	0x08
	.zero		1


	//   ....[17]....
        /*122c*/ 	.word	0x00000780
        /*1230*/ 	.word	0x000000ff
        /*1234*/ 	.word	0x0002d8a8
        /*1238*/ 	.short	0x0100
        /*123a*/ 	.byte	0x08
	.zero		1


	//   ....[18]....
        /*123c*/ 	.word	0x000008b0
        /*1240*/ 	.word	0x000000ff
        /*1244*/ 	.word	0x0002d8b0
        /*1248*/ 	.short	0x0100
        /*124a*/ 	.byte	0x08
	.zero		1


	//   ....[19]....
        /*124c*/ 	.word	0x000008c0
        /*1250*/ 	.word	0x000000ff
        /*1254*/ 	.word	0x0002d8c0
        /*1258*/ 	.short	0x0100
        /*125a*/ 	.byte	0x08
	.zero		1


	//   ....[20]....
        /*125c*/ 	.word	0x000008d0
        /*1260*/ 	.word	0x000000ff
        /*1264*/ 	.word	0x0002d8b8
        /*1268*/ 	.short	0x0100
        /*126a*/ 	.byte	0x08
	.zero		1


	//   ....[21]....
        /*126c*/ 	.word	0x000008e0
        /*1270*/ 	.word	0x000000ff
        /*1274*/ 	.word	0x0002d8c8
        /*1278*/ 	.short	0x0100
        /*127a*/ 	.byte	0x08
	.zero		1


	//   ....[22]....
        /*127c*/ 	.word	0x000036c0
        /*1280*/ 	.word	0x00000039
        /*1284*/ 	.word	0x0002d890
        /*1288*/ 	.short	0x010a
        /*128a*/ 	.byte	0x3f
	.zero		1


	//   ....[23]....
        /*128c*/ 	.word	0x000052d0
        /*1290*/ 	.word	0x00000039
        /*1294*/ 	.word	0x0002d890
        /*1298*/ 	.short	0x010a
        /*129a*/ 	.byte	0x3f
	.zero		1


	//   ....[24]....
        /*129c*/ 	.word	0x00006b50
        /*12a0*/ 	.word	0x00000039
        /*12a4*/ 	.word	0x0002d890
        /*12a8*/ 	.short	0x010a
        /*12aa*/ 	.byte	0x3f
	.zero		1


	//   ....[25]....
        /*12ac*/ 	.word	0x00007070
        /*12b0*/ 	.word	0x0000000b
        /*12b4*/ 	.word	0x00000000
        /*12b8*/ 	.short	0x0101
        /*12ba*/ 	.byte	0x3f
	.zero		1


	//   ....[26]....
        /*12bc*/ 	.word	0x000070b0
        /*12c0*/ 	.word	0x00000039
        /*12c4*/ 	.word	0x0002d8b0
        /*12c8*/ 	.short	0x010a
        /*12ca*/ 	.byte	0x3f
	.zero		1


	//   ....[27]....
        /*12cc*/ 	.word	0x00007590
        /*12d0*/ 	.word	0x00000039
        /*12d4*/ 	.word	0x00000000
        /*12d8*/ 	.short	0x0101
        /*12da*/ 	.byte	0x3f
	.zero		1


	//   ....[28]....
        /*12dc*/ 	.word	0x00007e30
        /*12e0*/ 	.word	0x00000002
        /*12e4*/ 	.word	0x0002d800
        /*12e8*/ 	.short	0x010a
        /*12ea*/ 	.byte	0x3f
	.zero		1


	//   ....[29]....
        /*12ec*/ 	.word	0x00007e80
        /*12f0*/ 	.word	0x00000002
        /*12f4*/ 	.word	0x0002d800
        /*12f8*/ 	.short	0x010a
        /*12fa*/ 	.byte	0x3f
	.zero		1


	//   ....[30]....
        /*12fc*/ 	.word	0x00008a90
        /*1300*/ 	.word	0x00000002
        /*1304*/ 	.word	0x0002d800
        /*1308*/ 	.short	0x010a
        /*130a*/ 	.byte	0x3f
	.zero		1


	//   ....[31]....
        /*130c*/ 	.word	0x0000a630
        /*1310*/ 	.word	0x00000002
        /*1314*/ 	.word	0x0002d800
        /*1318*/ 	.short	0x010a
        /*131a*/ 	.byte	0x3f
	.zero		1


	//   ....[32]....
        /*131c*/ 	.word	0x0000bda0
        /*1320*/ 	.word	0x00000003
        /*1324*/ 	.word	0x0002d830
        /*1328*/ 	.short	0x010a
        /*132a*/ 	.byte	0x3f
	.zero		1


	//   ....[33]....
        /*132c*/ 	.word	0x0000be70
        /*1330*/ 	.word	0x00000003
        /*1334*/ 	.word	0x0002d830
        /*1338*/ 	.short	0x010a
        /*133a*/ 	.byte	0x3f
	.zero		1


	//   ....[34]....
        /*133c*/ 	.word	0x0000d2e0
        /*1340*/ 	.word	0x00000009
        /*1344*/ 	.word	0x00000000
        /*1348*/ 	.short	0x0101
        /*134a*/ 	.byte	0x3f
	.zero		1


	//   ....[35]....
        /*134c*/ 	.word	0x0000e3e0
        /*1350*/ 	.word	0x00000007
        /*1354*/ 	.word	0x0002d830
        /*1358*/ 	.short	0x010a
        /*135a*/ 	.byte	0x3f
	.zero		1


	//   ....[36]....
        /*135c*/ 	.word	0x0000e430
        /*1360*/ 	.word	0x00000007
        /*1364*/ 	.word	0x0002d830
        /*1368*/ 	.short	0x010a
        /*136a*/ 	.byte	0x3f
	.zero		1


	//   ....[37]....
        /*136c*/ 	.word	0x0000e880
        /*1370*/ 	.word	0x00000007
        /*1374*/ 	.word	0x0002d850
        /*1378*/ 	.short	0x010a
        /*137a*/ 	.byte	0x3f
	.zero		1


	//   ....[38]....
        /*137c*/ 	.word	0x0000e8c0
        /*1380*/ 	.word	0x00000007
        /*1384*/ 	.word	0x0002d850
        /*1388*/ 	.short	0x010a
        /*138a*/ 	.byte	0x3f
	.zero		1


	//   ....[39]....
        /*138c*/ 	.word	0x0000efd0
        /*1390*/ 	.word	0x0000000e
        /*1394*/ 	.word	0x00000000
        /*1398*/ 	.short	0x0101
        /*139a*/ 	.byte	0x3f
	.zero		1


	//   ....[40]....
        /*139c*/ 	.word	0x00010b00
        /*13a0*/ 	.word	0x00000005
        /*13a4*/ 	.word	0x00000000
        /*13a8*/ 	.short	0x0101
        /*13aa*/ 	.byte	0x3f
	.zero		1


	//   ....[41]....
        /*13ac*/ 	.word	0x00011290
        /*13b0*/ 	.word	0x00000007
        /*13b4*/ 	.word	0x0002d830
        /*13b8*/ 	.short	0x010a
        /*13ba*/ 	.byte	0x3f
	.zero		1


	//   ....[42]....
        /*13bc*/ 	.word	0x000112e0
        /*13c0*/ 	.word	0x00000007
        /*13c4*/ 	.word	0x0002d830
        /*13c8*/ 	.short	0x010a
        /*13ca*/ 	.byte	0x3f
	.zero		1


	//   ....[43]....
        /*13cc*/ 	.word	0x00011730
        /*13d0*/ 	.word	0x00000005
        /*13d4*/ 	.word	0x0002d850
        /*13d8*/ 	.short	0x010a
        /*13da*/ 	.byte	0x3f
	.zero		1


	//   ....[44]....
        /*13dc*/ 	.word	0x00011770
        /*13e0*/ 	.word	0x00000005
        /*13e4*/ 	.word	0x0002d850
        /*13e8*/ 	.short	0x010a
        /*13ea*/ 	.byte	0x3f
	.zero		1


	//   ....[45]....
        /*13ec*/ 	.word	0x00011de0
        /*13f0*/ 	.word	0x00000000
        /*13f4*/ 	.word	0x00000000
        /*13f8*/ 	.short	0x0101
        /*13fa*/ 	.byte	0x3f
	.zero		1


	//   ....[46]....
        /*13fc*/ 	.word	0x00012f90
        /*1400*/ 	.word	0x00000003
        /*1404*/ 	.word	0x00000000
        /*1408*/ 	.short	0x0101
        /*140a*/ 	.byte	0x3f
	.zero		1


	//   ....[47]....
        /*140c*/ 	.word	0x00013650
        /*1410*/ 	.word	0x00000006
        /*1414*/ 	.word	0x0002d850
        /*1418*/ 	.short	0x010a
        /*141a*/ 	.byte	0x3f
	.zero		1


	//   ....[48]....
        /*141c*/ 	.word	0x00013700
        /*1420*/ 	.word	0x00000006
        /*1424*/ 	.word	0x0002d850
        /*1428*/ 	.short	0x010a
        /*142a*/ 	.byte	0x3f
	.zero		1


	//   ....[49]....
        /*142c*/ 	.word	0x00013f00
        /*1430*/ 	.word	0x00000006
        /*1434*/ 	.word	0x00000000
        /*1438*/ 	.short	0x0101
        /*143a*/ 	.byte	0x3f
	.zero		1


	//   ....[50]....
        /*143c*/ 	.word	0x000152b0
        /*1440*/ 	.word	0x00000000
        /*1444*/ 	.word	0x00000000
        /*1448*/ 	.short	0x0101
        /*144a*/ 	.byte	0x3f
	.zero		1


	//   ....[51]....
        /*144c*/ 	.word	0x00015780
        /*1450*/ 	.word	0x00000008
        /*1454*/ 	.word	0x00000000
        /*1458*/ 	.short	0x0101
        /*145a*/ 	.byte	0x3f
	.zero		1


	//   ....[52]....
        /*145c*/ 	.word	0x00018b20
        /*1460*/ 	.word	0x00000010
        /*1464*/ 	.word	0x0002d820
        /*1468*/ 	.short	0x010a
        /*146a*/ 	.byte	0x3f
	.zero		1


	//   ....[53]....
        /*146c*/ 	.word	0x00018be0
        /*1470*/ 	.word	0x00000009
        /*1474*/ 	.word	0x0002d8a0
        /*1478*/ 	.short	0x010a
        /*147a*/ 	.byte	0x3f
	.zero		1


	//   ....[54]....
        /*147c*/ 	.word	0x00019010
        /*1480*/ 	.word	0x00000009
        /*1484*/ 	.word	0x0002d8c0
        /*1488*/ 	.short	0x010a
        /*148a*/ 	.byte	0x3f
	.zero		1


	//   ....[55]....
        /*148c*/ 	.word	0x00019570
        /*1490*/ 	.word	0x00000009
        /*1494*/ 	.word	0x0002d8a0
        /*1498*/ 	.short	0x010a
        /*149a*/ 	.byte	0x3f
	.zero		1


	//   ....[56]....
        /*149c*/ 	.word	0x00019990
        /*14a0*/ 	.word	0x00000009
        /*14a4*/ 	.word	0x0002d8c0
        /*14a8*/ 	.short	0x010a
        /*14aa*/ 	.byte	0x3f
	.zero		1


	//   ....[57]....
        /*14ac*/ 	.word	0x0001abf0
        /*14b0*/ 	.word	0x00000000
        /*14b4*/ 	.word	0x0002d840
        /*14b8*/ 	.short	0x010a
        /*14ba*/ 	.byte	0x3f
	.zero		1


	//   ....[58]....
        /*14bc*/ 	.word	0x0001b140
        /*14c0*/ 	.word	0x00000000
        /*14c4*/ 	.word	0x0002d830
        /*14c8*/ 	.short	0x0107
        /*14ca*/ 	.byte	0x3f
	.zero		1


	//   ....[59]....
        /*14cc*/ 	.word	0x0001b210
        /*14d0*/ 	.word	0x00000000
        /*14d4*/ 	.word	0x0002d830
        /*14d8*/ 	.short	0x0101
        /*14da*/ 	.byte	0x3f
	.zero		1


	//   ....[60]....
        /*14dc*/ 	.word	0x0001be30
        /*14e0*/ 	.word	0x00000010
        /*14e4*/ 	.word	0x0002d800
        /*14e8*/ 	.short	0x0107
        /*14ea*/ 	.byte	0x3f
	.zero		1


	//   ....[61]....
        /*14ec*/ 	.word	0x0001bf20
        /*14f0*/ 	.word	0x00000010
        /*14f4*/ 	.word	0x0002d800
        /*14f8*/ 	.short	0x0101
        /*14fa*/ 	.byte	0x3f
	.zero		1


	//   ....[62]....
        /*14fc*/ 	.word	0x0001bf40
        /*1500*/ 	.word	0x00000010
        /*1504*/ 	.word	0x0002d820
        /*1508*/ 	.short	0x010a
        /*150a*/ 	.byte	0x3f
	.zero		1


	//   ....[63]....
        /*150c*/ 	.word	0x0001c360
        /*1510*/ 	.word	0x00000005
        /*1514*/ 	.word	0x0002d840
        /*1518*/ 	.short	0x010a
        /*151a*/ 	.byte	0x3f
	.zero		1


	//   ....[64]....
        /*151c*/ 	.word	0x0001c770
        /*1520*/ 	.word	0x00000005
        /*1524*/ 	.word	0x0002d830
        /*1528*/ 	.short	0x0107
        /*152a*/ 	.byte	0x3f
	.zero		1


	//   ....[65]....
        /*152c*/ 	.word	0x0001c830
        /*1530*/ 	.word	0x00000005
        /*1534*/ 	.word	0x0002d830
        /*1538*/ 	.short	0x0101
        /*153a*/ 	.byte	0x3f
	.zero		1


	//   ....[66]....
        /*153c*/ 	.word	0x0001c890
        /*1540*/ 	.word	0x00000005
        /*1544*/ 	.word	0x0002d860
        /*1548*/ 	.short	0x010a
        /*154a*/ 	.byte	0x3f
	.zero		1


	//   ....[67]....
        /*154c*/ 	.word	0x0001cd40
        /*1550*/ 	.word	0x00000005
        /*1554*/ 	.word	0x0002d850
        /*1558*/ 	.short	0x0107
        /*155a*/ 	.byte	0x3f
	.zero		1


	//   ....[68]....
        /*155c*/ 	.word	0x0001ce30
        /*1560*/ 	.word	0x00000005
        /*1564*/ 	.word	0x0002d850
        /*1568*/ 	.short	0x0101
        /*156a*/ 	.byte	0x3f
	.zero		1


	//   ....[69]....
        /*156c*/ 	.word	0x0001d060
        /*1570*/ 	.word	0x00000000
        /*1574*/ 	.word	0x0002d860
        /*1578*/ 	.short	0x010a
        /*157a*/ 	.byte	0x3f
	.zero		1


	//   ....[70]....
        /*157c*/ 	.word	0x0001d490
        /*1580*/ 	.word	0x00000000
        /*1584*/ 	.word	0x0002d850
        /*1588*/ 	.short	0x0107
        /*158a*/ 	.byte	0x3f
	.zero		1


	//   ....[71]....
        /*158c*/ 	.word	0x0001d570
        /*1590*/ 	.word	0x00000000
        /*1594*/ 	.word	0x0002d850
        /*1598*/ 	.short	0x0101
        /*159a*/ 	.byte	0x3f
	.zero		1


	//   ....[72]....
        /*159c*/ 	.word	0x0001e6d0
        /*15a0*/ 	.word	0x00000005
        /*15a4*/ 	.word	0x0002d820
        /*15a8*/ 	.short	0x010a
        /*15aa*/ 	.byte	0x3f
	.zero		1


	//   ....[73]....
        /*15ac*/ 	.word	0x0001e870
        /*15b0*/ 	.word	0x00000003
        /*15b4*/ 	.word	0x0002d840
        /*15b8*/ 	.short	0x010a
        /*15ba*/ 	.byte	0x3f
	.zero		1


	//   ....[74]....
        /*15bc*/ 	.word	0x0001e900
        /*15c0*/ 	.word	0x00000005
        /*15c4*/ 	.word	0x0002d840
        /*15c8*/ 	.short	0x010a
        /*15ca*/ 	.byte	0x3f
	.zero		1


	//   ....[75]....
        /*15cc*/ 	.word	0x0001e940
        /*15d0*/ 	.word	0x00000003
        /*15d4*/ 	.word	0x0002d860
        /*15d8*/ 	.short	0x010a
        /*15da*/ 	.byte	0x3f
	.zero		1


	//   ....[76]....
        /*15dc*/ 	.word	0x0001e980
        /*15e0*/ 	.word	0x00000005
        /*15e4*/ 	.word	0x0002d860
        /*15e8*/ 	.short	0x010a
        /*15ea*/ 	.byte	0x3f
	.zero		1


	//   ....[77]....
        /*15ec*/ 	.word	0x0001e9e0
        /*15f0*/ 	.word	0x00000039
        /*15f4*/ 	.word	0x0002d890
        /*15f8*/ 	.short	0x010a
        /*15fa*/ 	.byte	0x3f
	.zero		1


	//   ....[78]....
        /*15fc*/ 	.word	0x0001eb60
        /*1600*/ 	.word	0x00000039
        /*1604*/ 	.word	0x0002d890
        /*1608*/ 	.short	0x010a
        /*160a*/ 	.byte	0x3f
	.zero		1


	//   ....[79]....
        /*160c*/ 	.word	0x0001ece0
        /*1610*/ 	.word	0x00000039
        /*1614*/ 	.word	0x0002d890
        /*1618*/ 	.short	0x010a
        /*161a*/ 	.byte	0x3f
	.zero		1


	//   ....[80]....
        /*161c*/ 	.word	0x0001ee50
        /*1620*/ 	.word	0x00000039
        /*1624*/ 	.word	0x0002d8b0
        /*1628*/ 	.short	0x010a
        /*162a*/ 	.byte	0x3f
	.zero		1


	//   ....[81]....
        /*162c*/ 	.word	0x0001f100
        /*1630*/ 	.word	0x00000002
        /*1634*/ 	.word	0x0002d800
        /*1638*/ 	.short	0x010a
        /*163a*/ 	.byte	0x3f
	.zero		1


	//   ....[82]....
        /*163c*/ 	.word	0x0001f310
        /*1640*/ 	.word	0x00000002
        /*1644*/ 	.word	0x0002d800
        /*1648*/ 	.short	0x010a
        /*164a*/ 	.byte	0x3f
	.zero		1


	//   ....[83]....
        /*164c*/ 	.word	0x0001f360
        /*1650*/ 	.word	0x00000003
        /*1654*/ 	.word	0x0002d830
        /*1658*/ 	.short	0x010a
        /*165a*/ 	.byte	0x3f
	.zero		1


	//   ....[84]....
        /*165c*/ 	.word	0x0001f3b0
        /*1660*/ 	.word	0x00000007
        /*1664*/ 	.word	0x0002d830
        /*1668*/ 	.short	0x010a
        /*166a*/ 	.byte	0x3f
	.zero		1


	//   ....[85]....
        /*166c*/ 	.word	0x0001f400
        /*1670*/ 	.word	0x00000007
        /*1674*/ 	.word	0x0002d850
        /*1678*/ 	.short	0x010a
        /*167a*/ 	.byte	0x3f
	.zero		1


	//   ....[86]....
        /*167c*/ 	.word	0x0001f450
        /*1680*/ 	.word	0x00000007
        /*1684*/ 	.word	0x0002d830
        /*1688*/ 	.short	0x010a
        /*168a*/ 	.byte	0x3f
	.zero		1


	//   ....[87]....
        /*168c*/ 	.word	0x0001f4a0
        /*1690*/ 	.word	0x00000005
        /*1694*/ 	.word	0x0002d850
        /*1698*/ 	.short	0x010a
        /*169a*/ 	.byte	0x3f
	.zero		1


	//   ....[88]....
        /*169c*/ 	.word	0x0001f4f0
        /*16a0*/ 	.word	0x00000006
        /*16a4*/ 	.word	0x0002d850
        /*16a8*/ 	.short	0x010a
        /*16aa*/ 	.byte	0x3f
	.zero		1


	//   ....[89]....
        /*16ac*/ 	.word	0x0001fc60
        /*16b0*/ 	.word	0x00000010
        /*16b4*/ 	.word	0x0002d820
        /*16b8*/ 	.short	0x010a
        /*16ba*/ 	.byte	0x3f
	.zero		1


	//   ....[90]....
        /*16bc*/ 	.word	0x0001fcb0
        /*16c0*/ 	.word	0x00000009
        /*16c4*/ 	.word	0x0002d8a0
        /*16c8*/ 	.short	0x010a
        /*16ca*/ 	.byte	0x3f
	.zero		1


	//   ....[91]....
        /*16cc*/ 	.word	0x0001fd00
        /*16d0*/ 	.word	0x00000009
        /*16d4*/ 	.word	0x0002d8c0
        /*16d8*/ 	.short	0x010a
        /*16da*/ 	.byte	0x3f
	.zero		1


	//   ....[92]....
        /*16dc*/ 	.word	0x0001fd50
        /*16e0*/ 	.word	0x00000009
        /*16e4*/ 	.word	0x0002d8a0
        /*16e8*/ 	.short	0x010a
        /*16ea*/ 	.byte	0x3f
	.zero		1


	//   ....[93]....
        /*16ec*/ 	.word	0x0001fda0
        /*16f0*/ 	.word	0x00000009
        /*16f4*/ 	.word	0x0002d8c0
        /*16f8*/ 	.short	0x010a
        /*16fa*/ 	.byte	0x3f
	.zero		1


	//   ....[94]....
        /*16fc*/ 	.word	0x0001fec0
        /*1700*/ 	.word	0x00000000
        /*1704*/ 	.word	0x0002d840
        /*1708*/ 	.short	0x010a
        /*170a*/ 	.byte	0x3f
	.zero		1


	//   ....[95]....
        /*170c*/ 	.word	0x00020cf0
        /*1710*/ 	.word	0x00000010
        /*1714*/ 	.word	0x0002d820
        /*1718*/ 	.short	0x010a
        /*171a*/ 	.byte	0x3f
	.zero		1


	//   ....[96]....
        /*171c*/ 	.word	0x00020d40
        /*1720*/ 	.word	0x00000005
        /*1724*/ 	.word	0x0002d840
        /*1728*/ 	.short	0x010a
        /*172a*/ 	.byte	0x3f
	.zero		1


	//   ....[97]....
        /*172c*/ 	.word	0x000212e0
        /*1730*/ 	.word	0x00000005
        /*1734*/ 	.word	0x0002d860
        /*1738*/ 	.short	0x010a
        /*173a*/ 	.byte	0x3f
	.zero		1


	//   ....[98]....
        /*173c*/ 	.word	0x000218c0
        /*1740*/ 	.word	0x00000000
        /*1744*/ 	.word	0x0002d860
        /*1748*/ 	.short	0x010a
        /*174a*/ 	.byte	0x3f
	.zero		1


	//   ....[99]....
        /*174c*/ 	.word	0x000228b0
        /*1750*/ 	.word	0x00000005
        /*1754*/ 	.word	0x0002d820
        /*1758*/ 	.short	0x010a
        /*175a*/ 	.byte	0x3f
	.zero		1


	//   ....[100]....
        /*175c*/ 	.word	0x00022a50
        /*1760*/ 	.word	0x00000003
        /*1764*/ 	.word	0x0002d840
        /*1768*/ 	.short	0x010a
        /*176a*/ 	.byte	0x3f
	.zero		1


	//   ....[101]....
        /*176c*/ 	.word	0x00022aa0
        /*1770*/ 	.word	0x00000005
        /*1774*/ 	.word	0x0002d840
        /*1778*/ 	.short	0x010a
        /*177a*/ 	.byte	0x3f
	.zero		1


	//   ....[102]....
        /*177c*/ 	.word	0x00022af0
        /*1780*/ 	.word	0x00000003
        /*1784*/ 	.word	0x0002d860
        /*1788*/ 	.short	0x010a
        /*178a*/ 	.byte	0x3f
	.zero		1


	//----- nvinfo : EIATTR_NUM_MBARRIERS
	.align		4
.L_325:
        /*178c*/ 	.byte	0x03, 0x38
        /*178e*/ 	.short	0x0016


	//----- nvinfo : EIATTR_EXIT_INSTR_OFFSETS
	.align		4
        /*1790*/ 	.byte	0x04, 0x1c
        /*1792*/ 	.short	(.L_327 - .L_326)


	//   ....[0]....
.L_326:
        /*1794*/ 	.word	0x0001e9d0


	//----- nvinfo : EIATTR_MAX_THREADS
	.align		4
.L_327:
        /*1798*/ 	.byte	0x04, 0x05
        /*179a*/ 	.short	(.L_329 - .L_328)
.L_328:
        /*179c*/ 	.word	0x00000200
        /*17a0*/ 	.word	0x00000001
        /*17a4*/ 	.word	0x00000001


	//----- nvinfo : EIATTR_CRS_STACK_SIZE
	.align		4
.L_329:
        /*17a8*/ 	.byte	0x04, 0x1e
        /*17aa*/ 	.short	(.L_331 - .L_330)
.L_330:
        /*17ac*/ 	.word	0x00000000


	//----- nvinfo : EIATTR_CBANK_PARAM_SIZE
	.align		4
.L_331:
        /*17b0*/ 	.byte	0x03, 0x19
        /*17b2*/ 	.short	0x0af0


	//----- nvinfo : EIATTR_PARAM_CBANK
	.align		4
        /*17b4*/ 	.byte	0x04, 0x0a
        /*17b6*/ 	.short	(.L_333 - .L_332)
	.align		4
.L_332:
        /*17b8*/ 	.word	index@(.nv.constant0._ZN7cutlass13device_kernelIN5flash11enable_sm90INS1_16FlashAttnFwdSm90INS1_25CollectiveMainloopFwdSm90ILi2EN4cute5tupleIJNS5_1CILi1EEES8_S8_EEENS6_IJNS7_ILi192EEENS7_ILi128EEENS7_ILi96EEEEEELi96ENS_6half_tEfNS_4arch4Sm90ELb1ELb0ELb0ELb1ELb1ELb1ELb0ELb0ELb1ELb1ELb1ELb0EEENS1_21CollectiveEpilogueFwdINS6_IJSA_SC_SB_EEES9_SE_SG_Li384ELb1ELb1ELb1ELb0EEENS1_36VarlenDynamicPersistentTileSchedulerILi192ELi128ELi384ELi128ELb1ELb1ELb1ELb1ELb1ELb1EEEEEEEEEvNT_6ParamsE)
        /*17bc*/ 	.short	0x0210
        /*17be*/ 	.short	0x0af0


	//----- nvinfo : EIATTR_SW_WAR
	.align		4
.L_333:
        /*17c0*/ 	.byte	0x04, 0x36
        /*17c2*/ 	.short	(.L_335 - .L_334)
.L_334:
        /*17c4*/ 	.word	0x00000008
.L_335:


//--------------------- .nv.callgraph             --------------------------
	.section	.nv.callgraph,"",@"SHT_CUDA_CALLGRAPH"
	.align	4
	.sectionentsize	8
	.align		4
        /*0000*/ 	.word	0x00000000
	.align		4
        /*0004*/ 	.word	0xffffffff
	.align		4
        /*0008*/ 	.word	index@(_ZN7cutlass13device_kernelIN5flash11enable_sm90INS1_16FlashAttnFwdSm90INS1_25CollectiveMainloopFwdSm90ILi2EN4cute5tupleIJNS5_1CILi1EEES8_S8_EEENS6_IJNS7_ILi192EEENS7_ILi128EEENS7_ILi96EEEEEELi96ENS_6half_tEfNS_4arch4Sm90ELb0ELb0ELb0ELb0ELb1ELb0ELb0ELb0ELb1ELb1ELb1ELb0EEENS1_21CollectiveEpilogueFwdINS6_IJSA_SC_SB_EEES9_SE_SG_Li384ELb0ELb1ELb1ELb0EEENS1_19SingleTileSchedulerILb0ELb1ELb1ELi192EEEEEEEEEvNT_6ParamsE)
	.align		4
        /*000c*/ 	.word	index@(__assertfail)
	.align		4
        /*0010*/ 	.word	index@(_ZN7cutlass13device_kernelIN5flash11enable_sm90INS1_16FlashAttnFwdSm90INS1_25CollectiveMainloopFwdSm90ILi2EN4cute5tupleIJNS5_1CILi1EEES8_S8_EEENS6_IJNS7_ILi192EEENS7_ILi128EEENS7_ILi96EEEEEELi96ENS_6half_tEfNS_4arch4Sm90ELb0ELb0ELb0ELb1ELb1ELb0ELb0ELb0ELb1ELb1ELb1ELb0EEENS1_21CollectiveEpilogueFwdINS6_IJSA_SC_SB_EEES9_SE_SG_Li384ELb1ELb1ELb1ELb0EEENS1_36VarlenDynamicPersistentTileSchedulerILi192ELi128ELi384ELi128ELb1ELb1ELb1ELb0ELb1ELb1EEEEEEEEEvNT_6ParamsE)
	.align		4
        /*0014*/ 	.word	index@(__assertfail)
	.align		4
        /*0018*/ 	.word	index@(_ZN7cutlass13device_kernelIN5flash11enable_sm90INS1_16FlashAttnFwdSm90INS1_25CollectiveMainloopFwdSm90ILi2EN4cute5tupleIJNS5_1CILi1EEES8_S8_EEENS6_IJNS7_ILi192EEENS7_ILi128EEENS7_ILi96EEEEEELi96ENS_6half_tEfNS_4arch4Sm90ELb0ELb0ELb0ELb1ELb1ELb1ELb0ELb0ELb1ELb1ELb1ELb0EEENS1_21CollectiveEpilogueFwdINS6_IJSA_SC_SB_EEES9_SE_SG_Li384ELb1ELb1ELb1ELb0EEENS1_36VarlenDynamicPersistentTileSchedulerILi192ELi128ELi384ELi128ELb1ELb1ELb1ELb0ELb1ELb1EEEEEEEEEvNT_6ParamsE)
	.align		4
        /*001c*/ 	.word	index@(__assertfail)
	.align		4
        /*0020*/ 	.word	index@(_ZN7cutlass13device_kernelIN5flash11enable_sm90INS1_16FlashAttnFwdSm90INS1_25CollectiveMainloopFwdSm90ILi2EN4cute5tupleIJNS5_1CILi1EEES8_S8_EEENS6_IJNS7_ILi192EEENS7_ILi128EEENS7_ILi96EEEEEELi96ENS_6half_tEfNS_4arch4Sm90ELb0ELb1ELb0ELb0ELb1ELb0ELb0ELb0ELb1ELb1ELb1ELb0EEENS1_21CollectiveEpilogueFwdINS6_IJSA_SC_SB_EEES9_SE_SG_Li384ELb0ELb1ELb1ELb0EEENS1_19SingleTileSchedulerILb0ELb1ELb1ELi192EEEEEEEEEvNT_6ParamsE)
	.align		4
        /*0024*/ 	.word	index@(__assertfail)
	.align		4
        /*0028*/ 	.word	index@(_ZN7cutlass13device_kernelIN5flash11enable_sm90INS1_16FlashAttnFwdSm90INS1_25CollectiveMainloopFwdSm90ILi2EN4cute5tupleIJNS5_1CILi1EEES8_S8_EEENS6_IJNS7_ILi192EEENS7_ILi128EEENS7_ILi96EEEEEELi96ENS_6half_tEfNS_4arch4Sm90ELb0ELb1ELb0ELb1ELb1ELb0ELb0ELb0ELb1ELb1ELb1ELb0EEENS1_21CollectiveEpilogueFwdINS6_IJSA_SC_SB_EEES9_SE_SG_Li384ELb1ELb1ELb1ELb0EEENS1_36VarlenDynamicPersistentTileSchedulerILi192ELi128ELi384ELi128ELb1ELb1ELb1ELb1ELb0ELb1EEEEEEEEEvNT_6ParamsE)
	.align		4
        /*002c*/ 	.word	index@(__assertfail)
	.align		4
        /*0030*/ 	.word	index@(_ZN7cutlass13device_kernelIN5flash11enable_sm90INS1_16FlashAttnFwdSm90INS1_25CollectiveMainloopFwdSm90ILi2EN4cute5tupleIJNS5_1CILi1EEES8_S8_EEENS6_IJNS7_ILi192EEENS7_ILi128EEENS7_ILi96EEEEEELi96ENS_6half_tEfNS_4arch4Sm90ELb0ELb1ELb0ELb1ELb1ELb1ELb0ELb0ELb1ELb1ELb1ELb0EEENS1_21CollectiveEpilogueFwdINS6_IJSA_SC_SB_EEES9_SE_SG_Li384ELb1ELb1ELb1ELb0EEENS1_36VarlenDynamicPersistentTileSchedulerILi192ELi128ELi384ELi128ELb1ELb1ELb1ELb1ELb0ELb1EEEEEEEEEvNT_6ParamsE)
	.align		4
        /*0034*/ 	.word	index@(__assertfail)
	.align		4
        /*0038*/ 	.word	index@(_ZN7cutlass13device_kernelIN5flash11enable_sm90INS1_16FlashAttnFwdSm90INS1_25CollectiveMainloopFwdSm90ILi2EN4cute5tupleIJNS5_1CILi1EEES8_S8_EEENS6_IJNS7_ILi192EEENS7_ILi128EEENS7_ILi96EEEEEELi96ENS_6half_tEfNS_4arch4Sm90ELb1ELb0ELb0ELb0ELb1ELb0ELb0ELb0ELb1ELb1ELb1ELb0EEENS1_21CollectiveEpilogueFwdINS6_IJSA_SC_SB_EEES9_SE_SG_Li384ELb0ELb1ELb1ELb0EEENS1_19SingleTileSchedulerILb0ELb1ELb1ELi192EEEEEEEEEvNT_6ParamsE)
	.align		4
        /*003c*/ 	.word	index@(__assertfail)
	.align		4
        /*0040*/ 	.word	index@(_ZN7cutlass13device_kernelIN5flash11enable_sm90INS1_16FlashAttnFwdSm90INS1_25CollectiveMainloopFwdSm90ILi2EN4cute5tupleIJNS5_1CILi1EEES8_S8_EEENS6_IJNS7_ILi192EEENS7_ILi128EEENS7_ILi96EEEEEELi96ENS_6half_tEfNS_4arch4Sm90ELb1ELb0ELb0ELb1ELb1ELb0ELb0ELb0ELb1ELb1ELb1ELb0EEENS1_21CollectiveEpilogueFwdINS6_IJSA_SC_SB_EEES9_SE_SG_Li384ELb1ELb1ELb1ELb0EEENS1_36VarlenDynamicPersistentTileSchedulerILi192ELi128ELi384ELi128ELb1ELb1ELb1ELb1ELb1ELb1EEEEEEEEEvNT_6ParamsE)
	.align		4
        /*0044*/ 	.word	index@(__assertfail)
	.align		4
        /*0048*/ 	.word	index@(_ZN7cutlass13device_kernelIN5flash11enable_sm90INS1_16FlashAttnFwdSm90INS1_25CollectiveMainloopFwdSm90ILi2EN4cute5tupleIJNS5_1CILi1EEES8_S8_EEENS6_IJNS7_ILi192EEENS7_ILi128EEENS7_ILi96EEEEEELi96ENS_6half_tEfNS_4arch4Sm90ELb1ELb0ELb0ELb1ELb1ELb1ELb0ELb0ELb1ELb1ELb1ELb0EEENS1_21CollectiveEpilogueFwdINS6_IJSA_SC_SB_EEES9_SE_SG_Li384ELb1ELb1ELb1ELb0EEENS1_36VarlenDynamicPersistentTileSchedulerILi192ELi128ELi384ELi128ELb1ELb1ELb1ELb1ELb1ELb1EEEEEEEEEvNT_6ParamsE)
	.align		4
        /*004c*/ 	.word	index@(__assertfail)
	.align		4
        /*0050*/ 	.word	0x00000000
	.align		4
        /*0054*/ 	.word	0xfffffffe
	.align		4
        /*0058*/ 	.word	0x00000000
	.align		4
        /*005c*/ 	.word	0xfffffffd
	.align		4
        /*0060*/ 	.word	0x00000000
	.align		4
        /*0064*/ 	.word	0xfffffffc


//--------------------- .nv.constant4             --------------------------
	.section	.nv.constant4,"a",@progbits
	.align	8
	.align		8
.nv.constant4:
        /*0000*/ 	.dword	__assertfail
	.align		8
        /*0008*/ 	.dword	__unnamed_1
	.align		8
        /*0010*/ 	.dword	__unnamed_2
	.align		8
        /*0018*/ 	.dword	__unnamed_3
	.align		8
        /*0020*/ 	.dword	__unnamed_4
	.align		8
        /*0028*/ 	.dword	__unnamed_5
	.align		8
        /*0030*/ 	.dword	_ZN77_INTERNAL_7e686fc0_41_flash_fwd_hdim96_fp16_paged_split_sm90_cu_ceb34e2a_37824cuda3std3__45__cpo5beginE
	.align		8
        /*0038*/ 	.dword	_ZN77_INTERNAL_7e686fc0_41_flash_fwd_hdim96_fp16_paged_split_sm90_cu_ceb34e2a_37824cuda3std3__45__cpo3endE
	.align		8
        /*0040*/ 	.dword	_ZN77_INTERNAL_7e686fc0_41_flash_fwd_hdim96_fp16_paged_split_sm90_cu_ceb34e2a_37824cuda3std3__45__cpo6cbeginE
	.align		8
        /*0048*/ 	.dword	_ZN77_INTERNAL_7e686fc0_41_flash_fwd_hdim96_fp16_paged_split_sm90_cu_ceb34e2a_37824cuda3std3__45__cpo4cendE
	.align		8
        /*0050*/ 	.dword	_ZN77_INTERNAL_7e686fc0_41_flash_fwd_hdim96_fp16_paged_split_sm90_cu_ceb34e2a_37824cuda3std3__479_GLOBAL__N__7e686fc0_41_flash_fwd_hdim96_fp16_paged_split_sm90_cu_ceb34e2a_37826ignoreE
	.align		8
        /*0058*/ 	.dword	_ZN77_INTERNAL_7e686fc0_41_flash_fwd_hdim96_fp16_paged_split_sm90_cu_ceb34e2a_37824cuda3std3__419piecewise_constructE
	.align		8
        /*0060*/ 	.dword	_ZN77_INTERNAL_7e686fc0_41_flash_fwd_hdim96_fp16_paged_split_sm90_cu_ceb34e2a_37824cuda3std3__48in_placeE
	.align		8
        /*0068*/ 	.dword	_ZN77_INTERNAL_7e686fc0_41_flash_fwd_hdim96_fp16_paged_split_sm90_cu_ceb34e2a_37824cuda3std6ranges3__45__cpo4swapE
	.align		8
        /*0070*/ 	.dword	_ZN77_INTERNAL_7e686fc0_41_flash_fwd_hdim96_fp16_paged_split_sm90_cu_ceb34e2a_37824cuda3std6ranges3__45__cpo9iter_moveE
	.align		8
        /*0078*/ 	.dword	_ZN77_INTERNAL_7e686fc0_41_flash_fwd_hdim96_fp16_paged_split_sm90_cu_ceb34e2a_37824cute7productE
	.align		8
        /*0080*/ 	.dword	_ZN77_INTERNAL_7e686fc0_41_flash_fwd_hdim96_fp16_paged_split_sm90_cu_ceb34e2a_37824cute1_E
	.align		8
        /*0088*/ 	.dword	$str$23
	.align		8
        /*0090*/ 	.dword	$str$24


//--------------------- .text._ZN7cutlass13device_kernelIN5flash11enable_sm90INS1_16FlashAttnFwdSm90INS1_25CollectiveMainloopFwdSm90ILi2EN4cute5tupleIJNS5_1CILi1EEES8_S8_EEENS6_IJNS7_ILi192EEENS7_ILi128EEENS7_ILi96EEEEEELi96ENS_6half_tEfNS_4arch4Sm90ELb0ELb0ELb0ELb0ELb1ELb0ELb0ELb0ELb1ELb1ELb1ELb0EEENS1_21CollectiveEpilogueFwdINS6_IJSA_SC_SB_EEES9_SE_SG_Li384ELb0ELb1ELb1ELb0EEENS1_19SingleTileSchedulerILb0ELb1ELb1ELi192EEEEEEEEEvNT_6ParamsE --------------------------
	.section	.text._ZN7cutlass13device_kernelIN5flash11enable_sm90INS1_16FlashAttnFwdSm90INS1_25CollectiveMainloopFwdSm90ILi2EN4cute5tupleIJNS5_1CILi1EEES8_S8_EEENS6_IJNS7_ILi192EEENS7_ILi128EEENS7_ILi96EEEEEELi96ENS_6half_tEfNS_4arch4Sm90ELb0ELb0ELb0ELb0ELb1ELb0ELb0ELb0ELb1ELb1ELb1ELb0EEENS1_21CollectiveEpilogueFwdINS6_IJSA_SC_SB_EEES9_SE_SG_Li384ELb0ELb1ELb1ELb0EEENS1_19SingleTileSchedulerILb0ELb1ELb1ELi192EEEEEEEEEvNT_6ParamsE,"ax",@progbits
	.align	128
.text._ZN7cutlass13device_kernelIN5flash11enable_sm90INS1_16FlashAttnFwdSm90INS1_25CollectiveMainloopFwdSm90ILi2EN4cute5tupleIJNS5_1CILi1EEES8_S8_EEENS6_IJNS7_ILi192EEENS7_ILi128EEENS7_ILi96EEEEEELi96ENS_6half_tEfNS_4arch4Sm90ELb0ELb0ELb0ELb0ELb1ELb0ELb0ELb0ELb1ELb1ELb1ELb0EEENS1_21CollectiveEpilogueFwdINS6_IJSA_SC_SB_EEES9_SE_SG_Li384ELb0ELb1ELb1ELb0EEENS1_19SingleTileSchedulerILb0ELb1ELb1ELi192EEEEEEEEEvNT_6ParamsE:
        .type           _ZN7cutlass13device_kernelIN5flash11enable_sm90INS1_16FlashAttnFwdSm90INS1_25CollectiveMainloopFwdSm90ILi2EN4cute5tupleIJNS5_1CILi1EEES8_S8_EEENS6_IJNS7_ILi192EEENS7_ILi128EEENS7_ILi96EEEEEELi96ENS_6half_tEfNS_4arch4Sm90ELb0ELb0ELb0ELb0ELb1ELb0ELb0ELb0ELb1ELb1ELb1ELb0EEENS1_21CollectiveEpilogueFwdINS6_IJSA_SC_SB_EEES9_SE_SG_Li384ELb0ELb1ELb1ELb0EEENS1_19SingleTileSchedulerILb0ELb1ELb1ELi192EEEEEEEEEvNT_6ParamsE,@function
        .size           _ZN7cutlass13device_kernelIN5flash11enable_sm90INS1_16FlashAttnFwdSm90INS1_25CollectiveMainloopFwdSm90ILi2EN4cute5tupleIJNS5_1CILi1EEES8_S8_EEENS6_IJNS7_ILi192EEENS7_ILi128EEENS7_ILi96EEEEEELi96ENS_6half_tEfNS_4arch4Sm90ELb0ELb0ELb0ELb0ELb1ELb0ELb0ELb0ELb1ELb1ELb1ELb0EEENS1_21CollectiveEpilogueFwdINS6_IJSA_SC_SB_EEES9_SE_SG_Li384ELb0ELb1ELb1ELb0EEENS1_19SingleTileSchedulerILb0ELb1ELb1ELi192EEEEEEEEEvNT_6ParamsE,(.L_x_2780 - _ZN7cutlass13device_kernelIN5flash11enable_sm90INS1_16FlashAttnFwdSm90INS1_25CollectiveMainloopFwdSm90ILi2EN4cute5tupleIJNS5_1CILi1EEES8_S8_EEENS6_IJNS7_ILi192EEENS7_ILi128EEENS7_ILi96EEEEEELi96ENS_6half_tEfNS_4arch4Sm90ELb0ELb0ELb0ELb0ELb1ELb0ELb0ELb0ELb1ELb1ELb1ELb0EEENS1_21CollectiveEpilogueFwdINS6_IJSA_SC_SB_EEES9_SE_SG_Li384ELb0ELb1ELb1ELb0EEENS1_19SingleTileSchedulerILb0ELb1ELb1ELi192EEEEEEEEEvNT_6ParamsE)
        .other          _ZN7cutlass13device_kernelIN5flash11enable_sm90INS1_16FlashAttnFwdSm90INS1_25CollectiveMainloopFwdSm90ILi2EN4cute5tupleIJNS5_1CILi1EEES8_S8_EEENS6_IJNS7_ILi192EEENS7_ILi128EEENS7_ILi96EEEEEELi96ENS_6half_tEfNS_4arch4Sm90ELb0ELb0ELb0ELb0ELb1ELb0ELb0ELb0ELb1ELb1ELb1ELb0EEENS1_21CollectiveEpilogueFwdINS6_IJSA_SC_SB_EEES9_SE_SG_Li384ELb0ELb1ELb1ELb0EEENS1_19SingleTileSchedulerILb0ELb1ELb1ELi192EEEEEEEEEvNT_6ParamsE,@"STO_CUDA_ENTRY STV_DEFAULT"
_ZN7cutlass13device_kernelIN5flash11enable_sm90INS1_16FlashAttnFwdSm90INS1_25CollectiveMainloopFwdSm90ILi2EN4cute5tupleIJNS5_1CILi1EEES8_S8_EEENS6_IJNS7_ILi192EEENS7_ILi128EEENS7_ILi96EEEEEELi96ENS_6half_tEfNS_4arch4Sm90ELb0ELb0ELb0ELb0ELb1ELb0ELb0ELb0ELb1ELb1ELb1ELb0EEENS1_21CollectiveEpilogueFwdINS6_IJSA_SC_SB_EEES9_SE_SG_Li384ELb0ELb1ELb1ELb0EEENS1_19SingleTileSchedulerILb0ELb1ELb1ELi192EEEEEEEEEvNT_6ParamsE:
[----:B------:R-:W0:Y:S02]  /*0000*/  LDC R1, c[0x0][0x28] ;  /* 0x00000a00ff017b82 */ /* 0x000e240000000800 */
[----:B0-----:R-:W-:Y:S01]  /*0010*/  VIADD R1, R1, 0xfffffff8 ;  /* 0xfffffff801017836 */ /* 0x001fe20000000000 */
[----:B------:R-:W0:Y:S01]  /*0020*/  S2R R22, SR_TID.X ;  /* 0x0000000000167919 */ /* 0x000e220000002100 */
[----:B------:R-:W-:Y:S01]  /*0030*/  ELECT P0, URZ, PT ;  /* 0x00000000003f782f */ /* 0x000fe20003800000 */
[----:B------:R-:W-:Y:S01]  /*0040*/  UMOV UR4, 0x80 ;  /* 0x0000008000047882 */ /* 0x000fe20000000000 */
[----:B------:R-:W-:Y:S01]  /*0050*/  UMOV UR7, 0x180 ;  /* 0x0000018000077882 */ /* 0x000fe20000000000 */
[--C-:B0-----:R-:W-:Y:S02]  /*0060*/  SHF.R.U32.HI R0, RZ, 0x5, R22.reuse ;  /* 0x00000005ff007819 */ /* 0x101fe40000011616 */
[----:B------:R-:W-:-:S03]  /*0070*/  SHF.R.U32.HI R17, RZ, 0x7, R22 ;  /* 0x00000007ff117819 */ /* 0x000fc60000011616 */
[----:B------:R-:W0:Y:S04]  /*0080*/  SHFL.IDX PT, R2, R0, RZ, 0x1f ;  /* 0x00001fff00027589 */ /* 0x000e2800000e0000 */
[----:B------:R1:W2:Y:S01]  /*0090*/  SHFL.IDX PT, R3, R17, RZ, 0x1f ;  /* 0x00001fff11037589 */ /* 0x0002a200000e0000 */
[C---:B0-----:R-:W-:Y:S02]  /*00a0*/  ISETP.NE.OR P0, PT, R2.reuse, RZ, !P0 ;  /* 0x000000ff0200720c */ /* 0x041fe40004705670 */
[----:B------:R-:W-:-:S11]  /*00b0*/  ISETP.NE.AND P1, PT, R2, RZ, PT ;  /* 0x000000ff0200720c */ /* 0x000fd60003f25270 */
[----:B------:R-:W-:Y:S01]  /*00c0*/  VOTEU.ALL UP0, P0 ;  /* 0x00000000003f7886 */ /* 0x000fe20000000000 */
[----:B------:R-:W-:-:S04]  /*00d0*/  VOTEU.ALL UP1, P0 ;  /* 0x00000000003f7886 */ /* 0x000fc80000020000 */
[----:B------:R-:W0:Y:S01]  /*00e0*/  @!UP0 S2UR UR8, SR_CgaCtaId ;  /* 0x00000000000889c3 */ /* 0x000e220000008800 */
[----:B------:R-:W-:Y:S01]  /*00f0*/  @!UP0 UMOV UR6, 0x400 ;  /* 0x0000040000068882 */ /* 0x000fe20000000000 */
[----:B------:R-:W-:-:S04]  /*0100*/  @!UP0 UIADD3 UR4, -UR4, 0x100000, URZ ;  /* 0x0010000004048890 */ /* 0x000fc8000fffe13f */
[----:B------:R-:W-:Y:S02]  /*0110*/  @!UP0 USHF.L.U32 UR5, UR4, 0xb, URZ ;  /* 0x0000000b04058899 */ /* 0x000fe4000800063f */
[----:B------:R-:W-:Y:S02]  /*0120*/  @!UP0 USHF.L.U32 UR4, UR4, 0x1, URZ ;  /* 0x0000000104048899 */ /* 0x000fe4000800063f */
[----:B0-----:R-:W-:Y:S02]  /*0130*/  @!UP0 ULEA UR8, UR8, UR6, 0x18 ;  /* 0x0000000608088291 */ /* 0x001fe4000f8ec03f */
[----:B------:R-:W-:-:S04]  /*0140*/  @!UP0 UIADD3 UR6, -UR7, 0x100000, URZ ;  /* 0x0010000007068890 */ /* 0x000fc8000fffe13f */
[----:B------:R-:W-:Y:S02]  /*0150*/  @!UP0 USHF.L.U32 UR7, UR6, 0xb, URZ ;  /* 0x0000000b06078899 */ /* 0x000fe4000800063f */
[----:B------:R-:W-:Y:S01]  /*0160*/  @!UP0 USHF.L.U32 UR6, UR6, 0x1, URZ ;  /* 0x0000000106068899 */ /* 0x000fe2000800063f */
[----:B------:R-:W-:-:S05]  /*0170*/  VOTEU.ALL UP0, P0 ;  /* 0x00000000003f7886 */ /* 0x000fca0000000000 */
[----:B------:R1:W0:Y:S06]  /*0180*/  @!UP0 SYNCS.EXCH.64 URZ, [UR8+0x2d800], UR4 ;  /* 0x02d80004083f85b2 */ /* 0x00022c0008000100 */
[----:B------:R1:W3:Y:S02]  /*0190*/  @!UP1 SYNCS.EXCH.64 URZ, [UR8+0x2d820], UR6 ;  /* 0x02d82006083f95b2 */ /* 0x0002e40008000100 */
[----:B-12---:R-:W-:Y:S05]  /*01a0*/  @P1 BRA `(.L_x_0) ;  /* 0x0000000000481947 */ /* 0x006fea0003800000 */
[----:B------:R-:W1:Y:S01]  /*01b0*/  S2UR UR5, SR_CgaCtaId ;  /* 0x00000000000579c3 */ /* 0x000e620000008800 */
[----:B------:R-:W-:Y:S01]  /*01c0*/  UMOV UR4, 0x400 ;  /* 0x0000040000047882 */ /* 0x000fe20000000000 */
[----:B------:R-:W-:Y:S01]  /*01d0*/  UMOV UR6, 0x80 ;  /* 0x0000008000067882 */ /* 0x000fe20000000000 */
[----:B------:R-:W-:Y:S01]  /*01e0*/  UMOV UR7, 0x180 ;  /* 0x0000018000077882 */ /* 0x000fe20000000000 */
[----:B------:R-:W-:Y:S01]  /*01f0*/  ELECT P0, URZ, PT ;  /* 0x00000000003f782f */ /* 0x000fe20003800000 */
[----:B-1----:R-:W-:Y:S02]  /*0200*/  ULEA UR8, UR5, UR4, 0x18 ;  /* 0x0000000405087291 */ /* 0x002fe4000f8ec03f */
[----:B------:R-:W-:-:S04]  /*0210*/  UIADD3 UR4, -UR6, 0x100000, URZ ;  /* 0x0010000006047890 */ /* 0x000fc8000fffe13f */
[----:B------:R-:W-:Y:S02]  /*0220*/  USHF.L.U32 UR5, UR4, 0xb, URZ ;  /* 0x0000000b04057899 */ /* 0x000fe4000800063f */
[----:B------:R-:W-:Y:S02]  /*0230*/  USHF.L.U32 UR4, UR4, 0x1, URZ ;  /* 0x0000000104047899 */ /* 0x000fe4000800063f */
[----:B------:R-:W-:-:S04]  /*0240*/  UIADD3 UR6, -UR7, 0x100000, URZ ;  /* 0x0010000007067890 */ /* 0x000fc8000fffe13f */
[----:B------:R-:W-:Y:S02]  /*0250*/  USHF.L.U32 UR7, UR6, 0xb, URZ ;  /* 0x0000000b06077899 */ /* 0x000fe4000800063f */
[----:B------:R-:W-:Y:S01]  /*0260*/  USHF.L.U32 UR6, UR6, 0x1, URZ ;  /* 0x0000000106067899 */ /* 0x000fe2000800063f */
[----:B------:R-:W1:Y:S03]  /*0270*/  FENCE.VIEW.ASYNC.S ;  /* 0x00000000000073c6 */ /* 0x000e660000000000 */
[----:B-1----:R1:W2:Y:S08]  /*0280*/  SYNCS.EXCH.64 URZ, [UR8+0x2d830], UR4 ;  /* 0x02d83004083f75b2 */ /* 0x0022b00008000100 */
[----:B------:R1:W4:Y:S01]  /*0290*/  SYNCS.EXCH.64 URZ, [UR8+0x2d840], UR6 ;  /* 0x02d84006083f75b2 */ /* 0x0003220008000100 */
[----:B------:R1:W0:Y:S01]  /*02a0*/  SYNCS.EXCH.64 URZ, [UR8+0x2d838], UR4 ;  /* 0x02d83804083f75b2 */ /* 0x0002220008000100 */
[----:B------:R1:W0:Y:S01]  /*02b0*/  SYNCS.EXCH.64 URZ, [UR8+0x2d848], UR6 ;  /* 0x02d84806083f75b2 */ /* 0x0002220008000100 */
[----:B------:R-:W-:Y:S01]  /*02c0*/  NOP ;  /* 0x0000000000007918 */ /* 0x000fe20000000000 */
.L_x_0:
[----:B------:R-:W5:Y:S01]  /*02d0*/  SHFL.IDX PT, R2, R0, RZ, 0x1f ;  /* 0x00001fff00027589 */ /* 0x000f6200000e0000 */
[----:B------:R-:W-:Y:S01]  /*02e0*/  NOP ;  /* 0x0000000000007918 */ /* 0x000fe20000000000 */
[----:B-----5:R-:W-:-:S13]  /*02f0*/  ISETP.NE.AND P0, PT, R2, RZ, PT ;  /* 0x000000ff0200720c */ /* 0x020fda0003f05270 */
[----:B------:R-:W-:Y:S05]  /*0300*/  @P0 BRA `(.L_x_1) ;  /* 0x0000000000480947 */ /* 0x000fea0003800000 */
[----:B-1----:R-:W1:Y:S01]  /*0310*/  S2UR UR5, SR_CgaCtaId ;  /* 0x00000000000579c3 */ /* 0x002e620000008800 */
        /* <DEDUP_REMOVED lines=12> */
[----:B-1----:R1:W0:Y:S08]  /*03e0*/  SYNCS.EXCH.64 URZ, [UR8+0x2d850], UR4 ;  /* 0x02d85004083f75b2 */ /* 0x0022300008000100 */
[----:B------:R1:W0:Y:S01]  /*03f0*/  SYNCS.EXCH.64 URZ, [UR8+0x2d860], UR6 ;  /* 0x02d86006083f75b2 */ /* 0x0002220008000100 */
[----:B------:R1:W0:Y:S01]  /*0400*/  SYNCS.EXCH.64 URZ, [UR8+0x2d858], UR4 ;  /* 0x02d85804083f75b2 */ /* 0x0002220008000100 */
[----:B------:R1:W0:Y:S01]  /*0410*/  SYNCS.EXCH.64 URZ, [UR8+0x2d868], UR6 ;  /* 0x02d86806083f75b2 */ /* 0x0002220008000100 */
[----:B------:R-:W-:Y:S01]  /*0420*/  NOP ;  /* 0x0000000000007918 */ /* 0x000fe20000000000 */
.L_x_1:
[----:B------:R-:W5:Y:S01]  /*0430*/  SHFL.IDX PT, R2, R0, RZ, 0x1f ;  /* 0x00001fff00027589 */ /* 0x000f6200000e0000 */
[----:B------:R-:W-:Y:S01]  /*0440*/  NOP ;  /* 0x0000000000007918 */ /* 0x000fe20000000000 */
[----:B-----5:R-:W-:-:S13]  /*0450*/  ISETP.NE.AND P0, PT, R2, RZ, PT ;  /* 0x000000ff0200720c */ /* 0x020fda0003f05270 */
[----:B------:R-:W-:Y:S05]  /*0460*/  @P0 BRA `(.L_x_2) ;  /* 0x0000000000380947 */ /* 0x000fea0003800000 */
[----:B-1----:R-:W1:Y:S01]  /*0470*/  S2UR UR5, SR_CgaCtaId ;  /* 0x00000000000579c3 */ /* 0x002e620000008800 */
[----:B------:R-:W-:Y:S01]  /*0480*/  UMOV UR4, 0x400 ;  /* 0x0000040000047882 */ /* 0x000fe20000000000 */
[----:B------:R-:W-:Y:S01]  /*0490*/  UMOV UR7, 0x80 ;  /* 0x0000008000077882 */ /* 0x000fe20000000000 */
[----:B------:R-:W-:Y:S01]  /*04a0*/  ELECT P0, URZ, PT ;  /* 0x00000000003f782f */ /* 0x000fe20003800000 */
[----:B-1----:R-:W-:Y:S02]  /*04b0*/  ULEA UR6, UR5, UR4, 0x18 ;  /* 0x0000000405067291 */ /* 0x002fe4000f8ec03f */
[----:B------:R-:W-:-:S04]  /*04c0*/  UIADD3 UR4, -UR7, 0x100000, URZ ;  /* 0x0010000007047890 */ /* 0x000fc8000fffe13f */
[----:B------:R-:W-:Y:S02]  /*04d0*/  USHF.L.U32 UR5, UR4, 0xb, URZ ;  /* 0x0000000b04057899 */ /* 0x000fe4000800063f */
[----:B------:R-:W-:Y:S01]  /*04e0*/  USHF.L.U32 UR4, UR4, 0x1, URZ ;  /* 0x0000000104047899 */ /* 0x000fe2000800063f */
[----:B------:R-:W1:Y:S11]  /*04f0*/  FENCE.VIEW.ASYNC.S ;  /* 0x00000000000073c6 */ /* 0x000e760000000000 */
[----:B-1----:R1:W0:Y:S01]  /*0500*/  SYNCS.EXCH.64 URZ, [UR6+0x2d870], UR4 ;  /* 0x02d87004063f75b2 */ /* 0x0022220008000100 */
[----:B------:R1:W0:Y:S01]  /*0510*/  SYNCS.EXCH.64 URZ, [UR6+0x2d880], UR4 ;  /* 0x02d88004063f75b2 */ /* 0x0002220008000100 */
[----:B------:R1:W0:Y:S01]  /*0520*/  SYNCS.EXCH.64 URZ, [UR6+0x2d878], UR4 ;  /* 0x02d87804063f75b2 */ /* 0x0002220008000100 */
[----:B------:R1:W0:Y:S01]  /*0530*/  SYNCS.EXCH.64 URZ, [UR6+0x2d888], UR4 ;  /* 0x02d88804063f75b2 */ /* 0x0002220008000100 */
[----:B------:R-:W-:Y:S01]  /*0540*/  NOP ;  /* 0x0000000000007918 */ /* 0x000fe20000000000 */
.L_x_2:
        /* <DEDUP_REMOVED lines=22> */
.L_x_3:
[----:B------:R-:W5:Y:S01]  /*06b0*/  SHFL.IDX PT, R2, R0, RZ, 0x1f ;  /* 0x00001fff00027589 */ /* 0x000f6200000e0000 */
[----:B------:R-:W-:Y:S01]  /*06c0*/  R2UR UR9, R3 ;  /* 0x00000000030972ca */ /* 0x000fe200000e0000 */
        /* <DEDUP_REMOVED lines=21> */
.L_x_4:
[----:B------:R-:W-:Y:S01]  /*0820*/  UISETP.NE.AND UP0, UPT, UR9, URZ, UPT ;  /* 0x0000003f0900728c */ /* 0x000fe2000bf05270 */
[----:B------:R-:W-:Y:S01]  /*0830*/  NOP ;  /* 0x0000000000007918 */ /* 0x000fe20000000000 */
[----:B------:R-:W-:Y:S01]  /*0840*/  UMOV UR38, 0x1 ;  /* 0x0000000100267882 */ /* 0x000fe20000000000 */
[----:B------:R-:W-:Y:S01]  /*0850*/  ULDC.64 UR36, c[0x0][0x208] ;  /* 0x0000820000247ab9 */ /* 0x000fe20000000a00 */
[----:B------:R-:W-:Y:S01]  /*0860*/  USEL UR38, UR38, 0x2, !UP0 ;  /* 0x0000000226267887 */ /* 0x000fe2000c000000 */
[----:B------:R-:W-:Y:S01]  /*0870*/  BSSY B6, `(.L_x_5) ;  /* 0x0000a9d000067945 */ /* 0x000fe20003800000 */
[----:B0-234-:R-:W-:Y:S01]  /*0880*/  BAR.SYNC.DEFER_BLOCKING 0x0 ;  /* 0x0000000000007b1d */ /* 0x01dfe20000010000 */
[----:B------:R-:W-:-:S13]  /*0890*/  PLOP3.LUT P0, PT, PT, PT, UP0, 0x80, 0x0 ;  /* 0x000000000000781c */ /* 0x000fda0003f0f008 */
[----:B------:R-:W-:Y:S05]  /*08a0*/  @!P0 BRA `(.L_x_6) ;  /* 0x0000006c00d88947 */ /* 0x000fea0003800000 */
.L_x_7:
[----:B------:R-:W-:-:S08]  /*08b0*/  NOP ;  /* 0x0000000000007918 */ /* 0x000fd00000000000 */
[----:B------:R-:W0:Y:S02]  /*08c0*/  USETMAXREG.TRY_ALLOC.CTAPOOL UP0, 0xa0 ;  /* 0x000000a0000079c8 */ /* 0x000e240008000600 */
[----:B0-----:R-:W-:-:S13]  /*08d0*/  PLOP3.LUT P0, PT, PT, PT, UP0, 0x80, 0x0 ;  /* 0x000000000000781c */ /* 0x001fda0003f0f008 */
[----:B------:R-:W-:Y:S05]  /*08e0*/  @!P0 BRA `(.L_x_7) ;  /* 0xfffffffc00f08947 */ /* 0x000fea000383ffff */
[----:B-1----:R-:W0:Y:S01]  /*08f0*/  S2UR UR6, SR_CTAID.Y ;  /* 0x00000000000679c3 */ /* 0x002e220000002600 */
[----:B------:R-:W-:Y:S01]  /*0900*/  LOP3.LUT R0, R22, 0xffffff80, RZ, 0xc0, !PT ;  /* 0xffffff8016007812 */ /* 0x000fe200078ec0ff */
[----:B------:R-:W-:Y:S02]  /*0910*/  ULDC UR7, c[0x0][0xc50] ;  /* 0x0003140000077ab9 */ /* 0x000fe40000000800 */
[----:B------:R-:W-:-:S04]  /*0920*/  UISETP.NE.AND UP0, UPT, UR7, 0x1, UPT ;  /* 0x000000010700788c */ /* 0x000fc8000bf05270 */
[----:B------:R-:W-:Y:S08]  /*0930*/  BAR.ARV 0x8, 0x200 ;  /* 0x0208000000007b1d */ /* 0x000ff00000002000 */
[----:B------:R-:W1:Y:S01]  /*0940*/  S2UR UR8, SR_CTAID.Z ;  /* 0x00000000000879c3 */ /* 0x000e620000002700 */
[----:B------:R-:W-:Y:S01]  /*0950*/  ISETP.NE.AND P0, PT, R0, 0x80, PT ;  /* 0x000000800000780c */ /* 0x000fe20003f05270 */
[----:B------:R-:W-:Y:S01]  /*0960*/  @UP0 ULDC UR4, c[0x0][0xc54] ;  /* 0x0003150000040ab9 */ /* 0x000fe20000000800 */
[----:B------:R-:W-:Y:S01]  /*0970*/  @UP0 ULDC UR9, c[0x0][0xc58] ;  /* 0x0003160000090ab9 */ /* 0x000fe20000000800 */
[----:B0-----:R-:W-:-:S10]  /*0980*/  UIMAD.WIDE.U32 UR4, UR6, UR4, URZ ;  /* 0x00000004060472a5 */ /* 0x001fd4000f8e003f */
[----:B------:R-:W-:Y:S06]  /*0990*/  @!P0 BAR.ARV 0x9, 0x100 ;  /* 0x0244000000008b1d */ /* 0x000fec0000002000 */
[----:B------:R-:W-:Y:S01]  /*09a0*/  UMOV UR39, UR6 ;  /* 0x0000000600277c82 */ /* 0x000fe20008000000 */
[----:B------:R-:W-:Y:S01]  /*09b0*/  @UP0 USHF.R.U32.HI UR39, URZ, UR9, UR5 ;  /* 0x000000093f270299 */ /* 0x000fe20008011605 */
[----:B-1----:R-:W-:-:S03]  /*09c0*/  ISETP.LE.AND P0, PT, RZ, UR8, PT ;  /* 0x00000008ff007c0c */ /* 0x002fc6000bf03270 */
[----:B------:R-:W-:-:S04]  /*09d0*/  UIADD3 UR4, -UR39, URZ, URZ ;  /* 0x0000003f27047290 */ /* 0x000fc8000fffe13f */
[----:B------:R-:W-:-:S06]  /*09e0*/  UIMAD UR7, UR7, UR4, UR6 ;  /* 0x00000004070772a4 */ /* 0x000fcc000f8e0206 */
[----:B------:R-:W-:Y:S06]  /*09f0*/  @!P0 BRA `(.L_x_8) ;  /* 0x000000a800108947 */ /* 0x000fec0003800000 */
[----:B------:R-:W-:Y:S01]  /*0a00*/  ULDC.64 UR4, c[0x0][0x418] ;  /* 0x0001060000047ab9 */ /* 0x000fe20000000a00 */
[----:B------:R-:W-:Y:S01]  /*0a10*/  ULDC UR43, c[0x0][0x424] ;  /* 0x00010900002b7ab9 */ /* 0x000fe20000000800 */
[----:B------:R-:W-:Y:S01]  /*0a20*/  UISETP.NE.U32.AND UP0, UPT, UR4, URZ, UPT ;  /* 0x0000003f0400728c */ /* 0x000fe2000bf05070 */
[----:B------:R-:W-:Y:S01]  /*0a30*/  IMAD.MOV.U32 R3, RZ, RZ, RZ ;  /* 0x000000ffff037224 */ /* 0x000fe200078e00ff */
[----:B------:R-:W-:Y:S02]  /*0a40*/  ULOP3.LUT UR8, UR7, 0xffff, URZ, 0xc0, !UPT ;  /* 0x0000ffff07087892 */ /* 0x000fe4000f8ec03f */
[----:B------:R-:W-:Y:S01]  /*0a50*/  UISETP.NE.AND.EX UP0, UPT, UR5, URZ, UPT, UP0 ;  /* 0x0000003f0500728c */ /* 0x000fe2000bf05300 */
[----:B------:R-:W-:-:S03]  /*0a60*/  ULDC UR4, c[0x0][0x2f0] ;  /* 0x0000bc0000047ab9 */ /* 0x000fc60000000800 */
[----:B------:R-:W-:-:S04]  /*0a70*/  USEL UR43, UR43, 0x1, UP0 ;  /* 0x000000012b2b7887 */ /* 0x000fc80008000000 */
[----:B------:R-:W-:-:S04]  /*0a80*/  UIMAD UR43, UR43, UR4, URZ ;  /* 0x000000042b2b72a4 */ /* 0x000fc8000f8e023f */
[----:B------:R-:W-:Y:S02]  /*0a90*/  UISETP.GE.AND UP0, UPT, UR43, 0x1, UPT ;  /* 0x000000012b00788c */ /* 0x000fe4000bf06270 */
[----:B------:R-:W-:-:S04]  /*0aa0*/  UIADD3 UR4, UR43, 0x7f, URZ ;  /* 0x0000007f2b047890 */ /* 0x000fc8000fffe03f */
[----:B------:R-:W-:Y:S01]  /*0ab0*/  PLOP3.LUT P0, PT, PT, PT, UP0, 0x80, 0x0 ;  /* 0x000000000000781c */ /* 0x000fe20003f0f008 */
[----:B------:R-:W-:-:S04]  /*0ac0*/  USHF.R.S32.HI UR5, URZ, 0x1f, UR4 ;  /* 0x0000001f3f057899 */ /* 0x000fc80008011404 */
[----:B------:R-:W-:-:S04]  /*0ad0*/  ULEA.HI UR5, UR5, UR4, URZ, 0x7 ;  /* 0x0000000405057291 */ /* 0x000fc8000f8f383f */
[----:B------:R-:W-:-:S04]  /*0ae0*/  USHF.R.S32.HI UR5, URZ, 0x7, UR5 ;  /* 0x000000073f057899 */ /* 0x000fc80008011405 */
[----:B------:R-:W-:Y:S08]  /*0af0*/  @!P0 BRA `(.L_x_9) ;  /* 0x00000000007c8947 */ /* 0x000ff00003800000 */
[----:B------:R-:W-:-:S04]  /*0b00*/  USHF.R.U32.HI UR4, URZ, 0x10, UR7 ;  /* 0x000000103f047899 */ /* 0x000fc80008011607 */
[----:B------:R-:W-:-:S11]  /*0b10*/  UISETP.NE.AND UP0, UPT, UR4, URZ, UPT ;  /* 0x0000003f0400728c */ /* 0x000fd6000bf05270 */
[----:B------:R-:W-:Y:S02]  /*0b20*/  @!UP0 ULDC UR4, c[0x0][0x9f0] ;  /* 0x00027c0000048ab9 */ /* 0x000fe40000000800 */
[----:B------:R-:W-:Y:S01]  /*0b30*/  IMAD.U32 R4, RZ, RZ, UR4 ;  /* 0x00000004ff047e24 */ /* 0x000fe2000f8e00ff */
[----:B------:R-:W-:-:S04]  /*0b40*/  UIADD3 UR6, UR5, -0x1, UR4 ;  /* 0xffffffff05067890 */ /* 0x000fc8000fffe004 */
[-C--:B------:R-:W-:Y:S02]  /*0b50*/  IABS R5, R4.reuse ;  /* 0x0000000400057213 */ /* 0x080fe40000000000 */
[----:B------:R-:W-:Y:S01]  /*0b60*/  IMAD.U32 R6, RZ, RZ, UR6 ;  /* 0x00000006ff067e24 */ /* 0x000fe2000f8e00ff */
[----:B------:R-:W-:Y:S01]  /*0b70*/  IABS R4, R4 ;  /* 0x0000000400047213 */ /* 0x000fe20000000000 */
[----:B------:R-:W0:Y:S01]  /*0b80*/  I2F.RP R0, R5 ;  /* 0x0000000500007306 */ /* 0x000e220000209400 */
[----:B------:R-:W-:Y:S02]  /*0b90*/  ULOP3.LUT UR6, UR6, UR4, URZ, 0x3c, !UPT ;  /* 0x0000000406067292 */ /* 0x000fe4000f8e3c3f */
[----:B------:R-:W-:-:S04]  /*0ba0*/  IADD3 R4, RZ, -R4, RZ ;  /* 0x80000004ff047210 */ /* 0x000fc80007ffe0ff */
[----:B------:R-:W-:Y:S01]  /*0bb0*/  ISETP.LE.AND P2, PT, RZ, UR6, PT ;  /* 0x00000006ff007c0c */ /* 0x000fe2000bf43270 */
[----:B0-----:R-:W0:Y:S02]  /*0bc0*/  MUFU.RCP R0, R0 ;  /* 0x0000000000007308 */ /* 0x001e240000001000 */
[----:B0-----:R-:W-:Y:S01]  /*0bd0*/  VIADD R2, R0, 0xffffffe ;  /* 0x0ffffffe00027836 */ /* 0x001fe20000000000 */
[----:B------:R-:W-:-:S05]  /*0be0*/  IABS R0, R6 ;  /* 0x0000000600007213 */ /* 0x000fca0000000000 */
[----:B------:R0:W1:Y:S02]  /*0bf0*/  F2I.FTZ.U32.TRUNC.NTZ R3, R2 ;  /* 0x0000000200037305 */ /* 0x000064000021f000 */
[----:B0-----:R-:W-:Y:S02]  /*0c00*/  IMAD.MOV.U32 R2, RZ, RZ, RZ ;  /* 0x000000ffff027224 */ /* 0x001fe400078e00ff */
[----:B-1----:R-:W-:-:S04]  /*0c10*/  IMAD.MOV R8, RZ, RZ, -R3 ;  /* 0x000000ffff087224 */ /* 0x002fc800078e0a03 */
[----:B------:R-:W-:-:S04]  /*0c20*/  IMAD R7, R8, R5, RZ ;  /* 0x0000000508077224 */ /* 0x000fc800078e02ff */
[----:B------:R-:W-:-:S04]  /*0c30*/  IMAD.HI.U32 R3, R3, R7, R2 ;  /* 0x0000000703037227 */ /* 0x000fc800078e0002 */
[----:B------:R-:W-:Y:S02]  /*0c40*/  IMAD.MOV.U32 R2, RZ, RZ, R4 ;  /* 0x000000ffff027224 */ /* 0x000fe400078e0004 */
[----:B------:R-:W-:-:S04]  /*0c50*/  IMAD.HI.U32 R3, R3, R0, RZ ;  /* 0x0000000003037227 */ /* 0x000fc800078e00ff */
[----:B------:R-:W-:-:S05]  /*0c60*/  IMAD R0, R3, R2, R0 ;  /* 0x0000000203007224 */ /* 0x000fca00078e0200 */
[----:B------:R-:W-:-:S13]  /*0c70*/  ISETP.GT.U32.AND P1, PT, R5, R0, PT ;  /* 0x000000000500720c */ /* 0x000fda0003f24070 */
[----:B------:R-:W-:Y:S02]  /*0c80*/  @!P1 IMAD.IADD R0, R0, 0x1, -R5 ;  /* 0x0000000100009824 */ /* 0x000fe400078e0a05 */
[----:B------:R-:W-:Y:S01]  /*0c90*/  @!P1 VIADD R3, R3, 0x1 ;  /* 0x0000000103039836 */ /* 0x000fe20000000000 */
[----:B------:R-:W-:Y:S02]  /*0ca0*/  ISETP.NE.AND P1, PT, RZ, UR4, PT ;  /* 0x00000004ff007c0c */ /* 0x000fe4000bf25270 */
[----:B------:R-:W-:-:S13]  /*0cb0*/  ISETP.GE.U32.AND P0, PT, R0, R5, PT ;  /* 0x000000050000720c */ /* 0x000fda0003f06070 */
[----:B------:R-:W-:-:S04]  /*0cc0*/  @P0 VIADD R3, R3, 0x1 ;  /* 0x0000000103030836 */ /* 0x000fc80000000000 */
[----:B------:R-:W-:Y:S01]  /*0cd0*/  @!P2 IMAD.MOV R3, RZ, RZ, -R3 ;  /* 0x000000ffff03a224 */ /* 0x000fe200078e0a03 */
[----:B------:R-:W-:-:S07]  /*0ce0*/  @!P1 LOP3.LUT R3, RZ, UR4, RZ, 0x33, !PT ;  /* 0x00000004ff039c12 */ /* 0x000fce000f8e33ff */
.L_x_9:
[----:B------:R-:W-:Y:S01]  /*0cf0*/  IMAD R16, R3, UR8, RZ ;  /* 0x0000000803107c24 */ /* 0x000fe2000f8e02ff */
[----:B------:R-:W-:Y:S01]  /*0d00*/  PLOP3.LUT P0, PT, PT, PT, PT, 0x80, 0x0 ;  /* 0x000000000000781c */ /* 0x000fe20003f0f070 */
[----:B------:R-:W-:Y:S01]  /*0d10*/  IMAD.MOV.U32 R0, RZ, RZ, RZ ;  /* 0x000000ffff007224 */ /* 0x000fe200078e00ff */
[----:B------:R-:W-:Y:S01]  /*0d20*/  IADD3 R18, R22, -0x80, RZ ;  /* 0xffffff8016127810 */ /* 0x000fe20007ffe0ff */
[----:B------:R-:W-:Y:S01]  /*0d30*/  IMAD.MOV.U32 R23, RZ, RZ, RZ ;  /* 0x000000ffff177224 */ /* 0x000fe200078e00ff */
[----:B------:R-:W-:Y:S02]  /*0d40*/  VIADDMNMX R3, R16, R3, UR5, PT ;  /* 0x0000000510037e46 */ /* 0x000fe4000b800103 */
[----:B------:R-:W-:Y:S02]  /*0d50*/  CS2R R134, SRZ ;  /* 0x0000000000867805 */ /* 0x000fe4000001ff00 */
[----:B------:R-:W-:Y:S02]  /*0d60*/  CS2R R52, SRZ ;  /* 0x0000000000347805 */ /* 0x000fe4000001ff00 */
[----:B------:R-:W-:-:S02]  /*0d70*/  CS2R R50, SRZ ;  /* 0x0000000000327805 */ /* 0x000fc4000001ff00 */
[----:B------:R-:W-:Y:S02]  /*0d80*/  R2UR UR44, R3 ;  /* 0x00000000032c72ca */ /* 0x000fe400000e0000 */
[----:B------:R-:W-:Y:S02]  /*0d90*/  CS2R R42, SRZ ;  /* 0x00000000002a7805 */ /* 0x000fe4000001ff00 */
[----:B------:R-:W-:Y:S02]  /*0da0*/  CS2R R26, SRZ ;  /* 0x00000000001a7805 */ /* 0x000fe4000001ff00 */
[----:B------:R-:W-:Y:S02]  /*0db0*/  CS2R R28, SRZ ;  /* 0x00000000001c7805 */ /* 0x000fe4000001ff00 */
[----:B------:R-:W-:Y:S02]  /*0dc0*/  CS2R R14, SRZ ;  /* 0x00000000000e7805 */ /* 0x000fe4000001ff00 */
[----:B------:R-:W-:-:S02]  /*0dd0*/  CS2R R20, SRZ ;  /* 0x0000000000147805 */ /* 0x000fc4000001ff00 */
[----:B------:R-:W-:Y:S02]  /*0de0*/  CS2R R12, SRZ ;  /* 0x00000000000c7805 */ /* 0x000fe4000001ff00 */
[----:B------:R-:W-:Y:S02]  /*0df0*/  CS2R R6, SRZ ;  /* 0x0000000000067805 */ /* 0x000fe4000001ff00 */
[----:B------:R-:W-:Y:S02]  /*0e00*/  CS2R R8, SRZ ;  /* 0x0000000000087805 */ /* 0x000fe4000001ff00 */
[----:B------:R-:W-:Y:S02]  /*0e10*/  CS2R R4, SRZ ;  /* 0x0000000000047805 */ /* 0x000fe4000001ff00 */
[----:B------:R-:W-:Y:S02]  /*0e20*/  CS2R R48, SRZ ;  /* 0x0000000000307805 */ /* 0x000fe4000001ff00 */
[----:B------:R-:W-:-:S02]  /*0e30*/  CS2R R2, SRZ ;  /* 0x0000000000027805 */ /* 0x000fc4000001ff00 */
[----:B------:R-:W-:Y:S02]  /*0e40*/  CS2R R30, SRZ ;  /* 0x00000000001e7805 */ /* 0x000fe4000001ff00 */
[----:B------:R-:W-:Y:S02]  /*0e50*/  ISETP.LT.AND P1, PT, R16, UR44, PT ;  /* 0x0000002c10007c0c */ /* 0x000fe4000bf21270 */
        /* <DEDUP_REMOVED lines=8> */
[----:B------:R-:W-:Y:S01]  /*0ee0*/  CS2R R38, SRZ ;  /* 0x0000000000267805 */ /* 0x000fe2000001ff00 */
[----:B------:R-:W-:Y:S06]  /*0ef0*/  @!P1 BRA `(.L_x_10) ;  /* 0x0000005000cc9947 */ /* 0x000fec0003800000 */
[----:B------:R-:W-:Y:S01]  /*0f00*/  SHF.R.S32.HI R23, RZ, 0x1f, R18 ;  /* 0x0000001fff177819 */ /* 0x000fe20000011412 */
[----:B------:R-:W0:Y:S01]  /*0f10*/  S2UR UR6, SR_CgaCtaId ;  /* 0x00000000000679c3 */ /* 0x000e220000008800 */
[----:B------:R-:W-:Y:S02]  /*0f20*/  UMOV UR41, 0x400 ;  /* 0x0000040000297882 */ /* 0x000fe40000000000 */
[----:B------:R-:W-:-:S04]  /*0f30*/  LEA.HI R19, R23, R18, RZ, 0x7 ;  /* 0x0000001217137211 */ /* 0x000fc800078f38ff */
[----:B------:R-:W-:-:S06]  /*0f40*/  SHF.R.S32.HI R0, RZ, 0x7, R19 ;  /* 0x00000007ff007819 */ /* 0x000fcc0000011413 */
[----:B------:R-:W1:Y:S01]  /*0f50*/  SHFL.IDX PT, R0, R0, RZ, 0x1f ;  /* 0x00001fff00007589 */ /* 0x000e6200000e0000 */
[----:B0-----:R-:W-:-:S04]  /*0f60*/  ULEA UR41, UR6, UR41, 0x18 ;  /* 0x0000002906297291 */ /* 0x001fc8000f8ec03f */
[----:B------:R-:W-:-:S04]  /*0f70*/  UIADD3 UR6, UR41, 0x21800, URZ ;  /* 0x0002180029067890 */ /* 0x000fc8000fffe03f */
[----:B------:R-:W-:Y:S01]  /*0f80*/  ULOP3.LUT UP0, URZ, UR6, 0x3ff, URZ, 0xc0, !UPT ;  /* 0x000003ff063f7892 */ /* 0x000fe2000f80c03f */
[----:B-1----:R-:W-:-:S05]  /*0f90*/  R2UR UR40, R0 ;  /* 0x00000000002872ca */ /* 0x002fca00000e0000 */
[----:B------:R-:W-:-:S08]  /*0fa0*/  PLOP3.LUT P0, PT, PT, PT, UP0, 0x80, 0x0 ;  /* 0x000000000000781c */ /* 0x000fd00003f0f008 */
[----:B------:R-:W-:-:S04]  /*0fb0*/  UIMAD.WIDE UR4, UR40, 0x55555556, URZ ;  /* 0x55555556280478a5 */ /* 0x000fc8000f8e023f */
[----:B------:R-:W-:-:S04]  /*0fc0*/  ULEA.HI UR5, UR5, UR5, URZ, 0x1 ;  /* 0x0000000505057291 */ /* 0x000fc8000f8f083f */
[----:B------:R-:W-:-:S04]  /*0fd0*/  UIMAD UR45, UR5, -0x3, UR40 ;  /* 0xfffffffd052d78a4 */ /* 0x000fc8000f8e0228 */
[----:B------:R-:W-:-:S04]  /*0fe0*/  ULEA UR4, UR45, UR6, 0xd ;  /* 0x000000062d047291 */ /* 0x000fc8000f8e683f */
[----:B------:R-:W-:-:S04]  /*0ff0*/  USHF.R.U32.HI UR4, URZ, 0x4, UR4 ;  /* 0x000000043f047899 */ /* 0x000fc80008011604 */
[----:B------:R-:W-:Y:S01]  /*1000*/  ULOP3.LUT UR42, UR4, 0x3fff, URZ, 0xc0, !UPT ;  /* 0x00003fff042a7892 */ /* 0x000fe2000f8ec03f */
[----:B------:R-:W-:Y:S11]  /*1010*/  @!P0 BRA `(.L_x_11) ;  /* 0x0000000000408947 */ /* 0x000ff60003800000 */
[----:B------:R-:W-:Y:S01]  /*1020*/  MOV R0, 0x0 ;  /* 0x0000000000007802 */ /* 0x000fe20000000f00 */
[----:B------:R-:W-:Y:S01]  /*1030*/  ULDC.64 UR4, c[0x4][0x88] ;  /* 0x0100220000047ab9 */ /* 0x000fe20000000a00 */
[----:B------:R-:W-:Y:S01]  /*1040*/  ULDC.64 UR6, c[0x4][0x28] ;  /* 0x01000a0000067ab9 */ /* 0x000fe20000000a00 */
[----:B------:R-:W-:Y:S01]  /*1050*/  IMAD.U32 R4, RZ, RZ, UR4 ;  /* 0x00000004ff047e24 */ /* 0x000fe2000f8e00ff */
[----:B------:R0:W1:Y:S01]  /*1060*/  LDC.64 R2, c[0x4][R0] ;  /* 0x0100000000027b82 */ /* 0x0000620000000a00 */
[----:B------:R-:W-:Y:S01]  /*1070*/  IMAD.U32 R5, RZ, RZ, UR5 ;  /* 0x00000005ff057e24 */ /* 0x000fe2000f8e00ff */
[----:B------:R-:W-:Y:S01]  /*1080*/  ULDC.64 UR4, c[0x4][0x90] ;  /* 0x0100240000047ab9 */ /* 0x000fe20000000a00 */
[----:B------:R-:W-:Y:S01]  /*1090*/  MOV R10, UR6 ;  /* 0x00000006000a7c02 */ /* 0x000fe20008000f00 */
[----:B------:R-:W-:Y:S02]  /*10a0*/  IMAD.U32 R6, RZ, RZ, UR4 ;  /* 0x00000004ff067e24 */ /* 0x000fe4000f8e00ff */
[----:B------:R-:W-:-:S02]  /*10b0*/  IMAD.U32 R7, RZ, RZ, UR5 ;  /* 0x00000005ff077e24 */ /* 0x000fc4000f8e00ff */
[----:B------:R-:W-:Y:S02]  /*10c0*/  IMAD.U32 R11, RZ, RZ, UR7 ;  /* 0x00000007ff0b7e24 */ /* 0x000fe4000f8e00ff */
[----:B------:R-:W-:Y:S02]  /*10d0*/  IMAD.MOV.U32 R8, RZ, RZ, 0x70 ;  /* 0x00000070ff087424 */ /* 0x000fe400078e00ff */
[----:B------:R-:W-:Y:S02]  /*10e0*/  IMAD.MOV.U32 R12, RZ, RZ, 0x1 ;  /* 0x00000001ff0c7424 */ /* 0x000fe400078e00ff */
[----:B0-----:R-:W-:-:S07]  /*10f0*/  IMAD.MOV.U32 R13, RZ, RZ, RZ ;  /* 0x000000ffff0d7224 */ /* 0x001fce00078e00ff */
[----:B------:R-:W-:-:S07]  /*1100*/  LEPC R20, `(.L_x_11) ;  /* 0x000000001014794e */ /* 0x000fce0000000000 */
[----:B-1----:R-:W-:Y:S05]  /*1110*/  CALL.ABS.NOINC R2 ;  /* 0x0000000002007343 */ /* 0x002fea0003c00000 */
.L_x_11:
[----:B------:R-:W-:Y:S02]  /*1120*/  SHF.L.U32 R2, RZ, 0x1f, RZ ;  /* 0x0000001fff027819 */ /* 0x000fe400000006ff */
[----:B------:R-:W-:Y:S02]  /*1130*/  LEA.HI R8, R23, R18, RZ, 0x4 ;  /* 0x0000001217087211 */ /* 0x000fe400078f20ff */
[----:B------:R-:W0:Y:S02]  /*1140*/  SYNCS.PHASECHK.TRANS64.TRYWAIT P0, [UR41+0x2d800], R2 ;  /* 0x02d80002ff0075a7 */ /* 0x000e240008000169 */
[----:B------:R-:W-:-:S05]  /*1150*/  LOP3.LUT R3, R8, 0xfffffff0, RZ, 0xc0, !PT ;  /* 0xfffffff008037812 */ /* 0x000fca00078ec0ff */
[----:B------:R-:W-:-:S05]  /*1160*/  IMAD.IADD R3, R18, 0x1, -R3 ;  /* 0x0000000112037824 */ /* 0x000fca00078e0a03 */
[----:B------:R-:W-:-:S04]  /*1170*/  SHF.R.S32.HI R6, RZ, 0x1f, R3 ;  /* 0x0000001fff067819 */ /* 0x000fc80000011403 */
[----:B------:R-:W-:Y:S01]  /*1180*/  LEA.HI R6, R6, R3, RZ, 0x3 ;  /* 0x0000000306067211 */ /* 0x000fe200078f18ff */
[----:B0-----:R-:W-:Y:S06]  /*1190*/  @!P0 BRA `(.L_x_12) ;  /* 0x000000a000308947 */ /* 0x001fec0003800000 */
.L_x_85:
[----:B------:R-:W-:Y:S01]  /*11a0*/  ULOP3.LUT UR4, UR38, 0x1, URZ, 0xfc, !UPT ;  /* 0x0000000126047892 */ /* 0x000fe2000f8efc3f */
[----:B------:R-:W-:Y:S01]  /*11b0*/  LOP3.LUT R0, R6, 0xfffffff8, RZ, 0xc0, !PT ;  /* 0xfffffff806007812 */ /* 0x000fe200078ec0ff */
[----:B0-----:R-:W-:-:S04]  /*11c0*/  IMAD.MOV.U32 R5, RZ, RZ, 0x20 ;  /* 0x00000020ff057424 */ /* 0x001fc800078e00ff */
[----:B------:R-:W-:Y:S01]  /*11d0*/  MOV R4, UR4 ;  /* 0x0000000400047c02 */ /* 0x000fe20008000f00 */
[----:B------:R-:W-:-:S03]  /*11e0*/  IMAD.IADD R7, R3, 0x1, -R0 ;  /* 0x0000000103077824 */ /* 0x000fc600078e0a00 */
[----:B------:R-:W-:Y:S02]  /*11f0*/  ISETP.NE.AND P0, PT, R4, 0x3, PT ;  /* 0x000000030400780c */ /* 0x000fe40003f05270 */
[----:B------:R-:W-:-:S04]  /*1200*/  LOP3.LUT P1, RZ, R7, 0x4, RZ, 0xc0, !PT ;  /* 0x0000000407ff7812 */ /* 0x000fc8000782c0ff */
[----:B------:R-:W-:-:S07]  /*1210*/  SEL R13, R5, 0xffffffe0, !P1 ;  /* 0xffffffe0050d7807 */ /* 0x000fce0004800000 */
[----:B------:R-:W-:Y:S05]  /*1220*/  @!P0 BRA `(.L_x_13) ;  /* 0x0000000000048947 */ /* 0x000fea0003800000 */
[----:B------:R-:W-:Y:S01]  /*1230*/  BPT.TRAP 0x1 ;  /* 0x000000040000795c */ /* 0x000fe20000300000 */
.L_x_13:
[----:B------:R0:W1:Y:S01]  /*1240*/  SYNCS.PHASECHK.TRANS64.TRYWAIT P1, [UR41+0x2d830], R2 ;  /* 0x02d83002ff0075a7 */ /* 0x0000620008020169 */
[----:B------:R-:W-:Y:S05]  /*1250*/  @!P0 BRA `(.L_x_14) ;  /* 0x0000000000048947 */ /* 0x000fea0003800000 */
[----:B------:R-:W-:Y:S01]  /*1260*/  BPT.TRAP 0x1 ;  /* 0x000000040000795c */ /* 0x000fe20000300000 */
.L_x_14:
[----:B-1----:R-:W-:Y:S05]  /*1270*/  @P1 BRA `(.L_x_15) ;  /* 0x0000000000081947 */ /* 0x002fea0003800000 */
[----:B------:R-:W1:Y:S02]  /*1280*/  SYNCS.PHASECHK.TRANS64.TRYWAIT P1, [UR41+0x2d830], R2 ;  /* 0x02d83002ff0075a7 */ /* 0x000e640008020169 */
[----:B-1----:R-:W-:Y:S05]  /*1290*/  @!P1 BRA `(.L_x_16) ;  /* 0x000000a000089947 */ /* 0x002fea0003800000 */
.L_x_15:
[----:B------:R-:W-:Y:S01]  /*12a0*/  ULEA UR4, UR45, UR41, 0xc ;  /* 0x000000292d047291 */ /* 0x000fe2000f8e603f */
[----:B------:R-:W-:Y:S01]  /*12b0*/  IMAD.MOV.U32 R0, RZ, RZ, RZ ;  /* 0x000000ffff007224 */ /* 0x000fe200078e00ff */
[----:B-1----:R-:W-:Y:S01]  /*12c0*/  MOV R3, 0x80000020 ;  /* 0x8000002000037802 */ /* 0x002fe20000000f00 */
[----:B------:R-:W-:Y:S01]  /*12d0*/  IMAD.MOV.U32 R135, RZ, RZ, RZ ;  /* 0x000000ffff877224 */ /* 0x000fe200078e00ff */
[----:B------:R-:W-:-:S04]  /*12e0*/  UIADD3 UR4, UR4, 0xc400, URZ ;  /* 0x0000c40004047890 */ /* 0x000fc8000fffe03f */
[----:B------:R-:W-:-:S04]  /*12f0*/  USHF.R.U32.HI UR4, URZ, 0x4, UR4 ;  /* 0x000000043f047899 */ /* 0x000fc80008011604 */
[----:B------:R-:W-:-:S06]  /*1300*/  ULOP3.LUT UR4, UR4, 0x3fff, URZ, 0xc0, !UPT ;  /* 0x00003fff04047892 */ /* 0x000fcc000f8ec03f */
[----:B0-----:R-:W-:Y:S01]  /*1310*/  IMAD.U32 R2, RZ, RZ, UR4 ;  /* 0x00000004ff027e24 */ /* 0x001fe2000f8e00ff */
[----:B------:R-:W-:Y:S05]  /*1320*/  WARPSYNC.ALL ;  /* 0x0000000000007948 */ /* 0x000fea0003800000 */
[----:B------:R-:W-:Y:S01]  /*1330*/  LOP3.LUT R2, R2, 0x10000, RZ, 0xfc, !PT ;  /* 0x0001000002027812 */ /* 0x000fe200078efcff */
[----:B------:R-:W-:-:S03]  /*1340*/  UIADD3 UR4, UR41, 0x15400, URZ ;  /* 0x0001540029047890 */ /* 0x000fc6000fffe03f */
[C---:B------:R-:W-:Y:S01]  /*1350*/  R2UR UR8, R2.reuse ;  /* 0x00000000020872ca */ /* 0x040fe200000e0000 */
[----:B------:R-:W-:Y:S01]  /*1360*/  WARPGROUP.ARRIVE ;  /* 0x00000000000079c5 */ /* 0x000fe20000000000 */
[----:B------:R-:W-:Y:S01]  /*1370*/  R2UR UR9, R3 ;  /* 0x00000000030972ca */ /* 0x000fe200000e0000 */
[----:B------:R-:W-:Y:S01]  /*1380*/  USHF.R.U32.HI UR4, URZ, 0x4, UR4 ;  /* 0x000000043f047899 */ /* 0x000fe20008011604 */
[----:B------:R-:W-:Y:S01]  /*1390*/  R2UR UR24, R2 ;  /* 0x00000000021872ca */ /* 0x000fe200000e0000 */
[----:B------:R-:W-:Y:S01]  /*13a0*/  UMOV UR11, 0x80000020 ;  /* 0x80000020000b7882 */ /* 0x000fe20000000000 */
[----:B------:R-:W-:Y:S01]  /*13b0*/  UMOV UR13, 0x80000020 ;  /* 0x80000020000d7882 */ /* 0x000fe20000000000 */
[----:B------:R-:W-:Y:S01]  /*13c0*/  ULOP3.LUT UR4, UR4, 0x3fff, URZ, 0xc0, !UPT ;  /* 0x00003fff04047892 */ /* 0x000fe2000f8ec03f */
[----:B------:R-:W-:Y:S01]  /*13d0*/  UMOV UR15, 0x80000020 ;  /* 0x80000020000f7882 */ /* 0x000fe20000000000 */
[----:B------:R-:W-:Y:S02]  /*13e0*/  UMOV UR17, 0x80000020 ;  /* 0x8000002000117882 */ /* 0x000fe40000000000 */
[----:B------:R-:W-:Y:S01]  /*13f0*/  ULOP3.LUT UR6, UR4, 0x10000, URZ, 0xfc, !UPT ;  /* 0x0001000004067892 */ /* 0x000fe2000f8efc3f */
[----:B------:R-:W-:Y:S01]  /*1400*/  UMOV UR19, 0x80000020 ;  /* 0x8000002000137882 */ /* 0x000fe20000000000 */
[----:B------:R-:W-:-:S02]  /*1410*/  UMOV UR21, 0x80000020 ;  /* 0x8000002000157882 */ /* 0x000fc40000000000 */
[----:B------:R-:W-:Y:S02]  /*1420*/  UIADD3 UR14, UR6, 0x200, URZ ;  /* 0x00000200060e7890 */ /* 0x000fe4000fffe03f */
[----:B------:R-:W-:Y:S01]  /*1430*/  UIADD3 UR12, UR24, 0x300, URZ ;  /* 0x00000300180c7890 */ /* 0x000fe2000fffe03f */
[----:B------:R-:W0:Y:S01]  /*1440*/  S2UR UR4, SR_CgaCtaId ;  /* 0x00000000000479c3 */ /* 0x000e220000008800 */
[----:B------:R-:W-:Y:S01]  /*1450*/  UMOV UR10, UR6 ;  /* 0x00000006000a7c82 */ /* 0x000fe20008000000 */
[----:B------:R-:W-:Y:S01]  /*1460*/  UIADD3 UR16, UR24, 0x302, URZ ;  /* 0x0000030218107890 */ /* 0x000fe2000fffe03f */
[----:B------:R-:W-:Y:S01]  /*1470*/  HGMMA.64x128x16.F32 R24, gdesc[UR8], RZ, !UPT, gsb0 ;  /* 0x01e00000081879f0 */ /* 0x000fe2000c0008ff */
[----:B------:R-:W-:Y:S02]  /*1480*/  UIADD3 UR8, UR24, 0x2, URZ ;  /* 0x0000000218087890 */ /* 0x000fe4000fffe03f */
[----:B------:R-:W-:Y:S01]  /*1490*/  UIADD3 UR10, UR6, 0x2, URZ ;  /* 0x00000002060a7890 */ /* 0x000fe2000fffe03f */
[----:B------:R-:W-:Y:S01]  /*14a0*/  UMOV UR9, 0x80000020 ;  /* 0x8000002000097882 */ /* 0x000fe20000000000 */
[----:B------:R-:W-:Y:S01]  /*14b0*/  UMOV UR11, 0x80000020 ;  /* 0x80000020000b7882 */ /* 0x000fe20000000000 */
[----:B------:R-:W-:-:S02]  /*14c0*/  UIADD3 UR18, UR6, 0x202, URZ ;  /* 0x0000020206127890 */ /* 0x000fc4000fffe03f */
[----:B------:R-:W-:Y:S02]  /*14d0*/  UIADD3 UR20, UR24, 0x600, URZ ;  /* 0x0000060018147890 */ /* 0x000fe4000fffe03f */
[----:B------:R-:W-:Y:S01]  /*14e0*/  UIADD3 UR22, UR6, 0x400, URZ ;  /* 0x0000040006167890 */ /* 0x000fe2000fffe03f */
[----:B------:R-:W-:Y:S01]  /*14f0*/  UMOV UR23, 0x80000020 ;  /* 0x8000002000177882 */ /* 0x000fe20000000000 */
[----:B------:R-:W-:Y:S02]  /*1500*/  UIADD3 UR24, UR24, 0x602, URZ ;  /* 0x0000060218187890 */ /* 0x000fe4000fffe03f */
[----:B------:R-:W-:Y:S01]  /*1510*/  UIADD3 UR26, UR6, 0x402, URZ ;  /* 0x00000402061a7890 */ /* 0x000fe2000fffe03f */
[----:B------:R-:W-:Y:S01]  /*1520*/  UMOV UR25, 0x80000020 ;  /* 0x8000002000197882 */ /* 0x000fe20000000000 */
[----:B------:R-:W-:Y:S01]  /*1530*/  UMOV UR27, 0x80000020 ;  /* 0x80000020001b7882 */ /* 0x000fe20000000000 */
[----:B------:R-:W-:Y:S02]  /*1540*/  WARPGROUP.DEPBAR.LE gsb0, 0x0 ;  /* 0x00008000000079c5 */ /* 0x000fe40000010000 */
[----:B------:R-:W-:-:S06]  /*1550*/  WARPGROUP.ARRIVE ;  /* 0x00000000000079c5 */ /* 0x000fcc0000000000 */
[----:B------:R-:W-:Y:S03]  /*1560*/  HGMMA.64x128x16.F32 R24, gdesc[UR8], R24, gsb0 ;  /* 0x01e00000081879f0 */ /* 0x000fe60008000818 */
[----:B------:R-:W-:Y:S02]  /*1570*/  WARPGROUP.DEPBAR.LE gsb0, 0x0 ;  /* 0x00008000000079c5 */ /* 0x000fe40000010000 */
[----:B------:R-:W-:-:S07]  /*1580*/  WARPGROUP.ARRIVE ;  /* 0x00000000000079c5 */ /* 0x000fce0000000000 */
        /* <DEDUP_REMOVED lines=11> */
[----:B0-----:R-:W-:Y:S05]  /*1640*/  @!P0 BRA `(.L_x_17) ;  /* 0x0000000000048947 */ /* 0x001fea0003800000 */
[----:B------:R-:W-:Y:S01]  /*1650*/  BPT.TRAP 0x1 ;  /* 0x000000040000795c */ /* 0x000fe20000300000 */
.L_x_17:
[----:B------:R-:W-:Y:S01]  /*1660*/  LOP3.LUT R19, R19, 0xffffff80, RZ, 0xc0, !PT ;  /* 0xffffff8013137812 */ /* 0x000fe200078ec0ff */
[----:B------:R-:W-:Y:S01]  /*1670*/  IMAD.MOV.U32 R9, RZ, RZ, -0x2 ;  /* 0xfffffffeff097424 */ /* 0x000fe200078e00ff */
[----:B------:R-:W-:Y:S01]  /*1680*/  P2R R10, PR, RZ, 0x1 ;  /* 0x00000001ff0a7803 */ /* 0x000fe20000000000 */
[----:B------:R-:W-:Y:S01]  /*1690*/  ULDC UR5, c[0x0][0x988] ;  /* 0x0002620000057ab9 */ /* 0x000fe20000000800 */
[----:B------:R-:W-:Y:S01]  /*16a0*/  UIADD3 UR7, UR41, 0x2d840, URZ ;  /* 0x0002d84029077890 */ /* 0x000fe2000fffe03f */
[----:B------:R-:W-:Y:S01]  /*16b0*/  IMAD.IADD R19, R18, 0x1, -R19 ;  /* 0x0000000112137824 */ /* 0x000fe200078e0a13 */
[----:B------:R-:W-:Y:S01]  /*16c0*/  LEA.HI R18, R23, R18, RZ, 0x5 ;  /* 0x0000001217127211 */ /* 0x000fe200078f28ff */
[----:B------:R-:W-:Y:S01]  /*16d0*/  UIADD3 UR33, UR44, -0x2, URZ ;  /* 0xfffffffe2c217890 */ /* 0x000fe2000fffe03f */
[----:B------:R-:W-:Y:S01]  /*16e0*/  IMAD.MOV.U32 R134, RZ, RZ, R135 ;  /* 0x000000ffff867224 */ /* 0x000fe200078e0087 */
[----:B------:R-:W-:Y:S01]  /*16f0*/  UPRMT UR7, UR4, 0x654, UR7 ;  /* 0x0000065404077896 */ /* 0x000fe20008000007 */
[----:B------:R-:W-:Y:S01]  /*1700*/  SHF.R.S32.HI R4, RZ, 0x1f, R19 ;  /* 0x0000001fff047819 */ /* 0x000fe20000011413 */
[----:B------:R-:W-:Y:S01]  /*1710*/  UMOV UR32, URZ ;  /* 0x0000003f00207c82 */ /* 0x000fe20008000000 */
[--C-:B------:R-:W-:Y:S01]  /*1720*/  IMAD.MOV.U32 R133, RZ, RZ, R135.reuse ;  /* 0x000000ffff857224 */ /* 0x100fe200078e0087 */
[----:B------:R-:W-:Y:S01]  /*1730*/  MOV R131, R135 ;  /* 0x0000008700837202 */ /* 0x000fe20000000f00 */
[--C-:B------:R-:W-:Y:S01]  /*1740*/  IMAD.MOV.U32 R132, RZ, RZ, R135.reuse ;  /* 0x000000ffff847224 */ /* 0x100fe200078e0087 */
[----:B------:R-:W-:Y:S01]  /*1750*/  LEA.HI R4, R4, R19, RZ, 0x2 ;  /* 0x0000001304047211 */ /* 0x000fe200078f10ff */
[--C-:B------:R-:W-:Y:S01]  /*1760*/  IMAD.MOV.U32 R130, RZ, RZ, R135.reuse ;  /* 0x000000ffff827224 */ /* 0x100fe200078e0087 */
[-C--:B------:R-:W-:Y:S01]  /*1770*/  MOV R125, R135.reuse ;  /* 0x00000087007d7202 */ /* 0x080fe20000000f00 */
[----:B------:R-:W-:Y:S01]  /*1780*/  SYNCS.ARRIVE.TRANS64.RED.A1T0 RZ, [UR7], RZ ;  /* 0x000000ffffff79a7 */ /* 0x000fe20008100407 */
[----:B------:R-:W-:Y:S01]  /*1790*/  LOP3.LUT R4, R4, 0x7ffffffc, RZ, 0xc0, !PT ;  /* 0x7ffffffc04047812 */ /* 0x000fe200078ec0ff */
[--C-:B------:R-:W-:Y:S01]  /*17a0*/  IMAD.MOV.U32 R129, RZ, RZ, R135.reuse ;  /* 0x000000ffff817224 */ /* 0x100fe200078e0087 */
[-C--:B------:R-:W-:Y:S01]  /*17b0*/  MOV R119, R135.reuse ;  /* 0x0000008700777202 */ /* 0x080fe20000000f00 */
[--C-:B------:R-:W-:Y:S01]  /*17c0*/  IMAD.MOV.U32 R128, RZ, RZ, R135.reuse ;  /* 0x000000ffff807224 */ /* 0x100fe200078e0087 */
[-C--:B------:R-:W-:Y:S01]  /*17d0*/  MOV R113, R135.reuse ;  /* 0x0000008700717202 */ /* 0x080fe20000000f00 */
[----:B------:R-:W-:Y:S01]  /*17e0*/  IMAD.IADD R4, R19, 0x1, -R4 ;  /* 0x0000000113047824 */ /* 0x000fe200078e0a04 */
[-C--:B------:R-:W-:Y:S01]  /*17f0*/  MOV R107, R135.reuse ;  /* 0x00000087006b7202 */ /* 0x080fe20000000f00 */
[----:B------:R-:W-:Y:S01]  /*1800*/  IMAD.MOV.U32 R127, RZ, RZ, R135 ;  /* 0x000000ffff7f7224 */ /* 0x000fe200078e0087 */
[----:B------:R-:W-:Y:S01]  /*1810*/  MOV R101, R135 ;  /* 0x0000008700657202 */ /* 0x000fe20000000f00 */
[----:B------:R-:W-:Y:S01]  /*1820*/  IMAD R4, R4, R9, 0x80 ;  /* 0x0000008004047424 */ /* 0x000fe200078e0209 */
[----:B------:R-:W-:Y:S01]  /*1830*/  MOV R95, R135 ;  /* 0x00000087005f7202 */ /* 0x000fe20000000f00 */
[----:B------:R-:W-:-:S02]  /*1840*/  IMAD.U32 R9, RZ, RZ, UR44 ;  /* 0x0000002cff097e24 */ /* 0x000fc4000f8e00ff */
[----:B------:R-:W-:Y:S02]  /*1850*/  VIADD R4, R4, UR43 ;  /* 0x0000002b04047c36 */ /* 0x000fe40008000000 */
[--C-:B------:R-:W-:Y:S02]  /*1860*/  IMAD.MOV.U32 R126, RZ, RZ, R135.reuse ;  /* 0x000000ffff7e7224 */ /* 0x100fe400078e0087 */
[----:B------:R-:W-:Y:S02]  /*1870*/  IMAD R9, R9, -0x80, R4 ;  /* 0xffffff8009097824 */ /* 0x000fe400078e0204 */
[--C-:B------:R-:W-:Y:S02]  /*1880*/  IMAD.MOV.U32 R124, RZ, RZ, R135.reuse ;  /* 0x000000ffff7c7224 */ /* 0x100fe400078e0087 */
[--C-:B------:R-:W-:Y:S01]  /*1890*/  IMAD.MOV.U32 R123, RZ, RZ, R135.reuse ;  /* 0x000000ffff7b7224 */ /* 0x100fe200078e0087 */
[C---:B------:R-:W-:Y:S01]  /*18a0*/  ISETP.GT.AND P4, PT, R9.reuse, RZ, PT ;  /* 0x000000ff0900720c */ /* 0x040fe20003f84270 */
[--C-:B------:R-:W-:Y:S01]  /*18b0*/  IMAD.MOV.U32 R122, RZ, RZ, R135.reuse ;  /* 0x000000ffff7a7224 */ /* 0x100fe200078e0087 */
[C---:B------:R-:W-:Y:S01]  /*18c0*/  ISETP.GT.AND P3, PT, R9.reuse, 0x1, PT ;  /* 0x000000010900780c */ /* 0x040fe20003f64270 */
[--C-:B------:R-:W-:Y:S01]  /*18d0*/  IMAD.MOV.U32 R121, RZ, RZ, R135.reuse ;  /* 0x000000ffff797224 */ /* 0x100fe200078e0087 */
[----:B------:R-:W-:Y:S01]  /*18e0*/  ISETP.GT.AND P1, PT, R9, 0x8, PT ;  /* 0x000000080900780c */ /* 0x000fe20003f24270 */
[--C-:B------:R-:W-:Y:S01]  /*18f0*/  IMAD.MOV.U32 R120, RZ, RZ, R135.reuse ;  /* 0x000000ffff787224 */ /* 0x100fe200078e0087 */
[----:B------:R-:W-:Y:S01]  /*1900*/  FSEL R26, R26, -INF , P4 ;  /* 0xff8000001a1a7808 */ /* 0x000fe20002000000 */
[--C-:B------:R-:W-:Y:S01]  /*1910*/  IMAD.MOV.U32 R118, RZ, RZ, R135.reuse ;  /* 0x000000ffff767224 */ /* 0x100fe200078e0087 */
[----:B------:R-:W-:Y:S01]  /*1920*/  FSEL R27, R27, -INF , P3 ;  /* 0xff8000001b1b7808 */ /* 0x000fe20001800000 */
[--C-:B------:R-:W-:Y:S01]  /*1930*/  IMAD.MOV.U32 R117, RZ, RZ, R135.reuse ;  /* 0x000000ffff757224 */ /* 0x100fe200078e0087 */
[C---:B------:R-:W-:Y:S01]  /*1940*/  ISETP.GT.AND P2, PT, R9.reuse, 0x9, PT ;  /* 0x000000090900780c */ /* 0x040fe20003f44270 */
[--C-:B------:R-:W-:Y:S01]  /*1950*/  IMAD.MOV.U32 R116, RZ, RZ, R135.reuse ;  /* 0x000000ffff747224 */ /* 0x100fe200078e0087 */
[----:B------:R-:W-:Y:S01]  /*1960*/  FSEL R30, R30, -INF , P1 ;  /* 0xff8000001e1e7808 */ /* 0x000fe20000800000 */
[--C-:B------:R-:W-:Y:S01]  /*1970*/  IMAD.MOV.U32 R115, RZ, RZ, R135.reuse ;  /* 0x000000ffff737224 */ /* 0x100fe200078e0087 */
[----:B------:R-:W-:Y:S01]  /*1980*/  FMNMX.FTZ R11, R26, R27, !PT ;  /* 0x0000001b1a0b7209 */ /* 0x000fe20007810000 */
[--C-:B------:R-:W-:Y:S01]  /*1990*/  IMAD.MOV.U32 R114, RZ, RZ, R135.reuse ;  /* 0x000000ffff727224 */ /* 0x100fe200078e0087 */
[----:B------:R-:W-:Y:S01]  /*19a0*/  ISETP.GT.AND P6, PT, R9, 0x10, PT ;  /* 0x000000100900780c */ /* 0x000fe20003fc4270 */
        /* <DEDUP_REMOVED lines=11> */
[----:B------:R-:W-:Y:S01]  /*1a60*/  FSEL R24, R24, -INF , P4 ;  /* 0xff80000018187808 */ /* 0x000fe20002000000 */
        /* <DEDUP_REMOVED lines=26> */
[----:B------:R-:W-:Y:S01]  /*1c10*/  IMAD.MOV.U32 R90, RZ, RZ, R135 ;  /* 0x000000ffff5a7224 */ /* 0x000fe200078e0087 */
[----:B------:R-:W-:-:S02]  /*1c20*/  FSEL R42, R42, -INF , P1 ;  /* 0xff8000002a2a7808 */ /* 0x000fc40000800000 */
[----:B------:R-:W-:Y:S02]  /*1c30*/  FMNMX.FTZ R11, R39, R4, !PT ;  /* 0x00000004270b7209 */ /* 0x000fe40007810000 */
[----:B------:R-:W-:Y:S02]  /*1c40*/  FSEL R32, R32, -INF , P6 ;  /* 0xff80000020207808 */ /* 0x000fe40003000000 */
[----:B------:R-:W-:Y:S02]  /*1c50*/  ISETP.GT.AND P6, PT, R9, 0x28, PT ;  /* 0x000000280900780c */ /* 0x000fe40003fc4270 */
[----:B------:R-:W-:Y:S02]  /*1c60*/  FSEL R43, R43, -INF , P2 ;  /* 0xff8000002b2b7808 */ /* 0x000fe40001000000 */
[----:B------:R-:W-:Y:S02]  /*1c70*/  FMNMX.FTZ R4, R42, R11, !PT ;  /* 0x0000000b2a047209 */ /* 0x000fe40007810000 */
[----:B------:R-:W-:-:S02]  /*1c80*/  FSEL R33, R33, -INF , P5 ;  /* 0xff80000021217808 */ /* 0x000fc40002800000 */
[----:B------:R-:W-:Y:S02]  /*1c90*/  ISETP.GT.AND P5, PT, R9, 0x29, PT ;  /* 0x000000290900780c */ /* 0x000fe40003fa4270 */
[----:B------:R-:W-:Y:S02]  /*1ca0*/  FSEL R46, R46, -INF , P6 ;  /* 0xff8000002e2e7808 */ /* 0x000fe40003000000 */
[----:B------:R-:W-:Y:S02]  /*1cb0*/  FMNMX.FTZ R11, R43, R4, !PT ;  /* 0x000000042b0b7209 */ /* 0x000fe40007810000 */
[----:B------:R-:W-:Y:S02]  /*1cc0*/  FSEL R36, R36, -INF , P4 ;  /* 0xff80000024247808 */ /* 0x000fe40002000000 */
[----:B------:R-:W-:Y:S02]  /*1cd0*/  ISETP.GT.AND P4, PT, R9, 0x30, PT ;  /* 0x000000300900780c */ /* 0x000fe40003f84270 */
        /* <DEDUP_REMOVED lines=42> */
[----:B------:R-:W-:-:S02]  /*1f80*/  ISETP.GT.AND P0, PT, R9, 0x59, PT ;  /* 0x000000590900780c */ /* 0x000fc40003f04270 */
[----:B------:R-:W-:Y:S02]  /*1f90*/  FSEL R70, R70, -INF , P6 ;  /* 0xff80000046467808 */ /* 0x000fe40003000000 */
[----:B------:R-:W-:Y:S02]  /*1fa0*/  FMNMX.FTZ R11, R67, R4, !PT ;  /* 0x00000004430b7209 */ /* 0x000fe40007810000 */
[----:B------:R-:W-:Y:S02]  /*1fb0*/  FSEL R57, R57, -INF , P5 ;  /* 0xff80000039397808 */ /* 0x000fe40002800000 */
[----:B------:R-:W-:Y:S02]  /*1fc0*/  ISETP.GT.AND P5, PT, R9, 0x60, PT ;  /* 0x000000600900780c */ /* 0x000fe40003fa4270 */
[----:B------:R-:W-:Y:S02]  /*1fd0*/  FSEL R71, R71, -INF , P0 ;  /* 0xff80000047477808 */ /* 0x000fe40000000000 */
[----:B------:R-:W-:-:S02]  /*1fe0*/  FMNMX.FTZ R4, R70, R11, !PT ;  /* 0x0000000b46047209 */ /* 0x000fc40007810000 */
        /* <DEDUP_REMOVED lines=12> */
[----:B------:R-:W-:Y:S02]  /*20b0*/  FSEL R79, R79, -INF , P2 ;  /* 0xff8000004f4f7808 */ /* 0x000fe40001000000 */
[----:B------:R-:W-:Y:S02]  /*20c0*/  FMNMX.FTZ R4, R78, R11, !PT ;  /* 0x0000000b4e047209 */ /* 0x000fe40007810000 */
[----:B------:R-:W-:Y:S02]  /*20d0*/  ISETP.GT.AND P3, PT, R9, 0x70, PT ;  /* 0x000000700900780c */ /* 0x000fe40003f64270 */
[----:B------:R-:W-:Y:S02]  /*20e0*/  FSEL R60, R60, -INF , P4 ;  /* 0xff8000003c3c7808 */ /* 0x000fe40002000000 */
[----:B------:R-:W-:Y:S02]  /*20f0*/  FSEL R82, R82, -INF , P3 ;  /* 0xff80000052527808 */ /* 0x000fe40001800000 */
[----:B------:R-:W-:-:S02]  /*2100*/  FMNMX.FTZ R11, R79, R4, !PT ;  /* 0x000000044f0b7209 */ /* 0x000fc40007810000 */
[----:B------:R-:W-:Y:S02]  /*2110*/  ISETP.GT.AND P4, PT, R9, 0x71, PT ;  /* 0x000000710900780c */ /* 0x000fe40003f84270 */
[----:B------:R-:W-:Y:S02]  /*2120*/  FMNMX.FTZ R4, R82, R11, !PT ;  /* 0x0000000b52047209 */ /* 0x000fe40007810000 */
[----:B------:R-:W-:Y:S02]  /*2130*/  FSEL R83, R83, -INF , P4 ;  /* 0xff80000053537808 */ /* 0x000fe40002000000 */
[----:B------:R-:W-:Y:S02]  /*2140*/  ISETP.GT.AND P5, PT, R9, 0x78, PT ;  /* 0x000000780900780c */ /* 0x000fe40003fa4270 */
[----:B------:R-:W-:Y:S02]  /*2150*/  FMNMX.FTZ R11, R83, R4, !PT ;  /* 0x00000004530b7209 */ /* 0x000fe40007810000 */
[----:B------:R-:W-:-:S02]  /*2160*/  FSEL R86, R86, -INF , P5 ;  /* 0xff80000056567808 */ /* 0x000fc40002800000 */
[----:B------:R-:W-:Y:S02]  /*2170*/  ISETP.GT.AND P6, PT, R9, 0x79, PT ;  /* 0x000000790900780c */ /* 0x000fe40003fc4270 */
[----:B------:R-:W-:Y:S02]  /*2180*/  FMNMX.FTZ R4, R86, R11, !PT ;  /* 0x0000000b56047209 */ /* 0x000fe40007810000 */
[----:B------:R-:W-:Y:S02]  /*2190*/  FSEL R87, R87, -INF , P6 ;  /* 0xff80000057577808 */ /* 0x000fe40003000000 */
[----:B------:R-:W-:Y:S02]  /*21a0*/  P2R R20, PR, RZ, 0x2 ;  /* 0x00000002ff147803 */ /* 0x000fe40000000000 */
[----:B------:R-:W-:Y:S02]  /*21b0*/  FMNMX.FTZ R11, R87, R4, !PT ;  /* 0x00000004570b7209 */ /* 0x000fe40007810000 */
[----:B------:R-:W-:-:S02]  /*21c0*/  ISETP.GT.AND P1, PT, R9, 0x59, PT ;  /* 0x000000590900780c */ /* 0x000fc40003f24270 */
[----:B------:R-:W-:Y:S01]  /*21d0*/  P2R R19, PR, RZ, 0x4 ;  /* 0x00000004ff137803 */ /* 0x000fe20000000000 */
[----:B------:R-:W0:Y:S01]  /*21e0*/  SHFL.BFLY PT, R4, R11, 0x2, 0x1f ;  /* 0x0c401f000b047f89 */ /* 0x000e2200000e0000 */
[----:B------:R-:W-:Y:S02]  /*21f0*/  ISETP.GT.AND P2, PT, R9, 0x58, PT ;  /* 0x000000580900780c */ /* 0x000fe40003f44270 */
[----:B------:R-:W-:Y:S02]  /*2200*/  FSEL R69, R69, -INF , P1 ;  /* 0xff80000045457808 */ /* 0x000fe40000800000 */
[----:B------:R-:W-:Y:S02]  /*2210*/  ISETP.NE.AND P1, PT, R20, RZ, PT ;  /* 0x000000ff1400720c */ /* 0x000fe40003f25270 */
[----:B------:R-:W-:Y:S02]  /*2220*/  FSEL R68, R68, -INF , P2 ;  /* 0xff80000044447808 */ /* 0x000fe40001000000 */
[----:B------:R-:W-:-:S02]  /*2230*/  ISETP.NE.AND P2, PT, R19, RZ, PT ;  /* 0x000000ff1300720c */ /* 0x000fc40003f45270 */
[----:B------:R-:W-:Y:S02]  /*2240*/  P2R R14, PR, RZ, 0x8 ;  /* 0x00000008ff0e7803 */ /* 0x000fe40000000000 */
[----:B------:R-:W-:Y:S02]  /*2250*/  P2R R21, PR, RZ, 0x1 ;  /* 0x00000001ff157803 */ /* 0x000fe40000000000 */
[----:B------:R-:W-:Y:S02]  /*2260*/  ISETP.GT.AND P0, PT, R9, 0x60, PT ;  /* 0x000000600900780c */ /* 0x000fe40003f04270 */
[----:B------:R-:W-:Y:S02]  /*2270*/  FSEL R76, R76, -INF , P1 ;  /* 0xff8000004c4c7808 */ /* 0x000fe40000800000 */
[----:B------:R-:W-:Y:S02]  /*2280*/  FSEL R72, R72, -INF , P0 ;  /* 0xff80000048487808 */ /* 0x000fe40000000000 */
[----:B------:R-:W-:-:S02]  /*2290*/  ISETP.NE.AND P0, PT, R21, RZ, PT ;  /* 0x000000ff1500720c */ /* 0x000fc40003f05270 */
[----:B------:R-:W-:Y:S02]  /*22a0*/  FSEL R77, R77, -INF , P2 ;  /* 0xff8000004d4d7808 */ /* 0x000fe40001000000 */
[----:B0-----:R-:W-:Y:S02]  /*22b0*/  FMNMX.FTZ R12, R11, R4, !PT ;  /* 0x000000040b0c7209 */ /* 0x001fe40007810000 */
[----:B------:R-:W-:Y:S02]  /*22c0*/  FSEL R73, R73, -INF , P0 ;  /* 0xff80000049497808 */ /* 0x000fe40000000000 */
[----:B------:R-:W-:Y:S01]  /*22d0*/  ISETP.NE.AND P0, PT, R10, RZ, PT ;  /* 0x000000ff0a00720c */ /* 0x000fe20003f05270 */
[----:B------:R-:W0:Y:S01]  /*22e0*/  SHFL.BFLY PT, R15, R12, 0x1, 0x1f ;  /* 0x0c201f000c0f7f89 */ /* 0x000e2200000e0000 */
[----:B------:R-:W-:Y:S02]  /*22f0*/  FSEL R81, R81, -INF , P4 ;  /* 0xff80000051517808 */ /* 0x000fe40002000000 */
[----:B------:R-:W-:-:S02]  /*2300*/  FSEL R89, R84, -INF , P5 ;  /* 0xff80000054597808 */ /* 0x000fc40002800000 */
[----:B------:R-:W-:Y:S02]  /*2310*/  FSEL R85, R85, -INF , P6 ;  /* 0xff80000055557808 */ /* 0x000fe40003000000 */
[----:B0-----:R-:W-:Y:S02]  /*2320*/  FMNMX.FTZ R4, R12, R15, !PT ;  /* 0x0000000f0c047209 */ /* 0x001fe40007810000 */
[----:B------:R-:W-:Y:S02]  /*2330*/  FMNMX.FTZ R15, R24, R25, !PT ;  /* 0x00000019180f7209 */ /* 0x000fe40007810000 */
[C---:B------:R-:W-:Y:S01]  /*2340*/  FSETP.NEU.FTZ.AND P3, PT, R4.reuse, -INF , PT ;  /* 0xff8000000400780b */ /* 0x040fe20003f7d000 */
[----:B------:R-:W-:Y:S01]  /*2350*/  FMUL.FTZ R88, R4, UR5 ;  /* 0x0000000504587c20 */ /* 0x000fe20008410000 */
[----:B------:R-:W-:-:S04]  /*2360*/  FMNMX.FTZ R12, R28, R15, !PT ;  /* 0x0000000f1c0c7209 */ /* 0x000fc80007810000 */
[----:B------:R-:W-:Y:S02]  /*2370*/  FMNMX.FTZ R15, R29, R12, !PT ;  /* 0x0000000c1d0f7209 */ /* 0x000fe40007810000 */
[----:B------:R-:W-:Y:S02]  /*2380*/  FSEL R88, R88, RZ, P3 ;  /* 0x000000ff58587208 */ /* 0x000fe40001800000 */
[----:B------:R-:W-:Y:S02]  /*2390*/  FMNMX.FTZ R20, R32, R15, !PT ;  /* 0x0000000f20147209 */ /* 0x000fe40007810000 */
[----:B------:R-:W-:Y:S01]  /*23a0*/  ISETP.NE.AND P3, PT, R14, RZ, PT ;  /* 0x000000ff0e00720c */ /* 0x000fe20003f65270 */
[--C-:B------:R-:W-:Y:S01]  /*23b0*/  FFMA.FTZ R9, R26, UR5, -R88.reuse ;  /* 0x000000051a097c23 */ /* 0x100fe20008010858 */
[----:B------:R-:W-:Y:S01]  /*23c0*/  FMNMX.FTZ R19, R33, R20, !PT ;  /* 0x0000001421137209 */ /* 0x000fe20007810000 */
[--C-:B------:R-:W-:Y:S01]  /*23d0*/  FFMA.FTZ R11, R30, UR5, -R88.reuse ;  /* 0x000000051e0b7c23 */ /* 0x100fe20008010858 */
[--C-:B------:R-:W-:Y:S01]  /*23e0*/  FFMA.FTZ R34, R34, UR5, -R88.reuse ;  /* 0x0000000522227c23 */ /* 0x100fe20008010858 */
[--C-:B------:R-:W-:Y:S01]  /*23f0*/  FFMA.FTZ R14, R27, UR5, -R88.reuse ;  /* 0x000000051b0e7c23 */ /* 0x100fe20008010858 */
[----:B------:R-:W-:Y:S01]  /*2400*/  FMNMX.FTZ R20, R36, R19, !PT ;  /* 0x0000001324147209 */ /* 0x000fe20007810000 */
[--C-:B------:R-:W-:Y:S01]  /*2410*/  FFMA.FTZ R27, R38, UR5, -R88.reuse ;  /* 0x00000005261b7c23 */ /* 0x100fe20008010858 */
[----:B------:R0:W-:Y:S01]  /*2420*/  MUFU.EX2 R12, R34 ;  /* 0x00000022000c7308 */ /* 0x0001e20000000800 */
[--C-:B------:R-:W-:Y:S01]  /*2430*/  FFMA.FTZ R21, R42, UR5, -R88.reuse ;  /* 0x000000052a157c23 */ /* 0x100fe20008010858 */
[----:B------:R-:W-:Y:S01]  /*2440*/  FMNMX.FTZ R19, R37, R20, !PT ;  /* 0x0000001425137209 */ /* 0x000fe20007810000 */
[--C-:B------:R-:W-:Y:S01]  /*2450*/  FFMA.FTZ R10, R31, UR5, -R88.reuse ;  /* 0x000000051f0a7c23 */ /* 0x100fe20008010858 */
[----:B------:R-:W-:Y:S01]  /*2460*/  FSEL R80, R80, -INF , P3 ;  /* 0xff80000050507808 */ /* 0x000fe20001800000 */
[--C-:B------:R-:W-:Y:S01]  /*2470*/  FFMA.FTZ R31, R46, UR5, -R88.reuse ;  /* 0x000000052e1f7c23 */ /* 0x100fe20008010858 */
[----:B------:R-:W-:Y:S01]  /*2480*/  FMNMX.FTZ R20, R40, R19, !PT ;  /* 0x0000001328147209 */ /* 0x000fe20007810000 */
[--C-:B------:R-:W-:Y:S01]  /*2490*/  FFMA.FTZ R54, R54, UR5, -R88.reuse ;  /* 0x0000000536367c23 */ /* 0x100fe20008010858 */
[--C-:B------:R-:W-:Y:S01]  /*24a0*/  FFMA.FTZ R15, R35, UR5, -R88.reuse ;  /* 0x00000005230f7c23 */ /* 0x100fe20008010858 */
[--C-:B------:R-:W-:Y:S01]  /*24b0*/  FFMA.FTZ R35, R51, UR5, -R88.reuse ;  /* 0x0000000533237c23 */ /* 0x100fe20008010858 */
[----:B------:R-:W-:Y:S01]  /*24c0*/  FMNMX.FTZ R19, R41, R20, !PT ;  /* 0x0000001429137209 */ /* 0x000fe20007810000 */
[--C-:B------:R-:W-:Y:S01]  /*24d0*/  FFMA.FTZ R51, R59, UR5, -R88.reuse ;  /* 0x000000053b337c23 */ /* 0x100fe20008010858 */
[--C-:B------:R-:W-:Y:S01]  /*24e0*/  FFMA.FTZ R59, R62, UR5, -R88.reuse ;  /* 0x000000053e3b7c23 */ /* 0x100fe20008010858 */
[--C-:B------:R-:W-:Y:S01]  /*24f0*/  FFMA.FTZ R58, R58, UR5, -R88.reuse ;  /* 0x000000053a3a7c23 */ /* 0x100fe20008010858 */
[----:B------:R-:W-:Y:S01]  /*2500*/  FMNMX.FTZ R26, R44, R19, !PT ;  /* 0x000000132c1a7209 */ /* 0x000fe20007810000 */
[----:B------:R-:W-:Y:S01]  /*2510*/  MUFU.EX2 R9, R9 ;  /* 0x0000000900097308 */ /* 0x000fe20000000800 */
[--C-:B------:R-:W-:Y:S01]  /*2520*/  FFMA.FTZ R43, R43, UR5, -R88.reuse ;  /* 0x000000052b2b7c23 */ /* 0x100fe20008010858 */
[--C-:B------:R-:W-:Y:S01]  /*2530*/  FFMA.FTZ R47, R47, UR5, -R88.reuse ;  /* 0x000000052f2f7c23 */ /* 0x100fe20008010858 */
[----:B------:R-:W-:Y:S01]  /*2540*/  FMNMX.FTZ R19, R45, R26, !PT ;  /* 0x0000001a2d137209 */ /* 0x000fe20007810000 */
[--C-:B------:R-:W-:Y:S01]  /*2550*/  FFMA.FTZ R39, R39, UR5, -R88.reuse ;  /* 0x0000000527277c23 */ /* 0x100fe20008010858 */
[--C-:B------:R-:W-:Y:S01]  /*2560*/  FFMA.FTZ R84, R63, UR5, -R88.reuse ;  /* 0x000000053f547c23 */ /* 0x100fe20008010858 */
[--C-:B------:R-:W-:Y:S01]  /*2570*/  FFMA.FTZ R63, R79, UR5, -R88.reuse ;  /* 0x000000054f3f7c23 */ /* 0x100fe20008010858 */
[----:B------:R-:W-:Y:S01]  /*2580*/  FMNMX.FTZ R26, R48, R19, !PT ;  /* 0x00000013301a7209 */ /* 0x000fe20007810000 */
[----:B------:R-:W1:Y:S01]  /*2590*/  MUFU.EX2 R14, R14 ;  /* 0x0000000e000e7308 */ /* 0x000e620000000800 */
[----:B------:R-:W-:-:S02]  /*25a0*/  FFMA.FTZ R50, R50, UR5, -R88 ;  /* 0x0000000532327c23 */ /* 0x000fc40008010858 */
[----:B------:R-:W-:-:S04]  /*25b0*/  FMNMX.FTZ R19, R49, R26, !PT ;  /* 0x0000001a31137209 */ /* 0x000fc80007810000 */
[----:B------:R-:W-:Y:S01]  /*25c0*/  FMNMX.FTZ R30, R52, R19, !PT ;  /* 0x00000013341e7209 */ /* 0x000fe20007810000 */
[----:B------:R-:W2:Y:S03]  /*25d0*/  MUFU.EX2 R11, R11 ;  /* 0x0000000b000b7308 */ /* 0x000ea60000000800 */
[----:B------:R-:W-:-:S04]  /*25e0*/  FMNMX.FTZ R19, R53, R30, !PT ;  /* 0x0000001e35137209 */ /* 0x000fc80007810000 */
[----:B------:R-:W-:Y:S01]  /*25f0*/  FMNMX.FTZ R30, R56, R19, !PT ;  /* 0x00000013381e7209 */ /* 0x000fe20007810000 */
[----:B------:R3:W-:Y:S03]  /*2600*/  MUFU.EX2 R26, R43 ;  /* 0x0000002b001a7308 */ /* 0x0007e60000000800 */
[----:B------:R-:W-:-:S04]  /*2610*/  FMNMX.FTZ R19, R57, R30, !PT ;  /* 0x0000001e39137209 */ /* 0x000fc80007810000 */
[----:B0-----:R-:W-:Y:S01]  /*2620*/  FMNMX.FTZ R34, R60, R19, !PT ;  /* 0x000000133c227209 */ /* 0x001fe20007810000 */
[----:B------:R0:W-:Y:S01]  /*2630*/  MUFU.EX2 R30, R47 ;  /* 0x0000002f001e7308 */ /* 0x0001e20000000800 */
[--C-:B---3--:R-:W-:Y:S01]  /*2640*/  FFMA.FTZ R43, R66, UR5, -R88.reuse ;  /* 0x00000005422b7c23 */ /* 0x108fe20008010858 */
[----:B------:R-:W-:Y:S01]  /*2650*/  FFMA.FTZ R66, R82, UR5, -R88 ;  /* 0x0000000552427c23 */ /* 0x000fe20008010858 */
[----:B------:R-:W-:-:S04]  /*2660*/  FMNMX.FTZ R19, R61, R34, !PT ;  /* 0x000000223d137209 */ /* 0x000fc80007810000 */
[----:B------:R-:W-:Y:S01]  /*2670*/  FMNMX.FTZ R38, R64, R19, !PT ;  /* 0x0000001340267209 */ /* 0x000fe20007810000 */
[----:B------:R-:W-:Y:S01]  /*2680*/  MUFU.EX2 R10, R10 ;  /* 0x0000000a000a7308 */ /* 0x000fe20000000800 */
[--C-:B0-----:R-:W-:Y:S01]  /*2690*/  FFMA.FTZ R47, R71, UR5, -R88.reuse ;  /* 0x00000005472f7c23 */ /* 0x101fe20008010858 */
[----:B------:R-:W-:Y:S01]  /*26a0*/  FFMA.FTZ R71, R83, UR5, -R88 ;  /* 0x0000000553477c23 */ /* 0x000fe20008010858 */
[----:B------:R-:W-:-:S04]  /*26b0*/  FMNMX.FTZ R19, R65, R38, !PT ;  /* 0x0000002641137209 */ /* 0x000fc80007810000 */
[----:B------:R-:W-:Y:S01]  /*26c0*/  FMNMX.FTZ R38, R68, R19, !PT ;  /* 0x0000001344267209 */ /* 0x000fe20007810000 */
[----:B------:R0:W-:Y:S03]  /*26d0*/  MUFU.EX2 R20, R39 ;  /* 0x0000002700147308 */ /* 0x0001e60000000800 */
[----:B------:R-:W-:-:S04]  /*26e0*/  FMNMX.FTZ R19, R69, R38, !PT ;  /* 0x0000002645137209 */ /* 0x000fc80007810000 */
[----:B------:R-:W-:Y:S01]  /*26f0*/  FMNMX.FTZ R42, R72, R19, !PT ;  /* 0x00000013482a7209 */ /* 0x000fe20007810000 */
[----:B------:R-:W-:Y:S01]  /*2700*/  MUFU.EX2 R38, R54 ;  /* 0x0000003600267308 */ /* 0x000fe20000000800 */
[--C-:B0-----:R-:W-:Y:S01]  /*2710*/  FFMA.FTZ R39, R55, UR5, -R88.reuse ;  /* 0x0000000537277c23 */ /* 0x101fe20008010858 */
[----:B------:R-:W-:Y:S01]  /*2720*/  FFMA.FTZ R55, R75, UR5, -R88 ;  /* 0x000000054b377c23 */ /* 0x000fe20008010858 */
[----:B------:R-:W-:-:S04]  /*2730*/  FMNMX.FTZ R19, R73, R42, !PT ;  /* 0x0000002a49137209 */ /* 0x000fc80007810000 */
[----:B------:R-:W-:Y:S01]  /*2740*/  FMNMX.FTZ R42, R76, R19, !PT ;  /* 0x000000134c2a7209 */ /* 0x000fe20007810000 */
[----:B------:R-:W-:Y:S03]  /*2750*/  MUFU.EX2 R15, R15 ;  /* 0x0000000f000f7308 */ /* 0x000fe60000000800 */
[----:B------:R-:W-:-:S04]  /*2760*/  FMNMX.FTZ R19, R77, R42, !PT ;  /* 0x0000002a4d137209 */ /* 0x000fc80007810000 */
[----:B------:R-:W-:Y:S01]  /*2770*/  FMNMX.FTZ R46, R80, R19, !PT ;  /* 0x00000013502e7209 */ /* 0x000fe20007810000 */
[----:B------:R0:W-:Y:S03]  /*2780*/  MUFU.EX2 R42, R58 ;  /* 0x0000003a002a7308 */ /* 0x0001e60000000800 */
[----:B------:R-:W-:-:S04]  /*2790*/  FMNMX.FTZ R46, R81, R46, !PT ;  /* 0x0000002e512e7209 */ /* 0x000fc80007810000 */
[----:B------:R-:W-:Y:S01]  /*27a0*/  FMNMX.FTZ R46, R89, R46, !PT ;  /* 0x0000002e592e7209 */ /* 0x000fe20007810000 */
[----:B------:R-:W-:Y:S01]  /*27b0*/  MUFU.EX2 R27, R27 ;  /* 0x0000001b001b7308 */ /* 0x000fe20000000800 */
[--C-:B0-----:R-:W-:Y:S02]  /*27c0*/  FFMA.FTZ R58, R78, UR5, -R88.reuse ;  /* 0x000000054e3a7c23 */ /* 0x101fe40008010858 */
[----:B------:R-:W-:Y:S01]  /*27d0*/  FMNMX.FTZ R19, R85, R46, !PT ;  /* 0x0000002e55137209 */ /* 0x000fe20007810000 */
[----:B------:R-:W-:-:S04]  /*27e0*/  FFMA.FTZ R46, R70, UR5, -R88 ;  /* 0x00000005462e7c23 */ /* 0x000fc80008010858 */
[----:B------:R-:W0:Y:S01]  /*27f0*/  SHFL.BFLY PT, R54, R19, 0x2, 0x1f ;  /* 0x0c401f0013367f89 */ /* 0x000e2200000e0000 */
[----:B------:R-:W-:Y:S08]  /*2800*/  MUFU.EX2 R21, R21 ;  /* 0x0000001500157308 */ /* 0x000ff00000000800 */
[----:B------:R-:W-:Y:S08]  /*2810*/  MUFU.EX2 R31, R31 ;  /* 0x0000001f001f7308 */ /* 0x000ff00000000800 */
[----:B------:R3:W-:Y:S01]  /*2820*/  MUFU.EX2 R34, R50 ;  /* 0x0000003200227308 */ /* 0x0007e20000000800 */
[----:B0-----:R-:W-:Y:S01]  /*2830*/  FMNMX.FTZ R62, R19, R54, !PT ;  /* 0x00000036133e7209 */ /* 0x001fe20007810000 */
[----:B------:R-:W-:-:S06]  /*2840*/  FFMA.FTZ R54, R74, UR5, -R88 ;  /* 0x000000054a367c23 */ /* 0x000fcc0008010858 */
[----:B------:R-:W-:Y:S01]  /*2850*/  MUFU.EX2 R35, R35 ;  /* 0x0000002300237308 */ /* 0x000fe20000000800 */
[--C-:B---3--:R-:W-:Y:S01]  /*2860*/  FFMA.FTZ R50, R67, UR5, -R88.reuse ;  /* 0x0000000543327c23 */ /* 0x108fe20008010858 */
[--C-:B------:R-:W-:Y:S01]  /*2870*/  FFMA.FTZ R67, R87, UR5, -R88.reuse ;  /* 0x0000000557437c23 */ /* 0x100fe20008010858 */
[----:B------:R-:W0:Y:S05]  /*2880*/  SHFL.BFLY PT, R19, R62, 0x1, 0x1f ;  /* 0x0c201f003e137f89 */ /* 0x000e2a00000e0000 */
[----:B------:R-:W-:Y:S08]  /*2890*/  MUFU.EX2 R39, R39 ;  /* 0x0000002700277308 */ /* 0x000ff00000000800 */
[----:B------:R-:W-:Y:S08]  /*28a0*/  MUFU.EX2 R51, R51 ;  /* 0x0000003300337308 */ /* 0x000ff00000000800 */
[----:B------:R-:W-:Y:S01]  /*28b0*/  MUFU.EX2 R59, R59 ;  /* 0x0000003b003b7308 */ /* 0x000fe20000000800 */
[----:B0-----:R-:W-:Y:S01]  /*28c0*/  FMNMX.FTZ R19, R62, R19, !PT ;  /* 0x000000133e137209 */ /* 0x001fe20007810000 */
[----:B------:R-:W-:Y:S01]  /*28d0*/  FFMA.FTZ R62, R86, UR5, -R88 ;  /* 0x00000005563e7c23 */ /* 0x000fe20008010858 */
[----:B------:R-:W-:-:S02]  /*28e0*/  IMAD.MOV.U32 R88, RZ, RZ, R135 ;  /* 0x000000ffff587224 */ /* 0x000fc400078e0087 */
[C---:B------:R-:W-:Y:S01]  /*28f0*/  FSETP.NEU.FTZ.AND P1, PT, R19.reuse, -INF , PT ;  /* 0xff8000001300780b */ /* 0x040fe20003f3d000 */
[----:B------:R-:W-:Y:S02]  /*2900*/  FMUL.FTZ R78, R19, UR5 ;  /* 0x00000005134e7c20 */ /* 0x000fe40008410000 */
[----:B------:R-:W-:Y:S03]  /*2910*/  MUFU.EX2 R84, R84 ;  /* 0x0000005400547308 */ /* 0x000fe60000000800 */
[----:B------:R-:W-:Y:S02]  /*2920*/  FSEL R78, R78, RZ, P1 ;  /* 0x000000ff4e4e7208 */ /* 0x000fe40000800000 */
[----:B------:R-:W-:-:S03]  /*2930*/  LOP3.LUT P1, RZ, R7, 0x2, RZ, 0xc0, !PT ;  /* 0x0000000207ff7812 */ /* 0x000fc6000782c0ff */
[----:B------:R-:W-:Y:S01]  /*2940*/  MUFU.EX2 R43, R43 ;  /* 0x0000002b002b7308 */ /* 0x000fe20000000800 */
[--C-:B------:R-:W-:Y:S01]  /*2950*/  FFMA.FTZ R29, R29, UR5, -R78.reuse ;  /* 0x000000051d1d7c23 */ /* 0x100fe2000801084e */
[--C-:B------:R-:W-:Y:S01]  /*2960*/  FFMA.FTZ R25, R25, UR5, -R78.reuse ;  /* 0x0000000519197c23 */ /* 0x100fe2000801084e */
[--C-:B------:R-:W-:Y:S01]  /*2970*/  FFMA.FTZ R70, R24, UR5, -R78.reuse ;  /* 0x0000000518467c23 */ /* 0x100fe2000801084e */
[--C-:B------:R-:W-:Y:S01]  /*2980*/  FFMA.FTZ R28, R28, UR5, -R78.reuse ;  /* 0x000000051c1c7c23 */ /* 0x100fe2000801084e */
[--C-:B------:R-:W-:Y:S01]  /*2990*/  FFMA.FTZ R24, R32, UR5, -R78.reuse ;  /* 0x0000000520187c23 */ /* 0x100fe2000801084e */
[--C-:B------:R-:W-:Y:S01]  /*29a0*/  FFMA.FTZ R75, R33, UR5, -R78.reuse ;  /* 0x00000005214b7c23 */ /* 0x100fe2000801084e */
[--C-:B------:R-:W-:Y:S01]  /*29b0*/  FFMA.FTZ R74, R36, UR5, -R78.reuse ;  /* 0x00000005244a7c23 */ /* 0x100fe2000801084e */
[----:B------:R0:W-:Y:S01]  /*29c0*/  MUFU.EX2 R86, R29 ;  /* 0x0000001d00567308 */ /* 0x0001e20000000800 */
[--C-:B------:R-:W-:Y:S01]  /*29d0*/  FFMA.FTZ R79, R37, UR5, -R78.reuse ;  /* 0x00000005254f7c23 */ /* 0x100fe2000801084e */
[--C-:B------:R-:W-:Y:S01]  /*29e0*/  FFMA.FTZ R32, R48, UR5, -R78.reuse ;  /* 0x0000000530207c23 */ /* 0x100fe2000801084e */
[--C-:B------:R-:W-:Y:S01]  /*29f0*/  FFMA.FTZ R41, R41, UR5, -R78.reuse ;  /* 0x0000000529297c23 */ /* 0x100fe2000801084e */
[--C-:B------:R-:W-:Y:S01]  /*2a00*/  FFMA.FTZ R37, R44, UR5, -R78.reuse ;  /* 0x000000052c257c23 */ /* 0x100fe2000801084e */
[--C-:B------:R-:W-:Y:S01]  /*2a10*/  FFMA.FTZ R33, R49, UR5, -R78.reuse ;  /* 0x0000000531217c23 */ /* 0x100fe2000801084e */
[--C-:B------:R-:W-:Y:S01]  /*2a20*/  FFMA.FTZ R36, R52, UR5, -R78.reuse ;  /* 0x0000000534247c23 */ /* 0x100fe2000801084e */
[----:B------:R-:W-:Y:S01]  /*2a30*/  FFMA.FTZ R53, R53, UR5, -R78 ;  /* 0x0000000535357c23 */ /* 0x000fe2000801084e */
[----:B------:R3:W-:Y:S01]  /*2a40*/  MUFU.EX2 R82, R70 ;  /* 0x0000004600527308 */ /* 0x0007e20000000800 */
[----:B0-----:R-:W-:Y:S01]  /*2a50*/  SHF.R.S32.HI R29, RZ, 0x4, R8 ;  /* 0x00000004ff1d7819 */ /* 0x001fe20000011408 */
[--C-:B------:R-:W-:Y:S01]  /*2a60*/  FFMA.FTZ R61, R61, UR5, -R78.reuse ;  /* 0x000000053d3d7c23 */ /* 0x100fe2000801084e */
[----:B------:R-:W-:Y:S01]  /*2a70*/  SHF.L.U32 R8, R7, 0x6, RZ ;  /* 0x0000000607087819 */ /* 0x000fe200000006ff */
[--C-:B------:R-:W-:Y:S01]  /*2a80*/  FFMA.FTZ R7, R57, UR5, -R78.reuse ;  /* 0x0000000539077c23 */ /* 0x100fe2000801084e */
[--C-:B------:R-:W-:Y:S01]  /*2a90*/  FFMA.FTZ R44, R64, UR5, -R78.reuse ;  /* 0x00000005402c7c23 */ /* 0x100fe2000801084e */
[----:B------:R-:W-:Y:S01]  /*2aa0*/  IMAD.SHL.U32 R29, R29, 0x8, RZ ;  /* 0x000000081d1d7824 */ /* 0x000fe200078e00ff */
[----:B------:R-:W-:Y:S01]  /*2ab0*/  LOP3.LUT R8, R8, 0x1c0, RZ, 0xc0, !PT ;  /* 0x000001c008087812 */ /* 0x000fe200078ec0ff */
[----:B------:R-:W0:Y:S01]  /*2ac0*/  MUFU.EX2 R25, R25 ;  /* 0x0000001900197308 */ /* 0x000e220000000800 */
[--C-:B---3--:R-:W-:Y:S01]  /*2ad0*/  FFMA.FTZ R70, R45, UR5, -R78.reuse ;  /* 0x000000052d467c23 */ /* 0x108fe2000801084e */
[----:B------:R-:W-:Y:S01]  /*2ae0*/  FFMA.FTZ R65, R65, UR5, -R78 ;  /* 0x0000000541417c23 */ /* 0x000fe2000801084e */
[----:B------:R-:W-:Y:S01]  /*2af0*/  SHF.R.U32.HI R45, RZ, 0x3, R8 ;  /* 0x00000003ff2d7819 */ /* 0x000fe20000011608 */
[--C-:B------:R-:W-:Y:S01]  /*2b00*/  FFMA.FTZ R68, R68, UR5, -R78.reuse ;  /* 0x0000000544447c23 */ /* 0x100fe2000801084e */
[--C-:B------:R-:W-:Y:S01]  /*2b10*/  FFMA.FTZ R69, R69, UR5, -R78.reuse ;  /* 0x0000000545457c23 */ /* 0x100fe2000801084e */
[--C-:B------:R-:W-:Y:S01]  /*2b20*/  FFMA.FTZ R72, R72, UR5, -R78.reuse ;  /* 0x0000000548487c23 */ /* 0x100fe2000801084e */
[--C-:B------:R-:W-:Y:S01]  /*2b30*/  FFMA.FTZ R73, R73, UR5, -R78.reuse ;  /* 0x0000000549497c23 */ /* 0x100fe2000801084e */
[----:B------:R3:W4:Y:S01]  /*2b40*/  MUFU.EX2 R83, R28 ;  /* 0x0000001c00537308 */ /* 0x0007220000000800 */
[--C-:B------:R-:W-:Y:S01]  /*2b50*/  FFMA.FTZ R76, R76, UR5, -R78.reuse ;  /* 0x000000054c4c7c23 */ /* 0x100fe2000801084e */
[--C-:B------:R-:W-:Y:S01]  /*2b60*/  FFMA.FTZ R77, R77, UR5, -R78.reuse ;  /* 0x000000054d4d7c23 */ /* 0x100fe2000801084e */
[--C-:B------:R-:W-:Y:S01]  /*2b70*/  FFMA.FTZ R80, R80, UR5, -R78.reuse ;  /* 0x0000000550507c23 */ /* 0x100fe2000801084e */
[--C-:B------:R-:W-:Y:S01]  /*2b80*/  FFMA.FTZ R81, R81, UR5, -R78.reuse ;  /* 0x0000000551517c23 */ /* 0x100fe2000801084e */
[----:B------:R-:W-:-:S03]  /*2b90*/  FFMA.FTZ R89, R89, UR5, -R78 ;  /* 0x0000000559597c23 */ /* 0x000fc6000801084e */
[----:B------:R-:W5:Y:S01]  /*2ba0*/  MUFU.EX2 R24, R24 ;  /* 0x0000001800187308 */ /* 0x000f620000000800 */
[--C-:B---3--:R-:W-:Y:S01]  /*2bb0*/  FFMA.FTZ R28, R40, UR5, -R78.reuse ;  /* 0x00000005281c7c23 */ /* 0x108fe2000801084e */
[----:B------:R-:W-:Y:S01]  /*2bc0*/  LOP3.LUT R40, R8, 0x8, R29, 0xf8, !PT ;  /* 0x0000000808287812 */ /* 0x000fe200078ef81d */
[----:B------:R-:W-:Y:S02]  /*2bd0*/  IMAD.SHL.U32 R8, R6, 0x40, RZ ;  /* 0x0000004006087824 */ /* 0x000fe400078e00ff */
[----:B------:R-:W-:Y:S01]  /*2be0*/  FFMA.FTZ R6, R56, UR5, -R78 ;  /* 0x0000000538067c23 */ /* 0x000fe2000801084e */
[----:B------:R-:W-:Y:S01]  /*2bf0*/  IMAD.SHL.U32 R29, R18, 0x20, RZ ;  /* 0x00000020121d7824 */ /* 0x000fe200078e00ff */
[----:B------:R-:W-:Y:S02]  /*2c00*/  LOP3.LUT R40, R40, R45, RZ, 0x3c, !PT ;  /* 0x0000002d28287212 */ /* 0x000fe400078e3cff */
[----:B------:R-:W-:Y:S01]  /*2c10*/  LOP3.LUT R18, R8, 0x7ffffe00, RZ, 0xc0, !PT ;  /* 0x7ffffe0008127812 */ /* 0x000fe200078ec0ff */
[----:B-1----:R-:W-:Y:S01]  /*2c20*/  FADD.FTZ R8, R9, R14 ;  /* 0x0000000e09087221 */ /* 0x002fe20000010000 */
[----:B------:R-:W-:Y:S01]  /*2c30*/  LOP3.LUT R29, R29, 0x7ffffc00, RZ, 0xc0, !PT ;  /* 0x7ffffc001d1d7812 */ /* 0x000fe200078ec0ff */
[----:B------:R-:W1:Y:S01]  /*2c40*/  MUFU.EX2 R75, R75 ;  /* 0x0000004b004b7308 */ /* 0x000e620000000800 */
[----:B------:R-:W-:-:S02]  /*2c50*/  F2FP.F16.F32.PACK_AB R9, R14, R9 ;  /* 0x000000090e09723e */ /* 0x000fc400000000ff */
[----:B------:R-:W-:Y:S01]  /*2c60*/  IADD3 R18, R40, R18, R29 ;  /* 0x0000001228127210 */ /* 0x000fe20007ffe01d */
[----:B--2---:R-:W-:Y:S01]  /*2c70*/  FADD.FTZ R29, R11, R8 ;  /* 0x000000080b1d7221 */ /* 0x004fe20000010000 */
[----:B0-----:R-:W-:Y:S01]  /*2c80*/  FADD.FTZ R8, R82, R25 ;  /* 0x0000001952087221 */ /* 0x001fe20000010000 */
[----:B------:R-:W-:Y:S01]  /*2c90*/  F2FP.F16.F32.PACK_AB R11, R10, R11 ;  /* 0x0000000b0a0b723e */ /* 0x000fe200000000ff */
[----:B------:R-:W-:Y:S01]  /*2ca0*/  FFMA.FTZ R40, R60, UR5, -R78 ;  /* 0x000000053c287c23 */ /* 0x000fe2000801084e */
[----:B------:R-:W-:Y:S01]  /*2cb0*/  FADD.FTZ R45, R10, R29 ;  /* 0x0000001d0a2d7221 */ /* 0x000fe20000010000 */
[----:B------:R-:W0:Y:S01]  /*2cc0*/  MUFU.EX2 R74, R74 ;  /* 0x0000004a004a7308 */ /* 0x000e220000000800 */
[----:B----4-:R-:W-:Y:S01]  /*2cd0*/  FADD.FTZ R29, R83, R8 ;  /* 0x00000008531d7221 */ /* 0x010fe20000010000 */
[----:B------:R-:W-:Y:S01]  /*2ce0*/  F2FP.F16.F32.PACK_AB R8, R25, R82 ;  /* 0x000000521908723e */ /* 0x000fe200000000ff */
[----:B------:R-:W-:Y:S01]  /*2cf0*/  FADD.FTZ R14, R12, R45 ;  /* 0x0000002d0c0e7221 */ /* 0x000fe20000010000 */
[C---:B------:R-:W-:Y:S01]  /*2d00*/  F2FP.F16.F32.PACK_AB R10, R86.reuse, R83 ;  /* 0x00000053560a723e */ /* 0x040fe200000000ff */
[----:B------:R-:W-:Y:S01]  /*2d10*/  FADD.FTZ R29, R86, R29 ;  /* 0x0000001d561d7221 */ /* 0x000fe20000010000 */
[----:B------:R-:W-:Y:S01]  /*2d20*/  LEA R18, R18, UR41, 0x1 ;  /* 0x0000002912127c11 */ /* 0x000fe2000f8e08ff */
[----:B------:R-:W-:Y:S01]  /*2d30*/  FADD.FTZ R48, R15, R14 ;  /* 0x0000000e0f307221 */ /* 0x000fe20000010000 */
[----:B------:R-:W2:Y:S01]  /*2d40*/  MUFU.EX2 R79, R79 ;  /* 0x0000004f004f7308 */ /* 0x000ea20000000800 */
[----:B-----5:R-:W-:Y:S01]  /*2d50*/  FADD.FTZ R14, R24, R29 ;  /* 0x0000001d180e7221 */ /* 0x020fe20000010000 */
[----:B------:R-:W-:Y:S01]  /*2d60*/  FFMA.FTZ R78, R85, UR5, -R78 ;  /* 0x00000005554e7c23 */ /* 0x000fe2000801084e */
[----:B------:R-:W-:Y:S01]  /*2d70*/  FADD.FTZ R29, R27, R48 ;  /* 0x000000301b1d7221 */ /* 0x000fe20000010000 */
[----:B------:R3:W-:Y:S01]  /*2d80*/  STSM.16.M88.4 [R18+0x21800], R8 ;  /* 0x0218000812007844 */ /* 0x0007e20000000200 */
[----:B-1----:R-:W-:Y:S01]  /*2d90*/  FADD.FTZ R25, R75, R14 ;  /* 0x0000000e4b197221 */ /* 0x002fe20000010000 */
[C---:B------:R-:W-:Y:S01]  /*2da0*/  F2FP.F16.F32.PACK_AB R27, R20.reuse, R27 ;  /* 0x0000001b141b723e */ /* 0x040fe200000000ff */
[----:B------:R-:W-:Y:S01]  /*2db0*/  FADD.FTZ R48, R20, R29 ;  /* 0x0000001d14307221 */ /* 0x000fe20000010000 */
[----:B------:R-:W1:Y:S01]  /*2dc0*/  MUFU.EX2 R28, R28 ;  /* 0x0000001c001c7308 */ /* 0x000e620000000800 */
[----:B0-----:R-:W-:Y:S01]  /*2dd0*/  FADD.FTZ R14, R74, R25 ;  /* 0x000000194a0e7221 */ /* 0x001fe20000010000 */
[----:B------:R-:W-:-:S02]  /*2de0*/  VIADD R20, R18, 0x21800 ;  /* 0x0002180012147836 */ /* 0x000fc40000000000 */
[----:B------:R-:W-:Y:S01]  /*2df0*/  FADD.FTZ R25, R21, R48 ;  /* 0x0000003015197221 */ /* 0x000fe20000010000 */
[----:B------:R-:W-:-:S03]  /*2e00*/  F2FP.F16.F32.PACK_AB R24, R75, R24 ;  /* 0x000000184b18723e */ /* 0x000fc600000000ff */
[----:B------:R-:W0:Y:S01]  /*2e10*/  MUFU.EX2 R41, R41 ;  /* 0x0000002900297308 */ /* 0x000e220000000800 */
[----:B--2---:R-:W-:Y:S01]  /*2e20*/  FADD.FTZ R29, R79, R14 ;  /* 0x0000000e4f1d7221 */ /* 0x004fe20000010000 */
[----:B------:R-:W-:Y:S01]  /*2e30*/  FADD.FTZ R14, R26, R25 ;  /* 0x000000191a0e7221 */ /* 0x000fe20000010000 */
[----:B------:R-:W-:-:S03]  /*2e40*/  F2FP.F16.F32.PACK_AB R25, R15, R12 ;  /* 0x0000000c0f19723e */ /* 0x000fc600000000ff */
[----:B------:R-:W-:Y:S01]  /*2e50*/  FADD.FTZ R15, R31, R14 ;  /* 0x0000000e1f0f7221 */ /* 0x000fe20000010000 */
[----:B------:R-:W-:Y:S01]  /*2e60*/  F2FP.F16.F32.PACK_AB R31, R30, R31 ;  /* 0x0000001f1e1f723e */ /* 0x000fe200000000ff */
[----:B------:R-:W2:Y:S01]  /*2e70*/  MUFU.EX2 R37, R37 ;  /* 0x0000002500257308 */ /* 0x000ea20000000800 */
[----:B-1----:R-:W-:Y:S01]  /*2e80*/  FADD.FTZ R12, R28, R29 ;  /* 0x0000001d1c0c7221 */ /* 0x002fe20000010000 */
[----:B------:R-:W-:Y:S01]  /*2e90*/  FADD.FTZ R15, R30, R15 ;  /* 0x0000000f1e0f7221 */ /* 0x000fe20000010000 */
[----:B------:R-:W-:Y:S02]  /*2ea0*/  F2FP.F16.F32.PACK_AB R29, R26, R21 ;  /* 0x000000151a1d723e */ /* 0x000fe400000000ff */
[----:B------:R-:W-:Y:S01]  /*2eb0*/  F2FP.F16.F32.PACK_AB R26, R79, R74 ;  /* 0x0000004a4f1a723e */ /* 0x000fe200000000ff */
[----:B---3--:R-:W-:Y:S01]  /*2ec0*/  FADD.FTZ R8, R34, R15 ;  /* 0x0000000f22087221 */ /* 0x008fe20000010000 */
[----:B------:R-:W-:Y:S01]  /*2ed0*/  SEL R15, R5, 0xffffffe0, !P1 ;  /* 0xffffffe0050f7807 */ /* 0x000fe20004800000 */
[----:B------:R-:W1:Y:S01]  /*2ee0*/  MUFU.EX2 R70, R70 ;  /* 0x0000004600467308 */ /* 0x000e620000000800 */
[----:B0-----:R-:W-:Y:S01]  /*2ef0*/  FADD.FTZ R12, R41, R12 ;  /* 0x0000000c290c7221 */ /* 0x001fe20000010000 */
[----:B------:R-:W-:Y:S01]  /*2f00*/  FADD.FTZ R11, R35, R8 ;  /* 0x00000008230b7221 */ /* 0x000fe20000010000 */
[----:B------:R-:W-:Y:S01]  /*2f10*/  F2FP.F16.F32.PACK_AB R28, R41, R28 ;  /* 0x0000001c291c723e */ /* 0x000fe200000000ff */
[----:B------:R-:W-:Y:S01]  /*2f20*/  IMAD.IADD R15, R20, 0x1, R15 ;  /* 0x00000001140f7824 */ /* 0x000fe200078e020f */
[----:B------:R-:W-:Y:S01]  /*2f30*/  ISETP.LE.AND P1, PT, R16, UR33, PT ;  /* 0x0000002110007c0c */ /* 0x000fe2000bf23270 */
[----:B------:R-:W-:-:S02]  /*2f40*/  FADD.FTZ R10, R38, R11 ;  /* 0x0000000b260a7221 */ /* 0x000fc40000010000 */
[----:B------:R-:W0:Y:S01]  /*2f50*/  MUFU.EX2 R32, R32 ;  /* 0x0000002000207308 */ /* 0x000e220000000800 */
[----:B--2---:R-:W-:Y:S01]  /*2f60*/  FADD.FTZ R9, R37, R12 ;  /* 0x0000000c25097221 */ /* 0x004fe20000010000 */
[----:B------:R2:W-:Y:S06]  /*2f70*/  STSM.16.M88.4 [R15], R24 ;  /* 0x000000180f007844 */ /* 0x0005ec0000000200 */
[----:B------:R-:W3:Y:S01]  /*2f80*/  MUFU.EX2 R33, R33 ;  /* 0x0000002100217308 */ /* 0x000ee20000000800 */
[C---:B-1----:R-:W-:Y:S01]  /*2f90*/  FADD.FTZ R9, R70.reuse, R9 ;  /* 0x0000000946097221 */ /* 0x042fe20000010000 */
[----:B------:R-:W-:-:S02]  /*2fa0*/  F2FP.F16.F32.PACK_AB R30, R70, R37 ;  /* 0x00000025461e723e */ /* 0x000fc400000000ff */
[----:B------:R-:W-:-:S04]  /*2fb0*/  LEA R37, R13, R18, 0x1 ;  /* 0x000000120d257211 */ /* 0x000fc800078e08ff */
[----:B------:R-:W1:Y:S01]  /*2fc0*/  MUFU.EX2 R36, R36 ;  /* 0x0000002400247308 */ /* 0x000e620000000800 */
[----:B0-----:R-:W-:Y:S01]  /*2fd0*/  FADD.FTZ R8, R32, R9 ;  /* 0x0000000920087221 */ /* 0x001fe20000010000 */
[----:B------:R-:W-:Y:S01]  /*2fe0*/  FADD.FTZ R9, R39, R10 ;  /* 0x0000000a27097221 */ /* 0x000fe20000010000 */
[----:B--2---:R-:W-:Y:S01]  /*2ff0*/  F2FP.F16.F32.PACK_AB R25, R51, R42 ;  /* 0x0000002a3319723e */ /* 0x004fe200000000ff */
[----:B------:R-:W-:Y:S01]  /*3000*/  STSM.16.M88.4 [R37+0x21800], R28 ;  /* 0x0218001c25007844 */ /* 0x000fe20000000200 */
[----:B------:R-:W-:Y:S01]  /*3010*/  F2FP.F16.F32.PACK_AB R27, R84, R59 ;  /* 0x0000003b541b723e */ /* 0x000fe200000000ff */
[----:B------:R-:W-:Y:S01]  /*3020*/  FADD.FTZ R10, R42, R9 ;  /* 0x000000092a0a7221 */ /* 0x000fe20000010000 */
[----:B------:R-:W-:Y:S01]  /*3030*/  F2FP.F16.F32.PACK_AB R9, R35, R34 ;  /* 0x000000222309723e */ /* 0x000fe200000000ff */
[----:B------:R-:W0:Y:S01]  /*3040*/  MUFU.EX2 R23, R53 ;  /* 0x0000003500177308 */ /* 0x000e220000000800 */
[----:B---3--:R-:W-:Y:S01]  /*3050*/  FADD.FTZ R5, R33, R8 ;  /* 0x0000000821057221 */ /* 0x008fe20000010000 */
[----:B------:R-:W-:-:S04]  /*3060*/  FADD.FTZ R10, R51, R10 ;  /* 0x0000000a330a7221 */ /* 0x000fc80000010000 */
[----:B------:R-:W-:Y:S02]  /*3070*/  FADD.FTZ R11, R59, R10 ;  /* 0x0000000a3b0b7221 */ /* 0x000fe40000010000 */
[----:B------:R-:W2:Y:S01]  /*3080*/  MUFU.EX2 R6, R6 ;  /* 0x0000000600067308 */ /* 0x000ea20000000800 */
[----:B-1----:R-:W-:Y:S01]  /*3090*/  FADD.FTZ R8, R36, R5 ;  /* 0x0000000524087221 */ /* 0x002fe20000010000 */
[----:B------:R-:W-:Y:S01]  /*30a0*/  FADD.FTZ R10, R84, R11 ;  /* 0x0000000b540a7221 */ /* 0x000fe20000010000 */
[----:B------:R-:W-:-:S03]  /*30b0*/  F2FP.F16.F32.PACK_AB R11, R39, R38 ;  /* 0x00000026270b723e */ /* 0x000fc600000000ff */
[----:B------:R-:W-:Y:S02]  /*30c0*/  FADD.FTZ R21, R43, R10 ;  /* 0x0000000a2b157221 */ /* 0x000fe40000010000 */
[----:B------:R-:W1:Y:S01]  /*30d0*/  MUFU.EX2 R7, R7 ;  /* 0x0000000700077308 */ /* 0x000e620000000800 */
[C---:B0-----:R-:W-:Y:S01]  /*30e0*/  FADD.FTZ R5, R23.reuse, R8 ;  /* 0x0000000817057221 */ /* 0x041fe20000010000 */
[----:B------:R-:W-:-:S06]  /*30f0*/  F2FP.F16.F32.PACK_AB R10, R23, R36 ;  /* 0x00000024170a723e */ /* 0x000fcc00000000ff */
[----:B------:R-:W0:Y:S01]  /*3100*/  MUFU.EX2 R40, R40 ;  /* 0x0000002800287308 */ /* 0x000e220000000800 */
[----:B--2---:R-:W-:-:S07]  /*3110*/  FADD.FTZ R8, R6, R5 ;  /* 0x0000000506087221 */ /* 0x004fce0000010000 */
[----:B------:R-:W2:Y:S01]  /*3120*/  MUFU.EX2 R50, R50 ;  /* 0x0000003200327308 */ /* 0x000ea20000000800 */
[C---:B-1----:R-:W-:Y:S01]  /*3130*/  FADD.FTZ R5, R7.reuse, R8 ;  /* 0x0000000807057221 */ /* 0x042fe20000010000 */
[----:B------:R-:W-:-:S06]  /*3140*/  F2FP.F16.F32.PACK_AB R24, R7, R6 ;  /* 0x000000060718723e */ /* 0x000fcc00000000ff */
[----:B------:R-:W1:Y:S01]  /*3150*/  MUFU.EX2 R61, R61 ;  /* 0x0000003d003d7308 */ /* 0x000e620000000800 */
[----:B0-----:R-:W-:-:S07]  /*3160*/  FADD.FTZ R8, R40, R5 ;  /* 0x0000000528087221 */ /* 0x001fce0000010000 */
[----:B------:R-:W0:Y:S01]  /*3170*/  MUFU.EX2 R46, R46 ;  /* 0x0000002e002e7308 */ /* 0x000e220000000800 */
[C---:B--2---:R-:W-:Y:S01]  /*3180*/  FADD.FTZ R21, R50.reuse, R21 ;  /* 0x0000001532157221 */ /* 0x044fe20000010000 */
[----:B------:R-:W-:-:S06]  /*3190*/  F2FP.F16.F32.PACK_AB R45, R50, R43 ;  /* 0x0000002b322d723e */ /* 0x000fcc00000000ff */
[----:B------:R-:W2:Y:S01]  /*31a0*/  MUFU.EX2 R44, R44 ;  /* 0x0000002c002c7308 */ /* 0x000ea20000000800 */
[----:B-1----:R-:W-:Y:S01]  /*31b0*/  FADD.FTZ R5, R61, R8 ;  /* 0x000000083d057221 */ /* 0x002fe20000010000 */
[----:B------:R-:W-:Y:S02]  /*31c0*/  F2FP.F16.F32.PACK_AB R8, R33, R32 ;  /* 0x000000202108723e */ /* 0x000fe400000000ff */
[----:B------:R-:W-:-:S04]  /*31d0*/  F2FP.F16.F32.PACK_AB R26, R61, R40 ;  /* 0x000000283d1a723e */ /* 0x000fc800000000ff */
[----:B------:R-:W1:Y:S01]  /*31e0*/  MUFU.EX2 R47, R47 ;  /* 0x0000002f002f7308 */ /* 0x000e620000000800 */
[----:B0-----:R-:W-:-:S07]  /*31f0*/  FADD.FTZ R14, R46, R21 ;  /* 0x000000152e0e7221 */ /* 0x001fce0000010000 */
[----:B------:R-:W0:Y:S01]  /*3200*/  MUFU.EX2 R65, R65 ;  /* 0x0000004100417308 */ /* 0x000e220000000800 */
[----:B--2---:R-:W-:-:S07]  /*3210*/  FADD.FTZ R12, R44, R5 ;  /* 0x000000052c0c7221 */ /* 0x004fce0000010000 */
[----:B------:R-:W2:Y:S01]  /*3220*/  MUFU.EX2 R68, R68 ;  /* 0x0000004400447308 */ /* 0x000ea20000000800 */
[----:B-1----:R-:W-:Y:S01]  /*3230*/  FADD.FTZ R7, R47, R14 ;  /* 0x0000000e2f077221 */ /* 0x002fe20000010000 */
[----:B------:R-:W-:Y:S01]  /*3240*/  IMAD R14, R13, 0x2, R20 ;  /* 0x000000020d0e7824 */ /* 0x000fe200078e0214 */
[----:B------:R-:W-:Y:S01]  /*3250*/  F2FP.F16.F32.PACK_AB R47, R47, R46 ;  /* 0x0000002e2f2f723e */ /* 0x000fe200000000ff */
[----:B------:R-:W-:-:S04]  /*3260*/  IMAD R13, R13, 0x2, R15 ;  /* 0x000000020d0d7824 */ /* 0x000fc800078e020f */
[----:B------:R-:W1:Y:S01]  /*3270*/  MUFU.EX2 R69, R69 ;  /* 0x0000004500457308 */ /* 0x000e620000000800 */
[C---:B0-----:R-:W-:Y:S01]  /*3280*/  FADD.FTZ R5, R65.reuse, R12 ;  /* 0x0000000c41057221 */ /* 0x041fe20000010000 */
[----:B------:R0:W-:Y:S01]  /*3290*/  STSM.16.M88.4 [R13], R8 ;  /* 0x000000080d007844 */ /* 0x0001e20000000200 */
[----:B------:R-:W-:-:S03]  /*32a0*/  F2FP.F16.F32.PACK_AB R44, R65, R44 ;  /* 0x0000002c412c723e */ /* 0x000fc600000000ff */
[----:B------:R3:W-:Y:S02]  /*32b0*/  STSM.16.M88.4 [R18+0x27800], R24 ;  /* 0x0278001812007844 */ /* 0x0007e40000000200 */
[----:B------:R-:W4:Y:S01]  /*32c0*/  MUFU.EX2 R54, R54 ;  /* 0x0000003600367308 */ /* 0x000f220000000800 */
[----:B--2---:R-:W-:-:S07]  /*32d0*/  FADD.FTZ R6, R68, R5 ;  /* 0x0000000544067221 */ /* 0x004fce0000010000 */
[----:B------:R-:W0:Y:S01]  /*32e0*/  MUFU.EX2 R55, R55 ;  /* 0x0000003700377308 */ /* 0x000e220000000800 */
[C---:B-1----:R-:W-:Y:S01]  /*32f0*/  F2FP.F16.F32.PACK_AB R46, R69.reuse, R68 ;  /* 0x00000044452e723e */ /* 0x042fe200000000ff */
[----:B------:R-:W-:-:S04]  /*3300*/  FADD.FTZ R5, R69, R6 ;  /* 0x0000000645057221 */ /* 0x000fc80000010000 */
[----:B------:R1:W-:Y:S02]  /*3310*/  STSM.16.M88.4 [R15+0x6000], R44 ;  /* 0x0060002c0f007844 */ /* 0x0003e40000000200 */
[----:B------:R-:W2:Y:S01]  /*3320*/  MUFU.EX2 R58, R58 ;  /* 0x0000003a003a7308 */ /* 0x000ea20000000800 */
[----:B----4-:R-:W-:-:S07]  /*3330*/  FADD.FTZ R12, R54, R7 ;  /* 0x00000007360c7221 */ /* 0x010fce0000010000 */
[----:B------:R-:W4:Y:S01]  /*3340*/  MUFU.EX2 R63, R63 ;  /* 0x0000003f003f7308 */ /* 0x000f220000000800 */
[C---:B0-----:R-:W-:Y:S01]  /*3350*/  F2FP.F16.F32.PACK_AB R9, R55.reuse, R54 ;  /* 0x000000363709723e */ /* 0x041fe200000000ff */
[----:B------:R-:W-:-:S06]  /*3360*/  FADD.FTZ R7, R55, R12 ;  /* 0x0000000c37077221 */ /* 0x000fcc0000010000 */
[----:B------:R-:W0:Y:S01]  /*3370*/  MUFU.EX2 R72, R72 ;  /* 0x0000004800487308 */ /* 0x000e220000000800 */
[----:B--2---:R-:W-:-:S07]  /*3380*/  FADD.FTZ R12, R58, R7 ;  /* 0x000000073a0c7221 */ /* 0x004fce0000010000 */
[----:B------:R-:W2:Y:S01]  /*3390*/  MUFU.EX2 R73, R73 ;  /* 0x0000004900497308 */ /* 0x000ea20000000800 */
[C---:B----4-:R-:W-:Y:S01]  /*33a0*/  F2FP.F16.F32.PACK_AB R11, R63.reuse, R58 ;  /* 0x0000003a3f0b723e */ /* 0x050fe200000000ff */
[----:B------:R-:W-:-:S06]  /*33b0*/  FADD.FTZ R7, R63, R12 ;  /* 0x0000000c3f077221 */ /* 0x000fcc0000010000 */
[----:B------:R-:W4:Y:S01]  /*33c0*/  MUFU.EX2 R76, R76 ;  /* 0x0000004c004c7308 */ /* 0x000f220000000800 */
[----:B0-----:R-:W-:-:S07]  /*33d0*/  FADD.FTZ R6, R72, R5 ;  /* 0x0000000548067221 */ /* 0x001fce0000010000 */
[----:B------:R-:W0:Y:S01]  /*33e0*/  MUFU.EX2 R77, R77 ;  /* 0x0000004d004d7308 */ /* 0x000e220000000800 */
[C---:B--2---:R-:W-:Y:S01]  /*33f0*/  F2FP.F16.F32.PACK_AB R8, R73.reuse, R72 ;  /* 0x000000484908723e */ /* 0x044fe200000000ff */
[----:B------:R-:W-:-:S06]  /*3400*/  FADD.FTZ R5, R73, R6 ;  /* 0x0000000649057221 */ /* 0x000fcc0000010000 */
[----:B------:R-:W2:Y:S01]  /*3410*/  MUFU.EX2 R66, R66 ;  /* 0x0000004200427308 */ /* 0x000ea20000000800 */
[----:B----4-:R-:W-:-:S07]  /*3420*/  FADD.FTZ R6, R76, R5 ;  /* 0x000000054c067221 */ /* 0x010fce0000010000 */
[----:B------:R-:W3:Y:S01]  /*3430*/  MUFU.EX2 R71, R71 ;  /* 0x0000004700477308 */ /* 0x000ee20000000800 */
[C---:B0-----:R-:W-:Y:S01]  /*3440*/  F2FP.F16.F32.PACK_AB R10, R77.reuse, R76 ;  /* 0x0000004c4d0a723e */ /* 0x041fe200000000ff */
[----:B------:R-:W-:-:S04]  /*3450*/  FADD.FTZ R5, R77, R6 ;  /* 0x000000064d057221 */ /* 0x000fc80000010000 */
[----:B------:R1:W-:Y:S02]  /*3460*/  STSM.16.M88.4 [R37+0x27800], R8 ;  /* 0x0278000825007844 */ /* 0x0003e40000000200 */
[----:B------:R-:W0:Y:S01]  /*3470*/  MUFU.EX2 R62, R62 ;  /* 0x0000003e003e7308 */ /* 0x000e220000000800 */
[----:B--2---:R-:W-:-:S07]  /*3480*/  FADD.FTZ R12, R66, R7 ;  /* 0x00000007420c7221 */ /* 0x004fce0000010000 */
[----:B------:R-:W2:Y:S01]  /*3490*/  MUFU.EX2 R67, R67 ;  /* 0x0000004300437308 */ /* 0x000ea20000000800 */
[C---:B---3--:R-:W-:Y:S01]  /*34a0*/  F2FP.F16.F32.PACK_AB R25, R71.reuse, R66 ;  /* 0x000000424719723e */ /* 0x048fe200000000ff */
[----:B------:R-:W-:-:S06]  /*34b0*/  FADD.FTZ R7, R71, R12 ;  /* 0x0000000c47077221 */ /* 0x000fcc0000010000 */
[----:B------:R-:W3:Y:S01]  /*34c0*/  MUFU.EX2 R80, R80 ;  /* 0x0000005000507308 */ /* 0x000ee20000000800 */
[----:B0-----:R-:W-:-:S07]  /*34d0*/  FADD.FTZ R12, R62, R7 ;  /* 0x000000073e0c7221 */ /* 0x001fce0000010000 */
[----:B------:R-:W0:Y:S01]  /*34e0*/  MUFU.EX2 R81, R81 ;  /* 0x0000005100517308 */ /* 0x000e220000000800 */
[C---:B--2---:R-:W-:Y:S01]  /*34f0*/  F2FP.F16.F32.PACK_AB R27, R67.reuse, R62 ;  /* 0x0000003e431b723e */ /* 0x044fe200000000ff */
[----:B------:R-:W-:-:S06]  /*3500*/  FADD.FTZ R12, R67, R12 ;  /* 0x0000000c430c7221 */ /* 0x000fcc0000010000 */
[----:B------:R-:W2:Y:S01]  /*3510*/  MUFU.EX2 R89, R89 ;  /* 0x0000005900597308 */ /* 0x000ea20000000800 */
[----:B---3--:R-:W-:-:S07]  /*3520*/  FADD.FTZ R6, R80, R5 ;  /* 0x0000000550067221 */ /* 0x008fce0000010000 */
[----:B------:R-:W3:Y:S01]  /*3530*/  MUFU.EX2 R78, R78 ;  /* 0x0000004e004e7308 */ /* 0x000ee20000000800 */
[C---:B0-----:R-:W-:Y:S01]  /*3540*/  F2FP.F16.F32.PACK_AB R24, R81.reuse, R80 ;  /* 0x000000505118723e */ /* 0x041fe200000000ff */
[----:B------:R-:W-:-:S04]  /*3550*/  FADD.FTZ R6, R81, R6 ;  /* 0x0000000651067221 */ /* 0x000fc80000010000 */
[----:B--2---:R-:W-:Y:S01]  /*3560*/  FADD.FTZ R7, R89, R6 ;  /* 0x0000000659077221 */ /* 0x004fe20000010000 */
[----:B---3--:R-:W-:-:S03]  /*3570*/  F2FP.F16.F32.PACK_AB R26, R78, R89 ;  /* 0x000000594e1a723e */ /* 0x008fc600000000ff */
[----:B------:R-:W-:Y:S01]  /*3580*/  FADD.FTZ R7, R78, R7 ;  /* 0x000000074e077221 */ /* 0x000fe20000010000 */
[----:B------:R-:W-:Y:S01]  /*3590*/  MOV R89, R135 ;  /* 0x0000008700597202 */ /* 0x000fe20000000f00 */
[----:B------:R1:W-:Y:S01]  /*35a0*/  STSM.16.M88.4 [R13+0x6000], R24 ;  /* 0x006000180d007844 */ /* 0x0003e20000000200 */
[----:B------:R0:W-:Y:S06]  /*35b0*/  MEMBAR.ALL.CTA ;  /* 0x0000000000007992 */ /* 0x0001ec0000008000 */
[----:B0-----:R-:W0:Y:S02]  /*35c0*/  FENCE.VIEW.ASYNC.S ;  /* 0x00000000000073c6 */ /* 0x001e240000000000 */
[----:B0-----:R-:W-:Y:S01]  /*35d0*/  NOP ;  /* 0x0000000000007918 */ /* 0x001fe20000000000 */
[----:B------:R-:W-:Y:S05]  /*35e0*/  @!P1 BRA `(.L_x_18) ;  /* 0x0000002000a09947 */ /* 0x000fea0003800000 */
[----:B-1----:R-:W-:Y:S01]  /*35f0*/  IMAD.MOV.U32 R9, RZ, RZ, R4 ;  /* 0x000000ffff097224 */ /* 0x002fe200078e0004 */
[----:B------:R-:W-:Y:S01]  /*3600*/  CS2R R134, SRZ ;  /* 0x0000000000867805 */ /* 0x000fe2000001ff00 */
[----:B------:R-:W-:Y:S01]  /*3610*/  IMAD.MOV.U32 R5, RZ, RZ, R19 ;  /* 0x000000ffff057224 */ /* 0x000fe200078e0013 */
        /* <DEDUP_REMOVED lines=22> */
[----:B------:R-:W-:Y:S01]  /*3780*/  CS2R R88, SRZ ;  /* 0x0000000000587805 */ /* 0x000fe2000001ff00 */
[----:B------:R-:W-:Y:S01]  /*3790*/  UMOV UR34, URZ ;  /* 0x0000003f00227c82 */ /* 0x000fe20008000000 */
[----:B------:R-:W-:Y:S01]  /*37a0*/  UMOV UR7, URZ ;  /* 0x0000003f00077c82 */ /* 0x000fe20008000000 */
[----:B------:R-:W-:-:S05]  /*37b0*/  ULDC UR5, c[0x0][0x988] ;  /* 0x0002620000057ab9 */ /* 0x000fca0000000800 */
.L_x_29:
[----:B------:R-:W-:Y:S01]  /*37c0*/  ISETP.NE.AND P2, PT, RZ, UR40, PT ;  /* 0x00000028ff007c0c */ /* 0x000fe2000bf45270 */
[----:B------:R-:W-:-:S04]  /*37d0*/  UISETP.NE.AND UP0, UPT, UR7, 0x1, UPT ;  /* 0x000000010700788c */ /* 0x000fc8000bf05270 */
[----:B------:R-:W-:-:S04]  /*37e0*/  USEL UR32, URZ, 0x1, UP0 ;  /* 0x000000013f207887 */ /* 0x000fc80008000000 */
[----:B------:R-:W-:-:S04]  /*37f0*/  ULOP3.LUT UR32, UR34, UR32, URZ, 0x3c, !UPT ;  /* 0x0000002022207292 */ /* 0x000fc8000f8e3c3f */
[----:B------:R-:W-:Y:S08]  /*3800*/  @P2 BRA `(.L_x_19) ;  /* 0x0000000000382947 */ /* 0x000ff00003800000 */
[----:B------:R-:W-:Y:S05]  /*3810*/  @!P0 BRA `(.L_x_20) ;  /* 0x0000000000048947 */ /* 0x000fea0003800000 */
[----:B------:R-:W-:Y:S01]  /*3820*/  BPT.TRAP 0x1 ;  /* 0x000000040000795c */ /* 0x000fe20000300000 */
.L_x_20:
[----:B------:R-:W-:Y:S01]  /*3830*/  UIADD3 UR10, UR7, 0x1, URZ ;  /* 0x00000001070a7890 */ /* 0x000fe2000fffe03f */
[----:B------:R-:W-:-:S03]  /*3840*/  IMAD.U32 R0, RZ, RZ, UR32 ;  /* 0x00000020ff007e24 */ /* 0x000fc6000f8e00ff */
[----:B------:R-:W-:Y:S02]  /*3850*/  UISETP.NE.AND UP0, UPT, UR10, 0x2, UPT ;  /* 0x000000020a00788c */ /* 0x000fe4000bf05270 */
[----:B------:R-:W-:Y:S02]  /*3860*/  SHF.L.U32 R0, R0, 0x1f, RZ ;  /* 0x0000001f00007819 */ /* 0x000fe400000006ff */
[----:B------:R-:W-:-:S04]  /*3870*/  USEL UR10, UR10, URZ, UP0 ;  /* 0x0000003f0a0a7287 */ /* 0x000fc80008000000 */
[----:B------:R-:W-:-:S09]  /*3880*/  ULEA UR10, UR10, UR41, 0x3 ;  /* 0x000000290a0a7291 */ /* 0x000fd2000f8e183f */
[----:B------:R0:W1:Y:S01]  /*3890*/  SYNCS.PHASECHK.TRANS64.TRYWAIT P1, [UR10+0x2d830], R0 ;  /* 0x02d83000ff0075a7 */ /* 0x000062000802014a */
[----:B------:R-:W-:Y:S05]  /*38a0*/  @!P0 BRA `(.L_x_21) ;  /* 0x0000000000048947 */ /* 0x000fea0003800000 */
[----:B------:R-:W-:Y:S01]  /*38b0*/  BPT.TRAP 0x1 ;  /* 0x000000040000795c */ /* 0x000fe20000300000 */
.L_x_21:
[----:B-1----:R-:W-:Y:S05]  /*38c0*/  @P1 BRA `(.L_x_19) ;  /* 0x0000000000081947 */ /* 0x002fea0003800000 */
[----:B------:R-:W1:Y:S02]  /*38d0*/  SYNCS.PHASECHK.TRANS64.TRYWAIT P1, [UR10+0x2d830], R0 ;  /* 0x02d83000ff0075a7 */ /* 0x000e64000802014a */
[----:B-1----:R-:W-:Y:S05]  /*38e0*/  @!P1 BRA `(.L_x_22) ;  /* 0x00000078008c9947 */ /* 0x002fea0003800000 */
.L_x_19:
[----:B01----:R-:W-:Y:S01]  /*38f0*/  VIADD R0, R17, 0x8 ;  /* 0x0000000811007836 */ /* 0x003fe20000000000 */
[----:B------:R-:W-:Y:S01]  /*3900*/  UIADD3 UR10, UR7, 0x1, URZ ;  /* 0x00000001070a7890 */ /* 0x000fe2000fffe03f */
[----:B------:R-:W-:Y:S01]  /*3910*/  R2UR UR28, R2 ;  /* 0x00000000021c72ca */ /* 0x000fe200000e0000 */
[----:B------:R-:W-:Y:S01]  /*3920*/  UMOV UR31, 0x80000020 ;  /* 0x80000020001f7882 */ /* 0x000fe20000000000 */
[----:B------:R-:W-:Y:S01]  /*3930*/  R2UR UR29, R3 ;  /* 0x00000000031d72ca */ /* 0x000fe200000e0000 */
[----:B------:R0:W-:Y:S01]  /*3940*/  BAR.SYNC.DEFER_BLOCKING R0, 0x100 ;  /* 0x000400000000751d */ /* 0x0001e20000010000 */
[----:B------:R-:W-:-:S04]  /*3950*/  UISETP.NE.AND UP0, UPT, UR10, 0x2, UPT ;  /* 0x000000020a00788c */ /* 0x000fc8000bf05270 */
[----:B------:R-:W-:Y:S01]  /*3960*/  USEL UR35, UR10, URZ, UP0 ;  /* 0x0000003f0a237287 */ /* 0x000fe20008000000 */
[----:B------:R-:W-:Y:S01]  /*3970*/  UMOV UR11, 0x80000020 ;  /* 0x80000020000b7882 */ /* 0x000fe20000000000 */
[----:B------:R-:W-:Y:S02]  /*3980*/  UMOV UR15, 0x80000020 ;  /* 0x80000020000f7882 */ /* 0x000fe40000000000 */
[----:B------:R-:W-:Y:S01]  /*3990*/  UIMAD UR30, UR35, 0x600, UR6 ;  /* 0x00000600231e78a4 */ /* 0x000fe2000f8e0206 */
[----:B------:R-:W-:Y:S01]  /*39a0*/  UMOV UR19, 0x80000020 ;  /* 0x8000002000137882 */ /* 0x000fe20000000000 */
[----:B------:R-:W-:Y:S02]  /*39b0*/  UMOV UR23, 0x80000020 ;  /* 0x8000002000177882 */ /* 0x000fe40000000000 */
[----:B------:R-:W-:Y:S01]  /*39c0*/  UIADD3 UR10, UR30, 0x2, URZ ;  /* 0x000000021e0a7890 */ /* 0x000fe2000fffe03f */
[----:B0-----:R-:W-:Y:S01]  /*39d0*/  MOV R0, UR35 ;  /* 0x0000002300007c02 */ /* 0x001fe20008000f00 */
[----:B------:R-:W-:-:S02]  /*39e0*/  UIADD3 UR14, UR30, 0x200, URZ ;  /* 0x000002001e0e7890 */ /* 0x000fc4000fffe03f */
[----:B------:R-:W-:Y:S02]  /*39f0*/  UIADD3 UR18, UR30, 0x202, URZ ;  /* 0x000002021e127890 */ /* 0x000fe4000fffe03f */
[----:B------:R-:W-:Y:S02]  /*3a00*/  UIADD3 UR22, UR30, 0x400, URZ ;  /* 0x000004001e167890 */ /* 0x000fe4000fffe03f */
[----:B------:R-:W-:Y:S01]  /*3a10*/  UIADD3 UR26, UR30, 0x402, URZ ;  /* 0x000004021e1a7890 */ /* 0x000fe2000fffe03f */
[----:B------:R-:W-:Y:S01]  /*3a20*/  UMOV UR27, 0x80000020 ;  /* 0x80000020001b7882 */ /* 0x000fe20000000000 */
[----:B------:R-:W-:-:S06]  /*3a30*/  WARPGROUP.ARRIVE ;  /* 0x00000000000079c5 */ /* 0x000fcc0000000000 */
[----:B------:R-:W-:Y:S03]  /*3a40*/  HGMMA.64x128x16.F32 R24, gdesc[UR28], RZ, !UPT, gsb0 ;  /* 0x01e000001c1879f0 */ /* 0x000fe6000c0008ff */
        /* <DEDUP_REMOVED lines=16> */
[----:B------:R-:W-:Y:S05]  /*3b50*/  @P2 BRA `(.L_x_23) ;  /* 0x00000000002c2947 */ /* 0x000fea0003800000 */
[----:B------:R-:W-:Y:S05]  /*3b60*/  @!P0 BRA `(.L_x_24) ;  /* 0x0000000000048947 */ /* 0x000fea0003800000 */
[----:B------:R-:W-:Y:S01]  /*3b70*/  BPT.TRAP 0x1 ;  /* 0x000000040000795c */ /* 0x000fe20000300000 */
.L_x_24:
[----:B------:R-:W-:Y:S01]  /*3b80*/  ULEA UR10, UR7, UR41, 0x3 ;  /* 0x00000029070a7291 */ /* 0x000fe2000f8e183f */
[----:B------:R-:W-:-:S05]  /*3b90*/  IMAD.U32 R4, RZ, RZ, UR34 ;  /* 0x00000022ff047e24 */ /* 0x000fca000f8e00ff */
[----:B------:R-:W-:-:S04]  /*3ba0*/  SHF.L.U32 R4, R4, 0x1f, RZ ;  /* 0x0000001f04047819 */ /* 0x000fc800000006ff */
[----:B------:R0:W1:Y:S01]  /*3bb0*/  SYNCS.PHASECHK.TRANS64.TRYWAIT P1, [UR10+0x2d850], R4 ;  /* 0x02d85004ff0075a7 */ /* 0x000062000802014a */
[----:B------:R-:W-:Y:S05]  /*3bc0*/  @!P0 BRA `(.L_x_25) ;  /* 0x0000000000048947 */ /* 0x000fea0003800000 */
[----:B------:R-:W-:Y:S01]  /*3bd0*/  BPT.TRAP 0x1 ;  /* 0x000000040000795c */ /* 0x000fe20000300000 */
.L_x_25:
[----:B-1----:R-:W-:Y:S05]  /*3be0*/  @P1 BRA `(.L_x_23) ;  /* 0x0000000000081947 */ /* 0x002fea0003800000 */
[----:B------:R-:W1:Y:S02]  /*3bf0*/  SYNCS.PHASECHK.TRANS64.TRYWAIT P1, [UR10+0x2d850], R4 ;  /* 0x02d85004ff0075a7 */ /* 0x000e64000802014a */
[----:B-1----:R-:W-:Y:S05]  /*3c00*/  @!P1 BRA `(.L_x_26) ;  /* 0x0000007400dc9947 */ /* 0x002fea0003800000 */
.L_x_23:
[----:B------:R-:W-:Y:S01]  /*3c10*/  UIADD3 UR10, UR41, 0x400, URZ ;  /* 0x00000400290a7890 */ /* 0x000fe2000fffe03f */
[----:B------:R-:W-:Y:S01]  /*3c20*/  WARPGROUP.ARRIVE ;  /* 0x00000000000079c5 */ /* 0x000fe20000000000 */
[----:B------:R-:W-:Y:S01]  /*3c30*/  ULOP3.LUT UR11, UR42, 0x10000, URZ, 0xfc, !UPT ;  /* 0x000100002a0b7892 */ /* 0x000fe2000f8efc3f */
[----:B01----:R-:W-:Y:S01]  /*3c40*/  VIADD R4, R17, 0x9 ;  /* 0x0000000911047836 */ /* 0x003fe20000000000 */
[----:B------:R-:W-:Y:S01]  /*3c50*/  USHF.R.U32.HI UR10, URZ, 0x4, UR10 ;  /* 0x000000043f0a7899 */ /* 0x000fe2000801160a */
[----:B------:R-:W-:Y:S01]  /*3c60*/  ISETP.GE.U32.AND P1, PT, R22, 0x180, PT ;  /* 0x000001801600780c */ /* 0x000fe20003f26070 */
[----:B------:R-:W-:Y:S01]  /*3c70*/  UMOV UR29, 0x40000040 ;  /* 0x40000040001d7882 */ /* 0x000fe20000000000 */
[----:B------:R-:W-:Y:S01]  /*3c80*/  UMOV UR31, 0x80000020 ;  /* 0x80000020001f7882 */ /* 0x000fe20000000000 */
[----:B------:R-:W-:Y:S01]  /*3c90*/  ULOP3.LUT UR10, UR10, 0x3fff, URZ, 0xc0, !UPT ;  /* 0x00003fff0a0a7892 */ /* 0x000fe2000f8ec03f */
[----:B------:R-:W-:Y:S01]  /*3ca0*/  SEL R4, R4, 0x9, !P1 ;  /* 0x0000000904047807 */ /* 0x000fe20004800000 */
[----:B------:R-:W-:-:S02]  /*3cb0*/  UMOV UR28, UR11 ;  /* 0x0000000b001c7c82 */ /* 0x000fc40008000000 */
[----:B------:R-:W-:-:S04]  /*3cc0*/  ULOP3.LUT UR10, UR10, 0x2000000, URZ, 0xfc, !UPT ;  /* 0x020000000a0a7892 */ /* 0x000fc8000f8efc3f */
[----:B------:R-:W-:-:S07]  /*3cd0*/  UIMAD UR10, UR7, 0x600, UR10 ;  /* 0x00000600070a78a4 */ /* 0x000fce000f8e020a */
[----:B------:R-:W-:Y:S02]  /*3ce0*/  UMOV UR30, UR10 ;  /* 0x0000000a001e7c82 */ /* 0x000fe40008000000 */
[----:B------:R-:W-:Y:S01]  /*3cf0*/  HGMMA.64x96x16.F32 R88, gdesc[UR28].tnspB, R88, gsb0 ;  /* 0x416000001c5879f0 */ /* 0x000fe20008000858 */
[----:B------:R-:W-:Y:S02]  /*3d00*/  UIADD3 UR28, UR11, 0x2, URZ ;  /* 0x000000020b1c7890 */ /* 0x000fe4000fffe03f */
[----:B------:R-:W-:Y:S01]  /*3d10*/  UIADD3 UR30, UR10, 0x40, URZ ;  /* 0x000000400a1e7890 */ /* 0x000fe2000fffe03f */
[----:B------:R-:W-:Y:S01]  /*3d20*/  UMOV UR29, 0x40000040 ;  /* 0x40000040001d7882 */ /* 0x000fe20000000000 */
[----:B------:R-:W-:Y:S01]  /*3d30*/  UMOV UR31, 0x80000020 ;  /* 0x80000020001f7882 */ /* 0x000fe20000000000 */
[----:B------:R-:W-:Y:S02]  /*3d40*/  WARPGROUP.DEPBAR.LE gsb0, 0x0 ;  /* 0x00008000000079c5 */ /* 0x000fe40000010000 */
[----:B------:R-:W-:-:S06]  /*3d50*/  WARPGROUP.ARRIVE ;  /* 0x00000000000079c5 */ /* 0x000fcc0000000000 */
        /* <DEDUP_REMOVED lines=42> */
[----:B------:R-:W-:Y:S03]  /*4000*/  HGMMA.64x96x16.F32 R88, gdesc[UR28].tnspB, R88, gsb0 ;  /* 0x416000001c5879f0 */ /* 0x000fe60008000858 */
[----:B------:R-:W-:Y:S02]  /*4010*/  WARPGROUP.DEPBAR.LE gsb0, 0x0 ;  /* 0x00008000000079c5 */ /* 0x000fe40000010000 */
[----:B------:R0:W-:Y:S06]  /*4020*/  BAR.ARV R4, 0x100 ;  /* 0x000400040000751d */ /* 0x0001ec0000002000 */
[----:B------:R-:W-:Y:S05]  /*4030*/  @!P0 BRA `(.L_x_27) ;  /* 0x0000000000048947 */ /* 0x000fea0003800000 */
[----:B------:R-:W-:Y:S01]  /*4040*/  BPT.TRAP 0x1 ;  /* 0x000000040000795c */ /* 0x000fe20000300000 */
.L_x_27:
[----:B0-----:R-:W-:Y:S02]  /*4050*/  FMNMX.FTZ R4, R24, R5, !PT ;  /* 0x0000000518047209 */ /* 0x001fe40007810000 */
[----:B------:R-:W-:Y:S02]  /*4060*/  FMNMX.FTZ R6, R26, R9, !PT ;  /* 0x000000091a067209 */ /* 0x000fe40007810000 */
[----:B------:R-:W-:Y:S02]  /*4070*/  FMNMX.FTZ R11, R25, R4, !PT ;  /* 0x00000004190b7209 */ /* 0x000fe40007810000 */
[----:B------:R-:W-:Y:S02]  /*4080*/  FMNMX.FTZ R19, R27, R6, !PT ;  /* 0x000000061b137209 */ /* 0x000fe40007810000 */
[----:B------:R-:W-:Y:S02]  /*4090*/  FMNMX.FTZ R4, R28, R11, !PT ;  /* 0x0000000b1c047209 */ /* 0x000fe40007810000 */
[----:B------:R-:W-:-:S02]  /*40a0*/  FMNMX.FTZ R6, R30, R19, !PT ;  /* 0x000000131e067209 */ /* 0x000fc40007810000 */
[----:B------:R-:W-:Y:S02]  /*40b0*/  FMNMX.FTZ R11, R29, R4, !PT ;  /* 0x000000041d0b7209 */ /* 0x000fe40007810000 */
        /* <DEDUP_REMOVED lines=57> */
[----:B------:R-:W-:Y:S01]  /*4450*/  R2UR UR10, R0 ;  /* 0x00000000000a72ca */ /* 0x000fe200000e0000 */
[----:B------:R-:W0:Y:S04]  /*4460*/  SHFL.BFLY PT, R11, R8, 0x2, 0x1f ;  /* 0x0c401f00080b7f89 */ /* 0x000e2800000e0000 */
[----:B------:R-:W1:Y:S08]  /*4470*/  SHFL.BFLY PT, R19, R6, 0x2, 0x1f ;  /* 0x0c401f0006137f89 */ /* 0x000e7000000e0000 */
[----:B------:R-:W-:-:S04]  /*4480*/  ULEA UR10, UR10, UR41, 0x3 ;  /* 0x000000290a0a7291 */ /* 0x000fc8000f8e183f */
[----:B------:R-:W-:-:S04]  /*4490*/  UIADD3 UR10, UR10, 0x2d840, URZ ;  /* 0x0002d8400a0a7890 */ /* 0x000fc8000fffe03f */
[----:B------:R-:W-:Y:S01]  /*44a0*/  UPRMT UR10, UR4, 0x654, UR10 ;  /* 0x00000654040a7896 */ /* 0x000fe2000800000a */
[----:B0-----:R-:W-:Y:S02]  /*44b0*/  FMNMX.FTZ R11, R8, R11, !PT ;  /* 0x0000000b080b7209 */ /* 0x001fe40007810000 */
[----:B-1----:R-:W-:-:S03]  /*44c0*/  FMNMX.FTZ R10, R6, R19, !PT ;  /* 0x00000013060a7209 */ /* 0x002fc60007810000 */
[----:B------:R-:W0:Y:S03]  /*44d0*/  SHFL.BFLY PT, R4, R11, 0x1, 0x1f ;  /* 0x0c201f000b047f89 */ /* 0x000e2600000e0000 */
[----:B------:R-:W-:Y:S01]  /*44e0*/  SYNCS.ARRIVE.TRANS64.RED.A1T0 RZ, [UR10], RZ ;  /* 0x000000ffffff79a7 */ /* 0x000fe2000810040a */
[----:B------:R-:W1:Y:S01]  /*44f0*/  SHFL.BFLY PT, R21, R10, 0x1, 0x1f ;  /* 0x0c201f000a157f89 */ /* 0x000e6200000e0000 */
[----:B0-----:R-:W-:Y:S02]  /*4500*/  FMNMX.FTZ R19, R11, R4, !PT ;  /* 0x000000040b137209 */ /* 0x001fe40007810000 */
[----:B-1----:R-:W-:-:S03]  /*4510*/  FMNMX.FTZ R4, R10, R21, !PT ;  /* 0x000000150a047209 */ /* 0x002fc60007810000 */
[C---:B------:R-:W-:Y:S01]  /*4520*/  FADD.FTZ R5, -R19.reuse, R5 ;  /* 0x0000000513057221 */ /* 0x040fe20000010100 */
[----:B------:R-:W-:-:S03]  /*4530*/  FMUL.FTZ R8, R19, UR5 ;  /* 0x0000000513087c20 */ /* 0x000fc60008410000 */
[----:B------:R-:W-:Y:S01]  /*4540*/  FMUL.FTZ R20, R5, UR5 ;  /* 0x0000000505147c20 */ /* 0x000fe20008410000 */
[--C-:B------:R-:W-:Y:S01]  /*4550*/  FFMA.FTZ R142, R25, UR5, -R8.reuse ;  /* 0x00000005198e7c23 */ /* 0x100fe20008010808 */
[--C-:B------:R-:W-:Y:S01]  /*4560*/  FFMA.FTZ R25, R28, UR5, -R8.reuse ;  /* 0x000000051c197c23 */ /* 0x100fe20008010808 */
[----:B------:R-:W-:Y:S01]  /*4570*/  FADD.FTZ R5, -R4, R9 ;  /* 0x0000000904057221 */ /* 0x000fe20000010100 */
[--C-:B------:R-:W-:Y:S01]  /*4580*/  FFMA.FTZ R137, R24, UR5, -R8.reuse ;  /* 0x0000000518897c23 */ /* 0x100fe20008010808 */
[--C-:B------:R-:W-:Y:S01]  /*4590*/  FFMA.FTZ R141, R33, UR5, -R8.reuse ;  /* 0x00000005218d7c23 */ /* 0x100fe20008010808 */
[--C-:B------:R-:W-:Y:S01]  /*45a0*/  FFMA.FTZ R138, R37, UR5, -R8.reuse ;  /* 0x00000005258a7c23 */ /* 0x100fe20008010808 */
[----:B------:R-:W-:Y:S01]  /*45b0*/  FMUL.FTZ R28, R4, UR5 ;  /* 0x00000005041c7c20 */ /* 0x000fe20008410000 */
        /* <DEDUP_REMOVED lines=20> */
[--C-:B0-----:R-:W-:Y:S01]  /*4700*/  FFMA.FTZ R20, R72, UR5, -R8.reuse ;  /* 0x0000000548147c23 */ /* 0x101fe20008010808 */
[--C-:B------:R-:W-:Y:S01]  /*4710*/  FFMA.FTZ R41, R73, UR5, -R8.reuse ;  /* 0x0000000549297c23 */ /* 0x100fe20008010808 */
[--C-:B------:R-:W-:Y:S01]  /*4720*/  FFMA.FTZ R53, R76, UR5, -R8.reuse ;  /* 0x000000054c357c23 */ /* 0x100fe20008010808 */
[--C-:B------:R-:W-:Y:S01]  /*4730*/  FFMA.FTZ R60, R77, UR5, -R8.reuse ;  /* 0x000000054d3c7c23 */ /* 0x100fe20008010808 */
[--C-:B------:R-:W-:Y:S01]  /*4740*/  FFMA.FTZ R56, R80, UR5, -R8.reuse ;  /* 0x0000000550387c23 */ /* 0x100fe20008010808 */
[--C-:B------:R-:W-:Y:S01]  /*4750*/  FFMA.FTZ R57, R81, UR5, -R8.reuse ;  /* 0x0000000551397c23 */ /* 0x100fe20008010808 */
[--C-:B------:R-:W-:Y:S01]  /*4760*/  FFMA.FTZ R61, R84, UR5, -R8.reuse ;  /* 0x00000005543d7c23 */ /* 0x100fe20008010808 */
[----:B------:R-:W-:Y:S01]  /*4770*/  FFMA.FTZ R64, R85, UR5, -R8 ;  /* 0x0000000555407c23 */ /* 0x000fe20008010808 */
[----:B------:R-:W-:Y:S01]  /*4780*/  FMUL.FTZ R5, R5, UR5 ;  /* 0x0000000505057c20 */ /* 0x000fe20008410000 */
[--C-:B------:R-:W-:Y:S01]  /*4790*/  FFMA.FTZ R8, R26, UR5, -R28.reuse ;  /* 0x000000051a087c23 */ /* 0x100fe2000801081c */
[--C-:B------:R-:W-:Y:S01]  /*47a0*/  FFMA.FTZ R29, R27, UR5, -R28.reuse ;  /* 0x000000051b1d7c23 */ /* 0x100fe2000801081c */
[----:B------:R-:W0:Y:S01]  /*47b0*/  MUFU.EX2 R137, R137 ;  /* 0x0000008900897308 */ /* 0x000e220000000800 */
[--C-:B------:R-:W-:Y:S01]  /*47c0*/  FFMA.FTZ R26, R30, UR5, -R28.reuse ;  /* 0x000000051e1a7c23 */ /* 0x100fe2000801081c */
[--C-:B------:R-:W-:Y:S01]  /*47d0*/  FFMA.FTZ R31, R31, UR5, -R28.reuse ;  /* 0x000000051f1f7c23 */ /* 0x100fe2000801081c */
[--C-:B------:R-:W-:Y:S01]  /*47e0*/  FFMA.FTZ R27, R34, UR5, -R28.reuse ;  /* 0x00000005221b7c23 */ /* 0x100fe2000801081c */
[--C-:B------:R-:W-:Y:S01]  /*47f0*/  FFMA.FTZ R80, R35, UR5, -R28.reuse ;  /* 0x0000000523507c23 */ /* 0x100fe2000801081c */
[--C-:B------:R-:W-:Y:S01]  /*4800*/  FFMA.FTZ R34, R38, UR5, -R28.reuse ;  /* 0x0000000526227c23 */ /* 0x100fe2000801081c */
[--C-:B------:R-:W-:Y:S01]  /*4810*/  FFMA.FTZ R73, R39, UR5, -R28.reuse ;  /* 0x0000000527497c23 */ /* 0x100fe2000801081c */
[--C-:B------:R-:W-:Y:S01]  /*4820*/  FFMA.FTZ R69, R47, UR5, -R28.reuse ;  /* 0x000000052f457c23 */ /* 0x100fe2000801081c */
        /* <DEDUP_REMOVED lines=8> */
[----:B------:R-:W1:Y:S01]  /*48b0*/  MUFU.EX2 R8, R8 ;  /* 0x0000000800087308 */ /* 0x000e620000000800 */
[----:B0-----:R-:W-:Y:S01]  /*48c0*/  FFMA.FTZ R7, R6, R7, R137 ;  /* 0x0000000706077223 */ /* 0x001fe20000010089 */
[--C-:B------:R-:W-:Y:S01]  /*48d0*/  FFMA.FTZ R43, R58, UR5, -R28.reuse ;  /* 0x000000053a2b7c23 */ /* 0x100fe2000801081c */
[--C-:B------:R-:W-:Y:S01]  /*48e0*/  FFMA.FTZ R68, R59, UR5, -R28.reuse ;  /* 0x000000053b447c23 */ /* 0x100fe2000801081c */
[--C-:B------:R-:W-:Y:S01]  /*48f0*/  FFMA.FTZ R46, R62, UR5, -R28.reuse ;  /* 0x000000053e2e7c23 */ /* 0x100fe2000801081c */
[--C-:B------:R-:W-:Y:S01]  /*4900*/  FFMA.FTZ R63, R63, UR5, -R28.reuse ;  /* 0x000000053f3f7c23 */ /* 0x100fe2000801081c */
[--C-:B------:R-:W-:Y:S01]  /*4910*/  FFMA.FTZ R50, R67, UR5, -R28.reuse ;  /* 0x0000000543327c23 */ /* 0x100fe2000801081c */
[--C-:B------:R-:W-:Y:S01]  /*4920*/  FFMA.FTZ R54, R74, UR5, -R28.reuse ;  /* 0x000000054a367c23 */ /* 0x100fe2000801081c */
[----:B------:R-:W0:Y:S01]  /*4930*/  MUFU.EX2 R142, R142 ;  /* 0x0000008e008e7308 */ /* 0x000e220000000800 */
[--C-:B------:R-:W-:Y:S01]  /*4940*/  FFMA.FTZ R59, R75, UR5, -R28.reuse ;  /* 0x000000054b3b7c23 */ /* 0x100fe2000801081c */
[--C-:B------:R-:W-:Y:S01]  /*4950*/  FFMA.FTZ R62, R79, UR5, -R28.reuse ;  /* 0x000000054f3e7c23 */ /* 0x100fe2000801081c */
[----:B------:R-:W-:-:S05]  /*4960*/  FFMA.FTZ R58, R82, UR5, -R28 ;  /* 0x00000005523a7c23 */ /* 0x000fca000801081c */
[----:B------:R-:W2:Y:S01]  /*4970*/  MUFU.EX2 R29, R29 ;  /* 0x0000001d001d7308 */ /* 0x000ea20000000800 */
[----:B-1----:R-:W-:-:S07]  /*4980*/  FFMA.FTZ R12, R5, R12, R8 ;  /* 0x0000000c050c7223 */ /* 0x002fce0000010008 */
[----:B------:R-:W1:Y:S01]  /*4990*/  MUFU.EX2 R25, R25 ;  /* 0x0000001900197308 */ /* 0x000e620000000800 */
[----:B0-----:R-:W-:-:S07]  /*49a0*/  FADD.FTZ R30, R142, R7 ;  /* 0x000000078e1e7221 */ /* 0x001fce0000010000 */
[----:B------:R-:W0:Y:S01]  /*49b0*/  MUFU.EX2 R26, R26 ;  /* 0x0000001a001a7308 */ /* 0x000e220000000800 */
[----:B--2---:R-:W-:-:S07]  /*49c0*/  FADD.FTZ R7, R29, R12 ;  /* 0x0000000c1d077221 */ /* 0x004fce0000010000 */
[----:B------:R-:W2:Y:S01]  /*49d0*/  MUFU.EX2 R140, R140 ;  /* 0x0000008c008c7308 */ /* 0x000ea20000000800 */
[----:B-1----:R-:W-:-:S07]  /*49e0*/  FADD.FTZ R47, R25, R30 ;  /* 0x0000001e192f7221 */ /* 0x002fce0000010000 */
[----:B------:R-:W1:Y:S01]  /*49f0*/  MUFU.EX2 R31, R31 ;  /* 0x0000001f001f7308 */ /* 0x000e620000000800 */
[----:B0-----:R-:W-:-:S07]  /*4a00*/  FADD.FTZ R12, R26, R7 ;  /* 0x000000071a0c7221 */ /* 0x001fce0000010000 */
[----:B------:R-:W0:Y:S01]  /*4a10*/  MUFU.EX2 R24, R24 ;  /* 0x0000001800187308 */ /* 0x000e220000000800 */
[----:B--2---:R-:W-:Y:S01]  /*4a20*/  FADD.FTZ R7, R140, R47 ;  /* 0x0000002f8c077221 */ /* 0x004fe20000010000 */
[--C-:B------:R-:W-:Y:S01]  /*4a30*/  FFMA.FTZ R47, R66, UR5, -R28.reuse ;  /* 0x00000005422f7c23 */ /* 0x100fe2000801081c */
[----:B------:R-:W-:-:S05]  /*4a40*/  FFMA.FTZ R66, R71, UR5, -R28 ;  /* 0x0000000547427c23 */ /* 0x000fca000801081c */
[----:B------:R-:W2:Y:S01]  /*4a50*/  MUFU.EX2 R27, R27 ;  /* 0x0000001b001b7308 */ /* 0x000ea20000000800 */
[----:B-1----:R-:W-:-:S07]  /*4a60*/  FADD.FTZ R12, R31, R12 ;  /* 0x0000000c1f0c7221 */ /* 0x002fce0000010000 */
        /* <DEDUP_REMOVED lines=13> */
[----:B0-----:R-:W-:Y:S01]  /*4b40*/  FADD.FTZ R30, R138, R51 ;  /* 0x000000338a1e7221 */ /* 0x001fe20000010000 */
[--C-:B------:R-:W-:Y:S01]  /*4b50*/  FFMA.FTZ R51, R70, UR5, -R28.reuse ;  /* 0x0000000546337c23 */ /* 0x100fe2000801081c */
[----:B------:R-:W-:-:S05]  /*4b60*/  FFMA.FTZ R70, R86, UR5, -R28 ;  /* 0x0000000556467c23 */ /* 0x000fca000801081c */
        /* <DEDUP_REMOVED lines=32> */
[----:B------:R-:W-:-:S06]  /*4d70*/  FFMA.FTZ R55, R78, UR5, -R28 ;  /* 0x000000054e377c23 */ /* 0x000fcc000801081c */
        /* <DEDUP_REMOVED lines=25> */
[----:B-1----:R-:W-:Y:S01]  /*4f10*/  FADD.FTZ R30, R50, R67 ;  /* 0x00000043321e7221 */ /* 0x002fe20000010000 */
[----:B------:R-:W-:-:S06]  /*4f20*/  FFMA.FTZ R67, R83, UR5, -R28 ;  /* 0x0000000553437c23 */ /* 0x000fcc000801081c */
        /* <DEDUP_REMOVED lines=37> */
[----:B0-----:R-:W-:-:S03]  /*5180*/  FADD.FTZ R7, R64, R75 ;  /* 0x0000004b40077221 */ /* 0x001fc60000010000 */
[----:B--2---:R-:W-:Y:S01]  /*5190*/  FADD.FTZ R12, R71, R12 ;  /* 0x0000000c470c7221 */ /* 0x004fe20000010000 */
[----:B------:R-:W-:Y:S06]  /*51a0*/  @!P0 BRA `(.L_x_28) ;  /* 0x0000000000048947 */ /* 0x000fec0003800000 */
[----:B------:R-:W-:Y:S01]  /*51b0*/  BPT.TRAP 0x1 ;  /* 0x000000040000795c */ /* 0x000fe20000300000 */
.L_x_28:
[----:B------:R-:W-:Y:S01]  /*51c0*/  ULEA UR7, UR7, UR41, 0x3 ;  /* 0x0000002907077291 */ /* 0x000fe2000f8e183f */
[----:B------:R-:W-:Y:S01]  /*51d0*/  F2FP.F16.F32.PACK_AB R30, R140, R25 ;  /* 0x000000198c1e723e */ /* 0x000fe200000000ff */
[----:B------:R-:W-:Y:S01]  /*51e0*/  UIADD3 UR10, UR33, -0x1, URZ ;  /* 0xffffffff210a7890 */ /* 0x000fe2000fffe03f */
[----:B------:R-:W-:Y:S01]  /*51f0*/  F2FP.F16.F32.PACK_AB R28, R142, R137 ;  /* 0x000000898e1c723e */ /* 0x000fe200000000ff */
[----:B------:R-:W-:Y:S01]  /*5200*/  UIADD3 UR7, UR7, 0x2d860, URZ ;  /* 0x0002d86007077890 */ /* 0x000fe2000fffe03f */
[----:B------:R-:W-:Y:S01]  /*5210*/  F2FP.F16.F32.PACK_AB R29, R29, R8 ;  /* 0x000000081d1d723e */ /* 0x000fe200000000ff */
[----:B------:R-:W-:Y:S01]  /*5220*/  UMOV UR34, UR32 ;  /* 0x0000002000227c82 */ /* 0x000fe20008000000 */
[----:B------:R-:W-:Y:S01]  /*5230*/  F2FP.F16.F32.PACK_AB R31, R31, R26 ;  /* 0x0000001a1f1f723e */ /* 0x000fe200000000ff */
[----:B------:R-:W-:Y:S01]  /*5240*/  UPRMT UR7, UR4, 0x654, UR7 ;  /* 0x0000065404077896 */ /* 0x000fe20008000007 */
[----:B------:R-:W-:Y:S01]  /*5250*/  F2FP.F16.F32.PACK_AB R25, R80, R27 ;  /* 0x0000001b5019723e */ /* 0x000fe200000000ff */
[-C--:B------:R-:W-:Y:S01]  /*5260*/  FMUL.FTZ R90, R90, R5.reuse ;  /* 0x000000055a5a7220 */ /* 0x080fe20000410000 */
[----:B------:R-:W-:Y:S01]  /*5270*/  F2FP.F16.F32.PACK_AB R24, R141, R24 ;  /* 0x000000188d18723e */ /* 0x000fe200000000ff */
[----:B------:R-:W-:Y:S01]  /*5280*/  FMUL.FTZ R91, R91, R5 ;  /* 0x000000055b5b7220 */ /* 0x000fe20000410000 */
[----:B------:R-:W-:Y:S01]  /*5290*/  F2FP.F16.F32.PACK_AB R26, R138, R11 ;  /* 0x0000000b8a1a723e */ /* 0x000fe200000000ff */
[-C--:B------:R-:W-:Y:S01]  /*52a0*/  FMUL.FTZ R94, R94, R5.reuse ;  /* 0x000000055e5e7220 */ /* 0x080fe20000410000 */
[----:B------:R-:W-:Y:S01]  /*52b0*/  F2FP.F16.F32.PACK_AB R27, R73, R34 ;  /* 0x00000022491b723e */ /* 0x000fe200000000ff */
[----:B------:R-:W-:Y:S01]  /*52c0*/  FMUL.FTZ R95, R95, R5 ;  /* 0x000000055f5f7220 */ /* 0x000fe20000410000 */
[----:B------:R-:W-:Y:S01]  /*52d0*/  F2FP.F16.F32.PACK_AB R8, R136, R9 ;  /* 0x000000098808723e */ /* 0x000fe200000000ff */
[----:B------:R-:W-:Y:S01]  /*52e0*/  SYNCS.ARRIVE.TRANS64.RED.A1T0 RZ, [UR7], RZ ;  /* 0x000000ffffff79a7 */ /* 0x000fe20008100407 */
[----:B------:R-:W-:Y:S01]  /*52f0*/  F2FP.F16.F32.PACK_AB R9, R76, R35 ;  /* 0x000000234c09723e */ /* 0x000fe200000000ff */
[----:B------:R-:W-:Y:S01]  /*5300*/  STSM.16.M88.4 [R18+0x21800], R28 ;  /* 0x0218001c12007844 */ /* 0x000fe20000000200 */
[----:B------:R-:W-:Y:S01]  /*5310*/  F2FP.F16.F32.PACK_AB R10, R139, R10 ;  /* 0x0000000a8b0a723e */ /* 0x000fe200000000ff */
[-C--:B------:R-:W-:Y:S01]  /*5320*/  FMUL.FTZ R98, R98, R5.reuse ;  /* 0x0000000562627220 */ /* 0x080fe20000410000 */
[----:B------:R-:W-:Y:S01]  /*5330*/  F2FP.F16.F32.PACK_AB R11, R69, R38 ;  /* 0x00000026450b723e */ /* 0x000fe200000000ff */
[----:B------:R0:W-:Y:S01]  /*5340*/  STSM.16.M88.4 [R15], R24 ;  /* 0x000000180f007844 */ /* 0x0001e20000000200 */
[----:B------:R-:W-:Y:S01]  /*5350*/  F2FP.F16.F32.PACK_AB R32, R33, R32 ;  /* 0x000000202120723e */ /* 0x000fe200000000ff */
[----:B------:R-:W-:Y:S01]  /*5360*/  FMUL.FTZ R99, R99, R5 ;  /* 0x0000000563637220 */ /* 0x000fe20000410000 */
[----:B------:R-:W-:Y:S01]  /*5370*/  F2FP.F16.F32.PACK_AB R33, R72, R39 ;  /* 0x000000274821723e */ /* 0x000fe200000000ff */
[----:B------:R1:W-:Y:S01]  /*5380*/  STSM.16.M88.4 [R14], R8 ;  /* 0x000000080e007844 */ /* 0x0003e20000000200 */
[----:B------:R-:W-:Y:S01]  /*5390*/  F2FP.F16.F32.PACK_AB R34, R52, R37 ;  /* 0x000000253422723e */ /* 0x000fe200000000ff */
[-C--:B------:R-:W-:Y:S01]  /*53a0*/  FMUL.FTZ R102, R102, R5.reuse ;  /* 0x0000000566667220 */ /* 0x080fe20000410000 */
[----:B------:R-:W-:Y:S01]  /*53b0*/  F2FP.F16.F32.PACK_AB R35, R65, R42 ;  /* 0x0000002a4123723e */ /* 0x000fe200000000ff */
[-C--:B------:R-:W-:Y:S01]  /*53c0*/  FMUL.FTZ R103, R103, R5.reuse ;  /* 0x0000000567677220 */ /* 0x080fe20000410000 */
[----:B------:R-:W-:Y:S01]  /*53d0*/  F2FP.F16.F32.PACK_AB R36, R49, R36 ;  /* 0x000000243124723e */ /* 0x000fe200000000ff */
[----:B------:R-:W-:Y:S01]  /*53e0*/  FMUL.FTZ R106, R106, R5 ;  /* 0x000000056a6a7220 */ /* 0x000fe20000410000 */
[----:B------:R-:W-:Y:S01]  /*53f0*/  F2FP.F16.F32.PACK_AB R37, R68, R43 ;  /* 0x0000002b4425723e */ /* 0x000fe200000000ff */
[----:B------:R2:W-:Y:S01]  /*5400*/  STSM.16.M88.4 [R13], R32 ;  /* 0x000000200d007844 */ /* 0x0005e20000000200 */
[----:B------:R-:W-:Y:S01]  /*5410*/  F2FP.F16.F32.PACK_AB R38, R45, R40 ;  /* 0x000000282d26723e */ /* 0x000fe200000000ff */
[-C--:B------:R-:W-:Y:S01]  /*5420*/  FMUL.FTZ R107, R107, R5.reuse ;  /* 0x000000056b6b7220 */ /* 0x080fe20000410000 */
[----:B------:R-:W-:Y:S01]  /*5430*/  F2FP.F16.F32.PACK_AB R39, R63, R46 ;  /* 0x0000002e3f27723e */ /* 0x000fe200000000ff */
[----:B------:R-:W-:Y:S01]  /*5440*/  FMUL.FTZ R110, R110, R5 ;  /* 0x000000056e6e7220 */ /* 0x000fe20000410000 */
[----:B------:R-:W-:Y:S01]  /*5450*/  F2FP.F16.F32.PACK_AB R49, R50, R47 ;  /* 0x0000002f3231723e */ /* 0x000fe200000000ff */
[----:B------:R-:W-:Y:S01]  /*5460*/  FMUL.FTZ R111, R111, R5 ;  /* 0x000000056f6f7220 */ /* 0x000fe20000410000 */
[----:B------:R-:W-:Y:S01]  /*5470*/  F2FP.F16.F32.PACK_AB R48, R48, R23 ;  /* 0x000000173030723e */ /* 0x000fe200000000ff */
[----:B------:R2:W-:Y:S01]  /*5480*/  STSM.16.M88.4 [R18+0x27800], R36 ;  /* 0x0278002412007844 */ /* 0x0005e20000000200 */
[----:B------:R-:W-:Y:S01]  /*5490*/  F2FP.F16.F32.PACK_AB R50, R44, R21 ;  /* 0x000000152c32723e */ /* 0x000fe200000000ff */
[----:B------:R-:W-:Y:S01]  /*54a0*/  FMUL.FTZ R114, R114, R5 ;  /* 0x0000000572727220 */ /* 0x000fe20000410000 */
[----:B------:R-:W-:Y:S01]  /*54b0*/  F2FP.F16.F32.PACK_AB R51, R66, R51 ;  /* 0x000000334233723e */ /* 0x000fe200000000ff */
[-C--:B------:R-:W-:Y:S01]  /*54c0*/  FMUL.FTZ R115, R115, R5.reuse ;  /* 0x0000000573737220 */ /* 0x080fe20000410000 */
[----:B------:R-:W-:Y:S01]  /*54d0*/  F2FP.F16.F32.PACK_AB R56, R57, R56 ;  /* 0x000000383938723e */ /* 0x000fe200000000ff */
[-C--:B------:R-:W-:Y:S01]  /*54e0*/  FMUL.FTZ R118, R118, R5.reuse ;  /* 0x0000000576767220 */ /* 0x080fe20000410000 */
[----:B0-----:R-:W-:Y:S01]  /*54f0*/  F2FP.F16.F32.PACK_AB R24, R41, R20 ;  /* 0x000000142918723e */ /* 0x001fe200000000ff */
[----:B------:R2:W-:Y:S01]  /*5500*/  STSM.16.M88.4 [R15+0x6000], R48 ;  /* 0x006000300f007844 */ /* 0x0005e20000000200 */
[----:B------:R-:W-:Y:S01]  /*5510*/  F2FP.F16.F32.PACK_AB R25, R59, R54 ;  /* 0x000000363b19723e */ /* 0x000fe200000000ff */
[----:B------:R-:W-:Y:S01]  /*5520*/  FMUL.FTZ R119, R119, R5 ;  /* 0x0000000577777220 */ /* 0x000fe20000410000 */
[----:B------:R-:W-:Y:S01]  /*5530*/  F2FP.F16.F32.PACK_AB R26, R60, R53 ;  /* 0x000000353c1a723e */ /* 0x000fe200000000ff */
[----:B------:R-:W-:Y:S01]  /*5540*/  FMUL.FTZ R122, R122, R5 ;  /* 0x000000057a7a7220 */ /* 0x000fe20000410000 */
[----:B------:R-:W-:Y:S01]  /*5550*/  F2FP.F16.F32.PACK_AB R27, R62, R55 ;  /* 0x000000373e1b723e */ /* 0x000fe200000000ff */
[-C--:B------:R-:W-:Y:S01]  /*5560*/  FMUL.FTZ R123, R123, R5.reuse ;  /* 0x000000057b7b7220 */ /* 0x080fe20000410000 */
[----:B------:R-:W-:Y:S01]  /*5570*/  F2FP.F16.F32.PACK_AB R57, R67, R58 ;  /* 0x0000003a4339723e */ /* 0x000fe200000000ff */
[----:B------:R-:W-:Y:S01]  /*5580*/  FMUL.FTZ R126, R126, R5 ;  /* 0x000000057e7e7220 */ /* 0x000fe20000410000 */
[----:B------:R-:W-:Y:S01]  /*5590*/  F2FP.F16.F32.PACK_AB R58, R64, R61 ;  /* 0x0000003d403a723e */ /* 0x000fe200000000ff */
[----:B------:R2:W-:Y:S01]  /*55a0*/  STSM.16.M88.4 [R14+0x6000], R24 ;  /* 0x006000180e007844 */ /* 0x0005e20000000200 */
[----:B------:R-:W-:Y:S01]  /*55b0*/  F2FP.F16.F32.PACK_AB R59, R71, R70 ;  /* 0x00000046473b723e */ /* 0x000fe200000000ff */
[-C--:B------:R-:W-:Y:S01]  /*55c0*/  FMUL.FTZ R127, R127, R5.reuse ;  /* 0x000000057f7f7220 */ /* 0x080fe20000410000 */
[----:B------:R-:W-:Y:S01]  /*55d0*/  ISETP.LT.AND P1, PT, R16, UR33, PT ;  /* 0x0000002110007c0c */ /* 0x000fe2000bf21270 */
[----:B------:R-:W-:Y:S01]  /*55e0*/  UMOV UR33, UR10 ;  /* 0x0000000a00217c82 */ /* 0x000fe20008000000 */
[----:B------:R-:W-:Y:S01]  /*55f0*/  R2UR UR7, R0 ;  /* 0x00000000000772ca */ /* 0x000fe200000e0000 */
[----:B------:R2:W-:Y:S01]  /*5600*/  STSM.16.M88.4 [R13+0x6000], R56 ;  /* 0x006000380d007844 */ /* 0x0005e20000000200 */
[-C--:B------:R-:W-:Y:S01]  /*5610*/  FMUL.FTZ R130, R130, R5.reuse ;  /* 0x0000000582827220 */ /* 0x080fe20000410000 */
[-C--:B------:R-:W-:Y:S01]  /*5620*/  FMUL.FTZ R131, R131, R5.reuse ;  /* 0x0000000583837220 */ /* 0x080fe20000410000 */
[-C--:B------:R-:W-:Y:S01]  /*5630*/  FMUL.FTZ R134, R134, R5.reuse ;  /* 0x0000000586867220 */ /* 0x080fe20000410000 */
[----:B------:R-:W-:Y:S01]  /*5640*/  @!PT LDS RZ, [RZ] ;  /* 0x00000000fffff984 */ /* 0x000fe20000000800 */
[----:B------:R-:W-:Y:S01]  /*5650*/  @!PT LDS RZ, [RZ] ;  /* 0x00000000fffff984 */ /* 0x000fe20000000800 */
[----:B------:R-:W-:Y:S01]  /*5660*/  @!PT LDS RZ, [RZ] ;  /* 0x00000000fffff984 */ /* 0x000fe20000000800 */
[----:B------:R-:W-:Y:S01]  /*5670*/  @!PT LDS RZ, [RZ] ;  /* 0x00000000fffff984 */ /* 0x000fe20000000800 */
[----:B------:R0:W-:Y:S06]  /*5680*/  MEMBAR.ALL.CTA ;  /* 0x0000000000007992 */ /* 0x0001ec0000008000 */
[----:B0-----:R-:W0:Y:S01]  /*5690*/  FENCE.VIEW.ASYNC.S ;  /* 0x00000000000073c6 */ /* 0x001e220000000000 */
[----:B------:R-:W-:Y:S01]  /*56a0*/  FMUL.FTZ R135, R135, R5 ;  /* 0x0000000587877220 */ /* 0x000fe20000410000 */
[-C--:B------:R-:W-:Y:S01]  /*56b0*/  FMUL.FTZ R88, R88, R6.reuse ;  /* 0x0000000658587220 */ /* 0x080fe20000410000 */
        /* <DEDUP_REMOVED lines=22> */
[----:B------:R-:W-:Y:S01]  /*5820*/  FMUL.FTZ R133, R133, R6 ;  /* 0x0000000685857220 */ /* 0x000fe20000410000 */
[----:B-1----:R-:W-:-:S02]  /*5830*/  IMAD.MOV.U32 R9, RZ, RZ, R4 ;  /* 0x000000ffff097224 */ /* 0x002fc400078e0004 */
[----:B------:R-:W-:Y:S01]  /*5840*/  IMAD.MOV.U32 R5, RZ, RZ, R19 ;  /* 0x000000ffff057224 */ /* 0x000fe200078e0013 */
[----:B0-----:R-:W-:Y:S01]  /*5850*/  NOP ;  /* 0x0000000000007918 */ /* 0x001fe20000000000 */
[----:B--2---:R-:W-:Y:S05]  /*5860*/  @P1 BRA `(.L_x_29) ;  /* 0xffffffdc00d41947 */ /* 0x004fea000383ffff */
.L_x_18:
[----:B------:R-:W-:Y:S06]  /*5870*/  BAR.ARV 0x8, 0x200 ;  /* 0x0208000000007b1d */ /* 0x000fec0000002000 */
[----:B------:R-:W-:Y:S05]  /*5880*/  @!P0 BRA `(.L_x_30) ;  /* 0x0000000000048947 */ /* 0x000fea0003800000 */
[----:B------:R-:W-:Y:S01]  /*5890*/  BPT.TRAP 0x1 ;  /* 0x000000040000795c */ /* 0x000fe20000300000 */
.L_x_30:
[----:B------:R-:W-:Y:S01]  /*58a0*/  R2UR UR6, R0 ;  /* 0x00000000000672ca */ /* 0x000fe200000e0000 */
[----:B------:R-:W-:-:S05]  /*58b0*/  IMAD.U32 R2, RZ, RZ, UR32 ;  /* 0x00000020ff027e24 */ /* 0x000fca000f8e00ff */
[----:B------:R-:W-:-:S07]  /*58c0*/  SHF.L.U32 R2, R2, 0x1f, RZ ;  /* 0x0000001f02027819 */ /* 0x000fce00000006ff */
[----:B------:R-:W-:-:S09]  /*58d0*/  ULEA UR6, UR6, UR41, 0x3 ;  /* 0x0000002906067291 */ /* 0x000fd2000f8e183f */
[----:B------:R0:W2:Y:S01]  /*58e0*/  SYNCS.PHASECHK.TRANS64.TRYWAIT P1, [UR6+0x2d850], R2 ;  /* 0x02d85002ff0075a7 */ /* 0x0000a20008020146 */
[----:B------:R-:W-:Y:S05]  /*58f0*/  @!P0 BRA `(.L_x_31) ;  /* 0x0000000000048947 */ /* 0x000fea0003800000 */
[----:B------:R-:W-:Y:S01]  /*5900*/  BPT.TRAP 0x1 ;  /* 0x000000040000795c */ /* 0x000fe20000300000 */
.L_x_31:
[----:B--2---:R-:W-:Y:S05]  /*5910*/  @P1 BRA `(.L_x_32) ;  /* 0x0000000000081947 */ /* 0x004fea0003800000 */
[----:B------:R-:W2:Y:S02]  /*5920*/  SYNCS.PHASECHK.TRANS64.TRYWAIT P1, [UR6+0x2d850], R2 ;  /* 0x02d85002ff0075a7 */ /* 0x000ea40008020146 */
[----:B--2---:R-:W-:Y:S05]  /*5930*/  @!P1 BRA `(.L_x_33) ;  /* 0x0000005800a89947 */ /* 0x004fea0003800000 */
.L_x_32:
[----:B------:R-:W-:Y:S01]  /*5940*/  UIADD3 UR41, UR41, 0x400, URZ ;  /* 0x0000040029297890 */ /* 0x000fe2000fffe03f */
[----:B------:R-:W-:Y:S01]  /*5950*/  R2UR UR8, R0 ;  /* 0x00000000000872ca */ /* 0x000fe200000e0000 */
[----:B------:R-:W-:Y:S01]  /*5960*/  ULOP3.LUT UR42, UR42, 0x10000, URZ, 0xfc, !UPT ;  /* 0x000100002a2a7892 */ /* 0x000fe2000f8efc3f */
[----:B------:R-:W-:Y:S01]  /*5970*/  WARPGROUP.ARRIVE ;  /* 0x00000000000079c5 */ /* 0x000fe20000000000 */
[----:B------:R-:W-:Y:S01]  /*5980*/  USHF.R.U32.HI UR41, URZ, 0x4, UR41 ;  /* 0x000000043f297899 */ /* 0x000fe20008011629 */
[----:B------:R-:W3:Y:S01]  /*5990*/  SHFL.BFLY PT, R0, R7, 0x2, 0x1f ;  /* 0x0c401f0007007f89 */ /* 0x000ee200000e0000 */
[----:B------:R-:W-:Y:S01]  /*59a0*/  UMOV UR9, 0x40000040 ;  /* 0x4000004000097882 */ /* 0x000fe20000000000 */
[----:B------:R-:W-:Y:S01]  /*59b0*/  UMOV UR11, 0x80000020 ;  /* 0x80000020000b7882 */ /* 0x000fe20000000000 */
[----:B------:R-:W-:Y:S01]  /*59c0*/  ULOP3.LUT UR41, UR41, 0x3fff, URZ, 0xc0, !UPT ;  /* 0x00003fff29297892 */ /* 0x000fe2000f8ec03f */
[----:B--2---:R-:W0:Y:S01]  /*59d0*/  SHFL.BFLY PT, R3, R12, 0x2, 0x1f ;  /* 0x0c401f000c037f89 */ /* 0x004e2200000e0000 */
[----:B------:R-:W-:Y:S01]  /*59e0*/  MOV R53, RZ ;  /* 0x000000ff00357202 */ /* 0x000fe20000000f00 */
[----:B------:R-:W-:Y:S01]  /*59f0*/  IMAD.MOV.U32 R16, RZ, RZ, RZ ;  /* 0x000000ffff107224 */ /* 0x000fe200078e00ff */
[----:B------:R-:W-:Y:S01]  /*5a00*/  ULOP3.LUT UR7, UR41, 0x2000000, URZ, 0xfc, !UPT ;  /* 0x0200000029077892 */ /* 0x000fe2000f8efc3f */
[----:B-1----:R-:W-:-:S02]  /*5a10*/  IMAD.U32 R8, RZ, RZ, UR5 ;  /* 0x00000005ff087e24 */ /* 0x002fc4000f8e00ff */
[----:B------:R-:W-:Y:S01]  /*5a20*/  IMAD.U32 R9, RZ, RZ, UR5 ;  /* 0x00000005ff097e24 */ /* 0x000fe2000f8e00ff */
[----:B------:R-:W-:Y:S01]  /*5a30*/  UIMAD UR7, UR8, 0x600, UR7 ;  /* 0x00000600080778a4 */ /* 0x000fe2000f8e0207 */
[----:B------:R-:W-:Y:S02]  /*5a40*/  IMAD.MOV.U32 R23, RZ, RZ, -0x800000 ;  /* 0xff800000ff177424 */ /* 0x000fe400078e00ff */
[----:B------:R-:W-:-:S04]  /*5a50*/  UMOV UR8, UR42 ;  /* 0x0000002a00087c82 */ /* 0x000fc80008000000 */
[----:B------:R-:W-:Y:S02]  /*5a60*/  UMOV UR10, UR7 ;  /* 0x00000007000a7c82 */ /* 0x000fe40008000000 */
[----:B------:R-:W-:Y:S01]  /*5a70*/  HGMMA.64x96x16.F32 R88, gdesc[UR8].tnspB, R88, gsb0 ;  /* 0x41600000085879f0 */ /* 0x000fe20008000858 */
[----:B------:R-:W-:Y:S02]  /*5a80*/  UIADD3 UR8, UR42, 0x2, URZ ;  /* 0x000000022a087890 */ /* 0x000fe4000fffe03f */
[----:B------:R-:W-:Y:S01]  /*5a90*/  UIADD3 UR10, UR7, 0x40, URZ ;  /* 0x00000040070a7890 */ /* 0x000fe2000fffe03f */
[----:B---3--:R-:W-:Y:S01]  /*5aa0*/  FADD.FTZ R0, R0, R7 ;  /* 0x0000000700007221 */ /* 0x008fe20000010000 */
[----:B------:R-:W-:Y:S01]  /*5ab0*/  UMOV UR9, 0x40000040 ;  /* 0x4000004000097882 */ /* 0x000fe20000000000 */
[----:B------:R-:W-:Y:S01]  /*5ac0*/  UMOV UR11, 0x80000020 ;  /* 0x80000020000b7882 */ /* 0x000fe20000000000 */
[----:B0-----:R-:W-:Y:S02]  /*5ad0*/  FADD.FTZ R2, R3, R12 ;  /* 0x0000000c03027221 */ /* 0x001fe40000010000 */
[----:B------:R-:W0:Y:S04]  /*5ae0*/  SHFL.BFLY PT, R3, R0, 0x1, 0x1f ;  /* 0x0c201f0000037f89 */ /* 0x000e2800000e0000 */
[----:B------:R-:W1:Y:S01]  /*5af0*/  SHFL.BFLY PT, R5, R2, 0x1, 0x1f ;  /* 0x0c201f0002057f89 */ /* 0x000e6200000e0000 */
[----:B0-----:R-:W-:Y:S01]  /*5b00*/  FADD.FTZ R6, R0, R3 ;  /* 0x0000000300067221 */ /* 0x001fe20000010000 */
[----:B------:R-:W-:-:S02]  /*5b10*/  IMAD.MOV.U32 R0, RZ, RZ, -0x800000 ;  /* 0xff800000ff007424 */ /* 0x000fc400078e00ff */
[----:B-1----:R-:W-:Y:S02]  /*5b20*/  FADD.FTZ R7, R2, R5 ;  /* 0x0000000502077221 */ /* 0x002fe40000010000 */
[----:B------:R-:W-:-:S03]  /*5b30*/  FSETP.NE.FTZ.AND P1, PT, R6, RZ, PT ;  /* 0x000000ff0600720b */ /* 0x000fc60003f35000 */
[----:B------:R-:W-:-:S10]  /*5b40*/  FSETP.NE.FTZ.AND P2, PT, R7, RZ, PT ;  /* 0x000000ff0700720b */ /* 0x000fd40003f55000 */
[----:B------:R-:W0:Y:S01]  /*5b50*/  @P1 MUFU.LG2 R3, R6 ;  /* 0x0000000600031308 */ /* 0x000e220000000c00 */
[----:B------:R-:W-:Y:S02]  /*5b60*/  @P1 FMUL.FTZ R2, R8, 0.69314718246459960938 ;  /* 0x3f31721808021820 */ /* 0x000fe40000410000 */
[----:B------:R-:W-:-:S05]  /*5b70*/  @P2 FMUL.FTZ R8, R9, 0.69314718246459960938 ;  /* 0x3f31721809082820 */ /* 0x000fca0000410000 */
[----:B------:R-:W1:Y:S08]  /*5b80*/  @P2 MUFU.LG2 R5, R7 ;  /* 0x0000000700052308 */ /* 0x000e700000000c00 */
[----:B------:R2:W3:Y:S01]  /*5b90*/  @P1 MUFU.RCP R53, R6 ;  /* 0x0000000600351308 */ /* 0x0004e20000001000 */
[----:B0-----:R-:W-:-:S04]  /*5ba0*/  @P1 FMUL.FTZ R3, R3, 0.69314718246459960938 ;  /* 0x3f31721803031820 */ /* 0x001fc80000410000 */
[----:B------:R-:W-:-:S03]  /*5bb0*/  @P1 FFMA.FTZ R23, R2, R19, R3 ;  /* 0x0000001302171223 */ /* 0x000fc60000010003 */
[----:B------:R2:W0:Y:S01]  /*5bc0*/  @P2 MUFU.RCP R16, R7 ;  /* 0x0000000700102308 */ /* 0x0004220000001000 */
[----:B-1----:R-:W-:-:S04]  /*5bd0*/  @P2 FMUL.FTZ R5, R5, 0.69314718246459960938 ;  /* 0x3f31721805052820 */ /* 0x002fc80000410000 */
[----:B------:R-:W-:Y:S01]  /*5be0*/  @P2 FFMA.FTZ R0, R8, R4, R5 ;  /* 0x0000000408002223 */ /* 0x000fe20000010005 */
        /* <DEDUP_REMOVED lines=46> */
[----:B0-23--:R-:W-:Y:S05]  /*5ed0*/  @!P0 BRA `(.L_x_34) ;  /* 0x0000000000048947 */ /* 0x00dfea0003800000 */
[----:B------:R-:W-:Y:S01]  /*5ee0*/  BPT.TRAP 0x1 ;  /* 0x000000040000795c */ /* 0x000fe20000300000 */
.L_x_34:
[----:B------:R-:W-:Y:S01]  /*5ef0*/  UIADD3 UR6, UR6, 0x2d860, URZ ;  /* 0x0002d86006067890 */ /* 0x000fe2000fffe03f */
[-C--:B------:R-:W-:Y:S01]  /*5f00*/  FMUL.FTZ R38, R88, R53.reuse ;  /* 0x0000003558267220 */ /* 0x080fe20000410000 */
[-C--:B------:R-:W-:Y:S01]  /*5f10*/  FMUL.FTZ R39, R89, R53.reuse ;  /* 0x0000003559277220 */ /* 0x080fe20000410000 */
[-C--:B------:R-:W-:Y:S01]  /*5f20*/  FMUL.FTZ R36, R92, R53.reuse ;  /* 0x000000355c247220 */ /* 0x080fe20000410000 */
[----:B------:R-:W-:Y:S01]  /*5f30*/  UPRMT UR6, UR4, 0x654, UR6 ;  /* 0x0000065404067896 */ /* 0x000fe20008000006 */
        /* <DEDUP_REMOVED lines=8> */
[----:B------:R-:W-:Y:S01]  /*5fc0*/  SYNCS.ARRIVE.TRANS64.RED.A1T0 RZ, [UR6], RZ ;  /* 0x000000ffffff79a7 */ /* 0x000fe20008100406 */
        /* <DEDUP_REMOVED lines=13> */
[----:B------:R-:W-:Y:S01]  /*60a0*/  PLOP3.LUT P0, PT, PT, PT, PT, 0x8, 0x0 ;  /* 0x000000000000781c */ /* 0x000fe20003f0e170 */
        /* <DEDUP_REMOVED lines=23> */
[----:B------:R-:W-:-:S07]  /*6220*/  FMUL.FTZ R135, R135, R16 ;  /* 0x0000001087877220 */ /* 0x000fce0000410000 */
.L_x_10:
[----:B------:R-:W-:Y:S05]  /*6230*/  @P0 BRA `(.L_x_35) ;  /* 0x0000001000880947 */ /* 0x000fea0003800000 */
[----:B------:R-:W-:Y:S01]  /*6240*/  IADD3 R58, R22, -0x80, RZ ;  /* 0xffffff80163a7810 */ /* 0x000fe20007ffe0ff */
[----:B------:R-:W0:Y:S01]  /*6250*/  S2R R60, SR_CTAID.X ;  /* 0x00000000003c7919 */ /* 0x000e220000002500 */
[----:B------:R-:W1:Y:S01]  /*6260*/  LDC R22, c[0x0][0xbe8] ;  /* 0x0002fa00ff167b82 */ /* 0x000e620000000800 */
[----:B------:R-:W-:Y:S01]  /*6270*/  USHF.R.S32.HI UR7, URZ, 0x1f, UR39 ;  /* 0x0000001f3f077899 */ /* 0x000fe20008011427 */
[----:B------:R-:W-:Y:S01]  /*6280*/  SHF.R.S32.HI R55, RZ, 0x1f, R58 ;  /* 0x0000001fff377819 */ /* 0x000fe2000001143a */
[----:B------:R-:W-:Y:S01]  /*6290*/  ULDC.64 UR8, c[0x0][0xbd0] ;  /* 0x0002f40000087ab9 */ /* 0x000fe20000000a00 */
[----:B------:R-:W-:Y:S01]  /*62a0*/  BSSY B0, `(.L_x_36) ;  /* 0x00000cf000007945 */ /* 0x000fe20003800000 */
[----:B------:R-:W-:Y:S01]  /*62b0*/  UIMAD UR6, UR7, UR8, URZ ;  /* 0x00000008070672a4 */ /* 0x000fe2000f8e023f */
[CC--:B------:R-:W-:Y:S01]  /*62c0*/  LEA.HI R16, R55.reuse, R58.reuse, RZ, 0x7 ;  /* 0x0000003a37107211 */ /* 0x0c0fe200078f38ff */
[----:B------:R-:W-:Y:S01]  /*62d0*/  UIMAD.WIDE.U32 UR4, UR39, UR8, URZ ;  /* 0x00000008270472a5 */ /* 0x000fe2000f8e003f */
[----:B------:R-:W-:Y:S01]  /*62e0*/  LEA.HI R55, R55, R58, RZ, 0x2 ;  /* 0x0000003a37377211 */ /* 0x000fe200078f10ff */
[----:B------:R-:W2:Y:S01]  /*62f0*/  S2UR UR12, SR_CTAID.Z ;  /* 0x00000000000c79c3 */ /* 0x000ea20000002700 */
[----:B------:R-:W-:Y:S01]  /*6300*/  LOP3.LUT R17, R16, 0xffffff80, RZ, 0xc0, !PT ;  /* 0xffffff8010117812 */ /* 0x000fe200078ec0ff */
[----:B------:R-:W-:Y:S01]  /*6310*/  UIMAD UR6, UR39, UR9, UR6 ;  /* 0x00000009270672a4 */ /* 0x000fe2000f8e0206 */
[----:B------:R-:W-:-:S02]  /*6320*/  SHF.R.S32.HI R57, RZ, 0x7, R16 ;  /* 0x00000007ff397819 */ /* 0x000fc40000011410 */
[----:B------:R-:W-:Y:S01]  /*6330*/  LOP3.LUT R55, R55, 0xfffffffc, RZ, 0xc0, !PT ;  /* 0xfffffffc37377812 */ /* 0x000fe200078ec0ff */
[C---:B------:R-:W-:Y:S01]  /*6340*/  IMAD.IADD R18, R58.reuse, 0x1, -R17 ;  /* 0x000000013a127824 */ /* 0x040fe200078e0a11 */
[----:B------:R-:W-:Y:S01]  /*6350*/  UIADD3 UR6, UR5, UR6, URZ ;  /* 0x0000000605067290 */ /* 0x000fe2000fffe03f */
[----:B------:R-:W-:Y:S01]  /*6360*/  IMAD.HI R16, R57, 0x55555556, RZ ;  /* 0x5555555639107827 */ /* 0x000fe200078e02ff */
[----:B------:R-:W3:Y:S01]  /*6370*/  LDC.64 R64, c[0x0][0xbd8] ;  /* 0x0002f600ff407b82 */ /* 0x000ee20000000a00 */
[----:B------:R-:W-:Y:S01]  /*6380*/  ULDC.64 UR8, c[0x0][0xb38] ;  /* 0x0002ce0000087ab9 */ /* 0x000fe20000000a00 */
[----:B------:R-:W-:Y:S01]  /*6390*/  SHF.R.S32.HI R59, RZ, 0x1f, R18 ;  /* 0x0000001fff3b7819 */ /* 0x000fe20000011412 */
[----:B------:R-:W-:Y:S01]  /*63a0*/  IMAD.IADD R55, R58, 0x1, -R55 ;  /* 0x000000013a377824 */ /* 0x000fe200078e0a37 */
[----:B------:R-:W-:Y:S01]  /*63b0*/  LEA.HI R16, R16, R16, RZ, 0x1 ;  /* 0x0000001010107211 */ /* 0x000fe200078f08ff */
[----:B------:R-:W-:Y:S01]  /*63c0*/  UIMAD UR7, UR7, UR8, URZ ;  /* 0x00000008070772a4 */ /* 0x000fe2000f8e023f */
[----:B------:R-:W-:-:S02]  /*63d0*/  LEA.HI R19, R59, R18, RZ, 0x2 ;  /* 0x000000123b137211 */ /* 0x000fc400078f10ff */
[----:B------:R-:W-:Y:S01]  /*63e0*/  BAR.SYNC.DEFER_BLOCKING 0x1, 0x180 ;  /* 0x0046000000007b1d */ /* 0x000fe20000010000 */
[----:B-1----:R-:W-:Y:S02]  /*63f0*/  ISETP.NE.AND P0, PT, R22, 0x1, PT ;  /* 0x000000011600780c */ /* 0x002fe40003f05270 */
[--C-:B------:R-:W-:Y:S02]  /*6400*/  SHF.R.S32.HI R17, RZ, 0x2, R19.reuse ;  /* 0x00000002ff117819 */ /* 0x100fe40000011413 */
[----:B------:R-:W-:-:S03]  /*6410*/  SHF.R.S32.HI R54, RZ, 0x1f, R19 ;  /* 0x0000001fff367819 */ /* 0x000fc60000011413 */
[----:B------:R-:W1:Y:S01]  /*6420*/  S2UR UR11, SR_CTAID.Y ;  /* 0x00000000000b79c3 */ /* 0x000e620000002600 */
[----:B------:R-:W-:Y:S01]  /*6430*/  LOP3.LUT R19, R19, 0x7ffffffc, RZ, 0xc0, !PT ;  /* 0x7ffffffc13137812 */ /* 0x000fe200078ec0ff */
[----:B--2---:R-:W-:Y:S01]  /*6440*/  USHF.R.S32.HI UR10, URZ, 0x1f, UR12 ;  /* 0x0000001f3f0a7899 */ /* 0x004fe2000801140c */
[----:B------:R-:W-:-:S03]  /*6450*/  LEA.HI R54, R54, R17, RZ, 0x3 ;  /* 0x0000001136367211 */ /* 0x000fc600078f18ff */
[----:B------:R-:W-:Y:S01]  /*6460*/  IMAD.IADD R19, R18, 0x1, -R19 ;  /* 0x0000000112137824 */ /* 0x000fe200078e0a13 */
[----:B------:R-:W-:Y:S01]  /*6470*/  LOP3.LUT R56, R54, 0xfffffff8, RZ, 0xc0, !PT ;  /* 0xfffffff836387812 */ /* 0x000fe200078ec0ff */
[----:B------:R-:W-:Y:S01]  /*6480*/  IMAD R54, R16, -0x3, R57 ;  /* 0xfffffffd10367824 */ /* 0x000fe200078e0239 */
[----:B------:R-:W-:Y:S01]  /*6490*/  LEA.HI R16, R59, R18, RZ, 0x5 ;  /* 0x000000123b107211 */ /* 0x000fe200078f28ff */
[----:B------:R-:W2:Y:S01]  /*64a0*/  @P0 LDC R58, c[0x0][0xbec] ;  /* 0x0002fb00ff3a0b82 */ /* 0x000ea20000000800 */
[----:B------:R-:W-:Y:S02]  /*64b0*/  IMAD.SHL.U32 R19, R19, 0x2, RZ ;  /* 0x0000000213137824 */ /* 0x000fe400078e00ff */
[----:B------:R-:W-:Y:S01]  /*64c0*/  IMAD.IADD R17, R17, 0x1, -R56 ;  /* 0x0000000111117824 */ /* 0x000fe200078e0a38 */
[----:B------:R-:W-:Y:S02]  /*64d0*/  LEA.HI R56, R55, R55, RZ, 0x1 ;  /* 0x0000003737387211 */ /* 0x000fe400078f08ff */
[----:B------:R-:W-:-:S02]  /*64e0*/  SHF.R.S32.HI R16, RZ, 0x5, R16 ;  /* 0x00000005ff107819 */ /* 0x000fc40000011410 */
[----:B------:R-:W-:Y:S01]  /*64f0*/  LOP3.LUT R56, R56, 0x1ffffffe, RZ, 0xc0, !PT ;  /* 0x1ffffffe38387812 */ /* 0x000fe200078ec0ff */
[----:B------:R-:W1:Y:S04]  /*6500*/  LDC R69, c[0x0][0xc50] ;  /* 0x00031400ff457b82 */ /* 0x000e680000000800 */
[----:B------:R-:W-:Y:S02]  /*6510*/  IMAD.IADD R57, R55, 0x1, -R56 ;  /* 0x0000000137397824 */ /* 0x000fe400078e0a38 */
[----:B------:R-:W-:Y:S01]  /*6520*/  IMAD R55, R16, 0x10, R17 ;  /* 0x0000001010377824 */ /* 0x000fe200078e0211 */
[----:B------:R-:W-:Y:S01]  /*6530*/  MOV R16, UR4 ;  /* 0x0000000400107c02 */ /* 0x000fe20008000f00 */
[----:B------:R-:W4:Y:S01]  /*6540*/  LDC.64 R66, c[0x0][0xb40] ;  /* 0x0002d000ff427b82 */ /* 0x000f220000000a00 */
[----:B------:R-:W-:Y:S01]  /*6550*/  IMAD.U32 R17, RZ, RZ, UR5 ;  /* 0x00000005ff117e24 */ /* 0x000fe2000f8e00ff */
[----:B------:R-:W-:Y:S01]  /*6560*/  UIMAD.WIDE.U32 UR4, UR39, UR8, URZ ;  /* 0x00000008270472a5 */ /* 0x000fe2000f8e003f */
[----:B------:R-:W-:-:S02]  /*6570*/  IMAD R56, R54, 0x40, R55 ;  /* 0x0000004036387824 */ /* 0x000fc400078e0237 */
[----:B------:R-:W-:Y:S01]  /*6580*/  IMAD.U32 R17, RZ, RZ, UR6 ;  /* 0x00000006ff117e24 */ /* 0x000fe2000f8e00ff */
[----:B------:R-:W-:Y:S01]  /*6590*/  UIMAD UR6, UR39, UR9, UR7 ;  /* 0x00000009270672a4 */ /* 0x000fe2000f8e0207 */
[----:B------:R-:W-:Y:S01]  /*65a0*/  IMAD R57, R57, 0x8, R56 ;  /* 0x0000000839397824 */ /* 0x000fe200078e0238 */
[----:B------:R-:W5:Y:S01]  /*65b0*/  @P0 LDC R63, c[0x0][0xbf0] ;  /* 0x0002fc00ff3f0b82 */ /* 0x000f620000000800 */
[----:B---3--:R-:W-:Y:S01]  /*65c0*/  IMAD R54, R64, UR10, RZ ;  /* 0x0000000a40367c24 */ /* 0x008fe2000f8e02ff */
[----:B------:R-:W-:Y:S01]  /*65d0*/  UIADD3 UR6, UR5, UR6, URZ ;  /* 0x0000000605067290 */ /* 0x000fe2000fffe03f */
[----:B0-----:R-:W-:Y:S01]  /*65e0*/  IMAD R57, R60, 0xc0, R57 ;  /* 0x000000c03c397824 */ /* 0x001fe200078e0239 */
[----:B------:R-:W-:Y:S01]  /*65f0*/  MOV R55, UR5 ;  /* 0x0000000500377c02 */ /* 0x000fe20008000f00 */
[----:B------:R-:W-:Y:S01]  /*6600*/  IMAD.WIDE.U32 R16, R64, UR12, R16 ;  /* 0x0000000c40107c25 */ /* 0x000fe2000f8e0010 */
[----:B------:R-:W-:Y:S02]  /*6610*/  ULDC.64 UR8, c[0x0][0xb28] ;  /* 0x0002ca0000087ab9 */ /* 0x000fe40000000a00 */
[----:B------:R-:W0:Y:S01]  /*6620*/  @P0 LDC R68, c[0x0][0xbec] ;  /* 0x0002fb00ff440b82 */ /* 0x000e220000000800 */
[----:B------:R-:W-:-:S02]  /*6630*/  IMAD R64, RZ, RZ, -UR39 ;  /* 0x80000027ff407e24 */ /* 0x000fc4000f8e02ff */
[----:B--2---:R-:W-:-:S04]  /*6640*/  @P0 IMAD.HI.U32 R58, R57, R58, RZ ;  /* 0x0000003a393a0227 */ /* 0x004fc800078e00ff */
[----:B------:R-:W-:Y:S01]  /*6650*/  IMAD R61, R65, UR12, R54 ;  /* 0x0000000c413d7c24 */ /* 0x000fe2000f8e0236 */
[----:B------:R-:W2:Y:S01]  /*6660*/  @P0 LDC R71, c[0x0][0xbf0] ;  /* 0x0002fc00ff470b82 */ /* 0x000ea20000000800 */
[----:B------:R-:W-:Y:S01]  /*6670*/  IMAD.U32 R54, RZ, RZ, UR4 ;  /* 0x00000004ff367e24 */ /* 0x000fe2000f8e00ff */
[----:B------:R-:W-:Y:S01]  /*6680*/  ULDC.64 UR4, c[0x0][0xbe0] ;  /* 0x0002f80000047ab9 */ /* 0x000fe20000000a00 */
[----:B------:R-:W-:Y:S01]  /*6690*/  IMAD.U32 R55, RZ, RZ, UR6 ;  /* 0x00000006ff377e24 */ /* 0x000fe2000f8e00ff */
[----:B------:R-:W-:Y:S01]  /*66a0*/  ULDC.64 UR6, c[0x0][0xb48] ;  /* 0x0002d20000067ab9 */ /* 0x000fe20000000a00 */
[C---:B----4-:R-:W-:Y:S02]  /*66b0*/  IMAD R62, R66.reuse, UR10, RZ ;  /* 0x0000000a423e7c24 */ /* 0x050fe4000f8e02ff */
[----:B-1----:R-:W-:Y:S02]  /*66c0*/  IMAD R69, R69, R64, UR11 ;  /* 0x0000000b45457e24 */ /* 0x002fe4000f8e0240 */
[----:B------:R-:W-:Y:S01]  /*66d0*/  IMAD.MOV.U32 R59, RZ, RZ, R57 ;  /* 0x000000ffff3b7224 */ /* 0x000fe200078e0039 */
[----:B-----5:R-:W-:Y:S01]  /*66e0*/  @P0 SHF.R.U32.HI R59, RZ, R63, R58 ;  /* 0x0000003fff3b0219 */ /* 0x020fe2000001163a */
[----:B------:R-:W-:Y:S01]  /*66f0*/  IMAD R63, R67, UR12, R62 ;  /* 0x0000000c433f7c24 */ /* 0x000fe2000f8e023e */
[----:B------:R-:W-:Y:S01]  /*6700*/  SHF.R.S32.HI R62, RZ, 0x1f, R69 ;  /* 0x0000001fff3e7819 */ /* 0x000fe20000011445 */
[----:B------:R-:W-:-:S04]  /*6710*/  IMAD.WIDE.U32 R54, R66, UR12, R54 ;  /* 0x0000000c42367c25 */ /* 0x000fc8000f8e0036 */
[----:B------:R-:W-:Y:S01]  /*6720*/  IMAD.IADD R17, R17, 0x1, R61 ;  /* 0x0000000111117824 */ /* 0x000fe200078e023d */
[----:B------:R-:W-:Y:S01]  /*6730*/  IADD3 R55, R55, R63, RZ ;  /* 0x0000003f37377210 */ /* 0x000fe20007ffe0ff */
[----:B0-----:R-:W-:-:S04]  /*6740*/  @P0 IMAD.HI.U32 R68, R57, R68, RZ ;  /* 0x0000004439440227 */ /* 0x001fc800078e00ff */
[----:B------:R-:W-:Y:S01]  /*6750*/  IMAD.MOV.U32 R61, RZ, RZ, R57 ;  /* 0x000000ffff3d7224 */ /* 0x000fe200078e0039 */
[----:B--2---:R-:W-:Y:S01]  /*6760*/  @P0 SHF.R.U32.HI R61, RZ, R71, R68 ;  /* 0x00000047ff3d0219 */ /* 0x004fe20000011644 */
[C---:B------:R-:W-:Y:S02]  /*6770*/  IMAD R58, R62.reuse, UR4, RZ ;  /* 0x000000043e3a7c24 */ /* 0x040fe4000f8e02ff */
[----:B------:R-:W-:Y:S02]  /*6780*/  IMAD R63, R62, UR6, RZ ;  /* 0x000000063e3f7c24 */ /* 0x000fe4000f8e02ff */
[----:B------:R-:W-:-:S04]  /*6790*/  IMAD.WIDE.U32 R16, R69, UR4, R16 ;  /* 0x0000000445107c25 */ /* 0x000fc8000f8e0010 */
[----:B------:R-:W-:Y:S01]  /*67a0*/  IMAD R62, R69, UR5, R58 ;  /* 0x00000005453e7c24 */ /* 0x000fe2000f8e023a */
[----:B------:R-:W-:Y:S01]  /*67b0*/  IADD3 R16, P0, R59, R16, RZ ;  /* 0x000000103b107210 */ /* 0x000fe20007f1e0ff */
[C---:B------:R-:W-:Y:S01]  /*67c0*/  IMAD R65, R69.reuse, UR7, R63 ;  /* 0x0000000745417c24 */ /* 0x040fe2000f8e023f */
[--C-:B------:R-:W-:Y:S01]  /*67d0*/  SHF.R.S32.HI R63, RZ, 0x1f, R59.reuse ;  /* 0x0000001fff3f7819 */ /* 0x100fe2000001143b */
[----:B------:R-:W-:Y:S01]  /*67e0*/  IMAD.MOV R59, RZ, RZ, -R59 ;  /* 0x000000ffff3b7224 */ /* 0x000fe200078e0a3b */
[----:B------:R-:W-:Y:S01]  /*67f0*/  SHF.R.S32.HI R58, RZ, 0x1f, R61 ;  /* 0x0000001fff3a7819 */ /* 0x000fe2000001143d */
[----:B------:R-:W-:Y:S01]  /*6800*/  ULDC.64 UR4, c[0x0][0xb30] ;  /* 0x0002cc0000047ab9 */ /* 0x000fe20000000a00 */
[----:B------:R-:W-:Y:S01]  /*6810*/  IMAD.WIDE.U32 R54, R69, UR6, R54 ;  /* 0x0000000645367c25 */ /* 0x000fe2000f8e0036 */
[----:B------:R-:W-:Y:S01]  /*6820*/  IADD3.X R17, R63, R17, R62, P0, !PT ;  /* 0x000000113f117210 */ /* 0x000fe200007fe43e */
[----:B------:R-:W-:Y:S02]  /*6830*/  ULDC.64 UR6, c[0x0][0xbc8] ;  /* 0x0002f20000067ab9 */ /* 0x000fe40000000a00 */
[----:B------:R-:W-:-:S02]  /*6840*/  IMAD.MOV R64, RZ, RZ, -R61 ;  /* 0x000000ffff407224 */ /* 0x000fc400078e0a3d */
[----:B------:R-:W-:Y:S02]  /*6850*/  IMAD R58, R58, UR4, RZ ;  /* 0x000000043a3a7c24 */ /* 0x000fe4000f8e02ff */
[C---:B------:R-:W-:Y:S02]  /*6860*/  IMAD R59, R22.reuse, R59, R57 ;  /* 0x0000003b163b7224 */ /* 0x040fe400078e0239 */
[----:B------:R-:W-:Y:S02]  /*6870*/  IMAD.IADD R55, R55, 0x1, R65 ;  /* 0x0000000137377824 */ /* 0x000fe400078e0241 */
[----:B------:R-:W-:Y:S02]  /*6880*/  IMAD R57, R22, R64, R57 ;  /* 0x0000004016397224 */ /* 0x000fe400078e0239 */
[C---:B------:R-:W-:Y:S01]  /*6890*/  IMAD R63, R61.reuse, UR5, R58 ;  /* 0x000000053d3f7c24 */ /* 0x040fe2000f8e023a */
[----:B------:R-:W-:Y:S01]  /*68a0*/  SHF.R.S32.HI R58, RZ, 0x1f, R59 ;  /* 0x0000001fff3a7819 */ /* 0x000fe2000001143b */
[----:B------:R-:W-:Y:S01]  /*68b0*/  IMAD.WIDE.U32 R54, R61, UR4, R54 ;  /* 0x000000043d367c25 */ /* 0x000fe2000f8e0036 */
[----:B------:R-:W-:Y:S01]  /*68c0*/  SHF.R.S32.HI R61, RZ, 0x1f, R57 ;  /* 0x0000001fff3d7819 */ /* 0x000fe20000011439 */
[----:B------:R-:W0:Y:S01]  /*68d0*/  S2UR UR5, SR_CgaCtaId ;  /* 0x00000000000579c3 */ /* 0x000e220000008800 */
[----:B------:R-:W-:Y:S01]  /*68e0*/  UMOV UR4, 0x400 ;  /* 0x0000040000047882 */ /* 0x000fe20000000000 */
[----:B------:R-:W-:-:S02]  /*68f0*/  IMAD R58, R58, UR6, RZ ;  /* 0x000000063a3a7c24 */ /* 0x000fc4000f8e02ff */
[----:B------:R-:W-:Y:S02]  /*6900*/  IMAD.IADD R55, R55, 0x1, R63 ;  /* 0x0000000137377824 */ /* 0x000fe400078e023f */
[----:B------:R-:W-:Y:S02]  /*6910*/  IMAD R62, R61, UR8, RZ ;  /* 0x000000083d3e7c24 */ /* 0x000fe4000f8e02ff */
[C---:B------:R-:W-:Y:S02]  /*6920*/  IMAD R61, R59.reuse, UR7, R58 ;  /* 0x000000073b3d7c24 */ /* 0x040fe4000f8e023a */
[----:B------:R-:W-:Y:S01]  /*6930*/  IMAD.WIDE.U32 R16, R59, UR6, R16 ;  /* 0x000000063b107c25 */ /* 0x000fe2000f8e0010 */
[----:B------:R-:W-:-:S03]  /*6940*/  ULDC.64 UR6, c[0x0][0xba8] ;  /* 0x0002ea0000067ab9 */ /* 0x000fc60000000a00 */
[C---:B------:R-:W-:Y:S01]  /*6950*/  IMAD R59, R57.reuse, UR9, R62 ;  /* 0x00000009393b7c24 */ /* 0x040fe2000f8e023e */
[----:B------:R-:W-:Y:S01]  /*6960*/  LEA R64, P0, R16, UR6, 0x2 ;  /* 0x0000000610407c11 */ /* 0x000fe2000f8010ff */
[----:B------:R-:W-:Y:S01]  /*6970*/  IMAD.WIDE.U32 R54, R57, UR8, R54 ;  /* 0x0000000839367c25 */ /* 0x000fe2000f8e0036 */
[----:B------:R-:W-:Y:S01]  /*6980*/  ULDC.64 UR8, c[0x0][0xb00] ;  /* 0x0002c00000087ab9 */ /* 0x000fe20000000a00 */
[----:B------:R-:W-:Y:S02]  /*6990*/  ULDC UR6, c[0x0][0xa88] ;  /* 0x0002a20000067ab9 */ /* 0x000fe40000000800 */
[----:B------:R-:W-:Y:S01]  /*69a0*/  IMAD.IADD R57, R17, 0x1, R61 ;  /* 0x0000000111397824 */ /* 0x000fe200078e023d */
[----:B------:R-:W-:Y:S01]  /*69b0*/  IADD3 R17, R55, R59, RZ ;  /* 0x0000003b37117210 */ /* 0x000fe20007ffe0ff */
[----:B------:R-:W-:Y:S01]  /*69c0*/  IMAD R58, R60, 0xc0, R56 ;  /* 0x000000c03c3a7824 */ /* 0x000fe200078e0238 */
[----:B------:R-:W-:Y:S01]  /*69d0*/  LEA R66, P1, R54, UR8, 0x2 ;  /* 0x0000000836427c11 */ /* 0x000fe2000f8210ff */
[----:B------:R-:W-:Y:S01]  /*69e0*/  SHFL.IDX PT, R56, R64, 0x1, 0x1c1f ;  /* 0x003c1f0040387f89 */ /* 0x000fe200000e0000 */
[----:B------:R-:W-:Y:S01]  /*69f0*/  LEA.HI.X R59, R16, UR7, R57, 0x2, P0 ;  /* 0x00000007103b7c11 */ /* 0x000fe200080f1439 */
[----:B0-----:R-:W-:Y:S01]  /*6a00*/  ULEA UR4, UR5, UR4, 0x18 ;  /* 0x0000000405047291 */ /* 0x001fe2000f8ec03f */
[----:B------:R-:W-:Y:S01]  /*6a10*/  LEA.HI.X R67, R54, UR9, R17, 0x2, P1 ;  /* 0x0000000936437c11 */ /* 0x000fe200088f1411 */
[----:B------:R-:W-:Y:S01]  /*6a20*/  IMAD R63, R22, UR6, RZ ;  /* 0x00000006163f7c24 */ /* 0x000fe2000f8e02ff */
[----:B------:R-:W-:Y:S01]  /*6a30*/  SHFL.IDX PT, R54, R64, RZ, 0x1c1f ;  /* 0x001c1fff40367589 */ /* 0x000fe200000e0000 */
[----:B------:R-:W-:Y:S01]  /*6a40*/  LOP3.LUT P0, RZ, R18, 0x3, RZ, 0xc0, !PT ;  /* 0x0000000312ff7812 */ /* 0x000fe2000780c0ff */
[C---:B------:R-:W-:Y:S01]  /*6a50*/  VIADD R62, R58.reuse, 0x8 ;  /* 0x000000083a3e7836 */ /* 0x040fe20000000000 */
[----:B------:R-:W-:Y:S01]  /*6a60*/  UIADD3 UR4, UR4, 0x2d820, URZ ;  /* 0x0002d82004047890 */ /* 0x000fe2000fffe03f */
[----:B------:R-:W0:Y:S01]  /*6a70*/  SHFL.IDX PT, R55, R59, RZ, 0x1c1f ;  /* 0x001c1fff3b377589 */ /* 0x000e2200000e0000 */
[----:B------:R-:W-:-:S02]  /*6a80*/  ISETP.GE.OR P1, PT, R58, R63, P0 ;  /* 0x0000003f3a00720c */ /* 0x000fc40000726670 */
[-C--:B------:R-:W-:Y:S01]  /*6a90*/  ISETP.GE.OR P0, PT, R62, R63.reuse, P0 ;  /* 0x0000003f3e00720c */ /* 0x080fe20000706670 */
[----:B------:R-:W1:Y:S01]  /*6aa0*/  SHFL.IDX PT, R57, R59, 0x1, 0x1c1f ;  /* 0x003c1f003b397f89 */ /* 0x000e6200000e0000 */
[----:B------:R-:W-:Y:S01]  /*6ab0*/  UPRMT UR4, URZ, 0x654, UR4 ;  /* 0x000006543f047896 */ /* 0x000fe20008000004 */
[----:B------:R-:W-:Y:S02]  /*6ac0*/  ISETP.GE.AND P2, PT, R58, R63, PT ;  /* 0x0000003f3a00720c */ /* 0x000fe40003f46270 */
[----:B------:R2:W3:Y:S04]  /*6ad0*/  SHFL.IDX PT, R16, R66, RZ, 0x1c1f ;  /* 0x001c1fff42107589 */ /* 0x0004e800000e0000 */
[----:B------:R2:W4:Y:S02]  /*6ae0*/  SHFL.IDX PT, R17, R67, RZ, 0x1c1f ;  /* 0x001c1fff43117589 */ /* 0x00052400000e0000 */
[----:B------:R-:W-:Y:S02]  /*6af0*/  SYNCS.ARRIVE.TRANS64.RED.A1T0 RZ, [UR4], RZ ;  /* 0x000000ffffff79a7 */ /* 0x000fe40008100404 */
[----:B0-----:R2:W-:Y:S04]  /*6b00*/  @!P1 ST.E desc[UR36][R54.64], R23 ;  /* 0x0000001736009985 */ /* 0x0015e8000c101924 */
[----:B-1----:R2:W-:Y:S01]  /*6b10*/  @!P0 ST.E desc[UR36][R56.64], R0 ;  /* 0x0000000038008985 */ /* 0x0025e2000c101924 */
[----:B------:R-:W-:Y:S05]  /*6b20*/  @P2 BRA `(.L_x_37) ;  /* 0x0000000400182947 */ /* 0x000fea0003800000 */
[C---:B--2---:R-:W-:Y:S01]  /*6b30*/  VIADD R0, R19.reuse, 0x8 ;  /* 0x0000000813007836 */ /* 0x044fe20000000000 */
[----:B------:R-:W-:Y:S01]  /*6b40*/  ULDC UR4, c[0x0][0xac8] ;  /* 0x0002b20000047ab9 */ /* 0x000fe20000000800 */
[C---:B------:R-:W-:Y:S01]  /*6b50*/  VIADD R18, R19.reuse, 0x10 ;  /* 0x0000001013127836 */ /* 0x040fe20000000000 */
[C---:B------:R-:W-:Y:S01]  /*6b60*/  IADD3 R22, R19.reuse, 0x18, RZ ;  /* 0x0000001813167810 */ /* 0x040fe20007ffe0ff */
[C---:B------:R-:W-:Y:S01]  /*6b70*/  VIADD R23, R19.reuse, 0x20 ;  /* 0x0000002013177836 */ /* 0x040fe20000000000 */
[----:B------:R-:W-:Y:S01]  /*6b80*/  ISETP.GE.AND P1, PT, R0, UR4, PT ;  /* 0x0000000400007c0c */ /* 0x000fe2000bf26270 */
[C---:B------:R-:W-:Y:S01]  /*6b90*/  VIADD R64, R19.reuse, 0x38 ;  /* 0x0000003813407836 */ /* 0x040fe20000000000 */
[----:B------:R-:W-:Y:S01]  /*6ba0*/  ISETP.GE.AND P2, PT, R18, UR4, PT ;  /* 0x0000000412007c0c */ /* 0x000fe2000bf46270 */
[----:B------:R-:W-:Y:S01]  /*6bb0*/  VIADD R65, R19, 0x40 ;  /* 0x0000004013417836 */ /* 0x000fe20000000000 */
[----:B------:R-:W-:Y:S02]  /*6bc0*/  ISETP.GE.AND P3, PT, R22, UR4, PT ;  /* 0x0000000416007c0c */ /* 0x000fe4000bf66270 */
[----:B------:R-:W-:-:S02]  /*6bd0*/  ISETP.GE.AND P4, PT, R23, UR4, PT ;  /* 0x0000000417007c0c */ /* 0x000fc4000bf86270 */
[----:B------:R-:W-:-:S05]  /*6be0*/  ISETP.GE.AND P0, PT, R19, UR4, PT ;  /* 0x0000000413007c0c */ /* 0x000fca000bf06270 */
[----:B------:R-:W-:Y:S02]  /*6bf0*/  @!P1 LEA.HI R0, R0, R0, RZ, 0x1 ;  /* 0x0000000000009211 */ /* 0x000fe400078f08ff */
[----:B------:R-:W-:Y:S02]  /*6c00*/  @!P2 LEA.HI R18, R18, R18, RZ, 0x1 ;  /* 0x000000121212a211 */ /* 0x000fe400078f08ff */
[----:B------:R-:W-:Y:S02]  /*6c10*/  @!P3 LEA.HI R54, R22, R22, RZ, 0x1 ;  /* 0x000000161636b211 */ /* 0x000fe400078f08ff */
[----:B------:R-:W-:Y:S02]  /*6c20*/  @!P1 LOP3.LUT R55, R0, 0xfffffffe, RZ, 0xc0, !PT ;  /* 0xfffffffe00379812 */ /* 0x000fe400078ec0ff */
[----:B------:R-:W-:Y:S01]  /*6c30*/  @!P4 LEA.HI R0, R23, R23, RZ, 0x1 ;  /* 0x000000171700c211 */ /* 0x000fe200078f08ff */
[----:B---34-:R-:W-:Y:S01]  /*6c40*/  @!P0 IMAD.WIDE R22, R19, 0x4, R16 ;  /* 0x0000000413168825 */ /* 0x018fe200078e0210 */
[----:B------:R-:W-:-:S02]  /*6c50*/  @!P2 LOP3.LUT R57, R18, 0xfffffffe, RZ, 0xc0, !PT ;  /* 0xfffffffe1239a812 */ /* 0x000fc400078ec0ff */
[----:B------:R-:W-:Y:S01]  /*6c60*/  @!P3 LOP3.LUT R59, R54, 0xfffffffe, RZ, 0xc0, !PT ;  /* 0xfffffffe363bb812 */ /* 0x000fe200078ec0ff */
[--C-:B------:R-:W-:Y:S01]  /*6c70*/  @!P1 IMAD.WIDE R54, R55, 0x4, R16.reuse ;  /* 0x0000000437369825 */ /* 0x100fe200078e0210 */
[----:B------:R-:W-:Y:S01]  /*6c80*/  @!P4 LOP3.LUT R61, R0, 0xfffffffe, RZ, 0xc0, !PT ;  /* 0xfffffffe003dc812 */ /* 0x000fe200078ec0ff */
[----:B------:R0:W-:Y:S02]  /*6c90*/  @!P0 ST.E.64 desc[UR36][R22.64], R38 ;  /* 0x0000002616008985 */ /* 0x0001e4000c101b24 */
[----:B------:R-:W-:Y:S02]  /*6ca0*/  VIADD R0, R19, 0x28 ;  /* 0x0000002813007836 */ /* 0x000fe40000000000 */
[--C-:B------:R-:W-:Y:S01]  /*6cb0*/  @!P2 IMAD.WIDE R56, R57, 0x4, R16.reuse ;  /* 0x000000043938a825 */ /* 0x100fe200078e0210 */
[----:B------:R1:W-:Y:S02]  /*6cc0*/  @!P1 ST.E.64 desc[UR36][R54.64], R36 ;  /* 0x0000002436009985 */ /* 0x0003e4000c101b24 */
[----:B------:R-:W-:Y:S01]  /*6cd0*/  ISETP.GE.AND P0, PT, R0, UR4, PT ;  /* 0x0000000400007c0c */ /* 0x000fe2000bf06270 */
[----:B------:R-:W-:Y:S01]  /*6ce0*/  VIADD R18, R19, 0x30 ;  /* 0x0000003013127836 */ /* 0x000fe20000000000 */
[----:B------:R2:W-:Y:S01]  /*6cf0*/  @!P2 ST.E.64 desc[UR36][R56.64], R34 ;  /* 0x000000223800a985 */ /* 0x0005e2000c101b24 */
[----:B------:R-:W-:Y:S01]  /*6d00*/  @!P3 IMAD.WIDE R58, R59, 0x4, R16 ;  /* 0x000000043b3ab825 */ /* 0x000fe200078e0210 */
[----:B------:R-:W-:-:S02]  /*6d10*/  ISETP.GE.AND P2, PT, R64, UR4, PT ;  /* 0x0000000440007c0c */ /* 0x000fc4000bf46270 */
[----:B------:R-:W-:Y:S01]  /*6d20*/  ISETP.GE.AND P1, PT, R18, UR4, PT ;  /* 0x0000000412007c0c */ /* 0x000fe2000bf26270 */
[----:B------:R-:W-:Y:S01]  /*6d30*/  @!P4 IMAD.WIDE R60, R61, 0x4, R16 ;  /* 0x000000043d3cc825 */ /* 0x000fe200078e0210 */
[----:B0-----:R-:W-:Y:S01]  /*6d40*/  IADD3 R22, R19, 0x48, RZ ;  /* 0x0000004813167810 */ /* 0x001fe20007ffe0ff */
[----:B------:R0:W-:Y:S01]  /*6d50*/  @!P3 ST.E.64 desc[UR36][R58.64], R40 ;  /* 0x000000283a00b985 */ /* 0x0001e2000c101b24 */
[----:B------:R-:W-:Y:S01]  /*6d60*/  ISETP.GE.AND P3, PT, R65, UR4, PT ;  /* 0x0000000441007c0c */ /* 0x000fe2000bf66270 */
[C---:B------:R-:W-:Y:S02]  /*6d70*/  VIADD R23, R19.reuse, 0x50 ;  /* 0x0000005013177836 */ /* 0x040fe40000000000 */
[----:B-1----:R-:W-:Y:S01]  /*6d80*/  VIADD R36, R19, 0x58 ;  /* 0x0000005813247836 */ /* 0x002fe20000000000 */
[----:B------:R1:W-:Y:S01]  /*6d90*/  @!P4 ST.E.64 desc[UR36][R60.64], R46 ;  /* 0x0000002e3c00c985 */ /* 0x0003e2000c101b24 */
[----:B------:R-:W-:Y:S02]  /*6da0*/  ISETP.GE.AND P4, PT, R22, UR4, PT ;  /* 0x0000000416007c0c */ /* 0x000fe4000bf86270 */
[----:B------:R-:W-:-:S02]  /*6db0*/  ISETP.GE.AND P5, PT, R23, UR4, PT ;  /* 0x0000000417007c0c */ /* 0x000fc4000bfa6270 */
[----:B------:R-:W-:Y:S02]  /*6dc0*/  ISETP.GE.AND P6, PT, R36, UR4, PT ;  /* 0x0000000424007c0c */ /* 0x000fe4000bfc6270 */
[----:B------:R-:W-:Y:S02]  /*6dd0*/  @!P0 LEA.HI R0, R0, R0, RZ, 0x1 ;  /* 0x0000000000008211 */ /* 0x000fe400078f08ff */
[----:B------:R-:W-:Y:S02]  /*6de0*/  @!P1 LEA.HI R18, R18, R18, RZ, 0x1 ;  /* 0x0000001212129211 */ /* 0x000fe400078f08ff */
[----:B------:R-:W-:Y:S02]  /*6df0*/  @!P2 LEA.HI R64, R64, R64, RZ, 0x1 ;  /* 0x000000404040a211 */ /* 0x000fe400078f08ff */
[----:B------:R-:W-:Y:S02]  /*6e00*/  @!P3 LEA.HI R65, R65, R65, RZ, 0x1 ;  /* 0x000000414141b211 */ /* 0x000fe400078f08ff */
[----:B------:R-:W-:-:S02]  /*6e10*/  @!P4 LEA.HI R22, R22, R22, RZ, 0x1 ;  /* 0x000000161616c211 */ /* 0x000fc400078f08ff */
[----:B--2---:R-:W-:Y:S02]  /*6e20*/  @!P5 LEA.HI R34, R23, R23, RZ, 0x1 ;  /* 0x000000171722d211 */ /* 0x004fe400078f08ff */
[----:B------:R-:W-:Y:S02]  /*6e30*/  @!P0 LOP3.LUT R23, R0, 0xfffffffe, RZ, 0xc0, !PT ;  /* 0xfffffffe00178812 */ /* 0x000fe400078ec0ff */
[----:B------:R-:W-:Y:S02]  /*6e40*/  @!P1 LOP3.LUT R35, R18, 0xfffffffe, RZ, 0xc0, !PT ;  /* 0xfffffffe12239812 */ /* 0x000fe400078ec0ff */
[----:B------:R-:W-:Y:S02]  /*6e50*/  @!P6 LEA.HI R36, R36, R36, RZ, 0x1 ;  /* 0x000000242424e211 */ /* 0x000fe400078f08ff */
[----:B------:R-:W-:Y:S02]  /*6e60*/  @!P2 LOP3.LUT R37, R64, 0xfffffffe, RZ, 0xc0, !PT ;  /* 0xfffffffe4025a812 */ /* 0x000fe400078ec0ff */
[----:B------:R-:W-:-:S02]  /*6e70*/  @!P3 LOP3.LUT R39, R65, 0xfffffffe, RZ, 0xc0, !PT ;  /* 0xfffffffe4127b812 */ /* 0x000fc400078ec0ff */
[----:B0-----:R-:W-:Y:S01]  /*6e80*/  @!P4 LOP3.LUT R41, R22, 0xfffffffe, RZ, 0xc0, !PT ;  /* 0xfffffffe1629c812 */ /* 0x001fe200078ec0ff */
[--C-:B------:R-:W-:Y:S01]  /*6e90*/  @!P0 IMAD.WIDE R22, R23, 0x4, R16.reuse ;  /* 0x0000000417168825 */ /* 0x100fe200078e0210 */
[----:B-1----:R-:W-:Y:S02]  /*6ea0*/  @!P5 LOP3.LUT R47, R34, 0xfffffffe, RZ, 0xc0, !PT ;  /* 0xfffffffe222fd812 */ /* 0x002fe400078ec0ff */
[----:B------:R-:W-:Y:S01]  /*6eb0*/  @!P6 LOP3.LUT R55, R36, 0xfffffffe, RZ, 0xc0, !PT ;  /* 0xfffffffe2437e812 */ /* 0x000fe200078ec0ff */
[--C-:B------:R-:W-:Y:S01]  /*6ec0*/  @!P1 IMAD.WIDE R34, R35, 0x4, R16.reuse ;  /* 0x0000000423229825 */ /* 0x100fe200078e0210 */
[----:B------:R0:W-:Y:S03]  /*6ed0*/  @!P0 ST.E.64 desc[UR36][R22.64], R2 ;  /* 0x0000000216008985 */ /* 0x0001e6000c101b24 */
        /* <DEDUP_REMOVED lines=8> */
[----:B------:R-:W-:Y:S01]  /*6f60*/  @!P6 IMAD.WIDE R16, R55, 0x4, R16 ;  /* 0x000000043710e825 */ /* 0x000fe200078e0210 */
[----:B------:R0:W-:Y:S04]  /*6f70*/  @!P5 ST.E.64 desc[UR36][R46.64], R42 ;  /* 0x0000002a2e00d985 */ /* 0x0001e8000c101b24 */
[----:B------:R0:W-:Y:S02]  /*6f80*/  @!P6 ST.E.64 desc[UR36][R16.64], R52 ;  /* 0x000000341000e985 */ /* 0x0001e4000c101b24 */
.L_x_37:
[----:B------:R-:W-:Y:S05]  /*6f90*/  BSYNC B0 ;  /* 0x0000000000007941 */ /* 0x000fea0003800000 */
.L_x_36:
[----:B------:R-:W-:Y:S01]  /*6fa0*/  ISETP.GE.AND P0, PT, R62, R63, PT ;  /* 0x0000003f3e00720c */ /* 0x000fe20003f06270 */
[----:B0-----:R1:W0:Y:S04]  /*6fb0*/  SHFL.IDX PT, R21, R67, 0x1, 0x1c1f ;  /* 0x003c1f0043157f89 */ /* 0x00122800000e0000 */
[----:B------:R1:W0:Y:S08]  /*6fc0*/  SHFL.IDX PT, R20, R66, 0x1, 0x1c1f ;  /* 0x003c1f0042147f89 */ /* 0x00023000000e0000 */
[----:B-1----:R-:W-:Y:S05]  /*6fd0*/  @P0 BRA `(.L_x_8) ;  /* 0x0000004000980947 */ /* 0x002fea0003800000 */
[C---:B--2---:R-:W-:Y:S01]  /*6fe0*/  VIADD R0, R19.reuse, 0x8 ;  /* 0x0000000813007836 */ /* 0x044fe20000000000 */
[----:B------:R-:W-:Y:S01]  /*6ff0*/  ULDC UR4, c[0x0][0xac8] ;  /* 0x0002b20000047ab9 */ /* 0x000fe20000000800 */
[C---:B------:R-:W-:Y:S01]  /*7000*/  VIADD R2, R19.reuse, 0x10 ;  /* 0x0000001013027836 */ /* 0x040fe20000000000 */
[C---:B------:R-:W-:Y:S01]  /*7010*/  ISETP.GE.AND P2, PT, R19.reuse, UR4, PT ;  /* 0x0000000413007c0c */ /* 0x040fe2000bf46270 */
[C---:B------:R-:W-:Y:S01]  /*7020*/  VIADD R3, R19.reuse, 0x18 ;  /* 0x0000001813037836 */ /* 0x040fe20000000000 */
[----:B------:R-:W-:Y:S01]  /*7030*/  ISETP.GE.AND P3, PT, R0, UR4, PT ;  /* 0x0000000400007c0c */ /* 0x000fe2000bf66270 */
[C---:B------:R-:W-:Y:S01]  /*7040*/  VIADD R22, R19.reuse, 0x28 ;  /* 0x0000002813167836 */ /* 0x040fe20000000000 */
[----:B------:R-:W-:Y:S01]  /*7050*/  ISETP.GE.AND P4, PT, R2, UR4, PT ;  /* 0x0000000402007c0c */ /* 0x000fe2000bf86270 */
[----:B------:R-:W-:Y:S01]  /*7060*/  VIADD R23, R19, 0x38 ;  /* 0x0000003813177836 */ /* 0x000fe20000000000 */
[----:B------:R-:W-:Y:S01]  /*7070*/  ISETP.GE.AND P5, PT, R3, UR4, PT ;  /* 0x0000000403007c0c */ /* 0x000fe2000bfa6270 */
[C---:B------:R-:W-:Y:S01]  /*7080*/  VIADD R28, R19.reuse, 0x40 ;  /* 0x00000040131c7836 */ /* 0x040fe20000000000 */
[C---:B------:R-:W-:Y:S01]  /*7090*/  IADD3 R18, R19.reuse, 0x20, RZ ;  /* 0x0000002013127810 */ /* 0x040fe20007ffe0ff */
[----:B------:R-:W-:Y:S01]  /*70a0*/  VIADD R29, R19, 0x48 ;  /* 0x00000048131d7836 */ /* 0x000fe20000000000 */
[----:B------:R-:W-:-:S02]  /*70b0*/  ISETP.GE.AND P1, PT, R22, UR4, PT ;  /* 0x0000000416007c0c */ /* 0x000fc4000bf26270 */
[----:B------:R-:W-:Y:S02]  /*70c0*/  ISETP.GE.AND P0, PT, R18, UR4, PT ;  /* 0x0000000412007c0c */ /* 0x000fe4000bf06270 */
[----:B------:R-:W-:Y:S02]  /*70d0*/  IADD3 R34, R19, 0x50, RZ ;  /* 0x0000005013227810 */ /* 0x000fe40007ffe0ff */
[----:B------:R-:W-:Y:S02]  /*70e0*/  @!P3 LEA.HI R0, R0, R0, RZ, 0x1 ;  /* 0x000000000000b211 */ /* 0x000fe400078f08ff */
[----:B------:R-:W-:Y:S02]  /*70f0*/  @!P4 LEA.HI R2, R2, R2, RZ, 0x1 ;  /* 0x000000020202c211 */ /* 0x000fe400078f08ff */
[----:B------:R-:W-:Y:S02]  /*7100*/  @!P5 LEA.HI R3, R3, R3, RZ, 0x1 ;  /* 0x000000030303d211 */ /* 0x000fe400078f08ff */
[----:B------:R-:W-:Y:S01]  /*7110*/  @!P3 LOP3.LUT R5, R0, 0xfffffffe, RZ, 0xc0, !PT ;  /* 0xfffffffe0005b812 */ /* 0x000fe200078ec0ff */
[----:B------:R-:W-:Y:S01]  /*7120*/  VIADD R0, R19, 0x30 ;  /* 0x0000003013007836 */ /* 0x000fe20000000000 */
[----:B------:R-:W-:-:S02]  /*7130*/  @!P4 LOP3.LUT R7, R2, 0xfffffffe, RZ, 0xc0, !PT ;  /* 0xfffffffe0207c812 */ /* 0x000fc400078ec0ff */
[----:B----4-:R-:W-:Y:S01]  /*7140*/  @!P5 LOP3.LUT R17, R3, 0xfffffffe, RZ, 0xc0, !PT ;  /* 0xfffffffe0311d812 */ /* 0x010fe200078ec0ff */
[--C-:B0-----:R-:W-:Y:S01]  /*7150*/  @!P2 IMAD.WIDE R2, R19, 0x4, R20.reuse ;  /* 0x000000041302a825 */ /* 0x101fe200078e0214 */
[----:B------:R-:W-:Y:S02]  /*7160*/  ISETP.GE.AND P6, PT, R34, UR4, PT ;  /* 0x0000000422007c0c */ /* 0x000fe4000bfc6270 */
[----:B------:R-:W-:Y:S01]  /*7170*/  @!P0 LEA.HI R18, R18, R18, RZ, 0x1 ;  /* 0x0000001212128211 */ /* 0x000fe200078f08ff */
[--C-:B------:R-:W-:Y:S01]  /*7180*/  @!P3 IMAD.WIDE R4, R5, 0x4, R20.reuse ;  /* 0x000000040504b825 */ /* 0x100fe200078e0214 */
[----:B------:R0:W-:Y:S01]  /*7190*/  @!P2 ST.E.64 desc[UR36][R2.64], R10 ;  /* 0x0000000a0200a985 */ /* 0x0001e2000c101b24 */
[----:B------:R-:W-:Y:S02]  /*71a0*/  ISETP.GE.AND P2, PT, R0, UR4, PT ;  /* 0x0000000400007c0c */ /* 0x000fe4000bf46270 */
[----:B------:R-:W-:Y:S01]  /*71b0*/  @!P4 IMAD.WIDE R6, R7, 0x4, R20 ;  /* 0x000000040706c825 */ /* 0x000fe200078e0214 */
[----:B------:R1:W-:Y:S01]  /*71c0*/  @!P3 ST.E.64 desc[UR36][R4.64], R24 ;  /* 0x000000180400b985 */ /* 0x0003e2000c101b24 */
[----:B------:R-:W-:-:S02]  /*71d0*/  ISETP.GE.AND P3, PT, R23, UR4, PT ;  /* 0x0000000417007c0c */ /* 0x000fc4000bf66270 */
[----:B---3--:R-:W-:Y:S01]  /*71e0*/  @!P5 IMAD.WIDE R16, R17, 0x4, R20 ;  /* 0x000000041110d825 */ /* 0x008fe200078e0214 */
[----:B------:R2:W-:Y:S01]  /*71f0*/  @!P4 ST.E.64 desc[UR36][R6.64], R32 ;  /* 0x000000200600c985 */ /* 0x0005e2000c101b24 */
[----:B------:R-:W-:Y:S02]  /*7200*/  ISETP.GE.AND P4, PT, R28, UR4, PT ;  /* 0x000000041c007c0c */ /* 0x000fe4000bf86270 */
[----:B------:R-:W-:Y:S01]  /*7210*/  @!P1 LEA.HI R22, R22, R22, RZ, 0x1 ;  /* 0x0000001616169211 */ /* 0x000fe200078f08ff */
[----:B------:R3:W-:Y:S01]  /*7220*/  @!P5 ST.E.64 desc[UR36][R16.64], R44 ;  /* 0x0000002c1000d985 */ /* 0x0007e2000c101b24 */
[----:B------:R-:W-:Y:S01]  /*7230*/  ISETP.GE.AND P5, PT, R29, UR4, PT ;  /* 0x000000041d007c0c */ /* 0x000fe2000bfa6270 */
[----:B------:R-:W-:Y:S01]  /*7240*/  VIADD R19, R19, 0x58 ;  /* 0x0000005813137836 */ /* 0x000fe20000000000 */
[----:B0-----:R-:W-:Y:S02]  /*7250*/  @!P0 LOP3.LUT R3, R18, 0xfffffffe, RZ, 0xc0, !PT ;  /* 0xfffffffe12038812 */ /* 0x001fe400078ec0ff */
[----:B------:R-:W-:-:S02]  /*7260*/  @!P2 LEA.HI R0, R0, R0, RZ, 0x1 ;  /* 0x000000000000a211 */ /* 0x000fc400078f08ff */
[----:B-1----:R-:W-:Y:S01]  /*7270*/  @!P1 LOP3.LUT R5, R22, 0xfffffffe, RZ, 0xc0, !PT ;  /* 0xfffffffe16059812 */ /* 0x002fe200078ec0ff */
[--C-:B------:R-:W-:Y:S01]  /*7280*/  @!P0 IMAD.WIDE R2, R3, 0x4, R20.reuse ;  /* 0x0000000403028825 */ /* 0x100fe200078e0214 */
[----:B------:R-:W-:Y:S02]  /*7290*/  @!P3 LEA.HI R23, R23, R23, RZ, 0x1 ;  /* 0x000000171717b211 */ /* 0x000fe400078f08ff */
[----:B------:R-:W-:Y:S01]  /*72a0*/  @!P4 LEA.HI R28, R28, R28, RZ, 0x1 ;  /* 0x0000001c1c1cc211 */ /* 0x000fe200078f08ff */
[----:B------:R-:W-:Y:S01]  /*72b0*/  @!P1 IMAD.WIDE R4, R5, 0x4, R20 ;  /* 0x0000000405049825 */ /* 0x000fe200078e0214 */
[----:B------:R-:W-:Y:S01]  /*72c0*/  @!P6 LEA.HI R34, R34, R34, RZ, 0x1 ;  /* 0x000000222222e211 */ /* 0x000fe200078f08ff */
[----:B------:R0:W-:Y:S01]  /*72d0*/  @!P0 ST.E.64 desc[UR36][R2.64], R30 ;  /* 0x0000001e02008985 */ /* 0x0001e2000c101b24 */
[----:B------:R-:W-:Y:S02]  /*72e0*/  @!P5 LEA.HI R29, R29, R29, RZ, 0x1 ;  /* 0x0000001d1d1dd211 */ /* 0x000fe400078f08ff */
[----:B--2---:R-:W-:Y:S01]  /*72f0*/  @!P2 LOP3.LUT R7, R0, 0xfffffffe, RZ, 0xc0, !PT ;  /* 0xfffffffe0007a812 */ /* 0x004fe200078ec0ff */
[----:B------:R1:W-:Y:S01]  /*7300*/  @!P1 ST.E.64 desc[UR36][R4.64], R48 ;  /* 0x0000003004009985 */ /* 0x0003e2000c101b24 */
[----:B------:R-:W-:-:S02]  /*7310*/  @!P3 LOP3.LUT R23, R23, 0xfffffffe, RZ, 0xc0, !PT ;  /* 0xfffffffe1717b812 */ /* 0x000fc400078ec0ff */
[----:B------:R-:W-:Y:S02]  /*7320*/  @!P4 LOP3.LUT R11, R28, 0xfffffffe, RZ, 0xc0, !PT ;  /* 0xfffffffe1c0bc812 */ /* 0x000fe400078ec0ff */
[----:B------:R-:W-:Y:S02]  /*7330*/  @!P5 LOP3.LUT R29, R29, 0xfffffffe, RZ, 0xc0, !PT ;  /* 0xfffffffe1d1dd812 */ /* 0x000fe400078ec0ff */
[----:B---3--:R-:W-:Y:S02]  /*7340*/  @!P6 LOP3.LUT R17, R34, 0xfffffffe, RZ, 0xc0, !PT ;  /* 0xfffffffe2211e812 */ /* 0x008fe400078ec0ff */
[----:B------:R-:W-:Y:S01]  /*7350*/  ISETP.GE.AND P0, PT, R19, UR4, PT ;  /* 0x0000000413007c0c */ /* 0x000fe2000bf06270 */
[----:B0-----:R-:W-:-:S04]  /*7360*/  @!P2 IMAD.WIDE R2, R7, 0x4, R20 ;  /* 0x000000040702a825 */ /* 0x001fc800078e0214 */
[--C-:B-1----:R-:W-:Y:S01]  /*7370*/  @!P3 IMAD.WIDE R4, R23, 0x4, R20.reuse ;  /* 0x000000041704b825 */ /* 0x102fe200078e0214 */
[----:B------:R1:W-:Y:S03]  /*7380*/  @!P2 ST.E.64 desc[UR36][R2.64], R8 ;  /* 0x000000080200a985 */ /* 0x0003e6000c101b24 */
[--C-:B------:R-:W-:Y:S01]  /*7390*/  @!P4 IMAD.WIDE R6, R11, 0x4, R20.reuse ;  /* 0x000000040b06c825 */ /* 0x100fe200078e0214 */
[----:B------:R1:W-:Y:S03]  /*73a0*/  @!P3 ST.E.64 desc[UR36][R4.64], R12 ;  /* 0x0000000c0400b985 */ /* 0x0003e6000c101b24 */
[--C-:B------:R-:W-:Y:S01]  /*73b0*/  @!P5 IMAD.WIDE R10, R29, 0x4, R20.reuse ;  /* 0x000000041d0ad825 */ /* 0x100fe200078e0214 */
[----:B------:R1:W-:Y:S03]  /*73c0*/  @!P4 ST.E.64 desc[UR36][R6.64], R14 ;  /* 0x0000000e0600c985 */ /* 0x0003e6000c101b24 */
[----:B------:R-:W-:Y:S01]  /*73d0*/  @!P6 IMAD.WIDE R16, R17, 0x4, R20 ;  /* 0x000000041110e825 */ /* 0x000fe200078e0214 */
[----:B------:R1:W-:Y:S04]  /*73e0*/  @!P5 ST.E.64 desc[UR36][R10.64], R26 ;  /* 0x0000001a0a00d985 */ /* 0x0003e8000c101b24 */
[----:B------:R1:W-:Y:S01]  /*73f0*/  @!P6 ST.E.64 desc[UR36][R16.64], R50 ;  /* 0x000000321000e985 */ /* 0x0003e2000c101b24 */
[----:B------:R-:W-:Y:S05]  /*7400*/  @P0 BRA `(.L_x_8) ;  /* 0x0000003c008c0947 */ /* 0x000fea0003800000 */
[----:B------:R-:W-:-:S04]  /*7410*/  LEA.HI R19, R19, R19, RZ, 0x1 ;  /* 0x0000001313137211 */ /* 0x000fc800078f08ff */
[----:B-1----:R-:W-:-:S05]  /*7420*/  LOP3.LUT R3, R19, 0xfffffffe, RZ, 0xc0, !PT ;  /* 0xfffffffe13037812 */ /* 0x002fca00078ec0ff */
[----:B------:R-:W-:-:S05]  /*7430*/  IMAD.WIDE R2, R3, 0x4, R20 ;  /* 0x0000000403027825 */ /* 0x000fca00078e0214 */
[----:B------:R0:W-:Y:S01]  /*7440*/  ST.E.64 desc[UR36][R2.64], R134 ;  /* 0x0000008602007985 */ /* 0x0001e2000c101b24 */
[----:B------:R-:W-:Y:S05]  /*7450*/  BRA `(.L_x_8) ;  /* 0x0000003c00787947 */ /* 0x000fea0003800000 */
.L_x_35:
[----:B------:R-:W-:-:S05]  /*7460*/  VIADD R0, R22, 0xffffff80 ;  /* 0xffffff8016007836 */ /* 0x000fca0000000000 */
[----:B------:R-:W-:-:S13]  /*7470*/  ISETP.GT.AND P0, PT, R0, 0xbf, PT ;  /* 0x000000bf0000780c */ /* 0x000fda0003f04270 */
[----:B------:R-:W-:Y:S05]  /*7480*/  @P0 BRA `(.L_x_8) ;  /* 0x0000003c006c0947 */ /* 0x000fea0003800000 */
[----:B------:R-:W0:Y:S01]  /*7490*/  S2R R3, SR_CTAID.X ;  /* 0x0000000000037919 */ /* 0x000e220000002500 */
[----:B------:R-:W1:Y:S01]  /*74a0*/  LDC R4, c[0x0][0xbe8] ;  /* 0x0002fa00ff047b82 */ /* 0x000e620000000800 */
[----:B------:R-:W-:Y:S01]  /*74b0*/  ULDC UR4, c[0x0][0xa88] ;  /* 0x0002a20000047ab9 */ /* 0x000fe20000000800 */
[----:B0-----:R-:W-:Y:S02]  /*74c0*/  IMAD R22, R3, 0xc0, R22 ;  /* 0x000000c003167824 */ /* 0x001fe400078e0216 */
[----:B-1----:R-:W-:Y:S02]  /*74d0*/  IMAD R3, R4, UR4, RZ ;  /* 0x0000000404037c24 */ /* 0x002fe4000f8e02ff */
[----:B------:R-:W-:-:S05]  /*74e0*/  VIADD R22, R22, 0xffffff80 ;  /* 0xffffff8016167836 */ /* 0x000fca0000000000 */
[----:B------:R-:W-:-:S13]  /*74f0*/  ISETP.GE.AND P0, PT, R22, R3, PT ;  /* 0x000000031600720c */ /* 0x000fda0003f06270 */
[----:B------:R-:W-:Y:S05]  /*7500*/  @P0 BRA `(.L_x_8) ;  /* 0x0000003c004c0947 */ /* 0x000fea0003800000 */
[----:B------:R-:W-:Y:S01]  /*7510*/  ISETP.NE.AND P0, PT, R4, 0x1, PT ;  /* 0x000000010400780c */ /* 0x000fe20003f05270 */
[----:B------:R-:W0:Y:S01]  /*7520*/  S2UR UR7, SR_CTAID.Z ;  /* 0x00000000000779c3 */ /* 0x000e220000002700 */
[----:B------:R-:W-:Y:S02]  /*7530*/  USHF.R.S32.HI UR6, URZ, 0x1f, UR39 ;  /* 0x0000001f3f067899 */ /* 0x000fe40008011427 */
[----:B------:R-:W-:Y:S01]  /*7540*/  IMAD R6, RZ, RZ, -UR39 ;  /* 0x80000027ff067e24 */ /* 0x000fe2000f8e02ff */
[----:B------:R-:W-:Y:S01]  /*7550*/  ULDC.64 UR8, c[0x0][0xbd0] ;  /* 0x0002f40000087ab9 */ /* 0x000fe20000000a00 */
[----:B------:R-:W-:Y:S01]  /*7560*/  IMAD.MOV.U32 R5, RZ, RZ, R22 ;  /* 0x000000ffff057224 */ /* 0x000fe200078e0016 */
[----:B------:R-:W-:Y:S02]  /*7570*/  UIMAD UR6, UR6, UR8, URZ ;  /* 0x00000008060672a4 */ /* 0x000fe4000f8e023f */
[----:B------:R-:W-:Y:S01]  /*7580*/  UIMAD.WIDE.U32 UR4, UR39, UR8, URZ ;  /* 0x00000008270472a5 */ /* 0x000fe2000f8e003f */
[----:B------:R-:W1:Y:S01]  /*7590*/  LDC.64 R12, c[0x0][0xbd8] ;  /* 0x0002f600ff0c7b82 */ /* 0x000e620000000a00 */
[----:B------:R-:W-:-:S04]  /*75a0*/  UIMAD UR6, UR39, UR9, UR6 ;  /* 0x00000009270672a4 */ /* 0x000fc8000f8e0206 */
[----:B------:R-:W-:Y:S02]  /*75b0*/  UIADD3 UR6, UR5, UR6, URZ ;  /* 0x0000000605067290 */ /* 0x000fe4000fffe03f */
[----:B------:R-:W-:Y:S01]  /*75c0*/  MOV R3, UR5 ;  /* 0x0000000500037c02 */ /* 0x000fe20008000f00 */
[----:B------:R-:W-:Y:S01]  /*75d0*/  IMAD.U32 R2, RZ, RZ, UR4 ;  /* 0x00000004ff027e24 */ /* 0x000fe2000f8e00ff */
[----:B------:R-:W2:Y:S01]  /*75e0*/  @P0 LDC R9, c[0x0][0xbec] ;  /* 0x0002fb00ff090b82 */ /* 0x000ea20000000800 */
[----:B------:R-:W-:Y:S01]  /*75f0*/  ULDC.64 UR4, c[0x0][0xbe0] ;  /* 0x0002f80000047ab9 */ /* 0x000fe20000000a00 */
[----:B------:R-:W-:-:S06]  /*7600*/  IMAD.U32 R3, RZ, RZ, UR6 ;  /* 0x00000006ff037e24 */ /* 0x000fcc000f8e00ff */
[----:B------:R-:W3:Y:S01]  /*7610*/  S2UR UR10, SR_CTAID.Y ;  /* 0x00000000000a79c3 */ /* 0x000ee20000002600 */
[----:B0-----:R-:W-:-:S07]  /*7620*/  USHF.R.S32.HI UR8, URZ, 0x1f, UR7 ;  /* 0x0000001f3f087899 */ /* 0x001fce0008011407 */
[----:B------:R-:W3:Y:S01]  /*7630*/  LDC R7, c[0x0][0xc50] ;  /* 0x00031400ff077b82 */ /* 0x000ee20000000800 */
[C---:B-1----:R-:W-:Y:S02]  /*7640*/  IMAD R8, R12.reuse, UR8, RZ ;  /* 0x000000080c087c24 */ /* 0x042fe4000f8e02ff */
[----:B------:R-:W-:-:S04]  /*7650*/  IMAD.WIDE.U32 R2, R12, UR7, R2 ;  /* 0x000000070c027c25 */ /* 0x000fc8000f8e0002 */
[----:B------:R-:W-:Y:S01]  /*7660*/  IMAD R13, R13, UR7, R8 ;  /* 0x000000070d0d7c24 */ /* 0x000fe2000f8e0208 */
[----:B------:R-:W0:Y:S01]  /*7670*/  @P0 LDC R11, c[0x0][0xbf0] ;  /* 0x0002fc00ff0b0b82 */ /* 0x000e220000000800 */
[----:B--2---:R-:W-:-:S04]  /*7680*/  @P0 IMAD.HI.U32 R0, R22, R9, RZ ;  /* 0x0000000916000227 */ /* 0x004fc800078e00ff */
[----:B------:R-:W-:Y:S02]  /*7690*/  IMAD.IADD R3, R13, 0x1, R3 ;  /* 0x000000010d037824 */ /* 0x000fe400078e0203 */
[----:B---3--:R-:W-:-:S04]  /*76a0*/  IMAD R9, R7, R6, UR10 ;  /* 0x0000000a07097e24 */ /* 0x008fc8000f8e0206 */
[----:B------:R-:W-:Y:S01]  /*76b0*/  IMAD.WIDE.U32 R2, R9, UR4, R2 ;  /* 0x0000000409027c25 */ /* 0x000fe2000f8e0002 */
[----:B0-----:R-:W-:Y:S02]  /*76c0*/  @P0 SHF.R.U32.HI R5, RZ, R11, R0 ;  /* 0x0000000bff050219 */ /* 0x001fe40000011600 */
[----:B------:R-:W-:Y:S02]  /*76d0*/  SHF.R.S32.HI R0, RZ, 0x1f, R9 ;  /* 0x0000001fff007819 */ /* 0x000fe40000011409 */
[----:B------:R-:W-:Y:S01]  /*76e0*/  IADD3 R2, P0, R5, R2, RZ ;  /* 0x0000000205027210 */ /* 0x000fe20007f1e0ff */
[----:B------:R-:W-:Y:S02]  /*76f0*/  IMAD.MOV R7, RZ, RZ, -R5 ;  /* 0x000000ffff077224 */ /* 0x000fe400078e0a05 */
[----:B------:R-:W-:Y:S02]  /*7700*/  IMAD R0, R0, UR4, RZ ;  /* 0x0000000400007c24 */ /* 0x000fe4000f8e02ff */
[----:B------:R-:W-:-:S02]  /*7710*/  IMAD R7, R4, R7, R22 ;  /* 0x0000000704077224 */ /* 0x000fc400078e0216 */
[----:B------:R-:W-:Y:S01]  /*7720*/  IMAD R4, R9, UR5, R0 ;  /* 0x0000000509047c24 */ /* 0x000fe2000f8e0200 */
[----:B------:R-:W-:Y:S01]  /*7730*/  SHF.R.S32.HI R9, RZ, 0x1f, R5 ;  /* 0x0000001fff097819 */ /* 0x000fe20000011405 */
[----:B------:R-:W-:Y:S01]  /*7740*/  ULDC.64 UR4, c[0x0][0xbc8] ;  /* 0x0002f20000047ab9 */ /* 0x000fe20000000a00 */
[----:B------:R-:W-:Y:S02]  /*7750*/  SHF.R.S32.HI R0, RZ, 0x1f, R7 ;  /* 0x0000001fff007819 */ /* 0x000fe40000011407 */
[----:B------:R-:W-:-:S03]  /*7760*/  IADD3.X R3, R9, R3, R4, P0, !PT ;  /* 0x0000000309037210 */ /* 0x000fc600007fe404 */
[----:B------:R-:W-:Y:S02]  /*7770*/  IMAD R0, R0, UR4, RZ ;  /* 0x0000000400007c24 */ /* 0x000fe4000f8e02ff */
[----:B------:R-:W-:-:S04]  /*7780*/  IMAD.WIDE.U32 R2, R7, UR4, R2 ;  /* 0x0000000407027c25 */ /* 0x000fc8000f8e0002 */
[----:B------:R-:W-:Y:S01]  /*7790*/  IMAD R5, R7, UR5, R0 ;  /* 0x0000000507057c24 */ /* 0x000fe2000f8e0200 */
[----:B------:R-:W-:Y:S02]  /*77a0*/  ULDC.64 UR4, c[0x0][0xba8] ;  /* 0x0002ea0000047ab9 */ /* 0x000fe40000000a00 */
[----:B------:R-:W-:Y:S01]  /*77b0*/  LEA R4, P0, R2, UR4, 0x2 ;  /* 0x0000000402047c11 */ /* 0x000fe2000f8010ff */
[----:B------:R-:W-:-:S05]  /*77c0*/  IMAD.IADD R3, R3, 0x1, R5 ;  /* 0x0000000103037824 */ /* 0x000fca00078e0205 */
[----:B------:R-:W-:Y:S02]  /*77d0*/  LEA.HI.X R5, R2, UR5, R3, 0x2, P0 ;  /* 0x0000000502057c11 */ /* 0x000fe400080f1403 */
[----:B------:R-:W-:-:S05]  /*77e0*/  MOV R3, 0xff800000 ;  /* 0xff80000000037802 */ /* 0x000fca0000000f00 */
[----:B------:R0:W-:Y:S01]  /*77f0*/  STG.E desc[UR36][R4.64], R3 ;  /* 0x0000000304007986 */ /* 0x0001e2000c101924 */
[----:B------:R-:W-:Y:S05]  /*7800*/  BRA `(.L_x_8) ;  /* 0x00000038008c7947 */ /* 0x000fea0003800000 */
.L_x_6:
[----:B------:R-:W-:-:S08]  /*7810*/  NOP ;  /* 0x0000000000007918 */ /* 0x000fd00000000000 */
[----:B------:R-:W0:-:S00]  /*7820*/  USETMAXREG.DEALLOC.CTAPOOL 0x20 ;  /* 0x00000020000079c8 */ /* 0x000e0000080e0500 */
[----:B0-----:R-:W-:Y:S01]  /*7830*/  LOP3.LUT R18, R0, 0x3, RZ, 0xc0, !PT ;  /* 0x0000000300127812 */ /* 0x001fe200078ec0ff */
[----:B------:R-:W0:Y:S05]  /*7840*/  S2R R24, SR_CTAID.Z ;  /* 0x0000000000187919 */ /* 0x000e2a0000002700 */
[----:B-1----:R-:W1:Y:S01]  /*7850*/  S2UR UR6, SR_CTAID.Y ;  /* 0x00000000000679c3 */ /* 0x002e620000002600 */
[----:B------:R-:W2:Y:S02]  /*7860*/  SHFL.IDX PT, R0, R18, RZ, 0x1f ;  /* 0x00001fff12007589 */ /* 0x000ea400000e0000 */
[----:B--2---:R-:W-:-:S13]  /*7870*/  ISETP.NE.AND P0, PT, R0, RZ, PT ;  /* 0x000000ff0000720c */ /* 0x004fda0003f05270 */
[----:B01----:R-:W-:Y:S05]  /*7880*/  @!P0 BRA `(.L_x_38) ;  /* 0x0000000000288947 */ /* 0x003fea0003800000 */
[----:B------:R-:W-:Y:S01]  /*7890*/  ULDC UR7, c[0x0][0xc50] ;  /* 0x0003140000077ab9 */ /* 0x000fe20000000800 */
[----:B------:R-:W-:Y:S01]  /*78a0*/  UMOV UR42, UR6 ;  /* 0x00000006002a7c82 */ /* 0x000fe20008000000 */
[----:B------:R-:W-:-:S06]  /*78b0*/  UISETP.NE.AND UP0, UPT, UR7, 0x1, UPT ;  /* 0x000000010700788c */ /* 0x000fcc000bf05270 */
[----:B------:R-:W-:-:S13]  /*78c0*/  PLOP3.LUT P0, PT, PT, PT, UP0, 0x80, 0x0 ;  /* 0x000000000000781c */ /* 0x000fda0003f0f008 */
[----:B------:R-:W-:Y:S05]  /*78d0*/  @!P0 BRA `(.L_x_39) ;  /* 0x0000000000308947 */ /* 0x000fea0003800000 */
[----:B------:R-:W-:Y:S01]  /*78e0*/  ULDC UR4, c[0x0][0xc54] ;  /* 0x0003150000047ab9 */ /* 0x000fe20000000800 */
[----:B------:R-:W-:Y:S01]  /*78f0*/  ULDC UR42, c[0x0][0xc58] ;  /* 0x00031600002a7ab9 */ /* 0x000fe20000000800 */
[----:B------:R-:W-:-:S04]  /*7900*/  UIMAD.WIDE.U32 UR4, UR6, UR4, URZ ;  /* 0x00000004060472a5 */ /* 0x000fc8000f8e003f */
[----:B------:R-:W-:Y:S01]  /*7910*/  USHF.R.U32.HI UR42, URZ, UR42, UR5 ;  /* 0x0000002a3f2a7299 */ /* 0x000fe20008011605 */
[----:B------:R-:W-:Y:S11]  /*7920*/  BRA `(.L_x_39) ;  /* 0x00000000001c7947 */ /* 0x000ff60003800000 */
.L_x_38:
[----:B------:R-:W-:Y:S01]  /*7930*/  ULDC UR7, c[0x0][0xc50] ;  /* 0x0003140000077ab9 */ /* 0x000fe20000000800 */
[----:B------:R-:W-:Y:S01]  /*7940*/  UMOV UR42, UR6 ;  /* 0x00000006002a7c82 */ /* 0x000fe20008000000 */
[----:B------:R-:W-:-:S11]  /*7950*/  UISETP.NE.AND UP0, UPT, UR7, 0x1, UPT ;  /* 0x000000010700788c */ /* 0x000fd6000bf05270 */
[----:B------:R-:W-:Y:S01]  /*7960*/  @UP0 ULDC UR4, c[0x0][0xc54] ;  /* 0x0003150000040ab9 */ /* 0x000fe20000000800 */
[----:B------:R-:W-:Y:S01]  /*7970*/  @UP0 ULDC UR8, c[0x0][0xc58] ;  /* 0x0003160000080ab9 */ /* 0x000fe20000000800 */
[----:B------:R-:W-:-:S04]  /*7980*/  UIMAD.WIDE.U32 UR4, UR6, UR4, URZ ;  /* 0x00000004060472a5 */ /* 0x000fc8000f8e003f */
[----:B------:R-:W-:-:S12]  /*7990*/  @UP0 USHF.R.U32.HI UR42, URZ, UR8, UR5 ;  /* 0x000000083f2a0299 */ /* 0x000fd80008011605 */
.L_x_39:
[----:B------:R-:W-:Y:S01]  /*79a0*/  ISETP.GE.AND P0, PT, R24, RZ, PT ;  /* 0x000000ff1800720c */ /* 0x000fe20003f06270 */
[----:B------:R-:W-:Y:S01]  /*79b0*/  UIADD3 UR4, -UR42, URZ, URZ ;  /* 0x0000003f2a047290 */ /* 0x000fe2000fffe13f */
[----:B------:R-:W-:Y:S02]  /*79c0*/  IMAD.MOV.U32 R0, RZ, RZ, 0x1 ;  /* 0x00000001ff007424 */ /* 0x000fe400078e00ff */
[----:B------:R-:W-:Y:S01]  /*79d0*/  IMAD.MOV.U32 R2, RZ, RZ, RZ ;  /* 0x000000ffff027224 */ /* 0x000fe200078e00ff */
[----:B------:R-:W-:Y:S01]  /*79e0*/  UIMAD UR4, UR7, UR4, UR6 ;  /* 0x00000004070472a4 */ /* 0x000fe2000f8e0206 */
[----:B------:R-:W-:-:S07]  /*79f0*/  IMAD.MOV.U32 R6, RZ, RZ, 0x1 ;  /* 0x00000001ff067424 */ /* 0x000fce00078e00ff */
[----:B------:R-:W-:Y:S05]  /*7a00*/  @!P0 BRA `(.L_x_40) ;  /* 0x00000034004c8947 */ /* 0x000fea0003800000 */
[----:B------:R-:W0:Y:S01]  /*7a10*/  LDC.64 R2, c[0x0][0xa28] ;  /* 0x00028a00ff027b82 */ /* 0x000e220000000a00 */
[----:B------:R-:W-:Y:S01]  /*7a20*/  ULDC.64 UR6, c[0x0][0x418] ;  /* 0x0001060000067ab9 */ /* 0x000fe20000000a00 */
[----:B------:R-:W-:Y:S01]  /*7a30*/  ULDC UR5, c[0x0][0x424] ;  /* 0x0001090000057ab9 */ /* 0x000fe20000000800 */
[----:B------:R-:W-:Y:S01]  /*7a40*/  ULDC UR43, c[0x0][0x2f0] ;  /* 0x0000bc00002b7ab9 */ /* 0x000fe20000000800 */
[----:B------:R-:W-:Y:S01]  /*7a50*/  IMAD.MOV.U32 R19, RZ, RZ, RZ ;  /* 0x000000ffff137224 */ /* 0x000fe200078e00ff */
[----:B0-----:R-:W-:-:S04]  /*7a60*/  ISETP.NE.U32.AND P0, PT, R2, RZ, PT ;  /* 0x000000ff0200720c */ /* 0x001fc80003f05070 */
[----:B------:R-:W-:Y:S01]  /*7a70*/  ISETP.NE.AND.EX P0, PT, R3, RZ, PT, P0 ;  /* 0x000000ff0300720c */ /* 0x000fe20003f05300 */
[----:B------:R-:W-:-:S12]  /*7a80*/  UISETP.NE.U32.AND UP0, UPT, UR6, URZ, UPT ;  /* 0x0000003f0600728c */ /* 0x000fd8000bf05070 */
[----:B------:R-:W0:Y:S01]  /*7a90*/  @P0 LDC.64 R2, c[0x0][0xa28] ;  /* 0x00028a00ff020b82 */ /* 0x000e220000000a00 */
[----:B------:R-:W-:-:S04]  /*7aa0*/  UISETP.NE.AND.EX UP0, UPT, UR7, URZ, UPT, UP0 ;  /* 0x0000003f0700728c */ /* 0x000fc8000bf05300 */
[----:B------:R-:W-:-:S04]  /*7ab0*/  USEL UR5, UR5, 0x1, UP0 ;  /* 0x0000000105057887 */ /* 0x000fc80008000000 */
[----:B------:R-:W-:Y:S01]  /*7ac0*/  UIMAD UR43, UR5, UR43, URZ ;  /* 0x0000002b052b72a4 */ /* 0x000fe2000f8e023f */
[----:B------:R-:W1:Y:S03]  /*7ad0*/  S2R R25, SR_CTAID.X ;  /* 0x0000000000197919 */ /* 0x000e660000002500 */
[----:B------:R-:W-:Y:S02]  /*7ae0*/  UISETP.GE.AND UP0, UPT, UR43, 0x1, UPT ;  /* 0x000000012b00788c */ /* 0x000fe4000bf06270 */
[----:B------:R-:W-:Y:S01]  /*7af0*/  UIADD3 UR5, UR43, 0x7f, URZ ;  /* 0x0000007f2b057890 */ /* 0x000fe2000fffe03f */
[----:B0-----:R-:W-:-:S05]  /*7b00*/  @P0 IMAD.WIDE R2, R24, 0x4, R2 ;  /* 0x0000000418020825 */ /* 0x001fca00078e0202 */
[----:B------:R0:W5:Y:S01]  /*7b10*/  @P0 LDG.E R19, desc[UR36][R2.64] ;  /* 0x0000002402130981 */ /* 0x000162000c1e1900 */
[----:B------:R-:W-:Y:S01]  /*7b20*/  PLOP3.LUT P0, PT, PT, PT, UP0, 0x80, 0x0 ;  /* 0x000000000000781c */ /* 0x000fe20003f0f008 */
[----:B------:R-:W-:Y:S02]  /*7b30*/  USHF.R.S32.HI UR6, URZ, 0x1f, UR5 ;  /* 0x0000001f3f067899 */ /* 0x000fe40008011405 */
[----:B------:R-:W-:Y:S02]  /*7b40*/  ULOP3.LUT UR47, UR4, 0xffff, URZ, 0xc0, !UPT ;  /* 0x0000ffff042f7892 */ /* 0x000fe4000f8ec03f */
[----:B------:R-:W-:Y:S01]  /*7b50*/  ULEA.HI UR6, UR6, UR5, URZ, 0x7 ;  /* 0x0000000506067291 */ /* 0x000fe2000f8f383f */
[----:B------:R-:W-:-:S03]  /*7b60*/  UMOV UR39, URZ ;  /* 0x0000003f00277c82 */ /* 0x000fc60008000000 */
[----:B------:R-:W-:-:S04]  /*7b70*/  USHF.R.S32.HI UR44, URZ, 0x7, UR6 ;  /* 0x000000073f2c7899 */ /* 0x000fc80008011406 */
[----:B01----:R-:W-:Y:S08]  /*7b80*/  @!P0 BRA `(.L_x_41) ;  /* 0x0000000000848947 */ /* 0x003ff00003800000 */
[----:B------:R-:W-:-:S03]  /*7b90*/  USHF.R.U32.HI UR6, URZ, 0x10, UR4 ;  /* 0x000000103f067899 */ /* 0x000fc60008011604 */
[----:B------:R-:W-:Y:S01]  /*7ba0*/  UMOV UR4, URZ ;  /* 0x0000003f00047c82 */ /* 0x000fe20008000000 */
[----:B------:R-:W-:-:S11]  /*7bb0*/  UISETP.NE.AND UP0, UPT, UR6, URZ, UPT ;  /* 0x0000003f0600728c */ /* 0x000fd6000bf05270 */
[----:B------:R-:W-:Y:S02]  /*7bc0*/  @!UP0 ULDC UR6, c[0x0][0x9f0] ;  /* 0x00027c0000068ab9 */ /* 0x000fe40000000800 */
[----:B------:R-:W-:Y:S01]  /*7bd0*/  IABS R2, UR6 ;  /* 0x0000000600027c13 */ /* 0x000fe20008000000 */
[----:B------:R-:W-:Y:S02]  /*7be0*/  UIADD3 UR7, UR44, -0x1, UR6 ;  /* 0xffffffff2c077890 */ /* 0x000fe4000fffe006 */
[----:B------:R-:W-:Y:S02]  /*7bf0*/  IABS R5, UR6 ;  /* 0x0000000600057c13 */ /* 0x000fe40008000000 */
[----:B------:R-:W-:Y:S02]  /*7c00*/  R2UR UR10, R2 ;  /* 0x00000000020a72ca */ /* 0x000fe400000e0000 */
[----:B------:R-:W-:Y:S01]  /*7c10*/  IABS R4, UR7 ;  /* 0x0000000700047c13 */ /* 0x000fe20008000000 */
[----:B------:R-:W-:-:S03]  /*7c20*/  ULOP3.LUT UR7, UR7, UR6, URZ, 0x3c, !UPT ;  /* 0x0000000607077292 */ /* 0x000fc6000f8e3c3f */
[----:B------:R-:W-:-:S07]  /*7c30*/  R2UR UR9, R4 ;  /* 0x00000000040972ca */ /* 0x000fce00000e0000 */
[----:B------:R-:W0:Y:S08]  /*7c40*/  I2F.RP R2, UR10 ;  /* 0x0000000a00027d06 */ /* 0x000e300008209400 */
[----:B0-----:R-:W0:Y:S02]  /*7c50*/  MUFU.RCP R2, R2 ;  /* 0x0000000200027308 */ /* 0x001e240000001000 */
[----:B0-----:R-:W-:Y:S01]  /*7c60*/  VIADD R3, R2, 0xffffffe ;  /* 0x0ffffffe02037836 */ /* 0x001fe20000000000 */
[----:B------:R-:W-:-:S05]  /*7c70*/  IADD3 R2, RZ, -R5, RZ ;  /* 0x80000005ff027210 */ /* 0x000fca0007ffe0ff */
[----:B------:R-:W0:Y:S02]  /*7c80*/  F2I.FTZ.U32.TRUNC.NTZ R3, R3 ;  /* 0x0000000300037305 */ /* 0x000e24000021f000 */
[----:B0-----:R-:W-:-:S13]  /*7c90*/  R2UR UR5, R3 ;  /* 0x00000000030572ca */ /* 0x001fda00000e0000 */
[----:B------:R-:W-:-:S04]  /*7ca0*/  UIADD3 UR8, URZ, -UR5, URZ ;  /* 0x800000053f087290 */ /* 0x000fc8000fffe03f */
[----:B------:R-:W-:-:S04]  /*7cb0*/  UIMAD UR8, UR8, UR10, URZ ;  /* 0x0000000a080872a4 */ /* 0x000fc8000f8e023f */
[----:B------:R-:W-:-:S03]  /*7cc0*/  UIMAD.WIDE.U32 UR4, UR5, UR8, UR4 ;  /* 0x00000008050472a5 */ /* 0x000fc6000f8e0004 */
[----:B------:R-:W-:Y:S01]  /*7cd0*/  R2UR UR8, R2 ;  /* 0x00000000020872ca */ /* 0x000fe200000e0000 */
[----:B------:R-:W-:-:S12]  /*7ce0*/  UIMAD.WIDE.U32 UR4, UR5, UR9, URZ ;  /* 0x00000009050472a5 */ /* 0x000fd8000f8e003f */
[----:B------:R-:W-:-:S04]  /*7cf0*/  UIMAD UR4, UR5, UR8, UR9 ;  /* 0x00000008050472a4 */ /* 0x000fc8000f8e0209 */
[----:B------:R-:W-:-:S11]  /*7d00*/  UISETP.GT.U32.AND UP0, UPT, UR10, UR4, UPT ;  /* 0x000000040a00728c */ /* 0x000fd6000bf04070 */
[----:B------:R-:W-:Y:S02]  /*7d10*/  @!UP0 UIADD3 UR4, UR4, -UR10, URZ ;  /* 0x8000000a04048290 */ /* 0x000fe4000fffe03f */
[----:B------:R-:W-:Y:S02]  /*7d20*/  @!UP0 UIADD3 UR5, UR5, 0x1, URZ ;  /* 0x0000000105058890 */ /* 0x000fe4000fffe03f */
[----:B------:R-:W-:Y:S02]  /*7d30*/  UISETP.GE.U32.AND UP1, UPT, UR4, UR10, UPT ;  /* 0x0000000a0400728c */ /* 0x000fe4000bf26070 */
[----:B------:R-:W-:-:S09]  /*7d40*/  UISETP.GE.AND UP0, UPT, UR7, URZ, UPT ;  /* 0x0000003f0700728c */ /* 0x000fd2000bf06270 */
[----:B------:R-:W-:Y:S02]  /*7d50*/  @UP1 UIADD3 UR5, UR5, 0x1, URZ ;  /* 0x0000000105051890 */ /* 0x000fe4000fffe03f */
[----:B------:R-:W-:Y:S02]  /*7d60*/  UISETP.NE.AND UP1, UPT, UR6, URZ, UPT ;  /* 0x0000003f0600728c */ /* 0x000fe4000bf25270 */
[----:B------:R-:W-:-:S09]  /*7d70*/  @!UP0 UIADD3 UR5, -UR5, URZ, URZ ;  /* 0x0000003f05058290 */ /* 0x000fd2000fffe13f */
[----:B------:R-:W-:-:S07]  /*7d80*/  @!UP1 ULOP3.LUT UR5, URZ, UR6, URZ, 0x33, !UPT ;  /* 0x000000063f059292 */ /* 0x000fce000f8e333f */
[----:B------:R-:W-:-:S05]  /*7d90*/  UMOV UR39, UR5 ;  /* 0x0000000500277c82 */ /* 0x000fca0008000000 */
.L_x_41:
[----:B------:R-:W-:Y:S02]  /*7da0*/  UIMAD UR48, UR47, UR39, URZ ;  /* 0x000000272f3072a4 */ /* 0x000fe4000f8e023f */
[----:B------:R-:W-:Y:S02]  /*7db0*/  IMAD.U32 R3, RZ, RZ, UR39 ;  /* 0x00000027ff037e24 */ /* 0x000fe4000f8e00ff */
[----:B------:R-:W-:Y:S02]  /*7dc0*/  IMAD.MOV.U32 R6, RZ, RZ, 0x1 ;  /* 0x00000001ff067424 */ /* 0x000fe400078e00ff */
[----:B------:R-:W-:-:S05]  /*7dd0*/  IMAD.U32 R2, RZ, RZ, UR48 ;  /* 0x00000030ff027e24 */ /* 0x000fca000f8e00ff */
[----:B------:R-:W-:-:S04]  /*7de0*/  VIADDMNMX R2, R2, R3, UR44, PT ;  /* 0x0000002c02027e46 */ /* 0x000fc8000b800103 */
[----:B------:R-:W-:Y:S01]  /*7df0*/  R2UR UR49, R2 ;  /* 0x00000000023172ca */ /* 0x000fe200000e0000 */
[----:B------:R-:W-:-:S12]  /*7e00*/  IMAD.MOV.U32 R2, RZ, RZ, RZ ;  /* 0x000000ffff027224 */ /* 0x000fd800078e00ff */
[----:B------:R-:W-:-:S06]  /*7e10*/  UISETP.GT.AND UP0, UPT, UR49, UR48, UPT ;  /* 0x000000303100728c */ /* 0x000fcc000bf04270 */
[----:B------:R-:W-:-:S13]  /*7e20*/  PLOP3.LUT P0, PT, PT, PT, UP0, 0x80, 0x0 ;  /* 0x000000000000781c */ /* 0x000fda0003f0f008 */
[----:B------:R-:W-:Y:S05]  /*7e30*/  @!P0 BRA `(.L_x_40) ;  /* 0x0000003000408947 */ /* 0x000fea0003800000 */
[----:B------:R-:W0:Y:S01]  /*7e40*/  S2UR UR4, SR_CgaCtaId ;  /* 0x00000000000479c3 */ /* 0x000e220000008800 */
[----:B------:R-:W-:Y:S02]  /*7e50*/  UMOV UR45, 0x400 ;  /* 0x00000400002d7882 */ /* 0x000fe40000000000 */
[----:B0-----:R-:W-:-:S04]  /*7e60*/  ULEA UR45, UR4, UR45, 0x18 ;  /* 0x0000002d042d7291 */ /* 0x001fc8000f8ec03f */
[----:B------:R-:W-:-:S04]  /*7e70*/  UIADD3 UR4, UR45, 0x15400, URZ ;  /* 0x000154002d047890 */ /* 0x000fc8000fffe03f */
[----:B------:R-:W-:-:S06]  /*7e80*/  ULOP3.LUT UP0, URZ, UR4, 0x1bf, URZ, 0xc0, !UPT ;  /* 0x000001bf043f7892 */ /* 0x000fcc000f80c03f */
[----:B------:R-:W-:-:S13]  /*7e90*/  PLOP3.LUT P0, PT, PT, PT, UP0, 0x80, 0x0 ;  /* 0x000000000000781c */ /* 0x000fda0003f0f008 */
[----:B------:R-:W-:Y:S05]  /*7ea0*/  @!P0 BRA `(.L_x_42) ;  /* 0x0000000000408947 */ /* 0x000fea0003800000 */
[----:B------:R-:W-:Y:S01]  /*7eb0*/  MOV R2, 0x0 ;  /* 0x0000000000027802 */ /* 0x000fe20000000f00 */
[----:B------:R-:W-:Y:S01]  /*7ec0*/  ULDC.64 UR4, c[0x4][0x88] ;  /* 0x0100220000047ab9 */ /* 0x000fe20000000a00 */
[----:B------:R-:W-:Y:S01]  /*7ed0*/  ULDC.64 UR6, c[0x4][0x90] ;  /* 0x0100240000067ab9 */ /* 0x000fe20000000a00 */
[----:B------:R-:W-:Y:S01]  /*7ee0*/  IMAD.U32 R4, RZ, RZ, UR4 ;  /* 0x00000004ff047e24 */ /* 0x000fe2000f8e00ff */
[----:B------:R-:W-:Y:S01]  /*7ef0*/  MOV R5, UR5 ;  /* 0x0000000500057c02 */ /* 0x000fe20008000f00 */
[----:B------:R-:W-:Y:S01]  /*7f00*/  ULDC.64 UR4, c[0x4][0x8] ;  /* 0x0100020000047ab9 */ /* 0x000fe20000000a00 */
[----:B------:R-:W0:Y:S01]  /*7f10*/  LDC.64 R2, c[0x4][R2] ;  /* 0x0100000002027b82 */ /* 0x000e220000000a00 */
[----:B------:R-:W-:Y:S01]  /*7f20*/  IMAD.U32 R6, RZ, RZ, UR6 ;  /* 0x00000006ff067e24 */ /* 0x000fe2000f8e00ff */
[----:B------:R-:W-:Y:S01]  /*7f30*/  MOV R12, 0x1 ;  /* 0x00000001000c7802 */ /* 0x000fe20000000f00 */
[----:B------:R-:W-:Y:S02]  /*7f40*/  IMAD.U32 R7, RZ, RZ, UR7 ;  /* 0x00000007ff077e24 */ /* 0x000fe4000f8e00ff */
[----:B------:R-:W-:-:S02]  /*7f50*/  IMAD.U32 R10, RZ, RZ, UR4 ;  /* 0x00000004ff0a7e24 */ /* 0x000fc4000f8e00ff */
[----:B------:R-:W-:Y:S02]  /*7f60*/  IMAD.U32 R11, RZ, RZ, UR5 ;  /* 0x00000005ff0b7e24 */ /* 0x000fe4000f8e00ff */
[----:B------:R-:W-:Y:S02]  /*7f70*/  IMAD.MOV.U32 R8, RZ, RZ, 0x70 ;  /* 0x00000070ff087424 */ /* 0x000fe400078e00ff */
[----:B------:R-:W-:-:S07]  /*7f80*/  IMAD.MOV.U32 R13, RZ, RZ, RZ ;  /* 0x000000ffff0d7224 */ /* 0x000fce00078e00ff */
[----:B------:R-:W-:-:S07]  /*7f90*/  LEPC R20, `(.L_x_42) ;  /* 0x000000001014794e */ /* 0x000fce0000000000 */
[----:B0----5:R-:W-:Y:S05]  /*7fa0*/  CALL.ABS.NOINC R2 ;  /* 0x0000000002007343 */ /* 0x021fea0003c00000 */
.L_x_42:
        /* <DEDUP_REMOVED lines=8> */
[----:B------:R0:W1:Y:S01]  /*8030*/  LDC.64 R2, c[0x4][R16] ;  /* 0x0100000010027b82 */ /* 0x0000620000000a00 */
[----:B------:R-:W-:Y:S01]  /*8040*/  IMAD.U32 R5, RZ, RZ, UR5 ;  /* 0x00000005ff057e24 */ /* 0x000fe2000f8e00ff */
[----:B------:R-:W-:Y:S01]  /*8050*/  ULDC.64 UR4, c[0x4][0x10] ;  /* 0x0100040000047ab9 */ /* 0x000fe20000000a00 */
[----:B------:R-:W-:Y:S01]  /*8060*/  IMAD.U32 R6, RZ, RZ, UR6 ;  /* 0x00000006ff067e24 */ /* 0x000fe2000f8e00ff */
[----:B------:R-:W-:Y:S01]  /*8070*/  MOV R10, UR4 ;  /* 0x00000004000a7c02 */ /* 0x000fe20008000f00 */
[----:B------:R-:W-:Y:S02]  /*8080*/  IMAD.U32 R7, RZ, RZ, UR7 ;  /* 0x00000007ff077e24 */ /* 0x000fe4000f8e00ff */
[----:B------:R-:W-:-:S02]  /*8090*/  IMAD.U32 R11, RZ, RZ, UR5 ;  /* 0x00000005ff0b7e24 */ /* 0x000fc4000f8e00ff */
[----:B------:R-:W-:Y:S02]  /*80a0*/  IMAD.MOV.U32 R8, RZ, RZ, 0x70 ;  /* 0x00000070ff087424 */ /* 0x000fe400078e00ff */
[----:B------:R-:W-:Y:S02]  /*80b0*/  IMAD.MOV.U32 R12, RZ, RZ, 0x1 ;  /* 0x00000001ff0c7424 */ /* 0x000fe400078e00ff */
[----:B0-----:R-:W-:-:S07]  /*80c0*/  IMAD.MOV.U32 R13, RZ, RZ, RZ ;  /* 0x000000ffff0d7224 */ /* 0x001fce00078e00ff */
[----:B------:R-:W-:-:S07]  /*80d0*/  LEPC R20, `(.L_x_44) ;  /* 0x000000001014794e */ /* 0x000fce0000000000 */
[----:B-1---5:R-:W-:Y:S05]  /*80e0*/  CALL.ABS.NOINC R2 ;  /* 0x0000000002007343 */ /* 0x022fea0003c00000 */
.L_x_44:
[----:B------:R0:W1:Y:S01]  /*80f0*/  LDC.64 R2, c[0x4][R16] ;  /* 0x0100000010027b82 */ /* 0x0000620000000a00 */
[----:B------:R-:W-:Y:S01]  /*8100*/  ULDC.64 UR4, c[0x4][0x88] ;  /* 0x0100220000047ab9 */ /* 0x000fe20000000a00 */
[----:B------:R-:W-:Y:S01]  /*8110*/  ULDC.64 UR6, c[0x4][0x90] ;  /* 0x0100240000067ab9 */ /* 0x000fe20000000a00 */
[----:B------:R-:W-:Y:S01]  /*8120*/  IMAD.U32 R4, RZ, RZ, UR4 ;  /* 0x00000004ff047e24 */ /* 0x000fe2000f8e00ff */
[----:B------:R-:W-:Y:S01]  /*8130*/  MOV R5, UR5 ;  /* 0x0000000500057c02 */ /* 0x000fe20008000f00 */
[----:B------:R-:W-:Y:S01]  /*8140*/  ULDC.64 UR4, c[0x4][0x18] ;  /* 0x0100060000047ab9 */ /* 0x000fe20000000a00 */
[----:B------:R-:W-:Y:S01]  /*8150*/  IMAD.U32 R6, RZ, RZ, UR6 ;  /* 0x00000006ff067e24 */ /* 0x000fe2000f8e00ff */
[----:B------:R-:W-:Y:S01]  /*8160*/  MOV R12, 0x1 ;  /* 0x00000001000c7802 */ /* 0x000fe20000000f00 */
[----:B------:R-:W-:Y:S02]  /*8170*/  IMAD.U32 R7, RZ, RZ, UR7 ;  /* 0x00000007ff077e24 */ /* 0x000fe4000f8e00ff */
[----:B------:R-:W-:-:S02]  /*8180*/  IMAD.U32 R10, RZ, RZ, UR4 ;  /* 0x00000004ff0a7e24 */ /* 0x000fc4000f8e00ff */
[----:B------:R-:W-:Y:S02]  /*8190*/  IMAD.U32 R11, RZ, RZ, UR5 ;  /* 0x00000005ff0b7e24 */ /* 0x000fe4000f8e00ff */
[----:B------:R-:W-:Y:S02]  /*81a0*/  IMAD.MOV.U32 R8, RZ, RZ, 0x70 ;  /* 0x00000070ff087424 */ /* 0x000fe400078e00ff */
[----:B0-----:R-:W-:-:S07]  /*81b0*/  IMAD.MOV.U32 R13, RZ, RZ, RZ ;  /* 0x000000ffff0d7224 */ /* 0x001fce00078e00ff */
[----:B------:R-:W-:-:S07]  /*81c0*/  LEPC R20, `(.L_x_43) ;  /* 0x000000001014794e */ /* 0x000fce0000000000 */
[----:B-1----:R-:W-:Y:S05]  /*81d0*/  CALL.ABS.NOINC R2 ;  /* 0x0000000002007343 */ /* 0x002fea0003c00000 */
.L_x_43:
[----:B------:R-:W0:Y:S01]  /*81e0*/  LDC.64 R2, c[0x0][0x9f8] ;  /* 0x00027e00ff027b82 */ /* 0x000e220000000a00 */
[----:B------:R-:W-:-:S07]  /*81f0*/  IMAD.MOV.U32 R6, RZ, RZ, R24 ;  /* 0x000000ffff067224 */ /* 0x000fce00078e0018 */
[----:B------:R-:W1:Y:S01]  /*8200*/  LDC R17, c[0x0][0x430] ;  /* 0x00010c00ff117b82 */ /* 0x000e620000000800 */
[----:B------:R-:W-:Y:S01]  /*8210*/  IMAD.U32 R0, RZ, RZ, UR49 ;  /* 0x00000031ff007e24 */ /* 0x000fe2000f8e00ff */
[C---:B------:R-:W-:Y:S01]  /*8220*/  LOP3.LUT R20, R22.reuse, 0x7f, RZ, 0xc0, !PT ;  /* 0x0000007f16147812 */ /* 0x040fe200078ec0ff */
[----:B------:R-:W-:Y:S01]  /*8230*/  IMAD.SHL.U32 R23, R22, 0x20, RZ ;  /* 0x0000002016177824 */ /* 0x000fe200078e00ff */
[----:B------:R-:W-:Y:S01]  /*8240*/  ULDC UR4, c[0x0][0x2f4] ;  /* 0x0000bd0000047ab9 */ /* 0x000fe20000000800 */
[----:B0-----:R-:W-:-:S04]  /*8250*/  ISETP.NE.U32.AND P0, PT, R2, RZ, PT ;  /* 0x000000ff0200720c */ /* 0x001fc80003f05070 */
[----:B------:R-:W-:-:S13]  /*8260*/  ISETP.NE.AND.EX P0, PT, R3, RZ, PT, P0 ;  /* 0x000000ff0300720c */ /* 0x000fda0003f05300 */
[----:B------:R-:W0:Y:S02]  /*8270*/  @P0 LDC.64 R2, c[0x0][0x9f8] ;  /* 0x00027e00ff020b82 */ /* 0x000e240000000a00 */
[----:B0-----:R-:W-:-:S05]  /*8280*/  @P0 IMAD.WIDE R2, R24, 0x4, R2 ;  /* 0x0000000418020825 */ /* 0x001fca00078e0202 */
[----:B------:R0:W2:Y:S01]  /*8290*/  @P0 LDG.E R6, desc[UR36][R2.64] ;  /* 0x0000002402060981 */ /* 0x0000a2000c1e1900 */
[----:B------:R-:W-:Y:S01]  /*82a0*/  VIADD R0, R0, 0xffffffff ;  /* 0xffffffff00007836 */ /* 0x000fe20000000000 */
[----:B------:R-:W-:Y:S02]  /*82b0*/  SHF.R.U32.HI R4, RZ, 0x2, R20 ;  /* 0x00000002ff047819 */ /* 0x000fe40000011614 */
[----:B------:R-:W-:Y:S02]  /*82c0*/  LOP3.LUT R23, R23, 0x60, RZ, 0xc0, !PT ;  /* 0x0000006017177812 */ /* 0x000fe400078ec0ff */
[----:B------:R-:W-:Y:S02]  /*82d0*/  LEA R4, R0, R4, 0x7 ;  /* 0x0000000400047211 */ /* 0x000fe400078e38ff */
[----:B-1----:R-:W-:Y:S02]  /*82e0*/  ISETP.NE.AND P1, PT, R17, 0x1, PT ;  /* 0x000000011100780c */ /* 0x002fe40003f25270 */
[----:B------:R-:W-:Y:S01]  /*82f0*/  LOP3.LUT R16, R16, 0xffffffef, RZ, 0xc0, !PT ;  /* 0xffffffef10107812 */ /* 0x000fe200078ec0ff */
[----:B------:R-:W-:-:S04]  /*8300*/  IMAD.IADD R4, R23, 0x1, R4 ;  /* 0x0000000117047824 */ /* 0x000fc800078e0204 */
[C---:B-----5:R-:W-:Y:S01]  /*8310*/  IMAD.IADD R9, R4.reuse, 0x1, R19 ;  /* 0x0000000104097824 */ /* 0x060fe200078e0213 */
[----:B------:R-:W-:-:S03]  /*8320*/  ISETP.GE.AND P0, PT, R4, UR43, PT ;  /* 0x0000002b04007c0c */ /* 0x000fc6000bf06270 */
[----:B------:R-:W-:Y:S02]  /*8330*/  IMAD.MOV.U32 R7, RZ, RZ, R9 ;  /* 0x000000ffff077224 */ /* 0x000fe400078e0009 */
[----:B0-----:R-:W0:Y:S01]  /*8340*/  @P1 LDC R2, c[0x0][0x434] ;  /* 0x00010d00ff021b82 */ /* 0x001e220000000800 */
[----:B------:R-:W-:-:S07]  /*8350*/  @P1 LOP3.LUT R16, R16, 0x10, RZ, 0xfc, !PT ;  /* 0x0000001010101812 */ /* 0x000fce00078efcff */
[----:B------:R-:W1:Y:S08]  /*8360*/  @P1 LDC R3, c[0x0][0x438] ;  /* 0x00010e00ff031b82 */ /* 0x000e700000000800 */
[----:B------:R-:W3:Y:S08]  /*8370*/  @!P0 LDC.64 R10, c[0x0][0x428] ;  /* 0x00010a00ff0a8b82 */ /* 0x000ef00000000a00 */
[----:B------:R-:W4:Y:S01]  /*8380*/  @!P0 LDC.64 R4, c[0x0][0x418] ;  /* 0x00010600ff048b82 */ /* 0x000f220000000a00 */
[----:B0-----:R-:W-:-:S05]  /*8390*/  @P1 IMAD.HI.U32 R2, R9, R2, RZ ;  /* 0x0000000209021227 */ /* 0x001fca00078e00ff */
[----:B-1----:R-:W-:-:S04]  /*83a0*/  @P1 SHF.R.U32.HI R7, RZ, R3, R2 ;  /* 0x00000003ff071219 */ /* 0x002fc80000011602 */
[----:B------:R-:W-:Y:S02]  /*83b0*/  @!P0 SHF.R.S32.HI R3, RZ, 0x1f, R7 ;  /* 0x0000001fff038819 */ /* 0x000fe40000011407 */
[----:B------:R-:W-:Y:S01]  /*83c0*/  LOP3.LUT R16, R16, 0xfffffffb, RZ, 0xc0, !PT ;  /* 0xfffffffb10107812 */ /* 0x000fe200078ec0ff */
[----:B------:R-:W-:Y:S01]  /*83d0*/  UMOV UR5, 0xffffffff ;  /* 0xffffffff00057882 */ /* 0x000fe20000000000 */
[----:B--2---:R-:W-:Y:S01]  /*83e0*/  SHF.R.S32.HI R8, RZ, 0x1f, R6 ;  /* 0x0000001fff087819 */ /* 0x004fe20000011406 */
[----:B------:R-:W-:Y:S04]  /*83f0*/  STL [R1], R6 ;  /* 0x0000000601007387 */ /* 0x000fe80000100800 */
[----:B------:R0:W-:Y:S01]  /*8400*/  STL [R1+0x4], R8 ;  /* 0x0000040801007387 */ /* 0x0001e20000100800 */
[----:B---3--:R-:W-:-:S04]  /*8410*/  @!P0 IMAD R2, R8, R10, RZ ;  /* 0x0000000a08028224 */ /* 0x008fc800078e02ff */
[----:B------:R-:W-:Y:S02]  /*8420*/  @!P0 IMAD R11, R6, R11, R2 ;  /* 0x0000000b060b8224 */ /* 0x000fe400078e0202 */
[----:B------:R-:W-:Y:S02]  /*8430*/  @!P0 IMAD.MOV.U32 R2, RZ, RZ, R7 ;  /* 0x000000ffff028224 */ /* 0x000fe400078e0007 */
[----:B0-----:R-:W-:Y:S02]  /*8440*/  IMAD.SHL.U32 R8, R22, 0x8, RZ ;  /* 0x0000000816087824 */ /* 0x001fe400078e00ff */
[----:B------:R-:W-:Y:S01]  /*8450*/  @!P0 IMAD.WIDE.U32 R2, R6, R10, R2 ;  /* 0x0000000a06028225 */ /* 0x000fe200078e0002 */
[----:B------:R-:W-:Y:S02]  /*8460*/  MOV R6, RZ ;  /* 0x000000ff00067202 */ /* 0x000fe40000000f00 */
[----:B------:R-:W-:Y:S01]  /*8470*/  LOP3.LUT R14, R8, 0x18, RZ, 0xc0, !PT ;  /* 0x00000018080e7812 */ /* 0x000fe200078ec0ff */
[----:B------:R-:W-:Y:S01]  /*8480*/  @!P0 IMAD.IADD R3, R3, 0x1, R11 ;  /* 0x0000000103038824 */ /* 0x000fe200078e020b */
[----:B----4-:R-:W-:-:S02]  /*8490*/  @!P0 LEA R4, P1, R2, R4, 0x2 ;  /* 0x0000000402048211 */ /* 0x010fc400078210ff */
[C---:B------:R-:W-:Y:S02]  /*84a0*/  ISETP.GE.AND P2, PT, R14.reuse, UR4, PT ;  /* 0x000000040e007c0c */ /* 0x040fe4000bf46270 */
[----:B------:R-:W-:Y:S02]  /*84b0*/  LOP3.LUT R13, R14, 0x20, RZ, 0xfc, !PT ;  /* 0x000000200e0d7812 */ /* 0x000fe400078efcff */
[----:B------:R-:W-:Y:S02]  /*84c0*/  @!P0 LEA.HI.X R5, R2, R5, R3, 0x2, P1 ;  /* 0x0000000502058211 */ /* 0x000fe400008f1403 */
[----:B------:R-:W-:Y:S02]  /*84d0*/  LOP3.LUT R12, R14, 0x40, RZ, 0xfc, !PT ;  /* 0x000000400e0c7812 */ /* 0x000fe400078efcff */
[----:B------:R-:W-:Y:S01]  /*84e0*/  ISETP.GE.AND P1, PT, R13, UR4, PT ;  /* 0x000000040d007c0c */ /* 0x000fe2000bf26270 */
[----:B------:R0:W5:Y:S01]  /*84f0*/  @!P0 LDG.E R6, desc[UR36][R4.64] ;  /* 0x0000002404068981 */ /* 0x000162000c1e1900 */
[----:B------:R-:W-:-:S03]  /*8500*/  ISETP.GE.AND P0, PT, R12, UR4, PT ;  /* 0x000000040c007c0c */ /* 0x000fc6000bf06270 */
[----:B------:R-:W-:-:S04]  /*8510*/  @P2 LOP3.LUT R16, R16, 0x4, RZ, 0xfc, !PT ;  /* 0x0000000410102812 */ /* 0x000fc800078efcff */
[----:B------:R-:W-:-:S04]  /*8520*/  LOP3.LUT R16, R16, 0xfffffffe, RZ, 0xc0, !PT ;  /* 0xfffffffe10107812 */ /* 0x000fc800078ec0ff */
[----:B------:R-:W-:-:S04]  /*8530*/  LOP3.LUT R16, R16, 0xfffffffd, RZ, 0xc0, !PT ;  /* 0xfffffffd10107812 */ /* 0x000fc800078ec0ff */
[----:B------:R-:W-:-:S04]  /*8540*/  @P1 LOP3.LUT R16, R16, 0x2, RZ, 0xfc, !PT ;  /* 0x0000000210101812 */ /* 0x000fc800078efcff */
[----:B------:R-:W-:Y:S01]  /*8550*/  @P0 LOP3.LUT R16, R16, 0x1, RZ, 0xfc, !PT ;  /* 0x0000000110100812 */ /* 0x000fe200078efcff */
[----:B0-----:R-:W-:Y:S06]  /*8560*/  BRA.DIV UR5, `(.L_x_45) ;  /* 0x0000002e05b47947 */ /* 0x001fec000b800000 */
.L_x_87:
[----:B------:R-:W-:Y:S01]  /*8570*/  ULOP3.LUT UR4, UR38, 0x2, URZ, 0xfc, !UPT ;  /* 0x0000000226047892 */ /* 0x000fe2000f8efc3f */
[----:B------:R-:W-:Y:S01]  /*8580*/  IMAD.U32 R29, RZ, RZ, UR42 ;  /* 0x0000002aff1d7e24 */ /* 0x000fe2000f8e00ff */
[----:B------:R-:W-:Y:S01]  /*8590*/  LOP3.LUT R16, R16, 0xfffffff7, RZ, 0xc0, !PT ;  /* 0xfffffff710107812 */ /* 0x000fe200078ec0ff */
[----:B------:R-:W-:Y:S02]  /*85a0*/  IMAD.MOV R2, RZ, RZ, -R7 ;  /* 0x000000ffff027224 */ /* 0x000fe400078e0a07 */
[----:B------:R-:W-:Y:S01]  /*85b0*/  IMAD.MOV.U32 R26, RZ, RZ, R0 ;  /* 0x000000ffff1a7224 */ /* 0x000fe200078e0000 */
[----:B------:R-:W-:Y:S01]  /*85c0*/  SHF.R.S32.HI R29, RZ, 0x1f, R29 ;  /* 0x0000001fff1d7819 */ /* 0x000fe2000001141d */
[----:B------:R-:W-:Y:S02]  /*85d0*/  IMAD.U32 R3, RZ, RZ, UR4 ;  /* 0x00000004ff037e24 */ /* 0x000fe4000f8e00ff */
[----:B------:R-:W-:-:S03]  /*85e0*/  IMAD R5, R17, R2, R9 ;  /* 0x0000000211057224 */ /* 0x000fc600078e0209 */
[----:B------:R-:W-:-:S13]  /*85f0*/  ISETP.NE.AND P0, PT, R3, 0x3, PT ;  /* 0x000000030300780c */ /* 0x000fda0003f05270 */
[----:B------:R-:W-:Y:S01]  /*8600*/  @P0 LOP3.LUT R16, R16, 0x8, RZ, 0xfc, !PT ;  /* 0x0000000810100812 */ /* 0x000fe200078efcff */
[----:B------:R-:W-:Y:S06]  /*8610*/  @!P0 BRA `(.L_x_46) ;  /* 0x0000000000048947 */ /* 0x000fec0003800000 */
[----:B------:R-:W-:Y:S01]  /*8620*/  BPT.TRAP 0x1 ;  /* 0x000000040000795c */ /* 0x000fe20000300000 */
.L_x_46:
[----:B------:R-:W-:Y:S01]  /*8630*/  SHF.R.S32.HI R7, RZ, 0x1f, R5 ;  /* 0x0000001fff077819 */ /* 0x000fe20000011405 */
[----:B------:R-:W-:Y:S01]  /*8640*/  ULDC.64 UR4, c[0x0][0x328] ;  /* 0x0000ca0000047ab9 */ /* 0x000fe20000000a00 */
[----:B-----5:R-:W-:Y:S02]  /*8650*/  SHF.R.S32.HI R4, RZ, 0x1f, R6 ;  /* 0x0000001fff047819 */ /* 0x020fe40000011406 */
[----:B------:R-:W-:Y:S01]  /*8660*/  R2UR UR6, R29 ;  /* 0x000000001d0672ca */ /* 0x000fe200000e0000 */
[----:B------:R-:W-:-:S04]  /*8670*/  IMAD R2, R7, UR4, RZ ;  /* 0x0000000407027c24 */ /* 0x000fc8000f8e02ff */
[C---:B------:R-:W-:Y:S02]  /*8680*/  IMAD R9, R5.reuse, UR5, R2 ;  /* 0x0000000505097c24 */ /* 0x040fe4000f8e0202 */
[----:B------:R-:W-:Y:S01]  /*8690*/  IMAD.WIDE.U32 R2, R5, UR4, RZ ;  /* 0x0000000405027c25 */ /* 0x000fe2000f8e00ff */
[----:B------:R-:W-:-:S03]  /*86a0*/  ULDC.64 UR4, c[0x0][0x338] ;  /* 0x0000ce0000047ab9 */ /* 0x000fc60000000a00 */
[----:B------:R-:W-:Y:S01]  /*86b0*/  IMAD R11, R4, UR4, RZ ;  /* 0x00000004040b7c24 */ /* 0x000fe2000f8e02ff */
[----:B------:R-:W-:Y:S01]  /*86c0*/  IADD3 R3, R3, R9, RZ ;  /* 0x0000000903037210 */ /* 0x000fe20007ffe0ff */
[----:B------:R-:W-:Y:S02]  /*86d0*/  IMAD.MOV.U32 R9, RZ, RZ, 0x1 ;  /* 0x00000001ff097424 */ /* 0x000fe400078e00ff */
[C---:B------:R-:W-:Y:S02]  /*86e0*/  IMAD R10, R6.reuse, UR5, R11 ;  /* 0x00000005060a7c24 */ /* 0x040fe4000f8e020b */
[----:B------:R-:W-:Y:S01]  /*86f0*/  IMAD.WIDE.U32 R2, R6, UR4, R2 ;  /* 0x0000000406027c25 */ /* 0x000fe2000f8e0002 */
[----:B------:R-:W-:Y:S01]  /*8700*/  SHF.L.U32 R9, R9, 0x1f, RZ ;  /* 0x0000001f09097819 */ /* 0x000fe200000006ff */
[----:B------:R-:W-:Y:S02]  /*8710*/  ULDC.64 UR4, c[0x0][0x330] ;  /* 0x0000cc0000047ab9 */ /* 0x000fe40000000a00 */
[----:B------:R-:W-:Y:S01]  /*8720*/  IMAD.U32 R11, RZ, RZ, UR4 ;  /* 0x00000004ff0b7e24 */ /* 0x000fe2000f8e00ff */
[----:B------:R-:W0:Y:S01]  /*8730*/  SYNCS.PHASECHK.TRANS64.TRYWAIT P0, [UR45+0x2d840], R9 ;  /* 0x02d84009ff0075a7 */ /* 0x000e22000800016d */
[----:B------:R-:W-:Y:S01]  /*8740*/  UIMAD UR4, UR6, UR4, URZ ;  /* 0x00000004060472a4 */ /* 0x000fe2000f8e023f */
[----:B------:R-:W-:-:S02]  /*8750*/  IMAD.IADD R3, R3, 0x1, R10 ;  /* 0x0000000103037824 */ /* 0x000fc400078e020a */
[----:B------:R-:W-:Y:S01]  /*8760*/  ULDC.64 UR6, c[0x0][0x318] ;  /* 0x0000c60000067ab9 */ /* 0x000fe20000000a00 */
[----:B------:R-:W-:Y:S02]  /*8770*/  UIMAD UR4, UR42, UR5, UR4 ;  /* 0x000000052a0472a4 */ /* 0x000fe4000f8e0204 */
[----:B------:R-:W-:-:S04]  /*8780*/  IMAD.WIDE.U32 R2, R11, UR42, R2 ;  /* 0x0000002a0b027c25 */ /* 0x000fc8000f8e0002 */
[----:B------:R-:W-:Y:S01]  /*8790*/  VIADD R3, R3, UR4 ;  /* 0x0000000403037c36 */ /* 0x000fe20008000000 */
[----:B------:R-:W-:-:S04]  /*87a0*/  LEA R17, P1, R2, UR6, 0x1 ;  /* 0x0000000602117c11 */ /* 0x000fc8000f8208ff */
[----:B------:R-:W-:Y:S01]  /*87b0*/  LEA.HI.X R18, R2, UR7, R3, 0x1, P1 ;  /* 0x0000000702127c11 */ /* 0x000fe200088f0c03 */
[----:B0-----:R-:W-:Y:S08]  /*87c0*/  @!P0 BRA `(.L_x_47) ;  /* 0x0000002c003c8947 */ /* 0x001ff00003800000 */
.L_x_88:
[----:B------:R-:W1:Y:S01]  /*87d0*/  S2R R10, SR_TID.X ;  /* 0x00000000000a7919 */ /* 0x000e620000002100 */
[----:B------:R-:W-:Y:S01]  /*87e0*/  ULDC.64 UR4, c[0x0][0x300] ;  /* 0x0000c00000047ab9 */ /* 0x000fe20000000a00 */
[----:B------:R-:W-:Y:S01]  /*87f0*/  R2UR UR6, R29 ;  /* 0x000000001d0672ca */ /* 0x000fe200000e0000 */
[----:B0-----:R-:W-:Y:S01]  /*8800*/  IMAD R2, R7, UR4, RZ ;  /* 0x0000000407027c24 */ /* 0x001fe2000f8e02ff */
[----:B------:R-:W-:Y:S02]  /*8810*/  LOP3.LUT R9, R8, 0xc0, RZ, 0xc0, !PT ;  /* 0x000000c008097812 */ /* 0x000fe400078ec0ff */
[C---:B------:R-:W-:Y:S01]  /*8820*/  LOP3.LUT P4, RZ, R16.reuse, 0x4, RZ, 0xc0, !PT ;  /* 0x0000000410ff7812 */ /* 0x040fe2000788c0ff */
[----:B------:R-:W-:Y:S01]  /*8830*/  IMAD R7, R5, UR5, R2 ;  /* 0x0000000505077c24 */ /* 0x000fe2000f8e0202 */
[----:B------:R-:W-:Y:S01]  /*8840*/  LOP3.LUT R9, R9, 0x18, R8, 0xf8, !PT ;  /* 0x0000001809097812 */ /* 0x000fe200078ef808 */
[----:B------:R-:W-:Y:S01]  /*8850*/  IMAD.WIDE.U32 R2, R5, UR4, RZ ;  /* 0x0000000405027c25 */ /* 0x000fe2000f8e00ff */
[----:B------:R-:W-:Y:S01]  /*8860*/  ULDC.64 UR4, c[0x0][0x310] ;  /* 0x0000c40000047ab9 */ /* 0x000fe20000000a00 */
[----:B------:R-:W-:-:S02]  /*8870*/  LOP3.LUT P3, RZ, R16, 0x2, RZ, 0xc0, !PT ;  /* 0x0000000210ff7812 */ /* 0x000fc4000786c0ff */
[----:B------:R-:W-:Y:S01]  /*8880*/  IMAD.IADD R3, R3, 0x1, R7 ;  /* 0x0000000103037824 */ /* 0x000fe200078e0207 */
[----:B------:R-:W-:Y:S01]  /*8890*/  SHF.L.U32 R7, R20, 0x3, RZ ;  /* 0x0000000314077819 */ /* 0x000fe200000006ff */
[----:B------:R-:W-:Y:S01]  /*88a0*/  IMAD R5, R4, UR4, RZ ;  /* 0x0000000404057c24 */ /* 0x000fe2000f8e02ff */
[----:B------:R-:W-:Y:S01]  /*88b0*/  LOP3.LUT R28, R9, 0x18, R22, 0x78, !PT ;  /* 0x00000018091c7812 */ /* 0x000fe200078e7816 */
[----:B------:R-:W-:Y:S01]  /*88c0*/  IMAD.WIDE.U32 R2, R6, UR4, R2 ;  /* 0x0000000406027c25 */ /* 0x000fe2000f8e0002 */
[----:B------:R-:W-:Y:S02]  /*88d0*/  LOP3.LUT R7, R7, 0x300, RZ, 0xc0, !PT ;  /* 0x0000030007077812 */ /* 0x000fe400078ec0ff */
[----:B------:R-:W-:Y:S01]  /*88e0*/  LOP3.LUT P2, RZ, R16, 0x1, RZ, 0xc0, !PT ;  /* 0x0000000110ff7812 */ /* 0x000fe2000784c0ff */
[----:B------:R-:W-:Y:S01]  /*88f0*/  IMAD R5, R6, UR5, R5 ;  /* 0x0000000506057c24 */ /* 0x000fe2000f8e0205 */
[----:B------:R-:W-:Y:S01]  /*8900*/  LOP3.LUT R4, R7, 0x20, R8, 0xf8, !PT ;  /* 0x0000002007047812 */ /* 0x000fe200078ef808 */
[----:B------:R-:W-:-:S02]  /*8910*/  ULDC.64 UR4, c[0x0][0x308] ;  /* 0x0000c20000047ab9 */ /* 0x000fc40000000a00 */
[----:B------:R-:W-:Y:S01]  /*8920*/  IMAD.IADD R3, R3, 0x1, R5 ;  /* 0x0000000103037824 */ /* 0x000fe200078e0205 */
[----:B------:R-:W-:Y:S01]  /*8930*/  LOP3.LUT R28, R4, R28, RZ, 0xfc, !PT ;  /* 0x0000001c041c7212 */ /* 0x000fe200078efcff */
[----:B------:R-:W-:-:S04]  /*8940*/  IMAD.MOV.U32 R5, RZ, RZ, -0x80 ;  /* 0xffffff80ff057424 */ /* 0x000fc800078e00ff */
[----:B------:R-:W-:Y:S01]  /*8950*/  IMAD R8, R0, R5, UR43 ;  /* 0x0000002b00087e24 */ /* 0x000fe2000f8e0205 */
[----:B-1----:R-:W-:Y:S01]  /*8960*/  LOP3.LUT R10, R10, 0x7f, RZ, 0xc0, !PT ;  /* 0x0000007f0a0a7812 */ /* 0x002fe200078ec0ff */
[----:B------:R-:W-:Y:S01]  /*8970*/  IMAD.U32 R5, RZ, RZ, UR4 ;  /* 0x00000004ff057e24 */ /* 0x000fe2000f8e00ff */
[----:B------:R-:W-:Y:S02]  /*8980*/  UIMAD UR4, UR6, UR4, URZ ;  /* 0x00000004060472a4 */ /* 0x000fe4000f8e023f */
[----:B------:R-:W-:Y:S01]  /*8990*/  SHF.R.U32.HI R10, RZ, 0x2, R10 ;  /* 0x00000002ff0a7819 */ /* 0x000fe2000001160a */
[----:B------:R-:W-:Y:S01]  /*89a0*/  IMAD.WIDE.U32 R2, R5, UR42, R2 ;  /* 0x0000002a05027c25 */ /* 0x000fe2000f8e0002 */
[----:B------:R-:W-:Y:S01]  /*89b0*/  UIMAD UR4, UR42, UR5, UR4 ;  /* 0x000000052a0472a4 */ /* 0x000fe2000f8e0204 */
[----:B------:R-:W-:Y:S02]  /*89c0*/  ULDC.64 UR6, c[0x0][0x2e8] ;  /* 0x0000ba0000067ab9 */ /* 0x000fe40000000a00 */
[----:B------:R-:W-:Y:S01]  /*89d0*/  IMAD.IADD R8, R8, 0x1, -R10 ;  /* 0x0000000108087824 */ /* 0x000fe200078e0a0a */
[----:B------:R-:W-:-:S02]  /*89e0*/  LEA R0, P1, R2, UR6, 0x1 ;  /* 0x0000000602007c11 */ /* 0x000fc4000f8208ff */
[----:B------:R-:W-:Y:S01]  /*89f0*/  VIADD R9, R3, UR4 ;  /* 0x0000000403097c36 */ /* 0x000fe20008000000 */
[----:B------:R-:W-:Y:S01]  /*8a00*/  UMOV UR4, 0xffffffff ;  /* 0xffffffff00047882 */ /* 0x000fe20000000000 */
[----:B------:R-:W-:-:S03]  /*8a10*/  ISETP.GE.AND P0, PT, R8, 0x1, PT ;  /* 0x000000010800780c */ /* 0x000fc60003f06270 */
[----:B------:R-:W-:Y:S01]  /*8a20*/  LEA.HI.X R9, R2, UR7, R9, 0x1, P1 ;  /* 0x0000000702097c11 */ /* 0x000fe200088f0c09 */
[----:B------:R-:W-:Y:S09]  /*8a30*/  BRA.DIV UR4, `(.L_x_48) ;  /* 0x0000002a04b87947 */ /* 0x000ff2000b800000 */
[----:B------:R-:W0:Y:S01]  /*8a40*/  S2R R10, SR_TID.X ;  /* 0x00000000000a7919 */ /* 0x000e220000002100 */
[----:B------:R-:W-:Y:S02]  /*8a50*/  @P0 LEA R21, R28, UR45, 0x1 ;  /* 0x0000002d1c150c11 */ /* 0x000fe4000f8e08ff */
[----:B------:R-:W-:Y:S01]  /*8a60*/  ISETP.GE.AND P1, PT, R8, 0x21, PT ;  /* 0x000000210800780c */ /* 0x000fe20003f26270 */
[----:B------:R-:W1:Y:S04]  /*8a70*/  SHFL.IDX PT, R6, R9, RZ, 0x1c1f ;  /* 0x001c1fff09067589 */ /* 0x000e6800000e0000 */
[----:B------:R-:W2:Y:S04]  /*8a80*/  SHFL.IDX PT, R14, R0, RZ, 0x1c1f ;  /* 0x001c1fff000e7589 */ /* 0x000ea800000e0000 */
[----:B------:R-:W-:Y:S04]  /*8a90*/  SHFL.IDX PT, R4, R9, 0x1, 0x1c1f ;  /* 0x003c1f0009047f89 */ /* 0x000fe800000e0000 */
[----:B------:R-:W3:Y:S01]  /*8aa0*/  SHFL.IDX PT, R5, R0, 0x1, 0x1c1f ;  /* 0x003c1f0000057f89 */ /* 0x000ee200000e0000 */
[----:B------:R-:W-:-:S03]  /*8ab0*/  @P1 LEA R27, R28, UR45, 0x1 ;  /* 0x0000002d1c1b1c11 */ /* 0x000fc6000f8e08ff */
[----:B------:R-:W-:Y:S04]  /*8ac0*/  SHFL.IDX PT, R2, R9, 0x2, 0x1c1f ;  /* 0x005c1f0009027f89 */ /* 0x000fe800000e0000 */
[----:B------:R-:W4:Y:S01]  /*8ad0*/  SHFL.IDX PT, R3, R0, 0x2, 0x1c1f ;  /* 0x005c1f0000037f89 */ /* 0x000f2200000e0000 */
[----:B-1----:R-:W-:-:S03]  /*8ae0*/  IMAD.MOV.U32 R7, RZ, RZ, R6 ;  /* 0x000000ffff077224 */ /* 0x002fc600078e0006 */
[----:B------:R-:W1:Y:S01]  /*8af0*/  SHFL.IDX PT, R9, R9, 0x3, 0x1c1f ;  /* 0x007c1f0009097f89 */ /* 0x000e6200000e0000 */
[----:B0-----:R-:W-:Y:S01]  /*8b00*/  SHF.L.U32 R10, R10, 0x3, RZ ;  /* 0x000000030a0a7819 */ /* 0x001fe200000006ff */
[----:B--2---:R-:W-:Y:S02]  /*8b10*/  IMAD.MOV.U32 R6, RZ, RZ, R14 ;  /* 0x000000ffff067224 */ /* 0x004fe400078e000e */
[----:B------:R0:W2:Y:S01]  /*8b20*/  SHFL.IDX PT, R14, R0, 0x3, 0x1c1f ;  /* 0x007c1f00000e7f89 */ /* 0x0000a200000e0000 */
[----:B------:R-:W-:Y:S02]  /*8b30*/  LOP3.LUT R10, R10, 0x18, RZ, 0xc0, !PT ;  /* 0x000000180a0a7812 */ /* 0x000fe400078ec0ff */
[----:B---3--:R-:W-:-:S03]  /*8b40*/  LOP3.LUT R5, R5, R4, RZ, 0x3c, !PT ;  /* 0x0000000405057212 */ /* 0x008fc600078e3cff */
[----:B------:R-:W-:Y:S01]  /*8b50*/  @P0 IMAD.WIDE.U32 R6, R10, 0x2, R6 ;  /* 0x000000020a060825 */ /* 0x000fe200078e0006 */
[----:B------:R-:W-:-:S04]  /*8b60*/  LOP3.LUT R4, R5, R4, RZ, 0x3c, !PT ;  /* 0x0000000405047212 */ /* 0x000fc800078e3cff */
[----:B------:R-:W-:Y:S01]  /*8b70*/  @P0 LDGSTS.E.BYPASS.LTC128B.128 [R21+0x15400], desc[UR36][R6.64], !P4 ;  /* 0x1540000006150fae */ /* 0x000fe2000e101d64 */
[----:B----4-:R-:W-:-:S03]  /*8b80*/  LOP3.LUT R3, R3, R2, RZ, 0x3c, !PT ;  /* 0x0000000203037212 */ /* 0x010fc600078e3cff */
[----:B------:R-:W-:Y:S01]  /*8b90*/  @P0 LDGSTS.E.BYPASS.LTC128B.128 [R21+0x17400], desc[UR36][R6.64+0x40], !P3 ;  /* 0x1740004006150fae */ /* 0x000fe2000d901d64 */
[----:B------:R-:W-:Y:S02]  /*8ba0*/  LOP3.LUT R5, R5, R4, RZ, 0x3c, !PT ;  /* 0x0000000405057212 */ /* 0x000fe400078e3cff */
[C---:B------:R-:W-:Y:S01]  /*8bb0*/  LOP3.LUT R2, R3.reuse, R2, RZ, 0x3c, !PT ;  /* 0x0000000203027212 */ /* 0x040fe200078e3cff */
[----:B------:R3:W-:Y:S01]  /*8bc0*/  @P0 LDGSTS.E.BYPASS.LTC128B.128 [R21+0x19400], desc[UR36][R6.64+0x80], !P2 ;  /* 0x1940008006150fae */ /* 0x0007e2000d101d64 */
[----:B------:R-:W-:Y:S01]  /*8bd0*/  ISETP.GE.AND P0, PT, R8, 0x41, PT ;  /* 0x000000410800780c */ /* 0x000fe20003f06270 */
[----:B------:R-:W-:Y:S01]  /*8be0*/  @P1 IMAD.WIDE.U32 R4, R10, 0x2, R4 ;  /* 0x000000020a041825 */ /* 0x000fe200078e0004 */
[----:B------:R-:W-:-:S04]  /*8bf0*/  LOP3.LUT R3, R3, R2, RZ, 0x3c, !PT ;  /* 0x0000000203037212 */ /* 0x000fc800078e3cff */
[----:B------:R0:W-:Y:S04]  /*8c00*/  @P1 LDGSTS.E.BYPASS.LTC128B.128 [R27+0x15c00], desc[UR36][R4.64], !P4 ;  /* 0x15c00000041b1fae */ /* 0x0001e8000e101d64 */
[----:B------:R0:W-:Y:S03]  /*8c10*/  @P1 LDGSTS.E.BYPASS.LTC128B.128 [R27+0x17c00], desc[UR36][R4.64+0x40], !P3 ;  /* 0x17c00040041b1fae */ /* 0x0001e6000d901d64 */
[----:B------:R-:W-:Y:S01]  /*8c20*/  @P0 IMAD.WIDE.U32 R2, R10, 0x2, R2 ;  /* 0x000000020a020825 */ /* 0x000fe200078e0002 */
[----:B---3--:R-:W-:Y:S01]  /*8c30*/  @P0 LEA R7, R28, UR45, 0x1 ;  /* 0x0000002d1c070c11 */ /* 0x008fe2000f8e08ff */
[----:B------:R0:W-:Y:S04]  /*8c40*/  @P1 LDGSTS.E.BYPASS.LTC128B.128 [R27+0x19c00], desc[UR36][R4.64+0x80], !P2 ;  /* 0x19c00080041b1fae */ /* 0x0001e8000d101d64 */
[----:B------:R0:W-:Y:S04]  /*8c50*/  @P0 LDGSTS.E.BYPASS.LTC128B.128 [R7+0x16400], desc[UR36][R2.64], !P4 ;  /* 0x1640000002070fae */ /* 0x0001e8000e101d64 */
[----:B------:R0:W-:Y:S04]  /*8c60*/  @P0 LDGSTS.E.BYPASS.LTC128B.128 [R7+0x18400], desc[UR36][R2.64+0x40], !P3 ;  /* 0x1840004002070fae */ /* 0x0001e8000d901d64 */
[----:B-12---:R0:W-:Y:S02]  /*8c70*/  @P0 LDGSTS.E.BYPASS.LTC128B.128 [R7+0x1a400], desc[UR36][R2.64+0x80], !P2 ;  /* 0x1a40008002070fae */ /* 0x0061e4000d101d64 */
.L_x_98:
[----:B0-----:R-:W0:Y:S01]  /*8c80*/  S2R R27, SR_TID.X ;  /* 0x00000000001b7919 */ /* 0x001e220000002100 */
[----:B------:R-:W-:Y:S01]  /*8c90*/  ISETP.GE.AND P0, PT, R8, 0x61, PT ;  /* 0x000000610800780c */ /* 0x000fe20003f06270 */
[----:B------:R-:W-:Y:S02]  /*8ca0*/  IMAD.MOV.U32 R2, RZ, RZ, R14 ;  /* 0x000000ffff027224 */ /* 0x000fe400078e000e */
[----:B------:R-:W-:-:S10]  /*8cb0*/  IMAD.MOV.U32 R3, RZ, RZ, R9 ;  /* 0x000000ffff037224 */ /* 0x000fd400078e0009 */
[----:B------:R-:W-:Y:S01]  /*8cc0*/  @P0 LEA R5, R28, UR45, 0x1 ;  /* 0x0000002d1c050c11 */ /* 0x000fe2000f8e08ff */
[----:B0-----:R-:W-:-:S05]  /*8cd0*/  IMAD.SHL.U32 R27, R27, 0x8, RZ ;  /* 0x000000081b1b7824 */ /* 0x001fca00078e00ff */
[----:B------:R-:W-:-:S05]  /*8ce0*/  LOP3.LUT R27, R27, 0x18, RZ, 0xc0, !PT ;  /* 0x000000181b1b7812 */ /* 0x000fca00078ec0ff */
[----:B------:R-:W-:-:S05]  /*8cf0*/  @P0 IMAD.WIDE.U32 R2, R27, 0x2, R2 ;  /* 0x000000021b020825 */ /* 0x000fca00078e0002 */
[----:B------:R-:W-:Y:S01]  /*8d00*/  @!PT LDS RZ, [RZ] ;  /* 0x00000000fffff984 */ /* 0x000fe20000000800 */
[----:B------:R-:W-:Y:S01]  /*8d10*/  @!PT LDS RZ, [RZ] ;  /* 0x00000000fffff984 */ /* 0x000fe20000000800 */
[----:B------:R-:W-:Y:S01]  /*8d20*/  @!PT LDS RZ, [RZ] ;  /* 0x00000000fffff984 */ /* 0x000fe20000000800 */
[----:B------:R0:W-:Y:S04]  /*8d30*/  @P0 LDGSTS.E.BYPASS.LTC128B.128 [R5+0x16c00], desc[UR36][R2.64], !P4 ;  /* 0x16c0000002050fae */ /* 0x0001e8000e101d64 */
[----:B------:R0:W-:Y:S04]  /*8d40*/  @P0 LDGSTS.E.BYPASS.LTC128B.128 [R5+0x18c00], desc[UR36][R2.64+0x40], !P3 ;  /* 0x18c0004002050fae */ /* 0x0001e8000d901d64 */
[----:B------:R0:W-:Y:S01]  /*8d50*/  @P0 LDGSTS.E.BYPASS.LTC128B.128 [R5+0x1ac00], desc[UR36][R2.64+0x80], !P2 ;  /* 0x1ac0008002050fae */ /* 0x0001e2000d101d64 */
[----:B------:R-:W-:Y:S01]  /*8d60*/  NOP ;  /* 0x0000000000007918 */ /* 0x000fe20000000000 */
[----:B------:R-:W-:Y:S02]  /*8d70*/  SYNCS.ARRIVE.TRANS64.RED.A0T1 RZ, [UR45+0x2d830], RZ ;  /* 0x02d830ffffff79a7 */ /* 0x000fe4000820042d */
[----:B------:R-:W-:Y:S01]  /*8d80*/  ARRIVES.LDGSTSBAR.64.TRANSCNT [UR45+0x2d830] ;  /* 0x02d83000ff0079b0 */ /* 0x000fe20008000aad */
[----:B------:R-:W-:Y:S01]  /*8d90*/  NOP ;  /* 0x0000000000007918 */ /* 0x000fe20000000000 */
[----:B------:R-:W-:-:S06]  /*8da0*/  ULOP3.LUT UR4, UR38, 0x2, URZ, 0xfc, !UPT ;  /* 0x0000000226047892 */ /* 0x000fcc000f8efc3f */
[----:B------:R-:W-:-:S04]  /*8db0*/  MOV R4, UR4 ;  /* 0x0000000400047c02 */ /* 0x000fc80008000f00 */
[----:B------:R-:W-:-:S13]  /*8dc0*/  ISETP.NE.AND P1, PT, R4, 0x3, PT ;  /* 0x000000030400780c */ /* 0x000fda0003f25270 */
[----:B0-----:R-:W-:Y:S05]  /*8dd0*/  @!P1 BRA `(.L_x_49) ;  /* 0x0000000000049947 */ /* 0x001fea0003800000 */
[----:B------:R-:W-:Y:S01]  /*8de0*/  BPT.TRAP 0x1 ;  /* 0x000000040000795c */ /* 0x000fe20000300000 */
.L_x_49:
[----:B------:R-:W-:Y:S01]  /*8df0*/  SYNCS.ARRIVE.TRANS64.A1T0 RZ, [UR45+0x2d830], RZ ;  /* 0x02d830ffffff79a7 */ /* 0x000fe2000810002d */
[----:B------:R-:W-:Y:S05]  /*8e00*/  WARPSYNC.ALL ;  /* 0x0000000000007948 */ /* 0x000fea0003800000 */
[----:B------:R-:W-:Y:S01]  /*8e10*/  UIADD3 UR5, UR45, 0xc400, URZ ;  /* 0x0000c4002d057890 */ /* 0x000fe2000fffe03f */
[----:B------:R-:W-:Y:S01]  /*8e20*/  R2UR UR4, R29 ;  /* 0x000000001d0472ca */ /* 0x000fe200000e0000 */
[----:B------:R-:W-:Y:S01]  /*8e30*/  ULDC.64 UR6, c[0x0][0x2d8] ;  /* 0x0000b60000067ab9 */ /* 0x000fe20000000a00 */
[----:B------:R-:W-:Y:S01]  /*8e40*/  SHF.R.S32.HI R22, RZ, 0x1f, R24 ;  /* 0x0000001fff167819 */ /* 0x000fe20000011418 */
[----:B------:R-:W-:Y:S02]  /*8e50*/  ULOP3.LUT UP0, URZ, UR5, 0x1bf, URZ, 0xc0, !UPT ;  /* 0x000001bf053f7892 */ /* 0x000fe4000f80c03f */
[----:B------:R-:W-:Y:S01]  /*8e60*/  UIMAD.WIDE.U32 UR40, UR42, UR6, URZ ;  /* 0x000000062a2872a5 */ /* 0x000fe2000f8e003f */
[----:B------:R-:W-:Y:S03]  /*8e70*/  BAR.SYNC.DEFER_BLOCKING 0x8, 0x200 ;  /* 0x0208000000007b1d */ /* 0x000fe60000010000 */
[----:B------:R-:W-:-:S04]  /*8e80*/  PLOP3.LUT P0, PT, PT, PT, UP0, 0x80, 0x0 ;  /* 0x000000000000781c */ /* 0x000fc80003f0f008 */
[----:B------:R-:W-:-:S04]  /*8e90*/  UIMAD UR4, UR4, UR6, URZ ;  /* 0x00000006040472a4 */ /* 0x000fc8000f8e023f */
[----:B------:R-:W-:-:S04]  /*8ea0*/  UIMAD UR4, UR42, UR7, UR4 ;  /* 0x000000072a0472a4 */ /* 0x000fc8000f8e0204 */
[----:B------:R-:W-:Y:S01]  /*8eb0*/  UIADD3 UR46, UR41, UR4, URZ ;  /* 0x00000004292e7290 */ /* 0x000fe2000fffe03f */
[----:B------:R-:W-:Y:S11]  /*8ec0*/  @!P0 BRA `(.L_x_50) ;  /* 0x0000000000408947 */ /* 0x000ff60003800000 */
[----:B------:R-:W-:Y:S01]  /*8ed0*/  MOV R2, 0x0 ;  /* 0x0000000000027802 */ /* 0x000fe20000000f00 */
[----:B------:R-:W-:Y:S01]  /*8ee0*/  ULDC.64 UR6, c[0x4][0x88] ;  /* 0x0100220000067ab9 */ /* 0x000fe20000000a00 */
[----:B------:R-:W-:Y:S01]  /*8ef0*/  ULDC.64 UR8, c[0x4][0x90] ;  /* 0x0100240000087ab9 */ /* 0x000fe20000000a00 */
[----:B------:R-:W-:Y:S01]  /*8f00*/  ULDC.64 UR4, c[0x4][0x20] ;  /* 0x0100080000047ab9 */ /* 0x000fe20000000a00 */
[----:B------:R-:W-:Y:S01]  /*8f10*/  IMAD.U32 R4, RZ, RZ, UR6 ;  /* 0x00000006ff047e24 */ /* 0x000fe2000f8e00ff */
[----:B------:R-:W-:Y:S01]  /*8f20*/  MOV R11, UR5 ;  /* 0x00000005000b7c02 */ /* 0x000fe20008000f00 */
[----:B------:R-:W0:Y:S01]  /*8f30*/  LDC.64 R2, c[0x4][R2] ;  /* 0x0100000002027b82 */ /* 0x000e220000000a00 */
[----:B------:R-:W-:Y:S02]  /*8f40*/  IMAD.U32 R5, RZ, RZ, UR7 ;  /* 0x00000007ff057e24 */ /* 0x000fe4000f8e00ff */
[----:B------:R-:W-:Y:S02]  /*8f50*/  IMAD.U32 R6, RZ, RZ, UR8 ;  /* 0x00000008ff067e24 */ /* 0x000fe4000f8e00ff */
[----:B------:R-:W-:-:S02]  /*8f60*/  IMAD.U32 R7, RZ, RZ, UR9 ;  /* 0x00000009ff077e24 */ /* 0x000fc4000f8e00ff */
[----:B------:R-:W-:Y:S02]  /*8f70*/  IMAD.U32 R10, RZ, RZ, UR4 ;  /* 0x00000004ff0a7e24 */ /* 0x000fe4000f8e00ff */
[----:B------:R-:W-:Y:S02]  /*8f80*/  IMAD.MOV.U32 R8, RZ, RZ, 0x70 ;  /* 0x00000070ff087424 */ /* 0x000fe400078e00ff */
[----:B------:R-:W-:Y:S02]  /*8f90*/  IMAD.MOV.U32 R12, RZ, RZ, 0x1 ;  /* 0x00000001ff0c7424 */ /* 0x000fe400078e00ff */
[----:B------:R-:W-:-:S07]  /*8fa0*/  IMAD.MOV.U32 R13, RZ, RZ, RZ ;  /* 0x000000ffff0d7224 */ /* 0x000fce00078e00ff */
[----:B------:R-:W-:-:S07]  /*8fb0*/  LEPC R20, `(.L_x_50) ;  /* 0x000000001014794e */ /* 0x000fce0000000000 */
[----:B0-----:R-:W-:Y:S05]  /*8fc0*/  CALL.ABS.NOINC R2 ;  /* 0x0000000002007343 */ /* 0x001fea0003c00000 */
.L_x_50:
[----:B------:R-:W0:Y:S01]  /*8fd0*/  LDC R20, c[0x0][0x448] ;  /* 0x00011200ff147b82 */ /* 0x000e220000000800 */
[----:B------:R-:W1:Y:S01]  /*8fe0*/  S2R R21, SR_TID.X ;  /* 0x0000000000157919 */ /* 0x000e620000002100 */
[----:B------:R-:W-:Y:S01]  /*8ff0*/  ULDC.64 UR4, c[0x0][0x2e0] ;  /* 0x0000b80000047ab9 */ /* 0x000fe20000000a00 */
[----:B------:R-:W-:Y:S01]  /*9000*/  IMAD.U32 R5, RZ, RZ, UR41 ;  /* 0x00000029ff057e24 */ /* 0x000fe2000f8e00ff */
[----:B------:R-:W-:Y:S01]  /*9010*/  ULDC.64 UR6, c[0x0][0x2c8] ;  /* 0x0000b20000067ab9 */ /* 0x000fe20000000a00 */
[----:B------:R-:W-:Y:S01]  /*9020*/  IMAD R8, R22, UR4, RZ ;  /* 0x0000000416087c24 */ /* 0x000fe2000f8e02ff */
[----:B------:R-:W2:Y:S01]  /*9030*/  S2R R11, SR_TID.X ;  /* 0x00000000000b7919 */ /* 0x000ea20000002100 */
[----:B------:R-:W-:Y:S02]  /*9040*/  IMAD.U32 R4, RZ, RZ, UR40 ;  /* 0x00000028ff047e24 */ /* 0x000fe4000f8e00ff */
[----:B------:R-:W-:Y:S01]  /*9050*/  IMAD R5, R24, UR5, R8 ;  /* 0x0000000518057c24 */ /* 0x000fe2000f8e0208 */
[----:B------:R-:W3:Y:S01]  /*9060*/  S2R R22, SR_TID.X ;  /* 0x0000000000167919 */ /* 0x000ee20000002100 */
[----:B0-----:R-:W-:-:S02]  /*9070*/  ISETP.NE.AND P0, PT, R20, 0x1, PT ;  /* 0x000000011400780c */ /* 0x001fc40003f05270 */
[----:B-1----:R-:W-:-:S11]  /*9080*/  LOP3.LUT R21, R21, 0x7f, RZ, 0xc0, !PT ;  /* 0x0000007f15157812 */ /* 0x002fd600078ec0ff */
[----:B------:R-:W0:Y:S01]  /*9090*/  @P0 LDC R2, c[0x0][0x44c] ;  /* 0x00011300ff020b82 */ /* 0x000e220000000800 */
[----:B------:R-:W-:Y:S01]  /*90a0*/  SHF.R.U32.HI R21, RZ, 0x2, R21 ;  /* 0x00000002ff157819 */ /* 0x000fe20000011615 */
[----:B--2---:R-:W-:Y:S01]  /*90b0*/  IMAD.SHL.U32 R11, R11, 0x8, RZ ;  /* 0x000000080b0b7824 */ /* 0x004fe200078e00ff */
[----:B---3--:R-:W-:-:S03]  /*90c0*/  LOP3.LUT R22, R22, 0x7f, RZ, 0xc0, !PT ;  /* 0x0000007f16167812 */ /* 0x008fc600078ec0ff */
[----:B------:R-:W-:Y:S01]  /*90d0*/  IMAD.IADD R0, R23, 0x1, R21 ;  /* 0x0000000117007824 */ /* 0x000fe200078e0215 */
[----:B------:R-:W-:Y:S01]  /*90e0*/  LOP3.LUT R11, R11, 0x18, RZ, 0xc0, !PT ;  /* 0x000000180b0b7812 */ /* 0x000fe200078ec0ff */
[----:B------:R-:W1:Y:S01]  /*90f0*/  @P0 LDC R3, c[0x0][0x450] ;  /* 0x00011400ff030b82 */ /* 0x000e620000000800 */
[----:B------:R-:W2:Y:S01]  /*9100*/  S2R R21, SR_TID.X ;  /* 0x0000000000157919 */ /* 0x000ea20000002100 */
[----:B------:R-:W-:Y:S01]  /*9110*/  IMAD R7, R25, 0xc0, R0 ;  /* 0x000000c019077824 */ /* 0x000fe200078e0200 */
[----:B------:R-:W-:Y:S02]  /*9120*/  LOP3.LUT R11, R11, 0x20, RZ, 0xfc, !PT ;  /* 0x000000200b0b7812 */ /* 0x000fe400078efcff */
[----:B------:R-:W-:Y:S01]  /*9130*/  SHF.R.U32.HI R22, RZ, 0x2, R22 ;  /* 0x00000002ff167819 */ /* 0x000fe20000011616 */
[----:B------:R-:W-:Y:S02]  /*9140*/  IMAD.MOV.U32 R6, RZ, RZ, R7 ;  /* 0x000000ffff067224 */ /* 0x000fe400078e0007 */
[----:B------:R-:W3:Y:S01]  /*9150*/  @P0 LDC R9, c[0x0][0x450] ;  /* 0x00011400ff090b82 */ /* 0x000ee20000000800 */
[----:B------:R-:W-:-:S02]  /*9160*/  VIADD R8, R7, 0x80 ;  /* 0x0000008007087836 */ /* 0x000fc40000000000 */
[----:B0-----:R-:W-:-:S04]  /*9170*/  @P0 IMAD.HI.U32 R0, R7, R2, RZ ;  /* 0x0000000207000227 */ /* 0x001fc800078e00ff */
[----:B------:R-:W-:Y:S01]  /*9180*/  IMAD.MOV.U32 R2, RZ, RZ, R4 ;  /* 0x000000ffff027224 */ /* 0x000fe200078e0004 */
[----:B-1----:R-:W-:Y:S02]  /*9190*/  @P0 SHF.R.U32.HI R6, RZ, R3, R0 ;  /* 0x00000003ff060219 */ /* 0x002fe40000011600 */
[----:B------:R-:W0:Y:S01]  /*91a0*/  @P0 LDC R0, c[0x0][0x44c] ;  /* 0x00011300ff000b82 */ /* 0x000e220000000800 */
[----:B------:R-:W-:-:S03]  /*91b0*/  MOV R3, UR46 ;  /* 0x0000002e00037c02 */ /* 0x000fc60008000f00 */
[----:B------:R-:W-:Y:S01]  /*91c0*/  IMAD.WIDE.U32 R2, R24, UR4, R2 ;  /* 0x0000000418027c25 */ /* 0x000fe2000f8e0002 */
[----:B------:R-:W-:-:S03]  /*91d0*/  ULDC.64 UR4, c[0x0][0x2d0] ;  /* 0x0000b40000047ab9 */ /* 0x000fc60000000a00 */
[----:B--2---:R-:W-:Y:S01]  /*91e0*/  IMAD.SHL.U32 R21, R21, 0x8, RZ ;  /* 0x0000000815157824 */ /* 0x004fe200078e00ff */
[----:B------:R-:W-:-:S04]  /*91f0*/  IADD3 R3, R3, R5, RZ ;  /* 0x0000000503037210 */ /* 0x000fc80007ffe0ff */
[----:B------:R-:W-:Y:S01]  /*9200*/  LOP3.LUT R21, R21, 0x18, RZ, 0xc0, !PT ;  /* 0x0000001815157812 */ /* 0x000fe200078ec0ff */
[----:B0-----:R-:W-:-:S04]  /*9210*/  @P0 IMAD.HI.U32 R4, R8, R0, RZ ;  /* 0x0000000008040227 */ /* 0x001fc800078e00ff */
[----:B------:R-:W-:Y:S01]  /*9220*/  IMAD.MOV.U32 R0, RZ, RZ, R8 ;  /* 0x000000ffff007224 */ /* 0x000fe200078e0008 */
[----:B---3--:R-:W-:Y:S01]  /*9230*/  @P0 SHF.R.U32.HI R0, RZ, R9, R4 ;  /* 0x00000009ff000219 */ /* 0x008fe20000011604 */
[--C-:B------:R-:W-:Y:S01]  /*9240*/  IMAD.MOV R9, RZ, RZ, -R6.reuse ;  /* 0x000000ffff097224 */ /* 0x100fe200078e0a06 */
[----:B------:R-:W-:-:S03]  /*9250*/  SHF.R.S32.HI R4, RZ, 0x1f, R6 ;  /* 0x0000001fff047819 */ /* 0x000fc60000011406 */
[----:B------:R-:W-:Y:S02]  /*9260*/  IMAD R7, R20, R9, R7 ;  /* 0x0000000914077224 */ /* 0x000fe400078e0207 */
[----:B------:R-:W-:-:S04]  /*9270*/  IMAD R5, R4, UR4, RZ ;  /* 0x0000000404057c24 */ /* 0x000fc8000f8e02ff */
[C---:B------:R-:W-:Y:S02]  /*9280*/  IMAD R9, R6.reuse, UR5, R5 ;  /* 0x0000000506097c24 */ /* 0x040fe4000f8e0205 */
[----:B------:R-:W-:-:S04]  /*9290*/  IMAD.WIDE.U32 R4, R6, UR4, R2 ;  /* 0x0000000406047c25 */ /* 0x000fc8000f8e0002 */
[----:B------:R-:W-:Y:S02]  /*92a0*/  IMAD.IADD R5, R5, 0x1, R9 ;  /* 0x0000000105057824 */ /* 0x000fe400078e0209 */
[----:B------:R-:W-:Y:S02]  /*92b0*/  IMAD.MOV R9, RZ, RZ, -R0 ;  /* 0x000000ffff097224 */ /* 0x000fe400078e0a00 */
[----:B------:R-:W-:-:S04]  /*92c0*/  IMAD.WIDE.U32 R2, R0, UR4, R2 ;  /* 0x0000000400027c25 */ /* 0x000fc8000f8e0002 */
[----:B------:R-:W-:Y:S01]  /*92d0*/  IMAD R6, R20, R9, R8 ;  /* 0x0000000914067224 */ /* 0x000fe200078e0208 */
[----:B------:R-:W-:Y:S01]  /*92e0*/  SHF.R.S32.HI R9, RZ, 0x1f, R0 ;  /* 0x0000001fff097819 */ /* 0x000fe20000011400 */
[----:B------:R-:W-:Y:S01]  /*92f0*/  IMAD.WIDE.U32 R4, R7, UR6, R4 ;  /* 0x0000000607047c25 */ /* 0x000fe2000f8e0004 */
[----:B------:R-:W-:-:S03]  /*9300*/  SHF.R.S32.HI R8, RZ, 0x1f, R7 ;  /* 0x0000001fff087819 */ /* 0x000fc60000011407 */
[----:B------:R-:W-:Y:S02]  /*9310*/  IMAD R9, R9, UR4, RZ ;  /* 0x0000000409097c24 */ /* 0x000fe4000f8e02ff */
[----:B------:R-:W-:Y:S02]  /*9320*/  IMAD R8, R8, UR6, RZ ;  /* 0x0000000608087c24 */ /* 0x000fe4000f8e02ff */
[----:B------:R-:W-:Y:S01]  /*9330*/  IMAD R9, R0, UR5, R9 ;  /* 0x0000000500097c24 */ /* 0x000fe2000f8e0209 */
[----:B------:R-:W-:Y:S01]  /*9340*/  ULDC.64 UR4, c[0x0][0x280] ;  /* 0x0000a00000047ab9 */ /* 0x000fe20000000a00 */
[----:B------:R-:W-:Y:S01]  /*9350*/  IMAD R0, R7, UR7, R8 ;  /* 0x0000000707007c24 */ /* 0x000fe2000f8e0208 */
[----:B------:R-:W-:Y:S01]  /*9360*/  SHF.R.S32.HI R7, RZ, 0x1f, R6 ;  /* 0x0000001fff077819 */ /* 0x000fe20000011406 */
[----:B------:R-:W-:Y:S02]  /*9370*/  IMAD.IADD R3, R3, 0x1, R9 ;  /* 0x0000000103037824 */ /* 0x000fe400078e0209 */
[----:B------:R-:W-:-:S02]  /*9380*/  IMAD.IADD R9, R5, 0x1, R0 ;  /* 0x0000000105097824 */ /* 0x000fc400078e0200 */
[----:B------:R-:W-:Y:S02]  /*9390*/  IMAD R7, R7, UR6, RZ ;  /* 0x0000000607077c24 */ /* 0x000fe4000f8e02ff */
[----:B------:R-:W-:-:S04]  /*93a0*/  IMAD.WIDE.U32 R2, R6, UR6, R2 ;  /* 0x0000000606027c25 */ /* 0x000fc8000f8e0002 */
[----:B------:R-:W-:Y:S01]  /*93b0*/  IMAD R8, R6, UR7, R7 ;  /* 0x0000000706087c24 */ /* 0x000fe2000f8e0207 */
[----:B------:R-:W-:-:S04]  /*93c0*/  LEA R7, P0, R4, UR4, 0x1 ;  /* 0x0000000404077c11 */ /* 0x000fc8000f8008ff */
[----:B------:R-:W-:Y:S02]  /*93d0*/  LEA.HI.X R9, R4, UR5, R9, 0x1, P0 ;  /* 0x0000000504097c11 */ /* 0x000fe400080f0c09 */
[----:B------:R-:W-:Y:S02]  /*93e0*/  IADD3 R3, R3, R8, RZ ;  /* 0x0000000803037210 */ /* 0x000fe40007ffe0ff */
[C---:B------:R-:W-:Y:S01]  /*93f0*/  LEA R10, P0, R2.reuse, UR4, 0x1 ;  /* 0x00000004020a7c11 */ /* 0x040fe2000f8008ff */
[----:B------:R-:W-:Y:S02]  /*9400*/  ULDC UR4, c[0x0][0x2b8] ;  /* 0x0000ae0000047ab9 */ /* 0x000fe40000000800 */
[----:B------:R-:W-:Y:S02]  /*9410*/  ISETP.GE.AND P3, PT, R27, UR4, PT ;  /* 0x000000041b007c0c */ /* 0x000fe4000bf66270 */
[----:B------:R-:W-:Y:S01]  /*9420*/  LEA.HI.X R8, R2, UR5, R3, 0x1, P0 ;  /* 0x0000000502087c11 */ /* 0x000fe200080f0c03 */
[----:B------:R-:W-:Y:S01]  /*9430*/  UMOV UR5, 0xffffffff ;  /* 0xffffffff00057882 */ /* 0x000fe20000000000 */
[----:B------:R-:W-:-:S02]  /*9440*/  ISETP.GE.AND P0, PT, R11, UR4, PT ;  /* 0x000000040b007c0c */ /* 0x000fc4000bf06270 */
[----:B------:R-:W-:-:S04]  /*9450*/  LOP3.LUT R11, R21, 0x40, RZ, 0xfc, !PT ;  /* 0x00000040150b7812 */ /* 0x000fc800078efcff */
[----:B------:R-:W-:Y:S01]  /*9460*/  ISETP.GE.AND P1, PT, R11, UR4, PT ;  /* 0x000000040b007c0c */ /* 0x000fe2000bf26270 */
[----:B------:R-:W-:-:S12]  /*9470*/  BRA.DIV UR5, `(.L_x_51) ;  /* 0x0000002605907947 */ /* 0x000fd8000b800000 */
[----:B------:R-:W0:Y:S01]  /*9480*/  SHFL.IDX PT, R2, R9, RZ, 0x1c1f ;  /* 0x001c1fff09027589 */ /* 0x000e2200000e0000 */
[----:B------:R-:W-:Y:S01]  /*9490*/  ULDC UR4, c[0x0][0x288] ;  /* 0x0000a20000047ab9 */ /* 0x000fe20000000800 */
[----:B------:R-:W-:Y:S02]  /*94a0*/  IMAD R0, R25, 0xc0, R22 ;  /* 0x000000c019007824 */ /* 0x000fe400078e0216 */
[----:B------:R-:W1:Y:S01]  /*94b0*/  SHFL.IDX PT, R14, R7, RZ, 0x1c1f ;  /* 0x001c1fff070e7589 */ /* 0x000e6200000e0000 */
[----:B------:R-:W-:Y:S02]  /*94c0*/  IMAD R6, R20, UR4, RZ ;  /* 0x0000000414067c24 */ /* 0x000fe4000f8e02ff */
[C---:B------:R-:W-:Y:S01]  /*94d0*/  VIADD R11, R0.reuse, 0x20 ;  /* 0x00000020000b7836 */ /* 0x040fe20000000000 */
[----:B------:R-:W-:Y:S01]  /*94e0*/  SHFL.IDX PT, R5, R9, 0x1, 0x1c1f ;  /* 0x003c1f0009057f89 */ /* 0x000fe200000e0000 */
[----:B------:R-:W-:Y:S01]  /*94f0*/  IMAD.MOV.U32 R24, RZ, RZ, 0x1 ;  /* 0x00000001ff187424 */ /* 0x000fe200078e00ff */
[----:B------:R-:W-:-:S02]  /*9500*/  ISETP.GE.AND P2, PT, R0, R6, PT ;  /* 0x000000060000720c */ /* 0x000fc40003f46270 */
[----:B------:R-:W2:Y:S11]  /*9510*/  SHFL.IDX PT, R4, R7, 0x1, 0x1c1f ;  /* 0x003c1f0007047f89 */ /* 0x000eb600000e0000 */
[----:B------:R-:W-:Y:S01]  /*9520*/  @!P2 LEA R21, R28, UR45, 0x1 ;  /* 0x0000002d1c15ac11 */ /* 0x000fe2000f8e08ff */
[----:B0-----:R-:W-:-:S02]  /*9530*/  IMAD.MOV.U32 R3, RZ, RZ, R2 ;  /* 0x000000ffff037224 */ /* 0x001fc400078e0002 */
[----:B-1----:R-:W-:Y:S02]  /*9540*/  IMAD.MOV.U32 R2, RZ, RZ, R14 ;  /* 0x000000ffff027224 */ /* 0x002fe400078e000e */
[----:B------:R-:W-:Y:S02]  /*9550*/  SHFL.IDX PT, R14, R10, 0x1, 0x1c1f ;  /* 0x003c1f000a0e7f89 */ /* 0x000fe400000e0000 */
[----:B------:R-:W-:-:S05]  /*9560*/  @!P2 IMAD.WIDE.U32 R2, R27, 0x2, R2 ;  /* 0x000000021b02a825 */ /* 0x000fca00078e0002 */
[----:B------:R-:W-:Y:S04]  /*9570*/  @!P2 LDGSTS.E.BYPASS.LTC128B.128 [R21+0xc400], desc[UR36][R2.64], !P3 ;  /* 0x0c4000000215afae */ /* 0x000fe8000d901d64 */
[----:B------:R-:W-:Y:S04]  /*9580*/  @!P2 LDGSTS.E.BYPASS.LTC128B.128 [R21+0xf400], desc[UR36][R2.64+0x40], !P0 ;  /* 0x0f4000400215afae */ /* 0x000fe8000c101d64 */
[----:B------:R0:W-:Y:S01]  /*9590*/  @!P2 LDGSTS.E.BYPASS.LTC128B.128 [R21+0x12400], desc[UR36][R2.64+0x80], !P1 ;  /* 0x124000800215afae */ /* 0x0001e2000c901d64 */
[-C--:B------:R-:W-:Y:S02]  /*95a0*/  ISETP.GE.AND P2, PT, R11, R6.reuse, PT ;  /* 0x000000060b00720c */ /* 0x080fe40003f46270 */
[----:B------:R-:W-:Y:S01]  /*95b0*/  IADD3 R11, R0, 0x40, RZ ;  /* 0x00000040000b7810 */ /* 0x000fe20007ffe0ff */
[----:B0-----:R-:W-:Y:S10]  /*95c0*/  SHFL.IDX PT, R3, R9, 0x2, 0x1c1f ;  /* 0x005c1f0009037f89 */ /* 0x001ff400000e0000 */
[----:B--2---:R-:W-:Y:S01]  /*95d0*/  @!P2 IMAD.WIDE.U32 R4, R27, 0x2, R4 ;  /* 0x000000021b04a825 */ /* 0x004fe200078e0004 */
[----:B------:R-:W-:Y:S01]  /*95e0*/  @!P2 LEA R25, R28, UR45, 0x1 ;  /* 0x0000002d1c19ac11 */ /* 0x000fe2000f8e08ff */
[----:B------:R-:W0:Y:S04]  /*95f0*/  SHFL.IDX PT, R2, R7, 0x2, 0x1c1f ;  /* 0x005c1f0007027f89 */ /* 0x000e2800000e0000 */
[----:B------:R-:W-:Y:S04]  /*9600*/  @!P2 LDGSTS.E.BYPASS.LTC128B.128 [R25+0xcc00], desc[UR36][R4.64], !P3 ;  /* 0x0cc000000419afae */ /* 0x000fe8000d901d64 */
[----:B------:R-:W-:Y:S04]  /*9610*/  @!P2 LDGSTS.E.BYPASS.LTC128B.128 [R25+0xfc00], desc[UR36][R4.64+0x40], !P0 ;  /* 0x0fc000400419afae */ /* 0x000fe8000c101d64 */
[----:B------:R1:W-:Y:S01]  /*9620*/  @!P2 LDGSTS.E.BYPASS.LTC128B.128 [R25+0x12c00], desc[UR36][R4.64+0x80], !P1 ;  /* 0x12c000800419afae */ /* 0x0003e2000c901d64 */
[----:B------:R-:W-:Y:S01]  /*9630*/  ISETP.GE.AND P2, PT, R11, R6, PT ;  /* 0x000000060b00720c */ /* 0x000fe20003f46270 */
[----:B------:R-:W-:-:S02]  /*9640*/  VIADD R11, R0, 0x60 ;  /* 0x00000060000b7836 */ /* 0x000fc40000000000 */
[----:B-1----:R-:W-:Y:S10]  /*9650*/  SHFL.IDX PT, R5, R9, 0x3, 0x1c1f ;  /* 0x007c1f0009057f89 */ /* 0x002ff400000e0000 */
[----:B0-----:R-:W-:Y:S01]  /*9660*/  @!P2 IMAD.WIDE.U32 R2, R27, 0x2, R2 ;  /* 0x000000021b02a825 */ /* 0x001fe200078e0002 */
[----:B------:R-:W-:Y:S01]  /*9670*/  @!P2 LEA R21, R28, UR45, 0x1 ;  /* 0x0000002d1c15ac11 */ /* 0x000fe2000f8e08ff */
[----:B------:R0:W1:Y:S04]  /*9680*/  SHFL.IDX PT, R4, R7, 0x3, 0x1c1f ;  /* 0x007c1f0007047f89 */ /* 0x00006800000e0000 */
[----:B------:R-:W-:Y:S04]  /*9690*/  @!P2 LDGSTS.E.BYPASS.LTC128B.128 [R21+0xd400], desc[UR36][R2.64], !P3 ;  /* 0x0d4000000215afae */ /* 0x000fe8000d901d64 */
[----:B------:R-:W-:Y:S01]  /*96a0*/  @!P2 LDGSTS.E.BYPASS.LTC128B.128 [R21+0x10400], desc[UR36][R2.64+0x40], !P0 ;  /* 0x104000400215afae */ /* 0x000fe2000c101d64 */
[----:B0-----:R-:W-:-:S03]  /*96b0*/  VIADD R7, R0, 0x80 ;  /* 0x0000008000077836 */ /* 0x001fc60000000000 */
[----:B------:R0:W-:Y:S01]  /*96c0*/  @!P2 LDGSTS.E.BYPASS.LTC128B.128 [R21+0x13400], desc[UR36][R2.64+0x80], !P1 ;  /* 0x134000800215afae */ /* 0x0001e2000c901d64 */
[----:B------:R-:W-:-:S03]  /*96d0*/  ISETP.GE.AND P2, PT, R11, R6, PT ;  /* 0x000000060b00720c */ /* 0x000fc60003f46270 */
[----:B0-----:R-:W-:Y:S10]  /*96e0*/  SHFL.IDX PT, R3, R8, RZ, 0x1c1f ;  /* 0x001c1fff08037589 */ /* 0x001ff400000e0000 */
[----:B-1----:R-:W-:Y:S01]  /*96f0*/  @!P2 IMAD.WIDE.U32 R4, R27, 0x2, R4 ;  /* 0x000000021b04a825 */ /* 0x002fe200078e0004 */
[----:B------:R-:W-:Y:S01]  /*9700*/  @!P2 LEA R25, R28, UR45, 0x1 ;  /* 0x0000002d1c19ac11 */ /* 0x000fe2000f8e08ff */
[----:B------:R-:W0:Y:S04]  /*9710*/  SHFL.IDX PT, R2, R10, RZ, 0x1c1f ;  /* 0x001c1fff0a027589 */ /* 0x000e2800000e0000 */
[----:B------:R-:W-:Y:S04]  /*9720*/  @!P2 LDGSTS.E.BYPASS.LTC128B.128 [R25+0xdc00], desc[UR36][R4.64], !P3 ;  /* 0x0dc000000419afae */ /* 0x000fe8000d901d64 */
[----:B------:R-:W-:Y:S04]  /*9730*/  @!P2 LDGSTS.E.BYPASS.LTC128B.128 [R25+0x10c00], desc[UR36][R4.64+0x40], !P0 ;  /* 0x10c000400419afae */ /* 0x000fe8000c101d64 */
[----:B------:R1:W-:Y:S01]  /*9740*/  @!P2 LDGSTS.E.BYPASS.LTC128B.128 [R25+0x13c00], desc[UR36][R4.64+0x80], !P1 ;  /* 0x13c000800419afae */ /* 0x0003e2000c901d64 */
[----:B------:R-:W-:-:S03]  /*9750*/  ISETP.GE.AND P2, PT, R7, R6, PT ;  /* 0x000000060700720c */ /* 0x000fc60003f46270 */
[----:B-1----:R1:W2:Y:S10]  /*9760*/  SHFL.IDX PT, R4, R8, 0x1, 0x1c1f ;  /* 0x003c1f0008047f89 */ /* 0x0022b400000e0000 */
[----:B0-----:R-:W-:Y:S01]  /*9770*/  @!P2 IMAD.WIDE.U32 R2, R27, 0x2, R2 ;  /* 0x000000021b02a825 */ /* 0x001fe200078e0002 */
[----:B------:R-:W-:-:S05]  /*9780*/  @!P2 LEA R7, R28, UR45, 0x1 ;  /* 0x0000002d1c07ac11 */ /* 0x000fca000f8e08ff */
[----:B------:R1:W-:Y:S04]  /*9790*/  @!P2 LDGSTS.E.BYPASS.LTC128B.128 [R7+0xe400], desc[UR36][R2.64], !P3 ;  /* 0x0e4000000207afae */ /* 0x0003e8000d901d64 */
[----:B------:R1:W-:Y:S04]  /*97a0*/  @!P2 LDGSTS.E.BYPASS.LTC128B.128 [R7+0x11400], desc[UR36][R2.64+0x40], !P0 ;  /* 0x114000400207afae */ /* 0x0003e8000c101d64 */
[----:B------:R1:W-:Y:S02]  /*97b0*/  @!P2 LDGSTS.E.BYPASS.LTC128B.128 [R7+0x14400], desc[UR36][R2.64+0x80], !P1 ;  /* 0x144000800207afae */ /* 0x0003e4000c901d64 */
.L_x_111:
[----:B------:R-:W-:Y:S01]  /*97c0*/  VIADD R5, R0, 0xa0 ;  /* 0x000000a000057836 */ /* 0x000fe20000000000 */
[----:B------:R-:W-:Y:S01]  /*97d0*/  BSSY B0, `(.L_x_52) ;  /* 0x000000d000007945 */ /* 0x000fe20003800000 */
[----:B-1----:R-:W-:Y:S01]  /*97e0*/  IMAD.MOV.U32 R2, RZ, RZ, R14 ;  /* 0x000000ffff027224 */ /* 0x002fe200078e000e */
[----:B--2---:R-:W-:Y:S02]  /*97f0*/  MOV R3, R4 ;  /* 0x0000000400037202 */ /* 0x004fe40000000f00 */
[----:B------:R-:W-:-:S13]  /*9800*/  ISETP.GE.AND P2, PT, R5, R6, PT ;  /* 0x000000060500720c */ /* 0x000fda0003f46270 */
[----:B------:R-:W-:Y:S05]  /*9810*/  @P2 BRA `(.L_x_53) ;  /* 0x0000000000202947 */ /* 0x000fea0003800000 */
[----:B------:R-:W-:Y:S01]  /*9820*/  IMAD.WIDE.U32 R2, R27, 0x2, R2 ;  /* 0x000000021b027825 */ /* 0x000fe200078e0002 */
[----:B------:R-:W-:-:S05]  /*9830*/  LEA R5, R28, UR45, 0x1 ;  /* 0x0000002d1c057c11 */ /* 0x000fca000f8e08ff */
[----:B------:R-:W-:Y:S01]  /*9840*/  @!PT LDS RZ, [RZ] ;  /* 0x00000000fffff984 */ /* 0x000fe20000000800 */
[----:B------:R-:W-:Y:S01]  /*9850*/  @!PT LDS RZ, [RZ] ;  /* 0x00000000fffff984 */ /* 0x000fe20000000800 */
[----:B------:R-:W-:Y:S01]  /*9860*/  @!PT LDS RZ, [RZ] ;  /* 0x00000000fffff984 */ /* 0x000fe20000000800 */
[----:B------:R0:W-:Y:S04]  /*9870*/  LDGSTS.E.BYPASS.LTC128B.128 [R5+0xec00], desc[UR36][R2.64], !P3 ;  /* 0x0ec0000002057fae */ /* 0x0001e8000d901d64 */
[----:B------:R0:W-:Y:S04]  /*9880*/  LDGSTS.E.BYPASS.LTC128B.128 [R5+0x11c00], desc[UR36][R2.64+0x40], !P0 ;  /* 0x11c0004002057fae */ /* 0x0001e8000c101d64 */
[----:B------:R0:W-:Y:S02]  /*9890*/  LDGSTS.E.BYPASS.LTC128B.128 [R5+0x14c00], desc[UR36][R2.64+0x80], !P1 ;  /* 0x14c0008002057fae */ /* 0x0001e4000c901d64 */
.L_x_53:
[----:B------:R-:W-:Y:S05]  /*98a0*/  BSYNC B0 ;  /* 0x0000000000007941 */ /* 0x000fea0003800000 */
.L_x_52:
[----:B------:R-:W-:Y:S01]  /*98b0*/  NOP ;  /* 0x0000000000007918 */ /* 0x000fe20000000000 */
[----:B------:R-:W-:Y:S01]  /*98c0*/  SYNCS.ARRIVE.TRANS64.RED.A0T1 RZ, [UR45+0x2d800], RZ ;  /* 0x02d800ffffff79a7 */ /* 0x000fe2000820042d */
[----:B------:R-:W-:Y:S01]  /*98d0*/  IMAD.MOV.U32 R0, RZ, RZ, 0x1 ;  /* 0x00000001ff007424 */ /* 0x000fe200078e00ff */
[----:B------:R-:W-:Y:S04]  /*98e0*/  ARRIVES.LDGSTSBAR.64.TRANSCNT [UR45+0x2d800] ;  /* 0x02d80000ff0079b0 */ /* 0x000fe80008000aad */
[----:B------:R-:W-:Y:S01]  /*98f0*/  SHF.L.U32 R0, R0, 0x1f, RZ ;  /* 0x0000001f00007819 */ /* 0x000fe200000006ff */
[----:B------:R-:W-:Y:S01]  /*9900*/  NOP ;  /* 0x0000000000007918 */ /* 0x000fe20000000000 */
[----:B------:R-:W-:Y:S02]  /*9910*/  SYNCS.ARRIVE.TRANS64.A1T0 RZ, [UR45+0x2d800], RZ ;  /* 0x02d800ffffff79a7 */ /* 0x000fe4000810002d */
[----:B------:R-:W1:Y:S02]  /*9920*/  SYNCS.PHASECHK.TRANS64.TRYWAIT P0, [UR45+0x2d820], R0 ;  /* 0x02d82000ff0075a7 */ /* 0x000e64000800016d */
[----:B-1----:R-:W-:Y:S05]  /*9930*/  @!P0 BRA `(.L_x_54) ;  /* 0x0000002800488947 */ /* 0x002fea0003800000 */
.L_x_112:
[----:B------:R-:W-:Y:S01]  /*9940*/  UIADD3 UR4, UR49, -0x2, URZ ;  /* 0xfffffffe31047890 */ /* 0x000fe2000fffe03f */
[----:B------:R-:W-:-:S03]  /*9950*/  IMAD.MOV.U32 R21, RZ, RZ, RZ ;  /* 0x000000ffff157224 */ /* 0x000fc600078e00ff */
[----:B------:R-:W-:-:S06]  /*9960*/  UISETP.GE.AND UP0, UPT, UR4, UR48, UPT ;  /* 0x000000300400728c */ /* 0x000fcc000bf06270 */
[----:B------:R-:W-:-:S13]  /*9970*/  PLOP3.LUT P0, PT, PT, PT, UP0, 0x80, 0x0 ;  /* 0x000000000000781c */ /* 0x000fda0003f0f008 */
[----:B------:R-:W-:Y:S05]  /*9980*/  @!P0 BRA `(.L_x_55) ;  /* 0x0000000c00e08947 */ /* 0x000fea0003800000 */
[----:B0-----:R-:W0:Y:S01]  /*9990*/  S2R R2, SR_TID.X ;  /* 0x0000000000027919 */ /* 0x001e220000002100 */
[----:B------:R-:W-:Y:S01]  /*99a0*/  UIADD3 UR4, UR47, 0x1, URZ ;  /* 0x000000012f047890 */ /* 0x000fe2000fffe03f */
[----:B------:R-:W-:Y:S01]  /*99b0*/  LOP3.LUT R3, RZ, UR44, RZ, 0x33, !PT ;  /* 0x0000002cff037c12 */ /* 0x000fe2000f8e33ff */
[----:B------:R-:W-:Y:S01]  /*99c0*/  BSSY B0, `(.L_x_55) ;  /* 0x00000f4000007945 */ /* 0x000fe20003800000 */
[----:B------:R-:W1:Y:S01]  /*99d0*/  S2R R4, SR_TID.X ;  /* 0x0000000000047919 */ /* 0x000e620000002100 */
[----:B------:R-:W-:Y:S01]  /*99e0*/  UIMAD UR4, UR4, UR39, URZ ;  /* 0x00000027040472a4 */ /* 0x000fe2000f8e023f */
[----:B------:R-:W-:Y:S02]  /*99f0*/  IMAD.MOV.U32 R22, RZ, RZ, 0x1 ;  /* 0x00000001ff167424 */ /* 0x000fe400078e00ff */
[----:B------:R-:W-:-:S03]  /*9a00*/  IMAD.MOV.U32 R20, RZ, RZ, RZ ;  /* 0x000000ffff147224 */ /* 0x000fc600078e00ff */
[----:B------:R-:W-:Y:S01]  /*9a10*/  LOP3.LUT R0, RZ, UR4, RZ, 0x33, !PT ;  /* 0x00000004ff007c12 */ /* 0x000fe2000f8e33ff */
[----:B------:R-:W-:-:S03]  /*9a20*/  ULDC UR4, c[0x0][0x2f4] ;  /* 0x0000bd0000047ab9 */ /* 0x000fc60000000800 */
[----:B------:R-:W-:-:S04]  /*9a30*/  VIMNMX R0, R0, R3, !PT ;  /* 0x0000000300007248 */ /* 0x000fc80007fe0100 */
[----:B------:R-:W-:Y:S02]  /*9a40*/  IADD3 R26, -R0, -0x2, RZ ;  /* 0xfffffffe001a7810 */ /* 0x000fe40007ffe1ff */
[----:B0-----:R-:W-:-:S04]  /*9a50*/  LOP3.LUT R2, R2, 0x7f, RZ, 0xc0, !PT ;  /* 0x0000007f02027812 */ /* 0x001fc800078ec0ff */
[----:B------:R-:W-:Y:S01]  /*9a60*/  SHF.R.U32.HI R2, RZ, 0x2, R2 ;  /* 0x00000002ff027819 */ /* 0x000fe20000011602 */
[----:B-1----:R-:W-:-:S03]  /*9a70*/  IMAD.SHL.U32 R4, R4, 0x8, RZ ;  /* 0x0000000804047824 */ /* 0x002fc600078e00ff */
[----:B------:R-:W-:Y:S02]  /*9a80*/  IADD3 R19, R23, R19, R2 ;  /* 0x0000001317137210 */ /* 0x000fe40007ffe002 */
[----:B------:R-:W-:Y:S02]  /*9a90*/  IADD3 R3, -R2, UR43, RZ ;  /* 0x0000002b02037c10 */ /* 0x000fe4000fffe1ff */
[----:B------:R-:W0:Y:S01]  /*9aa0*/  S2R R2, SR_TID.X ;  /* 0x0000000000027919 */ /* 0x000e220000002100 */
[----:B------:R-:W-:Y:S02]  /*9ab0*/  LOP3.LUT R4, R4, 0x18, RZ, 0xc0, !PT ;  /* 0x0000001804047812 */ /* 0x000fe400078ec0ff */
[----:B------:R-:W-:Y:S01]  /*9ac0*/  IADD3 R19, R19, -0x180, RZ ;  /* 0xfffffe8013137810 */ /* 0x000fe20007ffe0ff */
[----:B------:R-:W-:Y:S01]  /*9ad0*/  IMAD R3, R0, 0x80, R3 ;  /* 0x0000008000037824 */ /* 0x000fe200078e0203 */
[----:B------:R-:W-:-:S03]  /*9ae0*/  LOP3.LUT R4, R4, 0x20, RZ, 0xfc, !PT ;  /* 0x0000002004047812 */ /* 0x000fc600078efcff */
[----:B------:R-:W-:Y:S01]  /*9af0*/  IMAD R10, R0, -0x80, R19 ;  /* 0xffffff80000a7824 */ /* 0x000fe200078e0213 */
[----:B------:R-:W-:Y:S01]  /*9b00*/  ISETP.GE.AND P2, PT, R4, UR4, PT ;  /* 0x0000000404007c0c */ /* 0x000fe2000bf46270 */
[----:B------:R-:W-:Y:S02]  /*9b10*/  VIADD R0, R3, 0x100 ;  /* 0x0000010003007836 */ /* 0x000fe40000000000 */
[----:B0-----:R-:W-:-:S05]  /*9b20*/  IMAD.SHL.U32 R2, R2, 0x8, RZ ;  /* 0x0000000802027824 */ /* 0x001fca00078e00ff */
[----:B------:R-:W-:-:S04]  /*9b30*/  LOP3.LUT R2, R2, 0x18, RZ, 0xc0, !PT ;  /* 0x0000001802027812 */ /* 0x000fc800078ec0ff */
[C---:B------:R-:W-:Y:S02]  /*9b40*/  ISETP.GE.AND P3, PT, R2.reuse, UR4, PT ;  /* 0x0000000402007c0c */ /* 0x040fe4000bf66270 */
[----:B------:R-:W-:-:S04]  /*9b50*/  LOP3.LUT R2, R2, 0x40, RZ, 0xfc, !PT ;  /* 0x0000004002027812 */ /* 0x000fc800078efcff */
[----:B------:R-:W-:-:S13]  /*9b60*/  ISETP.GE.AND P1, PT, R2, UR4, PT ;  /* 0x0000000402007c0c */ /* 0x000fda000bf26270 */
.L_x_68:
[----:B------:R-:W2:Y:S01]  /*9b70*/  LDL R7, [R1+0x4] ;  /* 0x0000040001077983 */ /* 0x000ea20000100800 */
[----:B------:R-:W0:Y:S03]  /*9b80*/  LDC R2, c[0x0][0x430] ;  /* 0x00010c00ff027b82 */ /* 0x000e260000000800 */
[----:B------:R-:W3:Y:S01]  /*9b90*/  LDL R6, [R1] ;  /* 0x0000000001067983 */ /* 0x000ee20000100800 */
[----:B------:R-:W-:Y:S01]  /*9ba0*/  IMAD.MOV.U32 R4, RZ, RZ, R10 ;  /* 0x000000ffff047224 */ /* 0x000fe200078e000a */
[----:B------:R-:W-:Y:S01]  /*9bb0*/  ULDC.64 UR4, c[0x0][0x428] ;  /* 0x00010a0000047ab9 */ /* 0x000fe20000000a00 */
[----:B0-----:R-:W-:-:S13]  /*9bc0*/  ISETP.NE.AND P0, PT, R2, 0x1, PT ;  /* 0x000000010200780c */ /* 0x001fda0003f05270 */
[----:B------:R-:W0:Y:S08]  /*9bd0*/  @P0 LDC R3, c[0x0][0x434] ;  /* 0x00010d00ff030b82 */ /* 0x000e300000000800 */
[----:B------:R-:W1:Y:S01]  /*9be0*/  @P0 LDC R5, c[0x0][0x438] ;  /* 0x00010e00ff050b82 */ /* 0x000e620000000800 */
[----:B0-----:R-:W-:-:S05]  /*9bf0*/  @P0 IMAD.HI.U32 R2, R10, R3, RZ ;  /* 0x000000030a020227 */ /* 0x001fca00078e00ff */
[----:B-1----:R-:W-:-:S04]  /*9c00*/  @P0 SHF.R.U32.HI R4, RZ, R5, R2 ;  /* 0x00000005ff040219 */ /* 0x002fc80000011602 */
[----:B------:R-:W-:Y:S01]  /*9c10*/  SHF.R.S32.HI R3, RZ, 0x1f, R4 ;  /* 0x0000001fff037819 */ /* 0x000fe20000011404 */
[----:B--2---:R-:W-:-:S04]  /*9c20*/  IMAD R2, R7, UR4, RZ ;  /* 0x0000000407027c24 */ /* 0x004fc8000f8e02ff */
[----:B---3--:R-:W-:Y:S02]  /*9c30*/  IMAD R5, R6, UR5, R2 ;  /* 0x0000000506057c24 */ /* 0x008fe4000f8e0202 */
[----:B------:R-:W-:-:S04]  /*9c40*/  IMAD.MOV.U32 R2, RZ, RZ, R4 ;  /* 0x000000ffff027224 */ /* 0x000fc800078e0004 */
[----:B------:R-:W-:Y:S01]  /*9c50*/  IMAD.WIDE.U32 R2, R6, UR4, R2 ;  /* 0x0000000406027c25 */ /* 0x000fe2000f8e0002 */
[----:B------:R-:W-:-:S04]  /*9c60*/  ULDC.64 UR4, c[0x0][0x418] ;  /* 0x0001060000047ab9 */ /* 0x000fc80000000a00 */
[----:B------:R-:W-:Y:S02]  /*9c70*/  IADD3 R3, R5, R3, RZ ;  /* 0x0000000305037210 */ /* 0x000fe40007ffe0ff */
[----:B------:R-:W-:-:S04]  /*9c80*/  LEA R6, P0, R2, UR4, 0x2 ;  /* 0x0000000402067c11 */ /* 0x000fc8000f8010ff */
[----:B------:R-:W-:-:S05]  /*9c90*/  LEA.HI.X R7, R2, UR5, R3, 0x2, P0 ;  /* 0x0000000502077c11 */ /* 0x000fca00080f1403 */
[----:B------:R-:W2:Y:S01]  /*9ca0*/  LDG.E R6, desc[UR36][R6.64] ;  /* 0x0000002406067981 */ /* 0x000ea2000c1e1900 */
[----:B------:R-:W-:-:S06]  /*9cb0*/  ULOP3.LUT UR6, UR38, 0x2, URZ, 0xfc, !UPT ;  /* 0x0000000226067892 */ /* 0x000fcc000f8efc3f */
[----:B------:R-:W-:Y:S02]  /*9cc0*/  IMAD.U32 R8, RZ, RZ, UR6 ;  /* 0x00000006ff087e24 */ /* 0x000fe4000f8e00ff */
[----:B------:R-:W-:-:S03]  /*9cd0*/  VIADD R21, R20, 0x1 ;  /* 0x0000000114157836 */ /* 0x000fc60000000000 */
[----:B------:R-:W-:Y:S02]  /*9ce0*/  ISETP.NE.AND P4, PT, R8, 0x3, PT ;  /* 0x000000030800780c */ /* 0x000fe40003f85270 */
[----:B------:R-:W-:-:S04]  /*9cf0*/  ISETP.NE.AND P0, PT, R21, 0x2, PT ;  /* 0x000000021500780c */ /* 0x000fc80003f05270 */
[----:B------:R-:W-:Y:S02]  /*9d00*/  SEL R3, RZ, 0x1, P0 ;  /* 0x00000001ff037807 */ /* 0x000fe40000000000 */
[----:B------:R-:W-:Y:S02]  /*9d10*/  SEL R21, R21, RZ, P0 ;  /* 0x000000ff15157207 */ /* 0x000fe40000000000 */
[----:B------:R-:W-:Y:S02]  /*9d20*/  LOP3.LUT R24, R22, R3, RZ, 0x3c, !PT ;  /* 0x0000000316187212 */ /* 0x000fe400078e3cff */
[----:B--2---:R-:W-:Y:S01]  /*9d30*/  SHF.R.S32.HI R25, RZ, 0x1f, R6 ;  /* 0x0000001fff197819 */ /* 0x004fe20000011406 */
[----:B------:R-:W-:Y:S06]  /*9d40*/  @!P4 BRA `(.L_x_56) ;  /* 0x000000000004c947 */ /* 0x000fec0003800000 */
[----:B------:R-:W-:Y:S01]  /*9d50*/  BPT.TRAP 0x1 ;  /* 0x000000040000795c */ /* 0x000fe20000300000 */
.L_x_56:
[----:B------:R-:W-:Y:S01]  /*9d60*/  LEA R7, R21, UR45, 0x3 ;  /* 0x0000002d15077c11 */ /* 0x000fe2000f8e18ff */
[----:B------:R-:W-:Y:S01]  /*9d70*/  BSSY B1, `(.L_x_57) ;  /* 0x0000004000017945 */ /* 0x000fe20003800000 */
[----:B------:R-:W-:-:S04]  /*9d80*/  SHF.L.U32 R2, R24, 0x1f, RZ ;  /* 0x0000001f18027819 */ /* 0x000fc800000006ff */
[----:B------:R-:W0:Y:S02]  /*9d90*/  SYNCS.PHASECHK.TRANS64.TRYWAIT P0, [R7+URZ+0x2d840], R2 ;  /* 0x02d84002070075a7 */ /* 0x000e24000800017f */
[----:B0-----:R-:W-:Y:S05]  /*9da0*/  @!P0 BRA `(.L_x_58) ;  /* 0x0000002400448947 */ /* 0x001fea0003800000 */
.L_x_113:
[----:B------:R-:W-:Y:S05]  /*9db0*/  BSYNC B1 ;  /* 0x0000000000017941 */ /* 0x000fea0003800000 */
.L_x_57:
[----:B------:R-:W-:Y:S01]  /*9dc0*/  ULDC UR4, c[0x0][0x430] ;  /* 0x00010c0000047ab9 */ /* 0x000fe20000000800 */
[----:B------:R-:W-:Y:S01]  /*9dd0*/  R2UR UR6, R29 ;  /* 0x000000001d0672ca */ /* 0x000fe200000e0000 */
[----:B------:R-:W-:Y:S01]  /*9de0*/  UIADD3 UR4, -UR4, URZ, URZ ;  /* 0x0000003f04047290 */ /* 0x000fe2000fffe13f */
[C---:B------:R-:W-:Y:S02]  /*9df0*/  LOP3.LUT P5, RZ, R16.reuse, 0x2, RZ, 0xc0, !PT ;  /* 0x0000000210ff7812 */ /* 0x040fe400078ac0ff */
[----:B------:R-:W-:-:S03]  /*9e00*/  LOP3.LUT P4, RZ, R16, 0x1, RZ, 0xc0, !PT ;  /* 0x0000000110ff7812 */ /* 0x000fc6000788c0ff */
[----:B------:R-:W-:Y:S01]  /*9e10*/  IMAD R5, R4, UR4, R10 ;  /* 0x0000000404057c24 */ /* 0x000fe2000f8e020a */
[----:B------:R-:W-:-:S04]  /*9e20*/  ULDC.64 UR4, c[0x0][0x300] ;  /* 0x0000c00000047ab9 */ /* 0x000fc80000000a00 */
[----:B------:R-:W-:-:S05]  /*9e30*/  SHF.R.S32.HI R23, RZ, 0x1f, R5 ;  /* 0x0000001fff177819 */ /* 0x000fca0000011405 */
[----:B0-----:R-:W-:-:S04]  /*9e40*/  IMAD R2, R23, UR4, RZ ;  /* 0x0000000417027c24 */ /* 0x001fc8000f8e02ff */
[C---:B------:R-:W-:Y:S02]  /*9e50*/  IMAD R9, R5.reuse, UR5, R2 ;  /* 0x0000000505097c24 */ /* 0x040fe4000f8e0202 */
[----:B------:R-:W-:Y:S01]  /*9e60*/  IMAD.WIDE.U32 R2, R5, UR4, RZ ;  /* 0x0000000405027c25 */ /* 0x000fe2000f8e00ff */
[----:B------:R-:W-:-:S03]  /*9e70*/  ULDC.64 UR4, c[0x0][0x310] ;  /* 0x0000c40000047ab9 */ /* 0x000fc60000000a00 */
[----:B------:R-:W-:Y:S02]  /*9e80*/  IMAD.IADD R3, R3, 0x1, R9 ;  /* 0x0000000103037824 */ /* 0x000fe400078e0209 */
[----:B------:R-:W-:Y:S02]  /*9e90*/  IMAD R9, R25, UR4, RZ ;  /* 0x0000000419097c24 */ /* 0x000fe4000f8e02ff */
[----:B------:R-:W-:-:S04]  /*9ea0*/  IMAD.WIDE.U32 R2, R6, UR4, R2 ;  /* 0x0000000406027c25 */ /* 0x000fc8000f8e0002 */
[----:B------:R-:W-:Y:S01]  /*9eb0*/  IMAD R4, R6, UR5, R9 ;  /* 0x0000000506047c24 */ /* 0x000fe2000f8e0209 */
[----:B------:R-:W-:Y:S02]  /*9ec0*/  ULDC.64 UR4, c[0x0][0x308] ;  /* 0x0000c20000047ab9 */ /* 0x000fe40000000a00 */
[----:B------:R-:W-:Y:S01]  /*9ed0*/  IMAD.U32 R9, RZ, RZ, UR4 ;  /* 0x00000004ff097e24 */ /* 0x000fe2000f8e00ff */
[----:B------:R-:W-:Y:S01]  /*9ee0*/  UIMAD UR4, UR6, UR4, URZ ;  /* 0x00000004060472a4 */ /* 0x000fe2000f8e023f */
[----:B------:R-:W-:Y:S02]  /*9ef0*/  IMAD.IADD R3, R3, 0x1, R4 ;  /* 0x0000000103037824 */ /* 0x000fe400078e0204 */
[----:B------:R-:W-:Y:S01]  /*9f00*/  ULDC.64 UR6, c[0x0][0x2e8] ;  /* 0x0000ba0000067ab9 */ /* 0x000fe20000000a00 */
[----:B------:R-:W-:Y:S02]  /*9f10*/  UIMAD UR4, UR42, UR5, UR4 ;  /* 0x000000052a0472a4 */ /* 0x000fe4000f8e0204 */
[----:B------:R-:W-:-:S04]  /*9f20*/  IMAD.WIDE.U32 R2, R9, UR42, R2 ;  /* 0x0000002a09027c25 */ /* 0x000fc8000f8e0002 */
[----:B------:R-:W-:Y:S01]  /*9f30*/  IMAD R9, R21, 0x3000, R28 ;  /* 0x0000300015097824 */ /* 0x000fe200078e021c */
[----:B------:R-:W-:Y:S01]  /*9f40*/  IADD3 R19, R3, UR4, RZ ;  /* 0x0000000403137c10 */ /* 0x000fe2000fffe0ff */
[----:B------:R-:W-:Y:S01]  /*9f50*/  UMOV UR4, 0xffffffff ;  /* 0xffffffff00047882 */ /* 0x000fe20000000000 */
[----:B------:R-:W-:-:S04]  /*9f60*/  LEA R8, P0, R2, UR6, 0x1 ;  /* 0x0000000602087c11 */ /* 0x000fc8000f8008ff */
[----:B------:R-:W-:Y:S01]  /*9f70*/  LEA.HI.X R19, R2, UR7, R19, 0x1, P0 ;  /* 0x0000000702137c11 */ /* 0x000fe200080f0c13 */
[----:B------:R-:W-:Y:S08]  /*9f80*/  BRA.DIV UR4, `(.L_x_59) ;  /* 0x0000002204e07947 */ /* 0x000ff0000b800000 */
[----:B------:R-:W0:Y:S01]  /*9f90*/  S2R R11, SR_TID.X ;  /* 0x00000000000b7919 */ /* 0x000e220000002100 */
[----:B------:R-:W-:Y:S02]  /*9fa0*/  LOP3.LUT P6, RZ, R16, 0x4, RZ, 0xc0, !PT ;  /* 0x0000000410ff7812 */ /* 0x000fe400078cc0ff */
[----:B------:R-:W-:Y:S01]  /*9fb0*/  LEA R9, R9, UR45, 0x1 ;  /* 0x0000002d09097c11 */ /* 0x000fe2000f8e08ff */
[----:B------:R-:W1:Y:S04]  /*9fc0*/  SHFL.IDX PT, R2, R8, RZ, 0x1c1f ;  /* 0x001c1fff08027589 */ /* 0x000e6800000e0000 */
[----:B------:R-:W2:Y:S04]  /*9fd0*/  SHFL.IDX PT, R3, R19, RZ, 0x1c1f ;  /* 0x001c1fff13037589 */ /* 0x000ea800000e0000 */
[----:B------:R-:W-:Y:S01]  /*9fe0*/  SHFL.IDX PT, R27, R19, 0x2, 0x1c1f ;  /* 0x005c1f00131b7f89 */ /* 0x000fe200000e0000 */
[----:B0-----:R-:W-:-:S05]  /*9ff0*/  IMAD.SHL.U32 R11, R11, 0x8, RZ ;  /* 0x000000080b0b7824 */ /* 0x001fca00078e00ff */
[----:B------:R-:W-:-:S05]  /*a000*/  LOP3.LUT R11, R11, 0x18, RZ, 0xc0, !PT ;  /* 0x000000180b0b7812 */ /* 0x000fca00078ec0ff */
[----:B------:R-:W-:-:S05]  /*a010*/  IMAD.SHL.U32 R4, R11, 0x2, RZ ;  /* 0x000000020b047824 */ /* 0x000fca00078e00ff */
[----:B-1----:R-:W-:-:S05]  /*a020*/  IADD3 R2, P0, R2, R4, RZ ;  /* 0x0000000402027210 */ /* 0x002fca0007f1e0ff */
[----:B--2---:R-:W-:-:S05]  /*a030*/  IMAD.X R3, RZ, RZ, R3, P0 ;  /* 0x000000ffff037224 */ /* 0x004fca00000e0603 */
[----:B------:R-:W-:Y:S04]  /*a040*/  LDGSTS.E.BYPASS.LTC128B.128 [R9+0x15400], desc[UR36][R2.64], !P6 ;  /* 0x1540000002097fae */ /* 0x000fe8000f101d64 */
[----:B------:R-:W-:Y:S04]  /*a050*/  LDGSTS.E.BYPASS.LTC128B.128 [R9+0x17400], desc[UR36][R2.64+0x40], !P5 ;  /* 0x1740004002097fae */ /* 0x000fe8000e901d64 */
[----:B------:R0:W-:Y:S04]  /*a060*/  LDGSTS.E.BYPASS.LTC128B.128 [R9+0x19400], desc[UR36][R2.64+0x80], !P4 ;  /* 0x1940008002097fae */ /* 0x0001e8000e101d64 */
[----:B0-----:R-:W0:Y:S04]  /*a070*/  SHFL.IDX PT, R2, R8, 0x1, 0x1c1f ;  /* 0x003c1f0008027f89 */ /* 0x001e2800000e0000 */
[----:B------:R-:W1:Y:S01]  /*a080*/  SHFL.IDX PT, R3, R19, 0x1, 0x1c1f ;  /* 0x003c1f0013037f89 */ /* 0x000e6200000e0000 */
[----:B0-----:R-:W-:-:S05]  /*a090*/  IADD3 R2, P0, R2, R4, RZ ;  /* 0x0000000402027210 */ /* 0x001fca0007f1e0ff */
[----:B-1----:R-:W-:-:S05]  /*a0a0*/  IMAD.X R3, RZ, RZ, R3, P0 ;  /* 0x000000ffff037224 */ /* 0x002fca00000e0603 */
[----:B------:R-:W-:Y:S04]  /*a0b0*/  LDGSTS.E.BYPASS.LTC128B.128 [R9+0x15c00], desc[UR36][R2.64], !P6 ;  /* 0x15c0000002097fae */ /* 0x000fe8000f101d64 */
[----:B------:R-:W-:Y:S04]  /*a0c0*/  LDGSTS.E.BYPASS.LTC128B.128 [R9+0x17c00], desc[UR36][R2.64+0x40], !P5 ;  /* 0x17c0004002097fae */ /* 0x000fe8000e901d64 */
[----:B------:R0:W-:Y:S04]  /*a0d0*/  LDGSTS.E.BYPASS.LTC128B.128 [R9+0x19c00], desc[UR36][R2.64+0x80], !P4 ;  /* 0x19c0008002097fae */ /* 0x0001e8000e101d64 */
[----:B0-----:R-:W0:Y:S02]  /*a0e0*/  SHFL.IDX PT, R2, R8, 0x2, 0x1c1f ;  /* 0x005c1f0008027f89 */ /* 0x001e2400000e0000 */
[----:B0-----:R-:W-:-:S05]  /*a0f0*/  IADD3 R2, P0, R2, R4, RZ ;  /* 0x0000000402027210 */ /* 0x001fca0007f1e0ff */
[----:B------:R-:W-:Y:S02]  /*a100*/  IMAD.X R3, RZ, RZ, R27, P0 ;  /* 0x000000ffff037224 */ /* 0x000fe400000e061b */
[----:B------:R0:W1:Y:S04]  /*a110*/  SHFL.IDX PT, R27, R19, 0x3, 0x1c1f ;  /* 0x007c1f00131b7f89 */ /* 0x00006800000e0000 */
[----:B------:R-:W-:Y:S04]  /*a120*/  LDGSTS.E.BYPASS.LTC128B.128 [R9+0x16400], desc[UR36][R2.64], !P6 ;  /* 0x1640000002097fae */ /* 0x000fe8000f101d64 */
[----:B------:R-:W-:Y:S04]  /*a130*/  LDGSTS.E.BYPASS.LTC128B.128 [R9+0x18400], desc[UR36][R2.64+0x40], !P5 ;  /* 0x1840004002097fae */ /* 0x000fe8000e901d64 */
[----:B------:R2:W-:Y:S04]  /*a140*/  LDGSTS.E.BYPASS.LTC128B.128 [R9+0x1a400], desc[UR36][R2.64+0x80], !P4 ;  /* 0x1a40008002097fae */ /* 0x0005e8000e101d64 */
[----:B-12---:R0:W2:Y:S02]  /*a150*/  SHFL.IDX PT, R2, R8, 0x3, 0x1c1f ;  /* 0x007c1f0008027f89 */ /* 0x0060a400000e0000 */
.L_x_123:
[----:B------:R-:W-:Y:S02]  /*a160*/  LOP3.LUT P6, RZ, R16, 0x4, RZ, 0xc0, !PT ;  /* 0x0000000410ff7812 */ /* 0x000fe400078cc0ff */
[----:B--2---:R-:W-:-:S04]  /*a170*/  IADD3 R2, P0, R2, R4, RZ ;  /* 0x0000000402027210 */ /* 0x004fc80007f1e0ff */
[----:B------:R-:W-:Y:S02]  /*a180*/  IADD3.X R3, RZ, R27, RZ, P0, !PT ;  /* 0x0000001bff037210 */ /* 0x000fe400007fe4ff */
[----:B------:R-:W-:-:S05]  /*a190*/  PLOP3.LUT P0, PT, PT, PT, PT, 0x80, 0x0 ;  /* 0x000000000000781c */ /* 0x000fca0003f0f070 */
[----:B------:R-:W-:Y:S01]  /*a1a0*/  @!PT LDS RZ, [RZ] ;  /* 0x00000000fffff984 */ /* 0x000fe20000000800 */
[----:B------:R-:W-:Y:S01]  /*a1b0*/  @!PT LDS RZ, [RZ] ;  /* 0x00000000fffff984 */ /* 0x000fe20000000800 */
[----:B------:R-:W-:Y:S01]  /*a1c0*/  @!PT LDS RZ, [RZ] ;  /* 0x00000000fffff984 */ /* 0x000fe20000000800 */
[----:B------:R1:W-:Y:S04]  /*a1d0*/  LDGSTS.E.BYPASS.LTC128B.128 [R9+0x16c00], desc[UR36][R2.64], !P6 ;  /* 0x16c0000002097fae */ /* 0x0003e8000f101d64 */
[----:B------:R1:W-:Y:S04]  /*a1e0*/  LDGSTS.E.BYPASS.LTC128B.128 [R9+0x18c00], desc[UR36][R2.64+0x40], !P5 ;  /* 0x18c0004002097fae */ /* 0x0003e8000e901d64 */
[----:B------:R1:W-:Y:S01]  /*a1f0*/  LDGSTS.E.BYPASS.LTC128B.128 [R9+0x1ac00], desc[UR36][R2.64+0x80], !P4 ;  /* 0x1ac0008002097fae */ /* 0x0003e2000e101d64 */
[----:B------:R-:W-:Y:S01]  /*a200*/  NOP ;  /* 0x0000000000007918 */ /* 0x000fe20000000000 */
.L_x_60:
[----:B------:R-:W-:Y:S02]  /*a210*/  PLOP3.LUT P4, PT, P4, P0, PT, 0xa2, 0x0 ;  /* 0x000000000000781c */ /* 0x000fe40002781472 */
[----:B------:R-:W-:-:S08]  /*a220*/  @P0 R2UR P4, UR4, R7 ;  /* 0x00000000070402ca */ /* 0x000fd00000080000 */
[----:B------:R-:W-:-:S05]  /*a230*/  @P0 PLOP3.LUT P0, PT, P4, PT, PT, 0x80, 0x0 ;  /* 0x000000000000081c */ /* 0x000fca000270f070 */
[----:B------:R-:W-:Y:S01]  /*a240*/  @!P4 SYNCS.ARRIVE.TRANS64.RED.A0T1 RZ, [UR4+0x2d830], RZ ;  /* 0x02d830ffffffc9a7 */ /* 0x000fe20008200404 */
[----:B------:R-:W-:Y:S07]  /*a250*/  @!P4 ARRIVES.LDGSTSBAR.64.TRANSCNT [UR4+0x2d830] ;  /* 0x02d83000ff00c9b0 */ /* 0x000fee0008000a84 */
[----:B------:R-:W-:Y:S05]  /*a260*/  @P0 BRA.U.ANY `(.L_x_60) ;  /* 0xfffffffd00e80947 */ /* 0x000fea000393ffff */
[----:B------:R-:W-:Y:S01]  /*a270*/  NOP ;  /* 0x0000000000007918 */ /* 0x000fe20000000000 */
[----:B------:R-:W-:-:S06]  /*a280*/  ULOP3.LUT UR5, UR38, 0x2, URZ, 0xfc, !UPT ;  /* 0x0000000226057892 */ /* 0x000fcc000f8efc3f */
[----:B-1----:R-:W-:-:S05]  /*a290*/  IMAD.U32 R2, RZ, RZ, UR5 ;  /* 0x00000005ff027e24 */ /* 0x002fca000f8e00ff */
[----:B------:R-:W-:-:S13]  /*a2a0*/  ISETP.NE.AND P5, PT, R2, 0x3, PT ;  /* 0x000000030200780c */ /* 0x000fda0003fa5270 */
[----:B------:R-:W-:Y:S05]  /*a2b0*/  @!P5 BRA `(.L_x_61) ;  /* 0x000000000004d947 */ /* 0x000fea0003800000 */
[----:B------:R-:W-:Y:S01]  /*a2c0*/  BPT.TRAP 0x1 ;  /* 0x000000040000795c */ /* 0x000fe20000300000 */
.L_x_61:
[----:B------:R1:W-:Y:S01]  /*a2d0*/  SYNCS.ARRIVE.TRANS64.A1T0 RZ, [R7+URZ+0x2d830], RZ ;  /* 0x02d830ff07ff79a7 */ /* 0x0003e2000810003f */
[----:B------:R-:W-:Y:S05]  /*a2e0*/  @!P5 BRA `(.L_x_62) ;  /* 0x000000000004d947 */ /* 0x000fea0003800000 */
[----:B------:R-:W-:Y:S01]  /*a2f0*/  BPT.TRAP 0x1 ;  /* 0x000000040000795c */ /* 0x000fe20000300000 */
.L_x_62:
[----:B------:R-:W-:Y:S01]  /*a300*/  SHF.L.U32 R2, R22, 0x1f, RZ ;  /* 0x0000001f16027819 */ /* 0x000fe200000006ff */
[----:B------:R-:W-:Y:S01]  /*a310*/  BSSY B1, `(.L_x_63) ;  /* 0x0000004000017945 */ /* 0x000fe20003800000 */
[----:B-1----:R-:W-:-:S04]  /*a320*/  LEA R7, R20, UR45, 0x3 ;  /* 0x0000002d14077c11 */ /* 0x002fc8000f8e18ff */
[----:B------:R-:W1:Y:S02]  /*a330*/  SYNCS.PHASECHK.TRANS64.TRYWAIT P0, [R7+URZ+0x2d860], R2 ;  /* 0x02d86002070075a7 */ /* 0x000e64000800017f */
[----:B-1----:R-:W-:Y:S05]  /*a340*/  @!P0 BRA `(.L_x_64) ;  /* 0x0000002400448947 */ /* 0x002fea0003800000 */
.L_x_124:
[----:B------:R-:W-:Y:S05]  /*a350*/  BSYNC B1 ;  /* 0x0000000000017941 */ /* 0x000fea0003800000 */
.L_x_63:
[----:B------:R-:W-:Y:S01]  /*a360*/  UMOV UR4, 0xffffffff ;  /* 0xffffffff00047882 */ /* 0x000fe20000000000 */
[----:B0-----:R-:W-:Y:S02]  /*a370*/  IMAD R8, R20, 0x3000, R28 ;  /* 0x0000300014087824 */ /* 0x001fe400078e021c */
[----:B------:R-:W-:Y:S05]  /*a380*/  BRA.DIV UR4, `(.L_x_65) ;  /* 0x0000002604487947 */ /* 0x000fea000b800000 */
[----:B------:R-:W1:Y:S01]  /*a390*/  SHFL.IDX PT, R14, R17, RZ, 0x1c1f ;  /* 0x001c1fff110e7589 */ /* 0x000e6200000e0000 */
[----:B------:R-:W-:-:S03]  /*a3a0*/  LEA R8, R8, UR45, 0x1 ;  /* 0x0000002d08087c11 */ /* 0x000fc6000f8e08ff */
[----:B------:R-:W0:Y:S01]  /*a3b0*/  SHFL.IDX PT, R3, R18, RZ, 0x1c1f ;  /* 0x001c1fff12037589 */ /* 0x000e2200000e0000 */
[----:B-1----:R-:W-:-:S03]  /*a3c0*/  IADD3 R2, P0, R14, R4, RZ ;  /* 0x000000040e027210 */ /* 0x002fc60007f1e0ff */
[----:B------:R-:W1:Y:S02]  /*a3d0*/  SHFL.IDX PT, R14, R17, 0x1, 0x1c1f ;  /* 0x003c1f00110e7f89 */ /* 0x000e6400000e0000 */
[----:B0-----:R-:W-:Y:S01]  /*a3e0*/  IMAD.X R3, RZ, RZ, R3, P0 ;  /* 0x000000ffff037224 */ /* 0x001fe200000e0603 */
[----:B------:R-:W-:-:S13]  /*a3f0*/  ISETP.LT.OR P0, PT, R0, 0x1, P3 ;  /* 0x000000010000780c */ /* 0x000fda0001f01670 */
[----:B------:R-:W-:Y:S01]  /*a400*/  LDGSTS.E.BYPASS.LTC128B.128 [R8+0x400], desc[UR36][R2.64], !P0 ;  /* 0x0040000002087fae */ /* 0x000fe2000c101d64 */
[----:B------:R-:W-:-:S13]  /*a410*/  ISETP.LT.OR P0, PT, R0, 0x1, P2 ;  /* 0x000000010000780c */ /* 0x000fda0001701670 */
[----:B------:R-:W-:Y:S01]  /*a420*/  LDGSTS.E.BYPASS.LTC128B.128 [R8+0x2400], desc[UR36][R2.64+0x40], !P0 ;  /* 0x0240004002087fae */ /* 0x000fe2000c101d64 */
[----:B------:R-:W-:-:S13]  /*a430*/  ISETP.LT.OR P0, PT, R0, 0x1, P1 ;  /* 0x000000010000780c */ /* 0x000fda0000f01670 */
[----:B------:R0:W-:Y:S04]  /*a440*/  LDGSTS.E.BYPASS.LTC128B.128 [R8+0x4400], desc[UR36][R2.64+0x80], !P0 ;  /* 0x0440008002087fae */ /* 0x0001e8000c101d64 */
[----:B0-----:R-:W0:Y:S01]  /*a450*/  SHFL.IDX PT, R3, R18, 0x1, 0x1c1f ;  /* 0x003c1f0012037f89 */ /* 0x001e2200000e0000 */
        /* <DEDUP_REMOVED lines=11> */
[----:B------:R-:W1:Y:S04]  /*a510*/  SHFL.IDX PT, R18, R18, 0x3, 0x1c1f ;  /* 0x007c1f0012127f89 */ /* 0x000e6800000e0000 */
[----:B------:R2:W3:Y:S01]  /*a520*/  SHFL.IDX PT, R14, R17, 0x3, 0x1c1f ;  /* 0x007c1f00110e7f89 */ /* 0x0004e200000e0000 */
[----:B0-----:R-:W-:Y:S01]  /*a530*/  IMAD.X R3, RZ, RZ, R3, P0 ;  /* 0x000000ffff037224 */ /* 0x001fe200000e0603 */
[----:B------:R-:W-:-:S13]  /*a540*/  ISETP.LT.OR P0, PT, R0, 0x41, P3 ;  /* 0x000000410000780c */ /* 0x000fda0001f01670 */
[----:B------:R2:W-:Y:S01]  /*a550*/  LDGSTS.E.BYPASS.LTC128B.128 [R8+0x1400], desc[UR36][R2.64], !P0 ;  /* 0x0140000002087fae */ /* 0x0005e2000c101d64 */
[----:B------:R-:W-:-:S13]  /*a560*/  ISETP.LT.OR P0, PT, R0, 0x41, P2 ;  /* 0x000000410000780c */ /* 0x000fda0001701670 */
[----:B------:R2:W-:Y:S01]  /*a570*/  LDGSTS.E.BYPASS.LTC128B.128 [R8+0x3400], desc[UR36][R2.64+0x40], !P0 ;  /* 0x0340004002087fae */ /* 0x0005e2000c101d64 */
[----:B------:R-:W-:-:S13]  /*a580*/  ISETP.LT.OR P0, PT, R0, 0x41, P1 ;  /* 0x000000410000780c */ /* 0x000fda0000f01670 */
[----:B-1-3--:R2:W-:Y:S02]  /*a590*/  LDGSTS.E.BYPASS.LTC128B.128 [R8+0x5400], desc[UR36][R2.64+0x80], !P0 ;  /* 0x0540008002087fae */ /* 0x00a5e4000c101d64 */
.L_x_134:
[----:B0-2---:R-:W-:Y:S01]  /*a5a0*/  IADD3 R2, P0, R14, R4, RZ ;  /* 0x000000040e027210 */ /* 0x005fe20007f1e0ff */
[----:B------:R-:W-:Y:S02]  /*a5b0*/  ULDC.64 UR4, c[0x0][0x328] ;  /* 0x0000ca0000047ab9 */ /* 0x000fe40000000a00 */
[----:B------:R-:W-:Y:S02]  /*a5c0*/  IMAD R4, R23, UR4, RZ ;  /* 0x0000000417047c24 */ /* 0x000fe4000f8e02ff */
[----:B------:R-:W-:Y:S01]  /*a5d0*/  IMAD.X R3, RZ, RZ, R18, P0 ;  /* 0x000000ffff037224 */ /* 0x000fe200000e0612 */
[----:B------:R-:W-:Y:S01]  /*a5e0*/  ISETP.LT.OR P0, PT, R0, 0x61, P3 ;  /* 0x000000610000780c */ /* 0x000fe20001f01670 */
[----:B------:R-:W-:-:S12]  /*a5f0*/  IMAD R9, R5, UR5, R4 ;  /* 0x0000000505097c24 */ /* 0x000fd8000f8e0204 */
[----:B------:R-:W-:Y:S01]  /*a600*/  @!PT LDS RZ, [RZ] ;  /* 0x00000000fffff984 */ /* 0x000fe20000000800 */
[----:B------:R-:W-:Y:S01]  /*a610*/  @!PT LDS RZ, [RZ] ;  /* 0x00000000fffff984 */ /* 0x000fe20000000800 */
[----:B------:R-:W-:Y:S01]  /*a620*/  @!PT LDS RZ, [RZ] ;  /* 0x00000000fffff984 */ /* 0x000fe20000000800 */
[----:B------:R-:W-:Y:S01]  /*a630*/  LDGSTS.E.BYPASS.LTC128B.128 [R8+0x1c00], desc[UR36][R2.64], !P0 ;  /* 0x01c0000002087fae */ /* 0x000fe2000c101d64 */
[----:B------:R-:W-:-:S13]  /*a640*/  ISETP.LT.OR P0, PT, R0, 0x61, P2 ;  /* 0x000000610000780c */ /* 0x000fda0001701670 */
[----:B------:R-:W-:Y:S01]  /*a650*/  LDGSTS.E.BYPASS.LTC128B.128 [R8+0x3c00], desc[UR36][R2.64+0x40], !P0 ;  /* 0x03c0004002087fae */ /* 0x000fe2000c101d64 */
[----:B------:R-:W-:-:S13]  /*a660*/  ISETP.LT.OR P0, PT, R0, 0x61, P1 ;  /* 0x000000610000780c */ /* 0x000fda0000f01670 */
[----:B------:R0:W-:Y:S01]  /*a670*/  LDGSTS.E.BYPASS.LTC128B.128 [R8+0x5c00], desc[UR36][R2.64+0x80], !P0 ;  /* 0x05c0008002087fae */ /* 0x0001e2000c101d64 */
[----:B------:R-:W-:Y:S01]  /*a680*/  PLOP3.LUT P0, PT, PT, PT, PT, 0x80, 0x0 ;  /* 0x000000000000781c */ /* 0x000fe20003f0f070 */
[----:B------:R-:W-:Y:S01]  /*a690*/  NOP ;  /* 0x0000000000007918 */ /* 0x000fe20000000000 */
[----:B0-----:R-:W-:Y:S01]  /*a6a0*/  IMAD.WIDE.U32 R2, R5, UR4, RZ ;  /* 0x0000000405027c25 */ /* 0x001fe2000f8e00ff */
[----:B------:R-:W-:-:S03]  /*a6b0*/  ULDC.64 UR4, c[0x0][0x338] ;  /* 0x0000ce0000047ab9 */ /* 0x000fc60000000a00 */
[----:B------:R-:W-:Y:S01]  /*a6c0*/  IMAD R25, R25, UR4, RZ ;  /* 0x0000000419197c24 */ /* 0x000fe2000f8e02ff */
[----:B------:R-:W-:-:S03]  /*a6d0*/  IADD3 R3, R3, R9, RZ ;  /* 0x0000000903037210 */ /* 0x000fc60007ffe0ff */
[C---:B------:R-:W-:Y:S02]  /*a6e0*/  IMAD R25, R6.reuse, UR5, R25 ;  /* 0x0000000506197c24 */ /* 0x040fe4000f8e0219 */
[----:B------:R-:W-:-:S04]  /*a6f0*/  IMAD.WIDE.U32 R2, R6, UR4, R2 ;  /* 0x0000000406027c25 */ /* 0x000fc8000f8e0002 */
[----:B------:R-:W-:-:S07]  /*a700*/  IMAD.IADD R19, R3, 0x1, R25 ;  /* 0x0000000103137824 */ /* 0x000fce00078e0219 */
.L_x_66:
        /* <DEDUP_REMOVED lines=8> */
[----:B------:R-:W-:-:S05]  /*a790*/  IMAD.U32 R4, RZ, RZ, UR5 ;  /* 0x00000005ff047e24 */ /* 0x000fca000f8e00ff */
[----:B------:R-:W-:-:S13]  /*a7a0*/  ISETP.NE.AND P5, PT, R4, 0x3, PT ;  /* 0x000000030400780c */ /* 0x000fda0003fa5270 */
[----:B------:R-:W-:Y:S05]  /*a7b0*/  @!P5 BRA `(.L_x_67) ;  /* 0x000000000004d947 */ /* 0x000fea0003800000 */
[----:B------:R-:W-:Y:S01]  /*a7c0*/  BPT.TRAP 0x1 ;  /* 0x000000040000795c */ /* 0x000fe20000300000 */
.L_x_67:
[----:B------:R-:W-:Y:S01]  /*a7d0*/  R2UR UR6, R29 ;  /* 0x000000001d0672ca */ /* 0x000fe200000e0000 */
[----:B------:R-:W-:Y:S01]  /*a7e0*/  ULDC.64 UR4, c[0x0][0x330] ;  /* 0x0000cc0000047ab9 */ /* 0x000fe20000000a00 */
[----:B------:R-:W-:Y:S01]  /*a7f0*/  IMAD.MOV.U32 R18, RZ, RZ, R2 ;  /* 0x000000ffff127224 */ /* 0x000fe200078e0002 */
[----:B------:R0:W-:Y:S01]  /*a800*/  SYNCS.ARRIVE.TRANS64.A1T0 RZ, [R7+URZ+0x2d850], RZ ;  /* 0x02d850ff07ff79a7 */ /* 0x0001e2000810003f */
[----:B------:R-:W-:Y:S01]  /*a810*/  IMAD.U32 R3, RZ, RZ, UR4 ;  /* 0x00000004ff037e24 */ /* 0x000fe2000f8e00ff */
[----:B------:R-:W-:Y:S01]  /*a820*/  IADD3 R0, R0, 0x80, RZ ;  /* 0x0000008000007810 */ /* 0x000fe20007ffe0ff */
[----:B------:R-:W-:Y:S02]  /*a830*/  VIADD R26, R26, 0xffffffff ;  /* 0xffffffff1a1a7836 */ /* 0x000fe40000000000 */
[----:B------:R-:W-:-:S04]  /*a840*/  IMAD.WIDE.U32 R18, R3, UR42, R18 ;  /* 0x0000002a03127c25 */ /* 0x000fc8000f8e0012 */
[----:B------:R-:W-:Y:S01]  /*a850*/  VIADD R10, R10, 0xffffff80 ;  /* 0xffffff800a0a7836 */ /* 0x000fe20000000000 */
[----:B------:R-:W-:Y:S01]  /*a860*/  UIMAD UR4, UR6, UR4, URZ ;  /* 0x00000004060472a4 */ /* 0x000fe2000f8e023f */
[----:B------:R-:W-:Y:S02]  /*a870*/  IMAD.MOV.U32 R20, RZ, RZ, R21 ;  /* 0x000000ffff147224 */ /* 0x000fe400078e0015 */
[----:B------:R-:W-:Y:S01]  /*a880*/  ULDC.64 UR6, c[0x0][0x318] ;  /* 0x0000c60000067ab9 */ /* 0x000fe20000000a00 */
[----:B------:R-:W-:Y:S01]  /*a890*/  UIMAD UR4, UR42, UR5, UR4 ;  /* 0x000000052a0472a4 */ /* 0x000fe2000f8e0204 */
[----:B------:R-:W-:Y:S01]  /*a8a0*/  LEA R17, P0, R18, UR6, 0x1 ;  /* 0x0000000612117c11 */ /* 0x000fe2000f8008ff */
[----:B------:R-:W-:-:S04]  /*a8b0*/  IMAD.MOV.U32 R22, RZ, RZ, R24 ;  /* 0x000000ffff167224 */ /* 0x000fc800078e0018 */
[----:B------:R-:W-:-:S05]  /*a8c0*/  VIADD R3, R19, UR4 ;  /* 0x0000000413037c36 */ /* 0x000fca0008000000 */
[----:B------:R-:W-:Y:S02]  /*a8d0*/  LEA.HI.X R18, R18, UR7, R3, 0x1, P0 ;  /* 0x0000000712127c11 */ /* 0x000fe400080f0c03 */
[----:B------:R-:W-:-:S13]  /*a8e0*/  ISETP.GT.AND P0, PT, R26, UR48, PT ;  /* 0x000000301a007c0c */ /* 0x000fda000bf04270 */
[----:B0-----:R-:W-:Y:S05]  /*a8f0*/  @P0 BRA `(.L_x_68) ;  /* 0xfffffff0009c0947 */ /* 0x001fea000383ffff */
[----:B------:R-:W-:Y:S05]  /*a900*/  BSYNC B0 ;  /* 0x0000000000007941 */ /* 0x000fea0003800000 */
.L_x_55:
[----:B------:R-:W-:-:S06]  /*a910*/  ULOP3.LUT UR4, UR38, 0x2, URZ, 0xfc, !UPT ;  /* 0x0000000226047892 */ /* 0x000fcc000f8efc3f */
[----:B0-----:R-:W-:-:S05]  /*a920*/  IMAD.U32 R0, RZ, RZ, UR4 ;  /* 0x00000004ff007e24 */ /* 0x001fca000f8e00ff */
[----:B------:R-:W-:-:S13]  /*a930*/  ISETP.NE.AND P0, PT, R0, 0x3, PT ;  /* 0x000000030000780c */ /* 0x000fda0003f05270 */
[----:B------:R-:W-:Y:S05]  /*a940*/  @!P0 BRA `(.L_x_69) ;  /* 0x0000000000048947 */ /* 0x000fea0003800000 */
[----:B------:R-:W-:Y:S01]  /*a950*/  BPT.TRAP 0x1 ;  /* 0x000000040000795c */ /* 0x000fe20000300000 */
.L_x_69:
[C---:B------:R-:W-:Y:S01]  /*a960*/  LEA R0, R21.reuse, UR45, 0x3 ;  /* 0x0000002d15007c11 */ /* 0x040fe2000f8e18ff */
[----:B------:R-:W0:Y:S01]  /*a970*/  S2R R2, SR_TID.X ;  /* 0x0000000000027919 */ /* 0x000e220000002100 */
[----:B------:R-:W-:Y:S01]  /*a980*/  SHF.L.U32 R3, R24, 0x1f, RZ ;  /* 0x0000001f18037819 */ /* 0x000fe200000006ff */
[----:B------:R-:W-:Y:S01]  /*a990*/  BSSY B0, `(.L_x_70) ;  /* 0x0000009000007945 */ /* 0x000fe20003800000 */
[----:B------:R-:W-:Y:S01]  /*a9a0*/  MOV R5, 0xffffff80 ;  /* 0xffffff8000057802 */ /* 0x000fe20000000f00 */
[----:B------:R-:W-:Y:S01]  /*a9b0*/  IMAD R4, R21, 0x3000, R28 ;  /* 0x0000300015047824 */ /* 0x000fe200078e021c */
[----:B------:R-:W1:Y:S03]  /*a9c0*/  SYNCS.PHASECHK.TRANS64.TRYWAIT P0, [R0+URZ+0x2d860], R3 ;  /* 0x02d86003000075a7 */ /* 0x000e66000800017f */
[----:B------:R-:W-:Y:S01]  /*a9d0*/  IMAD R5, R26, R5, UR43 ;  /* 0x0000002b1a057e24 */ /* 0x000fe2000f8e0205 */
[----:B0-----:R-:W-:-:S04]  /*a9e0*/  LOP3.LUT R2, R2, 0x7f, RZ, 0xc0, !PT ;  /* 0x0000007f02027812 */ /* 0x001fc800078ec0ff */
[----:B------:R-:W-:-:S05]  /*a9f0*/  SHF.R.U32.HI R2, RZ, 0x2, R2 ;  /* 0x00000002ff027819 */ /* 0x000fca0000011602 */
[----:B------:R-:W-:Y:S01]  /*aa00*/  IMAD.IADD R5, R5, 0x1, -R2 ;  /* 0x0000000105057824 */ /* 0x000fe200078e0a02 */
[----:B-1----:R-:W-:Y:S06]  /*aa10*/  @!P0 BRA `(.L_x_71) ;  /* 0x0000002000f88947 */ /* 0x002fec0003800000 */
.L_x_135:
[----:B------:R-:W-:Y:S05]  /*aa20*/  BSYNC B0 ;  /* 0x0000000000007941 */ /* 0x000fea0003800000 */
.L_x_70:
[----:B------:R-:W1:Y:S01]  /*aa30*/  S2R R9, SR_TID.X ;  /* 0x0000000000097919 */ /* 0x000e620000002100 */
[----:B------:R-:W-:Y:S01]  /*aa40*/  UMOV UR4, 0xffffffff ;  /* 0xffffffff00047882 */ /* 0x000fe20000000000 */
[----:B-1----:R-:W-:-:S05]  /*aa50*/  IMAD.SHL.U32 R9, R9, 0x8, RZ ;  /* 0x0000000809097824 */ /* 0x002fca00078e00ff */
[----:B------:R-:W-:Y:S01]  /*aa60*/  LOP3.LUT R9, R9, 0x18, RZ, 0xc0, !PT ;  /* 0x0000001809097812 */ /* 0x000fe200078ec0ff */
[----:B------:R-:W-:Y:S06]  /*aa70*/  BRA.DIV UR4, `(.L_x_72) ;  /* 0x0000002204f47947 */ /* 0x000fec000b800000 */
[----:B------:R-:W1:Y:S01]  /*aa80*/  S2R R7, SR_TID.X ;  /* 0x0000000000077919 */ /* 0x000e620000002100 */
[----:B------:R-:W-:Y:S01]  /*aa90*/  ULDC UR4, c[0x0][0x2f4] ;  /* 0x0000bd0000047ab9 */ /* 0x000fe20000000800 */
[----:B------:R-:W-:Y:S01]  /*aaa0*/  LEA R4, R4, UR45, 0x1 ;  /* 0x0000002d04047c11 */ /* 0x000fe2000f8e08ff */
[----:B0-----:R-:W-:Y:S01]  /*aab0*/  SHFL.IDX PT, R3, R18, RZ, 0x1c1f ;  /* 0x001c1fff12037589 */ /* 0x001fe200000e0000 */
[----:B------:R-:W-:-:S03]  /*aac0*/  ISETP.GE.AND P2, PT, R9, UR4, PT ;  /* 0x0000000409007c0c */ /* 0x000fc6000bf46270 */
[----:B------:R-:W0:Y:S01]  /*aad0*/  SHFL.IDX PT, R2, R17, RZ, 0x1c1f ;  /* 0x001c1fff11027589 */ /* 0x000e2200000e0000 */
[----:B------:R-:W-:-:S03]  /*aae0*/  ISETP.LT.OR P3, PT, R5, 0x1, P2 ;  /* 0x000000010500780c */ /* 0x000fc60001761670 */
[----:B------:R-:W-:Y:S04]  /*aaf0*/  SHFL.IDX PT, R6, R18, 0x1, 0x1c1f ;  /* 0x003c1f0012067f89 */ /* 0x000fe800000e0000 */
[----:B------:R-:W2:Y:S01]  /*ab00*/  SHFL.IDX PT, R14, R17, 0x1, 0x1c1f ;  /* 0x003c1f00110e7f89 */ /* 0x000ea200000e0000 */
[----:B-1----:R-:W-:Y:S02]  /*ab10*/  IMAD.SHL.U32 R7, R7, 0x8, RZ ;  /* 0x0000000807077824 */ /* 0x002fe400078e00ff */
[----:B0-----:R-:W-:-:S03]  /*ab20*/  IMAD.WIDE.U32 R2, R9, 0x2, R2 ;  /* 0x0000000209027825 */ /* 0x001fc600078e0002 */
[----:B------:R-:W-:Y:S02]  /*ab30*/  LOP3.LUT R7, R7, 0x18, RZ, 0xc0, !PT ;  /* 0x0000001807077812 */ /* 0x000fe400078ec0ff */
[----:B------:R-:W-:Y:S01]  /*ab40*/  LDGSTS.E.BYPASS.LTC128B.128 [R4+0x400], desc[UR36][R2.64], !P3 ;  /* 0x0040000002047fae */ /* 0x000fe2000d901d64 */
[----:B------:R-:W-:Y:S02]  /*ab50*/  ISETP.LT.OR P3, PT, R5, 0x21, P2 ;  /* 0x000000210500780c */ /* 0x000fe40001761670 */
[C---:B------:R-:W-:Y:S02]  /*ab60*/  LOP3.LUT R8, R7.reuse, 0x20, RZ, 0xfc, !PT ;  /* 0x0000002007087812 */ /* 0x040fe400078efcff */
[----:B------:R-:W-:Y:S02]  /*ab70*/  LOP3.LUT R7, R7, 0x40, RZ, 0xfc, !PT ;  /* 0x0000004007077812 */ /* 0x000fe400078efcff */
[----:B------:R-:W-:Y:S02]  /*ab80*/  ISETP.GE.AND P1, PT, R8, UR4, PT ;  /* 0x0000000408007c0c */ /* 0x000fe4000bf26270 */
[----:B------:R-:W-:Y:S01]  /*ab90*/  ISETP.GE.AND P0, PT, R7, UR4, PT ;  /* 0x0000000407007c0c */ /* 0x000fe2000bf06270 */
[----:B------:R-:W0:Y:S01]  /*aba0*/  SHFL.IDX PT, R8, R17, 0x2, 0x1c1f ;  /* 0x005c1f0011087f89 */ /* 0x000e2200000e0000 */
[----:B------:R-:W-:-:S02]  /*abb0*/  ISETP.LT.OR P4, PT, R5, 0x1, P1 ;  /* 0x000000010500780c */ /* 0x000fc40000f81670 */
[C---:B------:R-:W-:Y:S01]  /*abc0*/  ISETP.LT.OR P5, PT, R5.reuse, 0x1, P0 ;  /* 0x000000010500780c */ /* 0x040fe200007a1670 */
[----:B------:R-:W1:Y:S04]  /*abd0*/  SHFL.IDX PT, R7, R18, 0x2, 0x1c1f ;  /* 0x005c1f0012077f89 */ /* 0x000e6800000e0000 */
[----:B------:R-:W3:Y:S06]  /*abe0*/  SHFL.IDX PT, R18, R18, 0x3, 0x1c1f ;  /* 0x007c1f0012127f89 */ /* 0x000eec00000e0000 */
[----:B------:R-:W-:Y:S01]  /*abf0*/  LDGSTS.E.BYPASS.LTC128B.128 [R4+0x2400], desc[UR36][R2.64+0x40], !P4 ;  /* 0x0240004002047fae */ /* 0x000fe2000e101d64 */
[----:B------:R-:W-:-:S03]  /*ac00*/  ISETP.LT.OR P4, PT, R5, 0x21, P1 ;  /* 0x000000210500780c */ /* 0x000fc60000f81670 */
[----:B------:R2:W-:Y:S01]  /*ac10*/  LDGSTS.E.BYPASS.LTC128B.128 [R4+0x4400], desc[UR36][R2.64+0x80], !P5 ;  /* 0x0440008002047fae */ /* 0x0005e2000e901d64 */
[----:B------:R-:W-:Y:S01]  /*ac20*/  ISETP.LT.OR P5, PT, R5, 0x21, P0 ;  /* 0x000000210500780c */ /* 0x000fe200007a1670 */
[----:B--2---:R-:W-:Y:S02]  /*ac30*/  IMAD.MOV.U32 R2, RZ, RZ, R14 ;  /* 0x000000ffff027224 */ /* 0x004fe400078e000e */
[----:B------:R-:W-:Y:S01]  /*ac40*/  IMAD.MOV.U32 R3, RZ, RZ, R6 ;  /* 0x000000ffff037224 */ /* 0x000fe200078e0006 */
[----:B------:R2:W4:Y:S01]  /*ac50*/  SHFL.IDX PT, R14, R17, 0x3, 0x1c1f ;  /* 0x007c1f00110e7f89 */ /* 0x00052200000e0000 */
[----:B------:R-:W-:Y:S02]  /*ac60*/  IMAD.MOV.U32 R6, RZ, RZ, RZ ;  /* 0x000000ffff067224 */ /* 0x000fe400078e00ff */
[----:B------:R-:W-:-:S05]  /*ac70*/  IMAD.WIDE.U32 R2, R9, 0x2, R2 ;  /* 0x0000000209027825 */ /* 0x000fca00078e0002 */
[----:B------:R-:W-:Y:S01]  /*ac80*/  LDGSTS.E.BYPASS.LTC128B.128 [R4+0xc00], desc[UR36][R2.64], !P3 ;  /* 0x00c0000002047fae */ /* 0x000fe2000d901d64 */
[----:B------:R-:W-:-:S03]  /*ac90*/  ISETP.LT.OR P3, PT, R5, 0x41, P2 ;  /* 0x000000410500780c */ /* 0x000fc60001761670 */
[----:B------:R-:W-:Y:S01]  /*aca0*/  LDGSTS.E.BYPASS.LTC128B.128 [R4+0x2c00], desc[UR36][R2.64+0x40], !P4 ;  /* 0x02c0004002047fae */ /* 0x000fe2000e101d64 */
[----:B------:R-:W-:-:S03]  /*acb0*/  ISETP.LT.OR P4, PT, R5, 0x41, P1 ;  /* 0x000000410500780c */ /* 0x000fc60000f81670 */
[----:B------:R0:W-:Y:S01]  /*acc0*/  LDGSTS.E.BYPASS.LTC128B.128 [R4+0x4c00], desc[UR36][R2.64+0x80], !P5 ;  /* 0x04c0008002047fae */ /* 0x0001e2000e901d64 */
[----:B------:R-:W-:Y:S02]  /*acd0*/  ISETP.LT.OR P5, PT, R5, 0x41, P0 ;  /* 0x000000410500780c */ /* 0x000fe400007a1670 */
[----:B0-----:R-:W-:Y:S01]  /*ace0*/  MOV R2, R8 ;  /* 0x0000000800027202 */ /* 0x001fe20000000f00 */
[----:B-1----:R-:W-:-:S04]  /*acf0*/  IMAD.MOV.U32 R3, RZ, RZ, R7 ;  /* 0x000000ffff037224 */ /* 0x002fc800078e0007 */
[----:B------:R-:W-:-:S05]  /*ad00*/  IMAD.WIDE.U32 R2, R9, 0x2, R2 ;  /* 0x0000000209027825 */ /* 0x000fca00078e0002 */
[----:B------:R2:W-:Y:S04]  /*ad10*/  LDGSTS.E.BYPASS.LTC128B.128 [R4+0x1400], desc[UR36][R2.64], !P3 ;  /* 0x0140000002047fae */ /* 0x0005e8000d901d64 */
[----:B------:R2:W-:Y:S04]  /*ad20*/  LDGSTS.E.BYPASS.LTC128B.128 [R4+0x3400], desc[UR36][R2.64+0x40], !P4 ;  /* 0x0340004002047fae */ /* 0x0005e8000e101d64 */
[----:B---34-:R2:W-:Y:S02]  /*ad30*/  LDGSTS.E.BYPASS.LTC128B.128 [R4+0x5400], desc[UR36][R2.64+0x80], !P5 ;  /* 0x0540008002047fae */ /* 0x0185e4000e901d64 */
.L_x_145:
[C---:B------:R-:W-:Y:S01]  /*ad40*/  ISETP.LT.OR P2, PT, R5.reuse, 0x61, P2 ;  /* 0x000000610500780c */ /* 0x040fe20001741670 */
[----:B--2---:R-:W-:Y:S01]  /*ad50*/  IMAD.MOV.U32 R2, RZ, RZ, R14 ;  /* 0x000000ffff027224 */ /* 0x004fe200078e000e */
[C---:B------:R-:W-:Y:S01]  /*ad60*/  ISETP.LT.OR P1, PT, R5.reuse, 0x61, P1 ;  /* 0x000000610500780c */ /* 0x040fe20000f21670 */
[----:B------:R-:W-:Y:S01]  /*ad70*/  IMAD.MOV.U32 R3, RZ, RZ, R18 ;  /* 0x000000ffff037224 */ /* 0x000fe200078e0012 */
[----:B------:R-:W-:Y:S01]  /*ad80*/  ISETP.LT.OR P0, PT, R5, 0x61, P0 ;  /* 0x000000610500780c */ /* 0x000fe20000701670 */
[----:B------:R-:W-:-:S08]  /*ad90*/  IMAD.WIDE.U32 R2, R9, 0x2, R2 ;  /* 0x0000000209027825 */ /* 0x000fd000078e0002 */
[----:B------:R-:W-:Y:S01]  /*ada0*/  @!PT LDS RZ, [RZ] ;  /* 0x00000000fffff984 */ /* 0x000fe20000000800 */
[----:B------:R-:W-:Y:S01]  /*adb0*/  @!PT LDS RZ, [RZ] ;  /* 0x00000000fffff984 */ /* 0x000fe20000000800 */
[----:B------:R-:W-:Y:S01]  /*adc0*/  @!PT LDS RZ, [RZ] ;  /* 0x00000000fffff984 */ /* 0x000fe20000000800 */
[----:B------:R0:W-:Y:S04]  /*add0*/  LDGSTS.E.BYPASS.LTC128B.128 [R4+0x1c00], desc[UR36][R2.64], !P2 ;  /* 0x01c0000002047fae */ /* 0x0001e8000d101d64 */
[----:B------:R0:W-:Y:S04]  /*ade0*/  LDGSTS.E.BYPASS.LTC128B.128 [R4+0x3c00], desc[UR36][R2.64+0x40], !P1 ;  /* 0x03c0004002047fae */ /* 0x0001e8000c901d64 */
[----:B------:R0:W-:Y:S01]  /*adf0*/  LDGSTS.E.BYPASS.LTC128B.128 [R4+0x5c00], desc[UR36][R2.64+0x80], !P0 ;  /* 0x05c0008002047fae */ /* 0x0001e2000c101d64 */
[----:B------:R-:W-:Y:S01]  /*ae00*/  PLOP3.LUT P0, PT, PT, PT, PT, 0x80, 0x0 ;  /* 0x000000000000781c */ /* 0x000fe20003f0f070 */
[----:B------:R-:W-:-:S12]  /*ae10*/  NOP ;  /* 0x0000000000007918 */ /* 0x000fd80000000000 */
.L_x_73:
        /* <DEDUP_REMOVED lines=8> */
[----:B0-----:R-:W-:-:S05]  /*aea0*/  IMAD.U32 R2, RZ, RZ, UR5 ;  /* 0x00000005ff027e24 */ /* 0x001fca000f8e00ff */
[----:B------:R-:W-:-:S13]  /*aeb0*/  ISETP.NE.AND P2, PT, R2, 0x3, PT ;  /* 0x000000030200780c */ /* 0x000fda0003f45270 */
[----:B------:R-:W-:Y:S05]  /*aec0*/  @!P2 BRA `(.L_x_74) ;  /* 0x000000000004a947 */ /* 0x000fea0003800000 */
[----:B------:R-:W-:Y:S01]  /*aed0*/  BPT.TRAP 0x1 ;  /* 0x000000040000795c */ /* 0x000fe20000300000 */
.L_x_74:
[----:B------:R-:W-:Y:S01]  /*aee0*/  IADD3 R2, R21, 0x1, RZ ;  /* 0x0000000115027810 */ /* 0x000fe20007ffe0ff */
[----:B------:R0:W-:Y:S03]  /*aef0*/  SYNCS.ARRIVE.TRANS64.A1T0 RZ, [R0+URZ+0x2d850], RZ ;  /* 0x02d850ff00ff79a7 */ /* 0x0001e6000810003f */
[----:B------:R-:W-:-:S04]  /*af00*/  ISETP.NE.AND P0, PT, R2, 0x2, PT ;  /* 0x000000020200780c */ /* 0x000fc80003f05270 */
[----:B------:R-:W-:Y:S02]  /*af10*/  SEL R3, RZ, 0x1, P0 ;  /* 0x00000001ff037807 */ /* 0x000fe40000000000 */
[----:B------:R-:W-:Y:S02]  /*af20*/  SEL R2, R2, RZ, P0 ;  /* 0x000000ff02027207 */ /* 0x000fe40000000000 */
[----:B0-----:R-:W-:-:S07]  /*af30*/  LOP3.LUT R0, R24, R3, RZ, 0x3c, !PT ;  /* 0x0000000318007212 */ /* 0x001fce00078e3cff */
.L_x_40:
[----:B------:R-:W0:Y:S01]  /*af40*/  S2R R4, SR_CgaCtaId ;  /* 0x0000000000047919 */ /* 0x000e220000008800 */
[----:B------:R-:W-:Y:S02]  /*af50*/  MOV R3, 0x400 ;  /* 0x0000040000037802 */ /* 0x000fe40000000f00 */
[----:B------:R-:W-:Y:S02]  /*af60*/  SHF.L.U32 R6, R6, 0x1f, RZ ;  /* 0x0000001f06067819 */ /* 0x000fe400000006ff */
[----:B0-----:R-:W-:-:S04]  /*af70*/  LEA R7, R4, R3, 0x18 ;  /* 0x0000000304077211 */ /* 0x001fc800078ec0ff */
[----:B------:R-:W0:Y:S02]  /*af80*/  SYNCS.PHASECHK.TRANS64.TRYWAIT P0, [R7+URZ+0x2d820], R6 ;  /* 0x02d82006070075a7 */ /* 0x000e24000800017f */
[----:B0-----:R-:W-:Y:S05]  /*af90*/  @!P0 BRA `(.L_x_75) ;  /* 0x0000002400288947 */ /* 0x001fea0003800000 */
.L_x_146:
[----:B------:R-:W-:-:S03]  /*afa0*/  UMOV UR4, 0xffffffff ;  /* 0xffffffff00047882 */ /* 0x000fc60000000000 */
[----:B------:R-:W-:Y:S05]  /*afb0*/  BRA.DIV UR4, `(.L_x_76) ;  /* 0x0000002604347947 */ /* 0x000fea000b800000 */
[----:B------:R-:W1:Y:S02]  /*afc0*/  S2R R3, SR_TID.X ;  /* 0x0000000000037919 */ /* 0x000e640000002100 */
[----:B-1----:R-:W-:-:S04]  /*afd0*/  SHF.R.U32.HI R3, RZ, 0x5, R3 ;  /* 0x00000005ff037819 */ /* 0x002fc80000011603 */
[----:B------:R-:W-:-:S05]  /*afe0*/  LOP3.LUT R3, R3, 0x3, RZ, 0xc0, !PT ;  /* 0x0000000303037812 */ /* 0x000fca00078ec0ff */
[----:B------:R1:W2:Y:S02]  /*aff0*/  SHFL.IDX PT, R14, R3, RZ, 0x1f ;  /* 0x00001fff030e7589 */ /* 0x0002a400000e0000 */
.L_x_149:
[----:B--2---:R-:W-:-:S13]  /*b000*/  ISETP.NE.AND P0, PT, R14, RZ, PT ;  /* 0x000000ff0e00720c */ /* 0x004fda0003f05270 */
[----:B------:R-:W-:Y:S05]  /*b010*/  @P0 BRA `(.L_x_8) ;  /* 0x0000000000880947 */ /* 0x000fea0003800000 */
[----:B------:R-:W-:-:S03]  /*b020*/  UMOV UR4, 0xffffffff ;  /* 0xffffffff00047882 */ /* 0x000fc60000000000 */
[----:B------:R-:W-:Y:S05]  /*b030*/  BRA.DIV UR4, `(.L_x_77) ;  /* 0x0000002604487947 */ /* 0x000fea000b800000 */
[----:B------:R-:W-:-:S13]  /*b040*/  ELECT P6, URZ, PT ;  /* 0x00000000003f782f */ /* 0x000fda00038c0000 */
.L_x_152:
[----:B------:R-:W-:Y:S05]  /*b050*/  @!P6 BRA `(.L_x_8) ;  /* 0x000000000078e947 */ /* 0x000fea0003800000 */
[----:B------:R-:W-:-:S06]  /*b060*/  ULOP3.LUT UR4, UR38, 0x2, URZ, 0xfc, !UPT ;  /* 0x0000000226047892 */ /* 0x000fcc000f8efc3f */
[----:B-1----:R-:W-:-:S05]  /*b070*/  IMAD.U32 R3, RZ, RZ, UR4 ;  /* 0x00000004ff037e24 */ /* 0x002fca000f8e00ff */
[----:B------:R-:W-:-:S13]  /*b080*/  ISETP.NE.AND P0, PT, R3, 0x3, PT ;  /* 0x000000030300780c */ /* 0x000fda0003f05270 */
[----:B------:R-:W-:Y:S05]  /*b090*/  @!P0 BRA `(.L_x_78) ;  /* 0x0000000000048947 */ /* 0x000fea0003800000 */
[----:B------:R-:W-:Y:S01]  /*b0a0*/  BPT.TRAP 0x1 ;  /* 0x000000040000795c */ /* 0x000fe20000300000 */
.L_x_78:
[----:B------:R-:W-:Y:S01]  /*b0b0*/  IMAD R5, R2, 0x8, R7 ;  /* 0x0000000802057824 */ /* 0x000fe200078e0207 */
[----:B------:R-:W-:Y:S01]  /*b0c0*/  SHF.L.U32 R4, R0, 0x1f, RZ ;  /* 0x0000001f00047819 */ /* 0x000fe200000006ff */
[----:B------:R-:W-:-:S03]  /*b0d0*/  VIADD R2, R2, 0x1 ;  /* 0x0000000102027836 */ /* 0x000fc60000000000 */
[----:B------:R-:W1:Y:S02]  /*b0e0*/  SYNCS.PHASECHK.TRANS64.TRYWAIT P1, [R5+URZ+0x2d840], R4 ;  /* 0x02d84004050075a7 */ /* 0x000e64000802017f */
[----:B------:R-:W-:-:S04]  /*b0f0*/  ISETP.NE.AND P2, PT, R2, 0x2, PT ;  /* 0x000000020200780c */ /* 0x000fc80003f45270 */
[----:B------:R-:W-:Y:S01]  /*b100*/  SEL R3, RZ, 0x1, P2 ;  /* 0x00000001ff037807 */ /* 0x000fe20001000000 */
[----:B-1----:R-:W-:Y:S08]  /*b110*/  @!P1 BRA `(.L_x_79) ;  /* 0x0000002400309947 */ /* 0x002ff00003800000 */
.L_x_153:
[----:B------:R-:W-:Y:S02]  /*b120*/  SEL R2, R2, RZ, P2 ;  /* 0x000000ff02027207 */ /* 0x000fe40001000000 */
[----:B------:R-:W-:Y:S01]  /*b130*/  LOP3.LUT R0, R0, R3, RZ, 0x3c, !PT ;  /* 0x0000000300007212 */ /* 0x000fe200078e3cff */
[----:B------:R-:W-:Y:S06]  /*b140*/  @!P0 BRA `(.L_x_80) ;  /* 0x0000000000048947 */ /* 0x000fec0003800000 */
[----:B------:R-:W-:Y:S01]  /*b150*/  BPT.TRAP 0x1 ;  /* 0x000000040000795c */ /* 0x000fe20000300000 */
.L_x_80:
[----:B------:R-:W-:Y:S01]  /*b160*/  IMAD R3, R2, 0x8, R7 ;  /* 0x0000000802037824 */ /* 0x000fe200078e0207 */
[----:B------:R-:W-:-:S04]  /*b170*/  SHF.L.U32 R0, R0, 0x1f, RZ ;  /* 0x0000001f00007819 */ /* 0x000fc800000006ff */
[----:B------:R-:W2:Y:S02]  /*b180*/  SYNCS.PHASECHK.TRANS64.TRYWAIT P1, [R3+URZ+0x2d840], R0 ;  /* 0x02d84000030075a7 */ /* 0x000ea4000802017f */
[----:B--2---:R-:W-:Y:S05]  /*b190*/  @!P1 BRA `(.L_x_81) ;  /* 0x0000002400249947 */ /* 0x004fea0003800000 */
.L_x_154:
[----:B------:R-:W-:Y:S05]  /*b1a0*/  @!P0 BRA `(.L_x_82) ;  /* 0x0000000000048947 */ /* 0x000fea0003800000 */
[----:B------:R-:W-:Y:S01]  /*b1b0*/  BPT.TRAP 0x1 ;  /* 0x000000040000795c */ /* 0x000fe20000300000 */
.L_x_82:
[----:B------:R-:W3:Y:S02]  /*b1c0*/  SYNCS.PHASECHK.TRANS64.TRYWAIT P1, [R5+URZ+0x2d860], R4 ;  /* 0x02d86004050075a7 */ /* 0x000ee4000802017f */
[----:B---3--:R-:W-:Y:S05]  /*b1d0*/  @!P1 BRA `(.L_x_83) ;  /* 0x0000002400289947 */ /* 0x008fea0003800000 */
.L_x_155:
[----:B------:R-:W-:Y:S05]  /*b1e0*/  @!P0 BRA `(.L_x_84) ;  /* 0x0000000000048947 */ /* 0x000fea0003800000 */
[----:B------:R-:W-:Y:S01]  /*b1f0*/  BPT.TRAP 0x1 ;  /* 0x000000040000795c */ /* 0x000fe20000300000 */
.L_x_84:
[----:B----4-:R4:W0:Y:S02]  /*b200*/  SYNCS.PHASECHK.TRANS64.TRYWAIT P0, [R3+URZ+0x2d860], R0 ;  /* 0x02d86000030075a7 */ /* 0x010824000800017f */
[----:B0-----:R-:W-:Y:S05]  /*b210*/  @!P0 NANOSLEEP.SYNCS 0x989680 ;  /* 0x009896800000895d */ /* 0x001fea0003900000 */
[----:B------:R-:W0:Y:S02]  /*b220*/  @!P0 SYNCS.PHASECHK.TRANS64 P0, [R3+URZ+0x2d860], R0 ;  /* 0x02d86000030085a7 */ /* 0x000e24000800007f */
[----:B0-----:R-:W-:Y:S05]  /*b230*/  @!P0 BRA `(.L_x_84) ;  /* 0xfffffffc00f08947 */ /* 0x001fea000383ffff */
.L_x_8:
[----:B------:R-:W-:Y:S05]  /*b240*/  BSYNC B6 ;  /* 0x0000000000067941 */ /* 0x000fea0003800000 */
.L_x_5:
[----:B------:R-:W-:Y:S05]  /*b250*/  EXIT ;  /* 0x000000000000794d */ /* 0x000fea0003800000 */
.L_x_12:
[----:B0-----:R-:W-:-:S04]  /*b260*/  IMAD.U32 R5, RZ, RZ, UR41 ;  /* 0x00000029ff057e24 */ /* 0x001fc8000f8e00ff */
[----:B------:R0:W1:Y:S03]  /*b270*/  SYNCS.PHASECHK.TRANS64.TRYWAIT P0, [R5+URZ+0x2d800], R2 ;  /* 0x02d80002050075a7 */ /* 0x000066000800017f */
[----:B-1----:R-:W-:Y:S05]  /*b280*/  @!P0 NANOSLEEP.SYNCS 0x989680 ;  /* 0x009896800000895d */ /* 0x002fea0003900000 */
[----:B------:R-:W1:Y:S02]  /*b290*/  @!P0 SYNCS.PHASECHK.TRANS64 P0, [R5+URZ+0x2d800], R2 ;  /* 0x02d80002050085a7 */ /* 0x000e64000800007f */
[----:B-1----:R-:W-:Y:S05]  /*b2a0*/  @!P0 BRA `(.L_x_12) ;  /* 0xfffffffc00ec8947 */ /* 0x002fea000383ffff */
[----:B------:R-:W-:Y:S05]  /*b2b0*/  BRA `(.L_x_85) ;  /* 0xffffff5c00b87947 */ /* 0x000fea000383ffff */
.L_x_16:
[----:B-1----:R-:W-:-:S04]  /*b2c0*/  MOV R3, UR41 ;  /* 0x0000002900037c02 */ /* 0x002fc80008000f00 */
[----:B------:R1:W2:Y:S03]  /*b2d0*/  SYNCS.PHASECHK.TRANS64.TRYWAIT P1, [R3+URZ+0x2d830], R2 ;  /* 0x02d83002030075a7 */ /* 0x0002a6000802017f */
[----:B--2---:R-:W-:Y:S05]  /*b2e0*/  @!P1 NANOSLEEP.SYNCS 0x989680 ;  /* 0x009896800000995d */ /* 0x004fea0003900000 */
[----:B------:R-:W2:Y:S02]  /*b2f0*/  @!P1 SYNCS.PHASECHK.TRANS64 P1, [R3+URZ+0x2d830], R2 ;  /* 0x02d83002030095a7 */ /* 0x000ea4000802007f */
[----:B--2---:R-:W-:Y:S05]  /*b300*/  @!P1 BRA `(.L_x_16) ;  /* 0xfffffffc00ec9947 */ /* 0x004fea000383ffff */
[----:B------:R-:W-:Y:S05]  /*b310*/  BRA `(.L_x_15) ;  /* 0xffffff5c00e07947 */ /* 0x000fea000383ffff */
.L_x_22:
[----:B-1----:R-:W-:-:S04]  /*b320*/  IMAD.U32 R11, RZ, RZ, UR10 ;  /* 0x0000000aff0b7e24 */ /* 0x002fc8000f8e00ff */
[----:B------:R1:W2:Y:S03]  /*b330*/  SYNCS.PHASECHK.TRANS64.TRYWAIT P1, [R11+URZ+0x2d830], R0 ;  /* 0x02d830000b0075a7 */ /* 0x0002a6000802017f */
[----:B--2---:R-:W-:Y:S05]  /*b340*/  @!P1 NANOSLEEP.SYNCS 0x989680 ;  /* 0x009896800000995d */ /* 0x004fea0003900000 */
[----:B------:R-:W2:Y:S02]  /*b350*/  @!P1 SYNCS.PHASECHK.TRANS64 P1, [R11+URZ+0x2d830], R0 ;  /* 0x02d830000b0095a7 */ /* 0x000ea4000802007f */
[----:B--2---:R-:W-:Y:S05]  /*b360*/  @!P1 BRA `(.L_x_22) ;  /* 0xfffffffc00ec9947 */ /* 0x004fea000383ffff */
[----:B------:R-:W-:Y:S05]  /*b370*/  BRA `(.L_x_19) ;  /* 0xffffff84005c7947 */ /* 0x000fea000383ffff */
.L_x_26:
[----:B-1----:R-:W-:-:S04]  /*b380*/  IMAD.U32 R11, RZ, RZ, UR10 ;  /* 0x0000000aff0b7e24 */ /* 0x002fc8000f8e00ff */
[----:B------:R1:W2:Y:S03]  /*b390*/  SYNCS.PHASECHK.TRANS64.TRYWAIT P1, [R11+URZ+0x2d850], R4 ;  /* 0x02d850040b0075a7 */ /* 0x0002a6000802017f */
[----:B--2---:R-:W-:Y:S05]  /*b3a0*/  @!P1 NANOSLEEP.SYNCS 0x989680 ;  /* 0x009896800000995d */ /* 0x004fea0003900000 */
[----:B------:R-:W2:Y:S02]  /*b3b0*/  @!P1 SYNCS.PHASECHK.TRANS64 P1, [R11+URZ+0x2d850], R4 ;  /* 0x02d850040b0095a7 */ /* 0x000ea4000802007f */
[----:B--2---:R-:W-:Y:S05]  /*b3c0*/  @!P1 BRA `(.L_x_26) ;  /* 0xfffffffc00ec9947 */ /* 0x004fea000383ffff */
[----:B------:R-:W-:Y:S05]  /*b3d0*/  BRA `(.L_x_23) ;  /* 0xffffff88000c7947 */ /* 0x000fea000383ffff */
.L_x_33:
[----:B--2---:R-:W-:-:S04]  /*b3e0*/  IMAD.U32 R3, RZ, RZ, UR6 ;  /* 0x00000006ff037e24 */ /* 0x004fc8000f8e00ff */
[----:B------:R2:W3:Y:S03]  /*b3f0*/  SYNCS.PHASECHK.TRANS64.TRYWAIT P1, [R3+URZ+0x2d850], R2 ;  /* 0x02d85002030075a7 */ /* 0x0004e6000802017f */
[----:B---3--:R-:W-:Y:S05]  /*b400*/  @!P1 NANOSLEEP.SYNCS 0x989680 ;  /* 0x009896800000995d */ /* 0x008fea0003900000 */
[----:B------:R-:W3:Y:S02]  /*b410*/  @!P1 SYNCS.PHASECHK.TRANS64 P1, [R3+URZ+0x2d850], R2 ;  /* 0x02d85002030095a7 */ /* 0x000ee4000802007f */
[----:B---3--:R-:W-:Y:S05]  /*b420*/  @!P1 BRA `(.L_x_33) ;  /* 0xfffffffc00ec9947 */ /* 0x008fea000383ffff */
[----:B------:R-:W-:Y:S05]  /*b430*/  BRA `(.L_x_32) ;  /* 0xffffffa400407947 */ /* 0x000fea000383ffff */
.L_x_45:
[----:B------:R-:W-:Y:S01]  /*b440*/  IMAD.MOV.U32 R13, RZ, RZ, R18 ;  /* 0x000000ffff0d7224 */ /* 0x000fe200078e0012 */
[----:B------:R-:W-:Y:S01]  /*b450*/  MOV R11, 0x1f ;  /* 0x0000001f000b7802 */ /* 0x000fe20000000f00 */
[----:B------:R-:W-:Y:S02]  /*b460*/  IMAD.MOV.U32 R12, RZ, RZ, RZ ;  /* 0x000000ffff0c7224 */ /* 0x000fe400078e00ff */
[----:B------:R-:W-:-:S07]  /*b470*/  IMAD.MOV.U32 R15, RZ, RZ, -0x1 ;  /* 0xffffffffff0f7424 */ /* 0x000fce00078e00ff */
[----:B-----5:R-:W-:Y:S05]  /*b480*/  WARPSYNC.COLLECTIVE R15, `(.L_x_86) ;  /* 0x000000000f087348 */ /* 0x020fea0003c00000 */
[----:B------:R0:W1:Y:S02]  /*b490*/  SHFL.IDX P6, R14, R13, R12, R11 ;  /* 0x0000000c0d0e7389 */ /* 0x00006400000c000b */
[----:B01---5:R-:W-:Y:S01]  /*b4a0*/  ENDCOLLECTIVE ;  /* 0x000000000000791b */ /* 0x023fe20003800000 */
.L_x_86:
[----:B------:R-:W-:Y:S05]  /*b4b0*/  BRA `(.L_x_87) ;  /* 0xffffffd0002c7947 */ /* 0x000fea000383ffff */
.L_x_47:
[----:B0-----:R-:W-:-:S04]  /*b4c0*/  IMAD.U32 R2, RZ, RZ, UR45 ;  /* 0x0000002dff027e24 */ /* 0x001fc8000f8e00ff */
[----:B------:R0:W1:Y:S03]  /*b4d0*/  SYNCS.PHASECHK.TRANS64.TRYWAIT P0, [R2+URZ+0x2d840], R9 ;  /* 0x02d84009020075a7 */ /* 0x000066000800017f */
[----:B-1----:R-:W-:Y:S05]  /*b4e0*/  @!P0 NANOSLEEP.SYNCS 0x989680 ;  /* 0x009896800000895d */ /* 0x002fea0003900000 */
[----:B------:R-:W1:Y:S02]  /*b4f0*/  @!P0 SYNCS.PHASECHK.TRANS64 P0, [R2+URZ+0x2d840], R9 ;  /* 0x02d84009020085a7 */ /* 0x000e64000800007f */
[----:B-1----:R-:W-:Y:S05]  /*b500*/  @!P0 BRA `(.L_x_47) ;  /* 0xfffffffc00ec8947 */ /* 0x002fea000383ffff */
[----:B------:R-:W-:Y:S05]  /*b510*/  BRA `(.L_x_88) ;  /* 0xffffffd000ac7947 */ /* 0x000fea000383ffff */
.L_x_48:
[----:B------:R-:W-:Y:S01]  /*b520*/  BSSY B0, `(.L_x_89) ;  /* 0x0000008000007945 */ /* 0x000fe20003800000 */
[----:B------:R-:W-:Y:S01]  /*b530*/  IMAD.MOV.U32 R13, RZ, RZ, R9 ;  /* 0x000000ffff0d7224 */ /* 0x000fe200078e0009 */
[----:B------:R-:W-:Y:S01]  /*b540*/  MOV R15, 0xffffffff ;  /* 0xffffffff000f7802 */ /* 0x000fe20000000f00 */
[----:B------:R-:W-:Y:S02]  /*b550*/  IMAD.MOV.U32 R12, RZ, RZ, RZ ;  /* 0x000000ffff0c7224 */ /* 0x000fe400078e00ff */
[----:B------:R-:W-:-:S07]  /*b560*/  IMAD.MOV.U32 R11, RZ, RZ, 0x1c1f ;  /* 0x00001c1fff0b7424 */ /* 0x000fce00078e00ff */
[----:B------:R-:W-:Y:S05]  /*b570*/  WARPSYNC.COLLECTIVE R15, `(.L_x_90) ;  /* 0x000000000f087348 */ /* 0x000fea0003c00000 */
[----:B------:R0:W1:Y:S02]  /*b580*/  SHFL.IDX P6, R14, R13, R12, R11 ;  /* 0x0000000c0d0e7389 */ /* 0x00006400000c000b */
[----:B01----:R-:W-:Y:S01]  /*b590*/  ENDCOLLECTIVE ;  /* 0x000000000000791b */ /* 0x003fe20003800000 */
.L_x_90:
[----:B------:R-:W-:Y:S05]  /*b5a0*/  BSYNC B0 ;  /* 0x0000000000007941 */ /* 0x000fea0003800000 */
.L_x_89:
[----:B------:R-:W-:Y:S01]  /*b5b0*/  IMAD.MOV.U32 R13, RZ, RZ, R0 ;  /* 0x000000ffff0d7224 */ /* 0x000fe200078e0000 */
[----:B------:R-:W0:Y:S01]  /*b5c0*/  S2R R10, SR_TID.X ;  /* 0x00000000000a7919 */ /* 0x000e220000002100 */
[----:B------:R-:W-:Y:S01]  /*b5d0*/  IMAD.MOV.U32 R12, RZ, RZ, RZ ;  /* 0x000000ffff0c7224 */ /* 0x000fe200078e00ff */
[----:B------:R-:W-:Y:S01]  /*b5e0*/  @P0 LEA R21, R28, UR45, 0x1 ;  /* 0x0000002d1c150c11 */ /* 0x000fe2000f8e08ff */
[----:B------:R-:W-:Y:S02]  /*b5f0*/  IMAD.MOV.U32 R11, RZ, RZ, 0x1c1f ;  /* 0x00001c1fff0b7424 */ /* 0x000fe400078e00ff */
[----:B------:R-:W-:Y:S02]  /*b600*/  IMAD.MOV.U32 R15, RZ, RZ, -0x1 ;  /* 0xffffffffff0f7424 */ /* 0x000fe400078e00ff */
[----:B------:R-:W-:-:S07]  /*b610*/  IMAD.MOV.U32 R6, RZ, RZ, R14 ;  /* 0x000000ffff067224 */ /* 0x000fce00078e000e */
[----:B0-----:R-:W-:Y:S05]  /*b620*/  WARPSYNC.COLLECTIVE R15, `(.L_x_91) ;  /* 0x000000000f087348 */ /* 0x001fea0003c00000 */
[----:B------:R1:W2:Y:S02]  /*b630*/  SHFL.IDX P6, R14, R13, R12, R11 ;  /* 0x0000000c0d0e7389 */ /* 0x0002a400000c000b */
[----:B012---:R-:W-:Y:S01]  /*b640*/  ENDCOLLECTIVE ;  /* 0x000000000000791b */ /* 0x007fe20003800000 */
.L_x_91:
[----:B------:R-:W-:Y:S02]  /*b650*/  IMAD.MOV.U32 R7, RZ, RZ, R6 ;  /* 0x000000ffff077224 */ /* 0x000fe400078e0006 */
[----:B------:R-:W-:Y:S02]  /*b660*/  IMAD.MOV.U32 R13, RZ, RZ, R9 ;  /* 0x000000ffff0d7224 */ /* 0x000fe400078e0009 */
[----:B------:R-:W-:Y:S01]  /*b670*/  IMAD.MOV.U32 R12, RZ, RZ, 0x1 ;  /* 0x00000001ff0c7424 */ /* 0x000fe200078e00ff */
[----:B------:R-:W-:Y:S01]  /*b680*/  SHF.L.U32 R10, R10, 0x3, RZ ;  /* 0x000000030a0a7819 */ /* 0x000fe200000006ff */
[----:B------:R-:W-:-:S07]  /*b690*/  IMAD.MOV.U32 R6, RZ, RZ, R14 ;  /* 0x000000ffff067224 */ /* 0x000fce00078e000e */
[----:B------:R-:W-:Y:S05]  /*b6a0*/  WARPSYNC.COLLECTIVE R15, `(.L_x_92) ;  /* 0x000000000f087348 */ /* 0x000fea0003c00000 */
[----:B------:R0:W1:Y:S02]  /*b6b0*/  SHFL.IDX P6, R14, R13, R12, R11 ;  /* 0x0000000c0d0e7389 */ /* 0x00006400000c000b */
[----:B01----:R-:W-:Y:S01]  /*b6c0*/  ENDCOLLECTIVE ;  /* 0x000000000000791b */ /* 0x003fe20003800000 */
.L_x_92:
[----:B------:R-:W-:-:S05]  /*b6d0*/  LOP3.LUT R10, R10, 0x18, RZ, 0xc0, !PT ;  /* 0x000000180a0a7812 */ /* 0x000fca00078ec0ff */
[----:B------:R-:W-:-:S05]  /*b6e0*/  @P0 IMAD.WIDE.U32 R6, R10, 0x2, R6 ;  /* 0x000000020a060825 */ /* 0x000fca00078e0006 */
[----:B------:R-:W-:Y:S01]  /*b6f0*/  @!PT LDS RZ, [RZ] ;  /* 0x00000000fffff984 */ /* 0x000fe20000000800 */
[----:B------:R-:W-:Y:S01]  /*b700*/  @!PT LDS RZ, [RZ] ;  /* 0x00000000fffff984 */ /* 0x000fe20000000800 */
[----:B------:R-:W-:Y:S01]  /*b710*/  @!PT LDS RZ, [RZ] ;  /* 0x00000000fffff984 */ /* 0x000fe20000000800 */
[----:B------:R0:W-:Y:S01]  /*b720*/  @P0 LDGSTS.E.BYPASS.LTC128B.128 [R21+0x15400], desc[UR36][R6.64], !P4 ;  /* 0x1540000006150fae */ /* 0x0001e2000e101d64 */
[----:B------:R-:W-:-:S03]  /*b730*/  MOV R13, R0 ;  /* 0x00000000000d7202 */ /* 0x000fc60000000f00 */
[----:B------:R0:W-:Y:S04]  /*b740*/  @P0 LDGSTS.E.BYPASS.LTC128B.128 [R21+0x17400], desc[UR36][R6.64+0x40], !P3 ;  /* 0x1740004006150fae */ /* 0x0001e8000d901d64 */
[----:B------:R0:W-:Y:S01]  /*b750*/  @P0 LDGSTS.E.BYPASS.LTC128B.128 [R21+0x19400], desc[UR36][R6.64+0x80], !P2 ;  /* 0x1940008006150fae */ /* 0x0001e2000d101d64 */
[----:B------:R-:W-:Y:S01]  /*b760*/  ISETP.GE.AND P0, PT, R8, 0x21, PT ;  /* 0x000000210800780c */ /* 0x000fe20003f06270 */
[----:B------:R-:W-:-:S12]  /*b770*/  IMAD.MOV.U32 R4, RZ, RZ, R14 ;  /* 0x000000ffff047224 */ /* 0x000fd800078e000e */
[----:B0-----:R-:W-:Y:S05]  /*b780*/  WARPSYNC.COLLECTIVE R15, `(.L_x_93) ;  /* 0x000000000f087348 */ /* 0x001fea0003c00000 */
[----:B------:R1:W2:Y:S02]  /*b790*/  SHFL.IDX P6, R14, R13, R12, R11 ;  /* 0x0000000c0d0e7389 */ /* 0x0002a400000c000b */
[----:B012---:R-:W-:Y:S01]  /*b7a0*/  ENDCOLLECTIVE ;  /* 0x000000000000791b */ /* 0x007fe20003800000 */
.L_x_93:
[----:B------:R-:W-:Y:S01]  /*b7b0*/  @P0 LEA R27, R28, UR45, 0x1 ;  /* 0x0000002d1c1b0c11 */ /* 0x000fe2000f8e08ff */
[----:B------:R-:W-:Y:S02]  /*b7c0*/  IMAD.MOV.U32 R13, RZ, RZ, R9 ;  /* 0x000000ffff0d7224 */ /* 0x000fe400078e0009 */
[----:B------:R-:W-:Y:S02]  /*b7d0*/  IMAD.MOV.U32 R12, RZ, RZ, 0x2 ;  /* 0x00000002ff0c7424 */ /* 0x000fe400078e00ff */
[----:B------:R-:W-:-:S07]  /*b7e0*/  IMAD.MOV.U32 R5, RZ, RZ, R14 ;  /* 0x000000ffff057224 */ /* 0x000fce00078e000e */
[----:B------:R-:W-:Y:S05]  /*b7f0*/  WARPSYNC.COLLECTIVE R15, `(.L_x_94) ;  /* 0x000000000f087348 */ /* 0x000fea0003c00000 */
[----:B------:R0:W1:Y:S02]  /*b800*/  SHFL.IDX P6, R14, R13, R12, R11 ;  /* 0x0000000c0d0e7389 */ /* 0x00006400000c000b */
[----:B01----:R-:W-:Y:S01]  /*b810*/  ENDCOLLECTIVE ;  /* 0x000000000000791b */ /* 0x003fe20003800000 */
.L_x_94:
[----:B------:R-:W-:-:S04]  /*b820*/  LOP3.LUT R5, R5, R4, RZ, 0x3c, !PT ;  /* 0x0000000405057212 */ /* 0x000fc800078e3cff */
[----:B------:R-:W-:-:S04]  /*b830*/  LOP3.LUT R4, R5, R4, RZ, 0x3c, !PT ;  /* 0x0000000405047212 */ /* 0x000fc800078e3cff */
[----:B------:R-:W-:Y:S01]  /*b840*/  LOP3.LUT R5, R5, R4, RZ, 0x3c, !PT ;  /* 0x0000000405057212 */ /* 0x000fe200078e3cff */
[----:B------:R-:W-:Y:S02]  /*b850*/  IMAD.MOV.U32 R13, RZ, RZ, R0 ;  /* 0x000000ffff0d7224 */ /* 0x000fe400078e0000 */
[----:B------:R-:W-:-:S05]  /*b860*/  @P0 IMAD.WIDE.U32 R4, R10, 0x2, R4 ;  /* 0x000000020a040825 */ /* 0x000fca00078e0004 */
[----:B------:R-:W-:Y:S01]  /*b870*/  @!PT LDS RZ, [RZ] ;  /* 0x00000000fffff984 */ /* 0x000fe20000000800 */
[----:B------:R-:W-:Y:S01]  /*b880*/  @!PT LDS RZ, [RZ] ;  /* 0x00000000fffff984 */ /* 0x000fe20000000800 */
[----:B------:R-:W-:Y:S01]  /*b890*/  @!PT LDS RZ, [RZ] ;  /* 0x00000000fffff984 */ /* 0x000fe20000000800 */
[----:B------:R0:W-:Y:S01]  /*b8a0*/  @P0 LDGSTS.E.BYPASS.LTC128B.128 [R27+0x15c00], desc[UR36][R4.64], !P4 ;  /* 0x15c00000041b0fae */ /* 0x0001e2000e101d64 */
[----:B------:R-:W-:-:S03]  /*b8b0*/  IMAD.MOV.U32 R2, RZ, RZ, R14 ;  /* 0x000000ffff027224 */ /* 0x000fc600078e000e */
[----:B------:R0:W-:Y:S04]  /*b8c0*/  @P0 LDGSTS.E.BYPASS.LTC128B.128 [R27+0x17c00], desc[UR36][R4.64+0x40], !P3 ;  /* 0x17c00040041b0fae */ /* 0x0001e8000d901d64 */
[----:B0-----:R-:W-:Y:S05]  /*b8d0*/  WARPSYNC.COLLECTIVE R15, `(.L_x_95) ;  /* 0x000000000f087348 */ /* 0x001fea0003c00000 */
[----:B------:R1:W2:Y:S02]  /*b8e0*/  SHFL.IDX P6, R14, R13, R12, R11 ;  /* 0x0000000c0d0e7389 */ /* 0x0002a400000c000b */
[----:B012---:R-:W-:Y:S01]  /*b8f0*/  ENDCOLLECTIVE ;  /* 0x000000000000791b */ /* 0x007fe20003800000 */
.L_x_95:
[----:B------:R-:W-:Y:S01]  /*b900*/  @!PT LDS RZ, [RZ] ;  /* 0x00000000fffff984 */ /* 0x000fe20000000800 */
[----:B------:R-:W-:Y:S01]  /*b910*/  @!PT LDS RZ, [RZ] ;  /* 0x00000000fffff984 */ /* 0x000fe20000000800 */
[----:B------:R-:W-:Y:S01]  /*b920*/  @!PT LDS RZ, [RZ] ;  /* 0x00000000fffff984 */ /* 0x000fe20000000800 */
[----:B------:R0:W-:Y:S01]  /*b930*/  @P0 LDGSTS.E.BYPASS.LTC128B.128 [R27+0x19c00], desc[UR36][R4.64+0x80], !P2 ;  /* 0x19c00080041b0fae */ /* 0x0001e2000d101d64 */
[----:B------:R-:W-:Y:S01]  /*b940*/  ISETP.GE.AND P0, PT, R8, 0x41, PT ;  /* 0x000000410800780c */ /* 0x000fe20003f06270 */
[----:B------:R-:W-:Y:S02]  /*b950*/  IMAD.MOV.U32 R13, RZ, RZ, R9 ;  /* 0x000000ffff0d7224 */ /* 0x000fe400078e0009 */
[----:B------:R-:W-:-:S10]  /*b960*/  IMAD.MOV.U32 R12, RZ, RZ, 0x3 ;  /* 0x00000003ff0c7424 */ /* 0x000fd400078e00ff */
[----:B------:R-:W-:Y:S02]  /*b970*/  @P0 LEA R7, R28, UR45, 0x1 ;  /* 0x0000002d1c070c11 */ /* 0x000fe4000f8e08ff */
[----:B0-----:R-:W-:-:S07]  /*b980*/  MOV R3, R14 ;  /* 0x0000000e00037202 */ /* 0x001fce0000000f00 */
[----:B------:R-:W-:Y:S05]  /*b990*/  WARPSYNC.COLLECTIVE R15, `(.L_x_96) ;  /* 0x000000000f087348 */ /* 0x000fea0003c00000 */
[----:B------:R0:W1:Y:S02]  /*b9a0*/  SHFL.IDX P6, R14, R13, R12, R11 ;  /* 0x0000000c0d0e7389 */ /* 0x00006400000c000b */
[----:B01----:R-:W-:Y:S01]  /*b9b0*/  ENDCOLLECTIVE ;  /* 0x000000000000791b */ /* 0x003fe20003800000 */
.L_x_96:
        /* <DEDUP_REMOVED lines=11> */
[----:B------:R0:W-:Y:S02]  /*ba70*/  @P0 LDGSTS.E.BYPASS.LTC128B.128 [R7+0x1a400], desc[UR36][R2.64+0x80], !P2 ;  /* 0x1a40008002070fae */ /* 0x0001e4000d101d64 */
[----:B0-----:R-:W-:Y:S05]  /*ba80*/  WARPSYNC.COLLECTIVE R15, `(.L_x_97) ;  /* 0x000000000f087348 */ /* 0x001fea0003c00000 */
[----:B------:R1:W2:Y:S02]  /*ba90*/  SHFL.IDX P6, R14, R13, R12, R11 ;  /* 0x0000000c0d0e7389 */ /* 0x0002a400000c000b */
[----:B012---:R-:W-:Y:S01]  /*baa0*/  ENDCOLLECTIVE ;  /* 0x000000000000791b */ /* 0x007fe20003800000 */
.L_x_97:
[----:B------:R-:W-:Y:S05]  /*bab0*/  BRA `(.L_x_98) ;  /* 0xffffffd000707947 */ /* 0x000fea000383ffff */
.L_x_51:
[----:B------:R-:W-:Y:S01]  /*bac0*/  IMAD.MOV.U32 R13, RZ, RZ, R9 ;  /* 0x000000ffff0d7224 */ /* 0x000fe200078e0009 */
[----:B------:R-:W-:Y:S01]  /*bad0*/  MOV R12, RZ ;  /* 0x000000ff000c7202 */ /* 0x000fe20000000f00 */
[----:B------:R-:W-:Y:S02]  /*bae0*/  IMAD.MOV.U32 R11, RZ, RZ, 0x1c1f ;  /* 0x00001c1fff0b7424 */ /* 0x000fe400078e00ff */
[----:B------:R-:W-:Y:S02]  /*baf0*/  IMAD.MOV.U32 R15, RZ, RZ, -0x1 ;  /* 0xffffffffff0f7424 */ /* 0x000fe400078e00ff */
[----:B------:R-:W-:Y:S02]  /*bb00*/  IMAD R0, R25, 0xc0, R22 ;  /* 0x000000c019007824 */ /* 0x000fe400078e0216 */
[----:B------:R-:W-:-:S07]  /*bb10*/  IMAD.MOV.U32 R24, RZ, RZ, 0x1 ;  /* 0x00000001ff187424 */ /* 0x000fce00078e00ff */
[----:B------:R-:W-:Y:S05]  /*bb20*/  WARPSYNC.COLLECTIVE R15, `(.L_x_99) ;  /* 0x000000000f087348 */ /* 0x000fea0003c00000 */
[----:B------:R0:W1:Y:S02]  /*bb30*/  SHFL.IDX P6, R14, R13, R12, R11 ;  /* 0x0000000c0d0e7389 */ /* 0x00006400000c000b */
[----:B01----:R-:W-:Y:S01]  /*bb40*/  ENDCOLLECTIVE ;  /* 0x000000000000791b */ /* 0x003fe20003800000 */
.L_x_99:
[----:B------:R-:W-:Y:S02]  /*bb50*/  VIADD R5, R0, 0x20 ;  /* 0x0000002000057836 */ /* 0x000fe40000000000 */
[----:B------:R-:W-:Y:S02]  /*bb60*/  IMAD.MOV.U32 R13, RZ, RZ, R7 ;  /* 0x000000ffff0d7224 */ /* 0x000fe400078e0007 */
[----:B------:R-:W-:-:S07]  /*bb70*/  IMAD.MOV.U32 R2, RZ, RZ, R14 ;  /* 0x000000ffff027224 */ /* 0x000fce00078e000e */
[----:B------:R-:W-:Y:S05]  /*bb80*/  WARPSYNC.COLLECTIVE R15, `(.L_x_100) ;  /* 0x000000000f087348 */ /* 0x000fea0003c00000 */
[----:B------:R0:W1:Y:S02]  /*bb90*/  SHFL.IDX P6, R14, R13, R12, R11 ;  /* 0x0000000c0d0e7389 */ /* 0x00006400000c000b */
[----:B01----:R-:W-:Y:S01]  /*bba0*/  ENDCOLLECTIVE ;  /* 0x000000000000791b */ /* 0x003fe20003800000 */
.L_x_100:
[----:B------:R-:W-:Y:S01]  /*bbb0*/  ULDC UR4, c[0x0][0x288] ;  /* 0x0000a20000047ab9 */ /* 0x000fe20000000800 */
[----:B------:R-:W-:Y:S02]  /*bbc0*/  IMAD.MOV.U32 R3, RZ, RZ, R2 ;  /* 0x000000ffff037224 */ /* 0x000fe400078e0002 */
[----:B------:R-:W-:-:S05]  /*bbd0*/  IMAD R6, R20, UR4, RZ ;  /* 0x0000000414067c24 */ /* 0x000fca000f8e02ff */
[----:B------:R-:W-:Y:S01]  /*bbe0*/  ISETP.GE.AND P2, PT, R0, R6, PT ;  /* 0x000000060000720c */ /* 0x000fe20003f46270 */
[----:B------:R-:W-:Y:S02]  /*bbf0*/  IMAD.MOV.U32 R13, RZ, RZ, R9 ;  /* 0x000000ffff0d7224 */ /* 0x000fe400078e0009 */
[----:B------:R-:W-:-:S10]  /*bc00*/  IMAD.MOV.U32 R12, RZ, RZ, 0x1 ;  /* 0x00000001ff0c7424 */ /* 0x000fd400078e00ff */
[----:B------:R-:W-:Y:S02]  /*bc10*/  @!P2 LEA R21, R28, UR45, 0x1 ;  /* 0x0000002d1c15ac11 */ /* 0x000fe4000f8e08ff */
[----:B------:R-:W-:-:S07]  /*bc20*/  MOV R2, R14 ;  /* 0x0000000e00027202 */ /* 0x000fce0000000f00 */
[----:B------:R-:W-:Y:S05]  /*bc30*/  WARPSYNC.COLLECTIVE R15, `(.L_x_101) ;  /* 0x000000000f087348 */ /* 0x000fea0003c00000 */
[----:B------:R0:W1:Y:S02]  /*bc40*/  SHFL.IDX P6, R14, R13, R12, R11 ;  /* 0x0000000c0d0e7389 */ /* 0x00006400000c000b */
[----:B01----:R-:W-:Y:S01]  /*bc50*/  ENDCOLLECTIVE ;  /* 0x000000000000791b */ /* 0x003fe20003800000 */
.L_x_101:
[----:B------:R-:W-:-:S05]  /*bc60*/  @!P2 IMAD.WIDE.U32 R2, R27, 0x2, R2 ;  /* 0x000000021b02a825 */ /* 0x000fca00078e0002 */
[----:B------:R-:W-:Y:S01]  /*bc70*/  @!PT LDS RZ, [RZ] ;  /* 0x00000000fffff984 */ /* 0x000fe20000000800 */
[----:B------:R-:W-:Y:S01]  /*bc80*/  @!PT LDS RZ, [RZ] ;  /* 0x00000000fffff984 */ /* 0x000fe20000000800 */
[----:B------:R-:W-:Y:S01]  /*bc90*/  @!PT LDS RZ, [RZ] ;  /* 0x00000000fffff984 */ /* 0x000fe20000000800 */
[----:B------:R0:W-:Y:S04]  /*bca0*/  @!P2 LDGSTS.E.BYPASS.LTC128B.128 [R21+0xc400], desc[UR36][R2.64], !P3 ;  /* 0x0c4000000215afae */ /* 0x0001e8000d901d64 */
[----:B------:R0:W-:Y:S01]  /*bcb0*/  @!P2 LDGSTS.E.BYPASS.LTC128B.128 [R21+0xf400], desc[UR36][R2.64+0x40], !P0 ;  /* 0x0f4000400215afae */ /* 0x0001e2000c101d64 */
[----:B------:R-:W-:-:S03]  /*bcc0*/  IMAD.MOV.U32 R13, RZ, RZ, R7 ;  /* 0x000000ffff0d7224 */ /* 0x000fc600078e0007 */
[----:B------:R0:W-:Y:S01]  /*bcd0*/  @!P2 LDGSTS.E.BYPASS.LTC128B.128 [R21+0x12400], desc[UR36][R2.64+0x80], !P1 ;  /* 0x124000800215afae */ /* 0x0001e2000c901d64 */
[----:B------:R-:W-:Y:S01]  /*bce0*/  ISETP.GE.AND P2, PT, R5, R6, PT ;  /* 0x000000060500720c */ /* 0x000fe20003f46270 */
[----:B------:R-:W-:-:S12]  /*bcf0*/  IMAD.MOV.U32 R5, RZ, RZ, R14 ;  /* 0x000000ffff057224 */ /* 0x000fd800078e000e */
[----:B0-----:R-:W-:Y:S05]  /*bd00*/  WARPSYNC.COLLECTIVE R15, `(.L_x_102) ;  /* 0x000000000f087348 */ /* 0x001fea0003c00000 */
[----:B------:R1:W2:Y:S02]  /*bd10*/  SHFL.IDX P6, R14, R13, R12, R11 ;  /* 0x0000000c0d0e7389 */ /* 0x0002a400000c000b */
[----:B012---:R-:W-:Y:S01]  /*bd20*/  ENDCOLLECTIVE ;  /* 0x000000000000791b */ /* 0x007fe20003800000 */
.L_x_102:
[----:B------:R-:W-:Y:S01]  /*bd30*/  VIADD R3, R0, 0x40 ;  /* 0x0000004000037836 */ /* 0x000fe20000000000 */
[----:B------:R-:W-:Y:S01]  /*bd40*/  @!P2 LEA R25, R28, UR45, 0x1 ;  /* 0x0000002d1c19ac11 */ /* 0x000fe2000f8e08ff */
[----:B------:R-:W-:Y:S02]  /*bd50*/  IMAD.MOV.U32 R13, RZ, RZ, R9 ;  /* 0x000000ffff0d7224 */ /* 0x000fe400078e0009 */
[----:B------:R-:W-:Y:S01]  /*bd60*/  IMAD.MOV.U32 R12, RZ, RZ, 0x2 ;  /* 0x00000002ff0c7424 */ /* 0x000fe200078e00ff */
[----:B------:R-:W-:-:S07]  /*bd70*/  MOV R4, R14 ;  /* 0x0000000e00047202 */ /* 0x000fce0000000f00 */
[----:B------:R-:W-:Y:S05]  /*bd80*/  WARPSYNC.COLLECTIVE R15, `(.L_x_103) ;  /* 0x000000000f087348 */ /* 0x000fea0003c00000 */
[----:B------:R0:W1:Y:S02]  /*bd90*/  SHFL.IDX P6, R14, R13, R12, R11 ;  /* 0x0000000c0d0e7389 */ /* 0x00006400000c000b */
[----:B01----:R-:W-:Y:S01]  /*bda0*/  ENDCOLLECTIVE ;  /* 0x000000000000791b */ /* 0x003fe20003800000 */
.L_x_103:
        /* <DEDUP_REMOVED lines=13> */
.L_x_104:
[----:B------:R-:W-:Y:S01]  /*be80*/  @!P2 LEA R21, R28, UR45, 0x1 ;  /* 0x0000002d1c15ac11 */ /* 0x000fe2000f8e08ff */
[----:B------:R-:W-:Y:S02]  /*be90*/  IMAD.MOV.U32 R13, RZ, RZ, R9 ;  /* 0x000000ffff0d7224 */ /* 0x000fe400078e0009 */
[----:B------:R-:W-:Y:S01]  /*bea0*/  IMAD.MOV.U32 R12, RZ, RZ, 0x3 ;  /* 0x00000003ff0c7424 */ /* 0x000fe200078e00ff */
[----:B------:R-:W-:-:S07]  /*beb0*/  MOV R2, R14 ;  /* 0x0000000e00027202 */ /* 0x000fce0000000f00 */
[----:B------:R-:W-:Y:S05]  /*bec0*/  WARPSYNC.COLLECTIVE R15, `(.L_x_105) ;  /* 0x000000000f087348 */ /* 0x000fea0003c00000 */
[----:B------:R0:W1:Y:S02]  /*bed0*/  SHFL.IDX P6, R14, R13, R12, R11 ;  /* 0x0000000c0d0e7389 */ /* 0x00006400000c000b */
[----:B01----:R-:W-:Y:S01]  /*bee0*/  ENDCOLLECTIVE ;  /* 0x000000000000791b */ /* 0x003fe20003800000 */
.L_x_105:
        /* <DEDUP_REMOVED lines=8> */
[----:B------:R-:W-:-:S07]  /*bf70*/  IMAD.MOV.U32 R5, RZ, RZ, R14 ;  /* 0x000000ffff057224 */ /* 0x000fce00078e000e */
[----:B0-----:R-:W-:Y:S05]  /*bf80*/  WARPSYNC.COLLECTIVE R15, `(.L_x_106) ;  /* 0x000000000f087348 */ /* 0x001fea0003c00000 */
[----:B------:R1:W2:Y:S02]  /*bf90*/  SHFL.IDX P6, R14, R13, R12, R11 ;  /* 0x0000000c0d0e7389 */ /* 0x0002a400000c000b */
[----:B012---:R-:W-:Y:S01]  /*bfa0*/  ENDCOLLECTIVE ;  /* 0x000000000000791b */ /* 0x007fe20003800000 */
.L_x_106:
[----:B------:R-:W-:-:S04]  /*bfb0*/  IADD3 R3, R0, 0x60, RZ ;  /* 0x0000006000037810 */ /* 0x000fc80007ffe0ff */
[----:B------:R-:W-:Y:S01]  /*bfc0*/  ISETP.GE.AND P2, PT, R3, R6, PT ;  /* 0x000000060300720c */ /* 0x000fe20003f46270 */
[----:B------:R-:W-:Y:S02]  /*bfd0*/  VIADD R3, R0, 0x80 ;  /* 0x0000008000037836 */ /* 0x000fe40000000000 */
[----:B------:R-:W-:Y:S02]  /*bfe0*/  IMAD.MOV.U32 R13, RZ, RZ, R8 ;  /* 0x000000ffff0d7224 */ /* 0x000fe400078e0008 */
[----:B------:R-:W-:-:S08]  /*bff0*/  IMAD.MOV.U32 R12, RZ, RZ, RZ ;  /* 0x000000ffff0c7224 */ /* 0x000fd000078e00ff */
[----:B------:R-:W-:Y:S01]  /*c000*/  @!P2 LEA R25, R28, UR45, 0x1 ;  /* 0x0000002d1c19ac11 */ /* 0x000fe2000f8e08ff */
[----:B------:R-:W-:-:S07]  /*c010*/  IMAD.MOV.U32 R4, RZ, RZ, R14 ;  /* 0x000000ffff047224 */ /* 0x000fce00078e000e */
[----:B------:R-:W-:Y:S05]  /*c020*/  WARPSYNC.COLLECTIVE R15, `(.L_x_107) ;  /* 0x000000000f087348 */ /* 0x000fea0003c00000 */
[----:B------:R0:W1:Y:S02]  /*c030*/  SHFL.IDX P6, R14, R13, R12, R11 ;  /* 0x0000000c0d0e7389 */ /* 0x00006400000c000b */
[----:B01----:R-:W-:Y:S01]  /*c040*/  ENDCOLLECTIVE ;  /* 0x000000000000791b */ /* 0x003fe20003800000 */
.L_x_107:
        /* <DEDUP_REMOVED lines=13> */
.L_x_108:
[----:B------:R-:W-:Y:S01]  /*c120*/  @!P2 LEA R7, R28, UR45, 0x1 ;  /* 0x0000002d1c07ac11 */ /* 0x000fe2000f8e08ff */
[----:B------:R-:W-:Y:S02]  /*c130*/  IMAD.MOV.U32 R13, RZ, RZ, R8 ;  /* 0x000000ffff0d7224 */ /* 0x000fe400078e0008 */
[----:B------:R-:W-:Y:S01]  /*c140*/  IMAD.MOV.U32 R12, RZ, RZ, 0x1 ;  /* 0x00000001ff0c7424 */ /* 0x000fe200078e00ff */
[----:B------:R-:W-:-:S07]  /*c150*/  MOV R2, R14 ;  /* 0x0000000e00027202 */ /* 0x000fce0000000f00 */
[----:B------:R-:W-:Y:S05]  /*c160*/  WARPSYNC.COLLECTIVE R15, `(.L_x_109) ;  /* 0x000000000f087348 */ /* 0x000fea0003c00000 */
[----:B------:R0:W1:Y:S02]  /*c170*/  SHFL.IDX P6, R14, R13, R12, R11 ;  /* 0x0000000c0d0e7389 */ /* 0x00006400000c000b */
[----:B01----:R-:W-:Y:S01]  /*c180*/  ENDCOLLECTIVE ;  /* 0x000000000000791b */ /* 0x003fe20003800000 */
.L_x_109:
        /* <DEDUP_REMOVED lines=12> */
.L_x_110:
[----:B------:R-:W-:Y:S05]  /*c250*/  BRA `(.L_x_111) ;  /* 0xffffffd400587947 */ /* 0x000fea000383ffff */
.L_x_54:
[----:B0-----:R-:W-:-:S04]  /*c260*/  MOV R3, UR45 ;  /* 0x0000002d00037c02 */ /* 0x001fc80008000f00 */
[----:B------:R0:W1:Y:S03]  /*c270*/  SYNCS.PHASECHK.TRANS64.TRYWAIT P0, [R3+URZ+0x2d820], R0 ;  /* 0x02d82000030075a7 */ /* 0x000066000800017f */
[----:B-1----:R-:W-:Y:S05]  /*c280*/  @!P0 NANOSLEEP.SYNCS 0x989680 ;  /* 0x009896800000895d */ /* 0x002fea0003900000 */
[----:B------:R-:W1:Y:S02]  /*c290*/  @!P0 SYNCS.PHASECHK.TRANS64 P0, [R3+URZ+0x2d820], R0 ;  /* 0x02d82000030085a7 */ /* 0x000e64000800007f */
[----:B-1----:R-:W-:Y:S05]  /*c2a0*/  @!P0 BRA `(.L_x_54) ;  /* 0xfffffffc00ec8947 */ /* 0x002fea000383ffff */
[----:B------:R-:W-:Y:S05]  /*c2b0*/  BRA `(.L_x_112) ;  /* 0xffffffd400a07947 */ /* 0x000fea000383ffff */
.L_x_58:
[----:B0-----:R0:W1:Y:S02]  /*c2c0*/  SYNCS.PHASECHK.TRANS64.TRYWAIT P0, [R7+URZ+0x2d840], R2 ;  /* 0x02d84002070075a7 */ /* 0x001064000800017f */
[----:B-1----:R-:W-:Y:S05]  /*c2d0*/  @!P0 NANOSLEEP.SYNCS 0x989680 ;  /* 0x009896800000895d */ /* 0x002fea0003900000 */
[----:B------:R-:W1:Y:S02]  /*c2e0*/  @!P0 SYNCS.PHASECHK.TRANS64 P0, [R7+URZ+0x2d840], R2 ;  /* 0x02d84002070085a7 */ /* 0x000e64000800007f */
[----:B-1----:R-:W-:Y:S05]  /*c2f0*/  @!P0 BRA `(.L_x_58) ;  /* 0xfffffffc00f08947 */ /* 0x002fea000383ffff */
[----:B------:R-:W-:Y:S05]  /*c300*/  BRA `(.L_x_113) ;  /* 0xffffffd800a87947 */ /* 0x000fea000383ffff */
.L_x_59:
[----:B------:R-:W-:Y:S01]  /*c310*/  BSSY B1, `(.L_x_114) ;  /* 0x0000008000017945 */ /* 0x000fe20003800000 */
[----:B------:R-:W-:Y:S02]  /*c320*/  IMAD.MOV.U32 R13, RZ, RZ, R19 ;  /* 0x000000ffff0d7224 */ /* 0x000fe400078e0013 */
[----:B------:R-:W-:Y:S02]  /*c330*/  IMAD.MOV.U32 R12, RZ, RZ, RZ ;  /* 0x000000ffff0c7224 */ /* 0x000fe400078e00ff */
[----:B------:R-:W-:Y:S02]  /*c340*/  IMAD.MOV.U32 R11, RZ, RZ, 0x1c1f ;  /* 0x00001c1fff0b7424 */ /* 0x000fe400078e00ff */
[----:B------:R-:W-:-:S07]  /*c350*/  IMAD.MOV.U32 R15, RZ, RZ, -0x1 ;  /* 0xffffffffff0f7424 */ /* 0x000fce00078e00ff */
[----:B------:R-:W-:Y:S05]  /*c360*/  WARPSYNC.COLLECTIVE R15, `(.L_x_115) ;  /* 0x000000000f087348 */ /* 0x000fea0003c00000 */
[----:B------:R0:W1:Y:S02]  /*c370*/  SHFL.IDX P6, R14, R13, R12, R11 ;  /* 0x0000000c0d0e7389 */ /* 0x00006400000c000b */
[----:B01----:R-:W-:Y:S01]  /*c380*/  ENDCOLLECTIVE ;  /* 0x000000000000791b */ /* 0x003fe20003800000 */
.L_x_115:
[----:B------:R-:W-:Y:S05]  /*c390*/  BSYNC B1 ;  /* 0x0000000000017941 */ /* 0x000fea0003800000 */
.L_x_114:
[----:B------:R-:W0:Y:S01]  /*c3a0*/  S2R R27, SR_TID.X ;  /* 0x00000000001b7919 */ /* 0x000e220000002100 */
[----:B------:R-:W-:Y:S01]  /*c3b0*/  MOV R13, R8 ;  /* 0x00000008000d7202 */ /* 0x000fe20000000f00 */
[----:B------:R-:W-:Y:S01]  /*c3c0*/  IMAD.MOV.U32 R12, RZ, RZ, RZ ;  /* 0x000000ffff0c7224 */ /* 0x000fe200078e00ff */
[----:B------:R-:W-:Y:S01]  /*c3d0*/  LOP3.LUT R16, R16, 0xffffffdf, RZ, 0xc0, !PT ;  /* 0xffffffdf10107812 */ /* 0x000fe200078ec0ff */
[----:B------:R-:W-:Y:S01]  /*c3e0*/  IMAD.MOV.U32 R11, RZ, RZ, 0x1c1f ;  /* 0x00001c1fff0b7424 */ /* 0x000fe200078e00ff */
[----:B------:R-:W-:Y:S01]  /*c3f0*/  LEA R9, R9, UR45, 0x1 ;  /* 0x0000002d09097c11 */ /* 0x000fe2000f8e08ff */
[----:B------:R-:W-:Y:S01]  /*c400*/  IMAD.MOV.U32 R15, RZ, RZ, -0x1 ;  /* 0xffffffffff0f7424 */ /* 0x000fe200078e00ff */
[----:B------:R-:W-:Y:S01]  /*c410*/  @P1 LOP3.LUT R16, R16, 0x20, RZ, 0xfc, !PT ;  /* 0x0000002010101812 */ /* 0x000fe200078efcff */
[----:B------:R-:W-:-:S07]  /*c420*/  IMAD.MOV.U32 R3, RZ, RZ, R14 ;  /* 0x000000ffff037224 */ /* 0x000fce00078e000e */
[----:B0-----:R-:W-:Y:S05]  /*c430*/  WARPSYNC.COLLECTIVE R15, `(.L_x_116) ;  /* 0x000000000f087348 */ /* 0x001fea0003c00000 */
[----:B------:R1:W2:Y:S02]  /*c440*/  SHFL.IDX P6, R14, R13, R12, R11 ;  /* 0x0000000c0d0e7389 */ /* 0x0002a400000c000b */
[----:B012---:R-:W-:Y:S01]  /*c450*/  ENDCOLLECTIVE ;  /* 0x000000000000791b */ /* 0x007fe20003800000 */
.L_x_116:
[----:B------:R-:W-:Y:S01]  /*c460*/  LOP3.LUT P1, RZ, R16, 0x4, RZ, 0xc0, !PT ;  /* 0x0000000410ff7812 */ /* 0x000fe2000782c0ff */
[----:B------:R-:W-:Y:S02]  /*c470*/  IMAD.MOV.U32 R13, RZ, RZ, R19 ;  /* 0x000000ffff0d7224 */ /* 0x000fe400078e0013 */
[----:B------:R-:W-:Y:S02]  /*c480*/  IMAD.MOV.U32 R12, RZ, RZ, 0x1 ;  /* 0x00000001ff0c7424 */ /* 0x000fe400078e00ff */
[----:B------:R-:W-:Y:S02]  /*c490*/  IMAD.SHL.U32 R27, R27, 0x8, RZ ;  /* 0x000000081b1b7824 */ /* 0x000fe400078e00ff */
[----:B------:R-:W-:-:S07]  /*c4a0*/  IMAD.MOV.U32 R2, RZ, RZ, R14 ;  /* 0x000000ffff027224 */ /* 0x000fce00078e000e */
[----:B------:R-:W-:Y:S05]  /*c4b0*/  WARPSYNC.COLLECTIVE R15, `(.L_x_117) ;  /* 0x000000000f087348 */ /* 0x000fea0003c00000 */
[----:B------:R0:W1:Y:S02]  /*c4c0*/  SHFL.IDX P6, R14, R13, R12, R11 ;  /* 0x0000000c0d0e7389 */ /* 0x00006400000c000b */
[----:B01----:R-:W-:Y:S01]  /*c4d0*/  ENDCOLLECTIVE ;  /* 0x000000000000791b */ /* 0x003fe20003800000 */
.L_x_117:
[----:B------:R-:W-:-:S04]  /*c4e0*/  LOP3.LUT R27, R27, 0x18, RZ, 0xc0, !PT ;  /* 0x000000181b1b7812 */ /* 0x000fc800078ec0ff */
[----:B------:R-:W-:-:S04]  /*c4f0*/  SHF.L.U32 R4, R27, 0x1, RZ ;  /* 0x000000011b047819 */ /* 0x000fc800000006ff */
[----:B------:R-:W-:-:S05]  /*c500*/  IADD3 R2, P0, R2, R4, RZ ;  /* 0x0000000402027210 */ /* 0x000fca0007f1e0ff */
[----:B------:R-:W-:Y:S02]  /*c510*/  IMAD.X R3, RZ, RZ, R3, P0 ;  /* 0x000000ffff037224 */ /* 0x000fe400000e0603 */
[----:B------:R-:W-:-:S03]  /*c520*/  IMAD.MOV.U32 R13, RZ, RZ, R8 ;  /* 0x000000ffff0d7224 */ /* 0x000fc600078e0008 */
[----:B------:R-:W-:Y:S01]  /*c530*/  @!PT LDS RZ, [RZ] ;  /* 0x00000000fffff984 */ /* 0x000fe20000000800 */
[----:B------:R-:W-:Y:S01]  /*c540*/  @!PT LDS RZ, [RZ] ;  /* 0x00000000fffff984 */ /* 0x000fe20000000800 */
[----:B------:R-:W-:Y:S01]  /*c550*/  @!PT LDS RZ, [RZ] ;  /* 0x00000000fffff984 */ /* 0x000fe20000000800 */
[----:B------:R-:W-:Y:S04]  /*c560*/  LDGSTS.E.BYPASS.LTC128B.128 [R9+0x15400], desc[UR36][R2.64], !P1 ;  /* 0x1540000002097fae */ /* 0x000fe8000c901d64 */
[----:B------:R-:W-:Y:S04]  /*c570*/  LDGSTS.E.BYPASS.LTC128B.128 [R9+0x17400], desc[UR36][R2.64+0x40], !P5 ;  /* 0x1740004002097fae */ /* 0x000fe8000e901d64 */
[----:B------:R0:W-:Y:S02]  /*c580*/  LDGSTS.E.BYPASS.LTC128B.128 [R9+0x19400], desc[UR36][R2.64+0x80], !P4 ;  /* 0x1940008002097fae */ /* 0x0001e4000e101d64 */
[----:B0-----:R-:W-:-:S07]  /*c590*/  IMAD.MOV.U32 R3, RZ, RZ, R14 ;  /* 0x000000ffff037224 */ /* 0x001fce00078e000e */
[----:B------:R-:W-:Y:S05]  /*c5a0*/  WARPSYNC.COLLECTIVE R15, `(.L_x_118) ;  /* 0x000000000f087348 */ /* 0x000fea0003c00000 */
[----:B------:R0:W1:Y:S02]  /*c5b0*/  SHFL.IDX P6, R14, R13, R12, R11 ;  /* 0x0000000c0d0e7389 */ /* 0x00006400000c000b */
[----:B01----:R-:W-:Y:S01]  /*c5c0*/  ENDCOLLECTIVE ;  /* 0x000000000000791b */ /* 0x003fe20003800000 */
.L_x_118:
[----:B------:R-:W-:Y:S02]  /*c5d0*/  IMAD.MOV.U32 R13, RZ, RZ, R19 ;  /* 0x000000ffff0d7224 */ /* 0x000fe400078e0013 */
[----:B------:R-:W-:Y:S01]  /*c5e0*/  IMAD.MOV.U32 R12, RZ, RZ, 0x2 ;  /* 0x00000002ff0c7424 */ /* 0x000fe200078e00ff */
[----:B------:R-:W-:-:S07]  /*c5f0*/  MOV R2, R14 ;  /* 0x0000000e00027202 */ /* 0x000fce0000000f00 */
[----:B------:R-:W-:Y:S05]  /*c600*/  WARPSYNC.COLLECTIVE R15, `(.L_x_119) ;  /* 0x000000000f087348 */ /* 0x000fea0003c00000 */
[----:B------:R0:W1:Y:S02]  /*c610*/  SHFL.IDX P6, R14, R13, R12, R11 ;  /* 0x0000000c0d0e7389 */ /* 0x00006400000c000b */
[----:B01----:R-:W-:Y:S01]  /*c620*/  ENDCOLLECTIVE ;  /* 0x000000000000791b */ /* 0x003fe20003800000 */
.L_x_119:
[----:B------:R-:W-:-:S05]  /*c630*/  IADD3 R2, P0, R2, R4, RZ ;  /* 0x0000000402027210 */ /* 0x000fca0007f1e0ff */
[----:B------:R-:W-:-:S05]  /*c640*/  IMAD.X R3, RZ, RZ, R3, P0 ;  /* 0x000000ffff037224 */ /* 0x000fca00000e0603 */
[----:B------:R-:W-:Y:S01]  /*c650*/  @!PT LDS RZ, [RZ] ;  /* 0x00000000fffff984 */ /* 0x000fe20000000800 */
[----:B------:R-:W-:Y:S01]  /*c660*/  @!PT LDS RZ, [RZ] ;  /* 0x00000000fffff984 */ /* 0x000fe20000000800 */
[----:B------:R-:W-:Y:S01]  /*c670*/  @!PT LDS RZ, [RZ] ;  /* 0x00000000fffff984 */ /* 0x000fe20000000800 */
[----:B------:R0:W-:Y:S01]  /*c680*/  LDGSTS.E.BYPASS.LTC128B.128 [R9+0x15c00], desc[UR36][R2.64], !P1 ;  /* 0x15c0000002097fae */ /* 0x0001e2000c901d64 */
[----:B------:R-:W-:-:S03]  /*c690*/  IMAD.MOV.U32 R13, RZ, RZ, R8 ;  /* 0x000000ffff0d7224 */ /* 0x000fc600078e0008 */
[----:B------:R0:W-:Y:S04]  /*c6a0*/  LDGSTS.E.BYPASS.LTC128B.128 [R9+0x17c00], desc[UR36][R2.64+0x40], !P5 ;  /* 0x17c0004002097fae */ /* 0x0001e8000e901d64 */
[----:B------:R0:W-:Y:S01]  /*c6b0*/  LDGSTS.E.BYPASS.LTC128B.128 [R9+0x19c00], desc[UR36][R2.64+0x80], !P4 ;  /* 0x19c0008002097fae */ /* 0x0001e2000e101d64 */
[----:B------:R-:W-:-:S07]  /*c6c0*/  IMAD.MOV.U32 R27, RZ, RZ, R14 ;  /* 0x000000ffff1b7224 */ /* 0x000fce00078e000e */
[----:B0-----:R-:W-:Y:S05]  /*c6d0*/  WARPSYNC.COLLECTIVE R15, `(.L_x_120) ;  /* 0x000000000f087348 */ /* 0x001fea0003c00000 */
[----:B------:R1:W2:Y:S02]  /*c6e0*/  SHFL.IDX P6, R14, R13, R12, R11 ;  /* 0x0000000c0d0e7389 */ /* 0x0002a400000c000b */
[----:B012---:R-:W-:Y:S01]  /*c6f0*/  ENDCOLLECTIVE ;  /* 0x000000000000791b */ /* 0x007fe20003800000 */
.L_x_120:
[----:B------:R-:W-:Y:S02]  /*c700*/  IMAD.MOV.U32 R13, RZ, RZ, R19 ;  /* 0x000000ffff0d7224 */ /* 0x000fe400078e0013 */
[----:B------:R-:W-:Y:S01]  /*c710*/  IMAD.MOV.U32 R12, RZ, RZ, 0x3 ;  /* 0x00000003ff0c7424 */ /* 0x000fe200078e00ff */
[----:B------:R-:W-:-:S07]  /*c720*/  MOV R2, R14 ;  /* 0x0000000e00027202 */ /* 0x000fce0000000f00 */
[----:B------:R-:W-:Y:S05]  /*c730*/  WARPSYNC.COLLECTIVE R15, `(.L_x_121) ;  /* 0x000000000f087348 */ /* 0x000fea0003c00000 */
[----:B------:R0:W1:Y:S02]  /*c740*/  SHFL.IDX P6, R14, R13, R12, R11 ;  /* 0x0000000c0d0e7389 */ /* 0x00006400000c000b */
[----:B01----:R-:W-:Y:S01]  /*c750*/  ENDCOLLECTIVE ;  /* 0x000000000000791b */ /* 0x003fe20003800000 */
.L_x_121:
[----:B------:R-:W-:-:S05]  /*c760*/  IADD3 R2, P0, R2, R4, RZ ;  /* 0x0000000402027210 */ /* 0x000fca0007f1e0ff */
[----:B------:R-:W-:-:S05]  /*c770*/  IMAD.X R3, RZ, RZ, R27, P0 ;  /* 0x000000ffff037224 */ /* 0x000fca00000e061b */
[----:B------:R-:W-:Y:S01]  /*c780*/  @!PT LDS RZ, [RZ] ;  /* 0x00000000fffff984 */ /* 0x000fe20000000800 */
[----:B------:R-:W-:Y:S01]  /*c790*/  @!PT LDS RZ, [RZ] ;  /* 0x00000000fffff984 */ /* 0x000fe20000000800 */
[----:B------:R-:W-:Y:S01]  /*c7a0*/  @!PT LDS RZ, [RZ] ;  /* 0x00000000fffff984 */ /* 0x000fe20000000800 */
[----:B------:R0:W-:Y:S01]  /*c7b0*/  LDGSTS.E.BYPASS.LTC128B.128 [R9+0x16400], desc[UR36][R2.64], !P1 ;  /* 0x1640000002097fae */ /* 0x0001e2000c901d64 */
[----:B------:R-:W-:Y:S01]  /*c7c0*/  LOP3.LUT P1, RZ, R16, 0x20, RZ, 0xc0, !PT ;  /* 0x0000002010ff7812 */ /* 0x000fe2000782c0ff */
[----:B------:R-:W-:Y:S02]  /*c7d0*/  IMAD.MOV.U32 R13, RZ, RZ, R8 ;  /* 0x000000ffff0d7224 */ /* 0x000fe400078e0008 */
[----:B------:R0:W-:Y:S04]  /*c7e0*/  LDGSTS.E.BYPASS.LTC128B.128 [R9+0x18400], desc[UR36][R2.64+0x40], !P5 ;  /* 0x1840004002097fae */ /* 0x0001e8000e901d64 */
[----:B------:R0:W-:Y:S01]  /*c7f0*/  LDGSTS.E.BYPASS.LTC128B.128 [R9+0x1a400], desc[UR36][R2.64+0x80], !P4 ;  /* 0x1a40008002097fae */ /* 0x0001e2000e101d64 */
[----:B------:R-:W-:-:S07]  /*c800*/  IMAD.MOV.U32 R27, RZ, RZ, R14 ;  /* 0x000000ffff1b7224 */ /* 0x000fce00078e000e */
[----:B0-----:R-:W-:Y:S05]  /*c810*/  WARPSYNC.COLLECTIVE R15, `(.L_x_122) ;  /* 0x000000000f087348 */ /* 0x001fea0003c00000 */
[----:B------:R1:W2:Y:S02]  /*c820*/  SHFL.IDX P6, R14, R13, R12, R11 ;  /* 0x0000000c0d0e7389 */ /* 0x0002a400000c000b */
[----:B012---:R-:W-:Y:S01]  /*c830*/  ENDCOLLECTIVE ;  /* 0x000000000000791b */ /* 0x007fe20003800000 */
.L_x_122:
[----:B------:R-:W-:Y:S01]  /*c840*/  MOV R2, R14 ;  /* 0x0000000e00027202 */ /* 0x000fe20000000f00 */
[----:B------:R-:W-:Y:S06]  /*c850*/  BRA `(.L_x_123) ;  /* 0xffffffd800407947 */ /* 0x000fec000383ffff */
.L_x_64:
[----:B-1----:R1:W2:Y:S02]  /*c860*/  SYNCS.PHASECHK.TRANS64.TRYWAIT P0, [R7+URZ+0x2d860], R2 ;  /* 0x02d86002070075a7 */ /* 0x0022a4000800017f */
[----:B--2---:R-:W-:Y:S05]  /*c870*/  @!P0 NANOSLEEP.SYNCS 0x989680 ;  /* 0x009896800000895d */ /* 0x004fea0003900000 */
[----:B------:R-:W2:Y:S02]  /*c880*/  @!P0 SYNCS.PHASECHK.TRANS64 P0, [R7+URZ+0x2d860], R2 ;  /* 0x02d86002070085a7 */ /* 0x000ea4000800007f */
[----:B--2---:R-:W-:Y:S05]  /*c890*/  @!P0 BRA `(.L_x_64) ;  /* 0xfffffffc00f08947 */ /* 0x004fea000383ffff */
[----:B------:R-:W-:Y:S05]  /*c8a0*/  BRA `(.L_x_124) ;  /* 0xffffffd800a87947 */ /* 0x000fea000383ffff */
.L_x_65:
[----:B------:R-:W-:Y:S01]  /*c8b0*/  BSSY B1, `(.L_x_125) ;  /* 0x0000008000017945 */ /* 0x000fe20003800000 */
[----:B------:R-:W-:Y:S02]  /*c8c0*/  IMAD.MOV.U32 R13, RZ, RZ, R18 ;  /* 0x000000ffff0d7224 */ /* 0x000fe400078e0012 */
[----:B------:R-:W-:Y:S02]  /*c8d0*/  IMAD.MOV.U32 R12, RZ, RZ, RZ ;  /* 0x000000ffff0c7224 */ /* 0x000fe400078e00ff */
[----:B------:R-:W-:Y:S02]  /*c8e0*/  IMAD.MOV.U32 R11, RZ, RZ, 0x1c1f ;  /* 0x00001c1fff0b7424 */ /* 0x000fe400078e00ff */
[----:B------:R-:W-:-:S07]  /*c8f0*/  IMAD.MOV.U32 R15, RZ, RZ, -0x1 ;  /* 0xffffffffff0f7424 */ /* 0x000fce00078e00ff */
[----:B-1----:R-:W-:Y:S05]  /*c900*/  WARPSYNC.COLLECTIVE R15, `(.L_x_126) ;  /* 0x000000000f087348 */ /* 0x002fea0003c00000 */
[----:B------:R0:W2:Y:S02]  /*c910*/  SHFL.IDX P6, R14, R13, R12, R11 ;  /* 0x0000000c0d0e7389 */ /* 0x0000a400000c000b */
[----:B012---:R-:W-:Y:S01]  /*c920*/  ENDCOLLECTIVE ;  /* 0x000000000000791b */ /* 0x007fe20003800000 */
.L_x_126:
[----:B------:R-:W-:Y:S05]  /*c930*/  BSYNC B1 ;  /* 0x0000000000017941 */ /* 0x000fea0003800000 */
.L_x_125:
[----:B------:R-:W-:Y:S01]  /*c940*/  MOV R13, R17 ;  /* 0x00000011000d7202 */ /* 0x000fe20000000f00 */
[----:B------:R-:W-:Y:S01]  /*c950*/  IMAD.MOV.U32 R12, RZ, RZ, RZ ;  /* 0x000000ffff0c7224 */ /* 0x000fe200078e00ff */
[----:B------:R-:W-:Y:S01]  /*c960*/  LEA R8, R8, UR45, 0x1 ;  /* 0x0000002d08087c11 */ /* 0x000fe2000f8e08ff */
[----:B------:R-:W-:Y:S02]  /*c970*/  IMAD.MOV.U32 R11, RZ, RZ, 0x1c1f ;  /* 0x00001c1fff0b7424 */ /* 0x000fe400078e00ff */
[----:B------:R-:W-:Y:S02]  /*c980*/  IMAD.MOV.U32 R15, RZ, RZ, -0x1 ;  /* 0xffffffffff0f7424 */ /* 0x000fe400078e00ff */
[----:B------:R-:W-:-:S07]  /*c990*/  IMAD.MOV.U32 R3, RZ, RZ, R14 ;  /* 0x000000ffff037224 */ /* 0x000fce00078e000e */
[----:B------:R-:W-:Y:S05]  /*c9a0*/  WARPSYNC.COLLECTIVE R15, `(.L_x_127) ;  /* 0x000000000f087348 */ /* 0x000fea0003c00000 */
[----:B------:R0:W1:Y:S02]  /*c9b0*/  SHFL.IDX P6, R14, R13, R12, R11 ;  /* 0x0000000c0d0e7389 */ /* 0x00006400000c000b */
[----:B01----:R-:W-:Y:S01]  /*c9c0*/  ENDCOLLECTIVE ;  /* 0x000000000000791b */ /* 0x003fe20003800000 */
.L_x_127:
[----:B------:R-:W-:Y:S01]  /*c9d0*/  IMAD.MOV.U32 R13, RZ, RZ, R18 ;  /* 0x000000ffff0d7224 */ /* 0x000fe200078e0012 */
[----:B------:R-:W-:Y:S02]  /*c9e0*/  MOV R12, 0x1 ;  /* 0x00000001000c7802 */ /* 0x000fe40000000f00 */
[----:B------:R-:W-:-:S13]  /*c9f0*/  IADD3 R2, P0, R14, R4, RZ ;  /* 0x000000040e027210 */ /* 0x000fda0007f1e0ff */
[----:B------:R-:W-:Y:S05]  /*ca00*/  WARPSYNC.COLLECTIVE R15, `(.L_x_128) ;  /* 0x000000000f087348 */ /* 0x000fea0003c00000 */
[----:B------:R0:W1:Y:S02]  /*ca10*/  SHFL.IDX P6, R14, R13, R12, R11 ;  /* 0x0000000c0d0e7389 */ /* 0x00006400000c000b */
[----:B01----:R-:W-:Y:S01]  /*ca20*/  ENDCOLLECTIVE ;  /* 0x000000000000791b */ /* 0x003fe20003800000 */
.L_x_128:
[----:B------:R-:W-:Y:S01]  /*ca30*/  IMAD.X R3, RZ, RZ, R3, P0 ;  /* 0x000000ffff037224 */ /* 0x000fe200000e0603 */
[----:B------:R-:W-:Y:S01]  /*ca40*/  ISETP.LT.OR P0, PT, R0, 0x1, P3 ;  /* 0x000000010000780c */ /* 0x000fe20001f01670 */
[----:B------:R-:W-:-:S12]  /*ca50*/  IMAD.MOV.U32 R13, RZ, RZ, R17 ;  /* 0x000000ffff0d7224 */ /* 0x000fd800078e0011 */
[----:B------:R-:W-:Y:S01]  /*ca60*/  @!PT LDS RZ, [RZ] ;  /* 0x00000000fffff984 */ /* 0x000fe20000000800 */
[----:B------:R-:W-:Y:S01]  /*ca70*/  @!PT LDS RZ, [RZ] ;  /* 0x00000000fffff984 */ /* 0x000fe20000000800 */
[----:B------:R-:W-:Y:S01]  /*ca80*/  @!PT LDS RZ, [RZ] ;  /* 0x00000000fffff984 */ /* 0x000fe20000000800 */
[----:B------:R-:W-:Y:S01]  /*ca90*/  LDGSTS.E.BYPASS.LTC128B.128 [R8+0x400], desc[UR36][R2.64], !P0 ;  /* 0x0040000002087fae */ /* 0x000fe2000c101d64 */
[----:B------:R-:W-:-:S13]  /*caa0*/  ISETP.LT.OR P0, PT, R0, 0x1, P2 ;  /* 0x000000010000780c */ /* 0x000fda0001701670 */
[----:B------:R-:W-:Y:S01]  /*cab0*/  LDGSTS.E.BYPASS.LTC128B.128 [R8+0x2400], desc[UR36][R2.64+0x40], !P0 ;  /* 0x0240004002087fae */ /* 0x000fe2000c101d64 */
[----:B------:R-:W-:-:S13]  /*cac0*/  ISETP.LT.OR P0, PT, R0, 0x1, P1 ;  /* 0x000000010000780c */ /* 0x000fda0000f01670 */
[----:B------:R0:W-:Y:S02]  /*cad0*/  LDGSTS.E.BYPASS.LTC128B.128 [R8+0x4400], desc[UR36][R2.64+0x80], !P0 ;  /* 0x0440008002087fae */ /* 0x0001e4000c101d64 */
[----:B0-----:R-:W-:-:S07]  /*cae0*/  IMAD.MOV.U32 R3, RZ, RZ, R14 ;  /* 0x000000ffff037224 */ /* 0x001fce00078e000e */
[----:B------:R-:W-:Y:S05]  /*caf0*/  WARPSYNC.COLLECTIVE R15, `(.L_x_129) ;  /* 0x000000000f087348 */ /* 0x000fea0003c00000 */
[----:B------:R0:W1:Y:S02]  /*cb00*/  SHFL.IDX P6, R14, R13, R12, R11 ;  /* 0x0000000c0d0e7389 */ /* 0x00006400000c000b */
[----:B01----:R-:W-:Y:S01]  /*cb10*/  ENDCOLLECTIVE ;  /* 0x000000000000791b */ /* 0x003fe20003800000 */
.L_x_129:
[----:B------:R-:W-:Y:S02]  /*cb20*/  IMAD.MOV.U32 R13, RZ, RZ, R18 ;  /* 0x000000ffff0d7224 */ /* 0x000fe400078e0012 */
[----:B------:R-:W-:Y:S01]  /*cb30*/  IMAD.MOV.U32 R12, RZ, RZ, 0x2 ;  /* 0x00000002ff0c7424 */ /* 0x000fe200078e00ff */
[----:B------:R-:W-:-:S13]  /*cb40*/  IADD3 R2, P0, R14, R4, RZ ;  /* 0x000000040e027210 */ /* 0x000fda0007f1e0ff */
[----:B------:R-:W-:Y:S05]  /*cb50*/  WARPSYNC.COLLECTIVE R15, `(.L_x_130) ;  /* 0x000000000f087348 */ /* 0x000fea0003c00000 */
[----:B------:R0:W1:Y:S02]  /*cb60*/  SHFL.IDX P6, R14, R13, R12, R11 ;  /* 0x0000000c0d0e7389 */ /* 0x00006400000c000b */
[----:B01----:R-:W-:Y:S01]  /*cb70*/  ENDCOLLECTIVE ;  /* 0x000000000000791b */ /* 0x003fe20003800000 */
.L_x_130:
        /* <DEDUP_REMOVED lines=11> */
[----:B0-----:R-:W-:-:S07]  /*cc30*/  MOV R3, R14 ;  /* 0x0000000e00037202 */ /* 0x001fce0000000f00 */
[----:B------:R-:W-:Y:S05]  /*cc40*/  WARPSYNC.COLLECTIVE R15, `(.L_x_131) ;  /* 0x000000000f087348 */ /* 0x000fea0003c00000 */
[----:B------:R0:W1:Y:S02]  /*cc50*/  SHFL.IDX P6, R14, R13, R12, R11 ;  /* 0x0000000c0d0e7389 */ /* 0x00006400000c000b */
[----:B01----:R-:W-:Y:S01]  /*cc60*/  ENDCOLLECTIVE ;  /* 0x000000000000791b */ /* 0x003fe20003800000 */
.L_x_131:
[----:B------:R-:W-:Y:S02]  /*cc70*/  IMAD.MOV.U32 R13, RZ, RZ, R18 ;  /* 0x000000ffff0d7224 */ /* 0x000fe400078e0012 */
[----:B------:R-:W-:Y:S01]  /*cc80*/  IMAD.MOV.U32 R12, RZ, RZ, 0x3 ;  /* 0x00000003ff0c7424 */ /* 0x000fe200078e00ff */
[----:B------:R-:W-:-:S13]  /*cc90*/  IADD3 R2, P0, R14, R4, RZ ;  /* 0x000000040e027210 */ /* 0x000fda0007f1e0ff */
[----:B------:R-:W-:Y:S05]  /*cca0*/  WARPSYNC.COLLECTIVE R15, `(.L_x_132) ;  /* 0x000000000f087348 */ /* 0x000fea0003c00000 */
[----:B------:R0:W1:Y:S02]  /*ccb0*/  SHFL.IDX P6, R14, R13, R12, R11 ;  /* 0x0000000c0d0e7389 */ /* 0x00006400000c000b */
[----:B01----:R-:W-:Y:S01]  /*ccc0*/  ENDCOLLECTIVE ;  /* 0x000000000000791b */ /* 0x003fe20003800000 */
.L_x_132:
[----:B------:R-:W-:Y:S01]  /*ccd0*/  IMAD.X R3, RZ, RZ, R3, P0 ;  /* 0x000000ffff037224 */ /* 0x000fe200000e0603 */
[----:B------:R-:W-:Y:S02]  /*cce0*/  ISETP.LT.OR P0, PT, R0, 0x41, P3 ;  /* 0x000000410000780c */ /* 0x000fe40001f01670 */
[----:B------:R-:W-:-:S11]  /*ccf0*/  MOV R13, R17 ;  /* 0x00000011000d7202 */ /* 0x000fd60000000f00 */
[----:B------:R-:W-:Y:S01]  /*cd00*/  @!PT LDS RZ, [RZ] ;  /* 0x00000000fffff984 */ /* 0x000fe20000000800 */
[----:B------:R-:W-:Y:S01]  /*cd10*/  @!PT LDS RZ, [RZ] ;  /* 0x00000000fffff984 */ /* 0x000fe20000000800 */
[----:B------:R-:W-:Y:S01]  /*cd20*/  @!PT LDS RZ, [RZ] ;  /* 0x00000000fffff984 */ /* 0x000fe20000000800 */
[----:B------:R0:W-:Y:S01]  /*cd30*/  LDGSTS.E.BYPASS.LTC128B.128 [R8+0x1400], desc[UR36][R2.64], !P0 ;  /* 0x0140000002087fae */ /* 0x0001e2000c101d64 */
[----:B------:R-:W-:Y:S01]  /*cd40*/  ISETP.LT.OR P0, PT, R0, 0x41, P2 ;  /* 0x000000410000780c */ /* 0x000fe20001701670 */
[----:B------:R-:W-:-:S12]  /*cd50*/  IMAD.MOV.U32 R18, RZ, RZ, R14 ;  /* 0x000000ffff127224 */ /* 0x000fd800078e000e */
[----:B0-----:R-:W-:Y:S05]  /*cd60*/  WARPSYNC.COLLECTIVE R15, `(.L_x_133) ;  /* 0x000000000f087348 */ /* 0x001fea0003c00000 */
[----:B------:R1:W2:Y:S02]  /*cd70*/  SHFL.IDX P6, R14, R13, R12, R11 ;  /* 0x0000000c0d0e7389 */ /* 0x0002a400000c000b */
[----:B012---:R-:W-:Y:S01]  /*cd80*/  ENDCOLLECTIVE ;  /* 0x000000000000791b */ /* 0x007fe20003800000 */
.L_x_133:
[----:B------:R-:W-:Y:S01]  /*cd90*/  @!PT LDS RZ, [RZ] ;  /* 0x00000000fffff984 */ /* 0x000fe20000000800 */
[----:B------:R-:W-:Y:S01]  /*cda0*/  @!PT LDS RZ, [RZ] ;  /* 0x00000000fffff984 */ /* 0x000fe20000000800 */
[----:B------:R-:W-:Y:S01]  /*cdb0*/  @!PT LDS RZ, [RZ] ;  /* 0x00000000fffff984 */ /* 0x000fe20000000800 */
[----:B------:R0:W-:Y:S01]  /*cdc0*/  LDGSTS.E.BYPASS.LTC128B.128 [R8+0x3400], desc[UR36][R2.64+0x40], !P0 ;  /* 0x0340004002087fae */ /* 0x0001e2000c101d64 */
[----:B------:R-:W-:-:S13]  /*cdd0*/  ISETP.LT.OR P0, PT, R0, 0x41, P1 ;  /* 0x000000410000780c */ /* 0x000fda0000f01670 */
[----:B------:R0:W-:Y:S01]  /*cde0*/  LDGSTS.E.BYPASS.LTC128B.128 [R8+0x5400], desc[UR36][R2.64+0x80], !P0 ;  /* 0x0540008002087fae */ /* 0x0001e2000c101d64 */
[----:B------:R-:W-:Y:S05]  /*cdf0*/  BRA `(.L_x_134) ;  /* 0xffffffd400e87947 */ /* 0x000fea000383ffff */
.L_x_71:
[----:B0-----:R0:W1:Y:S02]  /*ce00*/  SYNCS.PHASECHK.TRANS64.TRYWAIT P0, [R0+URZ+0x2d860], R3 ;  /* 0x02d86003000075a7 */ /* 0x001064000800017f */
[----:B-1----:R-:W-:Y:S05]  /*ce10*/  @!P0 NANOSLEEP.SYNCS 0x989680 ;  /* 0x009896800000895d */ /* 0x002fea0003900000 */
[----:B------:R-:W1:Y:S02]  /*ce20*/  @!P0 SYNCS.PHASECHK.TRANS64 P0, [R0+URZ+0x2d860], R3 ;  /* 0x02d86003000085a7 */ /* 0x000e64000800007f */
[----:B-1----:R-:W-:Y:S05]  /*ce30*/  @!P0 BRA `(.L_x_71) ;  /* 0xfffffffc00f08947 */ /* 0x002fea000383ffff */
[----:B------:R-:W-:Y:S05]  /*ce40*/  BRA `(.L_x_135) ;  /* 0xffffffd800f47947 */ /* 0x000fea000383ffff */
.L_x_72:
[----:B------:R-:W-:Y:S01]  /*ce50*/  BSSY B0, `(.L_x_136) ;  /* 0x0000008000007945 */ /* 0x000fe20003800000 */
[----:B------:R-:W-:Y:S02]  /*ce60*/  IMAD.MOV.U32 R13, RZ, RZ, R18 ;  /* 0x000000ffff0d7224 */ /* 0x000fe400078e0012 */
[----:B------:R-:W-:Y:S02]  /*ce70*/  IMAD.MOV.U32 R12, RZ, RZ, RZ ;  /* 0x000000ffff0c7224 */ /* 0x000fe400078e00ff */
[----:B------:R-:W-:Y:S02]  /*ce80*/  IMAD.MOV.U32 R11, RZ, RZ, 0x1c1f ;  /* 0x00001c1fff0b7424 */ /* 0x000fe400078e00ff */
[----:B------:R-:W-:-:S07]  /*ce90*/  IMAD.MOV.U32 R15, RZ, RZ, -0x1 ;  /* 0xffffffffff0f7424 */ /* 0x000fce00078e00ff */
[----:B0-----:R-:W-:Y:S05]  /*cea0*/  WARPSYNC.COLLECTIVE R15, `(.L_x_137) ;  /* 0x000000000f087348 */ /* 0x001fea0003c00000 */
[----:B------:R1:W2:Y:S02]  /*ceb0*/  SHFL.IDX P6, R14, R13, R12, R11 ;  /* 0x0000000c0d0e7389 */ /* 0x0002a400000c000b */
[----:B012---:R-:W-:Y:S01]  /*cec0*/  ENDCOLLECTIVE ;  /* 0x000000000000791b */ /* 0x007fe20003800000 */
.L_x_137:
[----:B------:R-:W-:Y:S05]  /*ced0*/  BSYNC B0 ;  /* 0x0000000000007941 */ /* 0x000fea0003800000 */
.L_x_136:
[----:B------:R-:W0:Y:S01]  /*cee0*/  S2R R2, SR_TID.X ;  /* 0x0000000000027919 */ /* 0x000e220000002100 */
[----:B------:R-:W-:Y:S01]  /*cef0*/  MOV R13, R17 ;  /* 0x00000011000d7202 */ /* 0x000fe20000000f00 */
[----:B------:R-:W-:Y:S01]  /*cf00*/  IMAD.MOV.U32 R12, RZ, RZ, RZ ;  /* 0x000000ffff0c7224 */ /* 0x000fe200078e00ff */
[----:B------:R-:W-:Y:S01]  /*cf10*/  LEA R4, R4, UR45, 0x1 ;  /* 0x0000002d04047c11 */ /* 0x000fe2000f8e08ff */
[----:B------:R-:W-:Y:S02]  /*cf20*/  IMAD.MOV.U32 R11, RZ, RZ, 0x1c1f ;  /* 0x00001c1fff0b7424 */ /* 0x000fe400078e00ff */
[----:B------:R-:W-:Y:S02]  /*cf30*/  IMAD.MOV.U32 R15, RZ, RZ, -0x1 ;  /* 0xffffffffff0f7424 */ /* 0x000fe400078e00ff */
[----:B------:R-:W-:-:S07]  /*cf40*/  IMAD.MOV.U32 R3, RZ, RZ, R14 ;  /* 0x000000ffff037224 */ /* 0x000fce00078e000e */
[----:B0-----:R-:W-:Y:S05]  /*cf50*/  WARPSYNC.COLLECTIVE R15, `(.L_x_138) ;  /* 0x000000000f087348 */ /* 0x001fea0003c00000 */
[----:B------:R1:W2:Y:S02]  /*cf60*/  SHFL.IDX P6, R14, R13, R12, R11 ;  /* 0x0000000c0d0e7389 */ /* 0x0002a400000c000b */
[----:B012---:R-:W-:Y:S01]  /*cf70*/  ENDCOLLECTIVE ;  /* 0x000000000000791b */ /* 0x007fe20003800000 */
.L_x_138:
[----:B------:R-:W-:Y:S02]  /*cf80*/  ULDC UR4, c[0x0][0x2f4] ;  /* 0x0000bd0000047ab9 */ /* 0x000fe40000000800 */
[----:B------:R-:W-:-:S04]  /*cf90*/  ISETP.GE.AND P2, PT, R9, UR4, PT ;  /* 0x0000000409007c0c */ /* 0x000fc8000bf46270 */
[----:B------:R-:W-:Y:S02]  /*cfa0*/  ISETP.LT.OR P3, PT, R5, 0x1, P2 ;  /* 0x000000010500780c */ /* 0x000fe40001761670 */
[----:B------:R-:W-:Y:S01]  /*cfb0*/  MOV R13, R18 ;  /* 0x00000012000d7202 */ /* 0x000fe20000000f00 */
[----:B------:R-:W-:Y:S02]  /*cfc0*/  IMAD.MOV.U32 R12, RZ, RZ, 0x1 ;  /* 0x00000001ff0c7424 */ /* 0x000fe400078e00ff */
[----:B------:R-:W-:-:S05]  /*cfd0*/  IMAD.SHL.U32 R2, R2, 0x8, RZ ;  /* 0x0000000802027824 */ /* 0x000fca00078e00ff */
[----:B------:R-:W-:-:S04]  /*cfe0*/  LOP3.LUT R2, R2, 0x18, RZ, 0xc0, !PT ;  /* 0x0000001802027812 */ /* 0x000fc800078ec0ff */
[C---:B------:R-:W-:Y:S02]  /*cff0*/  LOP3.LUT R7, R2.reuse, 0x20, RZ, 0xfc, !PT ;  /* 0x0000002002077812 */ /* 0x040fe400078efcff */
[----:B------:R-:W-:Y:S01]  /*d000*/  LOP3.LUT R6, R2, 0x40, RZ, 0xfc, !PT ;  /* 0x0000004002067812 */ /* 0x000fe200078efcff */
[----:B------:R-:W-:Y:S01]  /*d010*/  IMAD.MOV.U32 R2, RZ, RZ, R14 ;  /* 0x000000ffff027224 */ /* 0x000fe200078e000e */
[----:B------:R-:W-:Y:S02]  /*d020*/  ISETP.GE.AND P1, PT, R7, UR4, PT ;  /* 0x0000000407007c0c */ /* 0x000fe4000bf26270 */
[----:B------:R-:W-:-:S13]  /*d030*/  ISETP.GE.AND P0, PT, R6, UR4, PT ;  /* 0x0000000406007c0c */ /* 0x000fda000bf06270 */
[----:B------:R-:W-:Y:S05]  /*d040*/  WARPSYNC.COLLECTIVE R15, `(.L_x_139) ;  /* 0x000000000f087348 */ /* 0x000fea0003c00000 */
[----:B------:R0:W1:Y:S02]  /*d050*/  SHFL.IDX P6, R14, R13, R12, R11 ;  /* 0x0000000c0d0e7389 */ /* 0x00006400000c000b */
[----:B01----:R-:W-:Y:S01]  /*d060*/  ENDCOLLECTIVE ;  /* 0x000000000000791b */ /* 0x003fe20003800000 */
.L_x_139:
[----:B------:R-:W-:Y:S01]  /*d070*/  ISETP.LT.OR P4, PT, R5, 0x1, P1 ;  /* 0x000000010500780c */ /* 0x000fe20000f81670 */
[----:B------:R-:W-:Y:S01]  /*d080*/  IMAD.WIDE.U32 R2, R9, 0x2, R2 ;  /* 0x0000000209027825 */ /* 0x000fe200078e0002 */
[----:B------:R-:W-:-:S04]  /*d090*/  ISETP.LT.OR P5, PT, R5, 0x1, P0 ;  /* 0x000000010500780c */ /* 0x000fc800007a1670 */
[----:B------:R-:W-:Y:S01]  /*d0a0*/  @!PT LDS RZ, [RZ] ;  /* 0x00000000fffff984 */ /* 0x000fe20000000800 */
[----:B------:R-:W-:Y:S01]  /*d0b0*/  @!PT LDS RZ, [RZ] ;  /* 0x00000000fffff984 */ /* 0x000fe20000000800 */
[----:B------:R-:W-:Y:S01]  /*d0c0*/  @!PT LDS RZ, [RZ] ;  /* 0x00000000fffff984 */ /* 0x000fe20000000800 */
[----:B------:R0:W-:Y:S01]  /*d0d0*/  LDGSTS.E.BYPASS.LTC128B.128 [R4+0x400], desc[UR36][R2.64], !P3 ;  /* 0x0040000002047fae */ /* 0x0001e2000d901d64 */
[----:B------:R-:W-:Y:S01]  /*d0e0*/  ISETP.LT.OR P3, PT, R5, 0x21, P2 ;  /* 0x000000210500780c */ /* 0x000fe20001761670 */
[----:B------:R-:W-:-:S05]  /*d0f0*/  IMAD.MOV.U32 R13, RZ, RZ, R17 ;  /* 0x000000ffff0d7224 */ /* 0x000fca00078e0011 */
[----:B------:R0:W-:Y:S01]  /*d100*/  LDGSTS.E.BYPASS.LTC128B.128 [R4+0x2400], desc[UR36][R2.64+0x40], !P4 ;  /* 0x0240004002047fae */ /* 0x0001e2000e101d64 */
[----:B------:R-:W-:-:S03]  /*d110*/  ISETP.LT.OR P4, PT, R5, 0x21, P1 ;  /* 0x000000210500780c */ /* 0x000fc60000f81670 */
[----:B------:R0:W-:Y:S01]  /*d120*/  LDGSTS.E.BYPASS.LTC128B.128 [R4+0x4400], desc[UR36][R2.64+0x80], !P5 ;  /* 0x0440008002047fae */ /* 0x0001e2000e901d64 */
[----:B------:R-:W-:Y:S01]  /*d130*/  ISETP.LT.OR P5, PT, R5, 0x21, P0 ;  /* 0x000000210500780c */ /* 0x000fe200007a1670 */
[----:B------:R-:W-:-:S12]  /*d140*/  IMAD.MOV.U32 R6, RZ, RZ, R14 ;  /* 0x000000ffff067224 */ /* 0x000fd800078e000e */
[----:B0-----:R-:W-:Y:S05]  /*d150*/  WARPSYNC.COLLECTIVE R15, `(.L_x_140) ;  /* 0x000000000f087348 */ /* 0x001fea0003c00000 */
[----:B------:R1:W2:Y:S02]  /*d160*/  SHFL.IDX P6, R14, R13, R12, R11 ;  /* 0x0000000c0d0e7389 */ /* 0x0002a400000c000b */
[----:B012---:R-:W-:Y:S01]  /*d170*/  ENDCOLLECTIVE ;  /* 0x000000000000791b */ /* 0x007fe20003800000 */
.L_x_140:
[----:B------:R-:W-:Y:S02]  /*d180*/  IMAD.MOV.U32 R3, RZ, RZ, R6 ;  /* 0x000000ffff037224 */ /* 0x000fe400078e0006 */
[----:B------:R-:W-:Y:S01]  /*d190*/  IMAD.MOV.U32 R6, RZ, RZ, RZ ;  /* 0x000000ffff067224 */ /* 0x000fe200078e00ff */
[----:B------:R-:W-:Y:S01]  /*d1a0*/  MOV R13, R18 ;  /* 0x00000012000d7202 */ /* 0x000fe20000000f00 */
[----:B------:R-:W-:Y:S02]  /*d1b0*/  IMAD.MOV.U32 R12, RZ, RZ, 0x2 ;  /* 0x00000002ff0c7424 */ /* 0x000fe400078e00ff */
[----:B------:R-:W-:-:S07]  /*d1c0*/  IMAD.MOV.U32 R2, RZ, RZ, R14 ;  /* 0x000000ffff027224 */ /* 0x000fce00078e000e */
[----:B------:R-:W-:Y:S05]  /*d1d0*/  WARPSYNC.COLLECTIVE R15, `(.L_x_141) ;  /* 0x000000000f087348 */ /* 0x000fea0003c00000 */
[----:B------:R0:W1:Y:S02]  /*d1e0*/  SHFL.IDX P6, R14, R13, R12, R11 ;  /* 0x0000000c0d0e7389 */ /* 0x00006400000c000b */
[----:B01----:R-:W-:Y:S01]  /*d1f0*/  ENDCOLLECTIVE ;  /* 0x000000000000791b */ /* 0x003fe20003800000 */
.L_x_141:
[----:B------:R-:W-:-:S05]  /*d200*/  IMAD.WIDE.U32 R2, R9, 0x2, R2 ;  /* 0x0000000209027825 */ /* 0x000fca00078e0002 */
[----:B------:R-:W-:Y:S01]  /*d210*/  @!PT LDS RZ, [RZ] ;  /* 0x00000000fffff984 */ /* 0x000fe20000000800 */
[----:B------:R-:W-:Y:S01]  /*d220*/  @!PT LDS RZ, [RZ] ;  /* 0x00000000fffff984 */ /* 0x000fe20000000800 */
[----:B------:R-:W-:Y:S01]  /*d230*/  @!PT LDS RZ, [RZ] ;  /* 0x00000000fffff984 */ /* 0x000fe20000000800 */
[----:B------:R0:W-:Y:S01]  /*d240*/  LDGSTS.E.BYPASS.LTC128B.128 [R4+0xc00], desc[UR36][R2.64], !P3 ;  /* 0x00c0000002047fae */ /* 0x0001e2000d901d64 */
[----:B------:R-:W-:-:S03]  /*d250*/  ISETP.LT.OR P3, PT, R5, 0x41, P2 ;  /* 0x000000410500780c */ /* 0x000fc60001761670 */
[----:B------:R0:W-:Y:S01]  /*d260*/  LDGSTS.E.BYPASS.LTC128B.128 [R4+0x2c00], desc[UR36][R2.64+0x40], !P4 ;  /* 0x02c0004002047fae */ /* 0x0001e2000e101d64 */
[C---:B------:R-:W-:Y:S01]  /*d270*/  ISETP.LT.OR P4, PT, R5.reuse, 0x41, P1 ;  /* 0x000000410500780c */ /* 0x040fe20000f81670 */
[----:B------:R-:W-:Y:S02]  /*d280*/  IMAD.MOV.U32 R13, RZ, RZ, R17 ;  /* 0x000000ffff0d7224 */ /* 0x000fe400078e0011 */
[----:B------:R0:W-:Y:S01]  /*d290*/  LDGSTS.E.BYPASS.LTC128B.128 [R4+0x4c00], desc[UR36][R2.64+0x80], !P5 ;  /* 0x04c0008002047fae */ /* 0x0001e2000e901d64 */
[----:B------:R-:W-:Y:S01]  /*d2a0*/  ISETP.LT.OR P5, PT, R5, 0x41, P0 ;  /* 0x000000410500780c */ /* 0x000fe200007a1670 */
[----:B------:R-:W-:-:S12]  /*d2b0*/  IMAD.MOV.U32 R7, RZ, RZ, R14 ;  /* 0x000000ffff077224 */ /* 0x000fd800078e000e */
[----:B0-----:R-:W-:Y:S05]  /*d2c0*/  WARPSYNC.COLLECTIVE R15, `(.L_x_142) ;  /* 0x000000000f087348 */ /* 0x001fea0003c00000 */
[----:B------:R1:W2:Y:S02]  /*d2d0*/  SHFL.IDX P6, R14, R13, R12, R11 ;  /* 0x0000000c0d0e7389 */ /* 0x0002a400000c000b */
[----:B012---:R-:W-:Y:S01]  /*d2e0*/  ENDCOLLECTIVE ;  /* 0x000000000000791b */ /* 0x007fe20003800000 */
.L_x_142:
[----:B------:R-:W-:Y:S01]  /*d2f0*/  MOV R3, R7 ;  /* 0x0000000700037202 */ /* 0x000fe20000000f00 */
[----:B------:R-:W-:Y:S02]  /*d300*/  IMAD.MOV.U32 R13, RZ, RZ, R18 ;  /* 0x000000ffff0d7224 */ /* 0x000fe400078e0012 */
[----:B------:R-:W-:Y:S02]  /*d310*/  IMAD.MOV.U32 R12, RZ, RZ, 0x3 ;  /* 0x00000003ff0c7424 */ /* 0x000fe400078e00ff */
[----:B------:R-:W-:-:S07]  /*d320*/  IMAD.MOV.U32 R8, RZ, RZ, R14 ;  /* 0x000000ffff087224 */ /* 0x000fce00078e000e */
[----:B------:R-:W-:Y:S05]  /*d330*/  WARPSYNC.COLLECTIVE R15, `(.L_x_143) ;  /* 0x000000000f087348 */ /* 0x000fea0003c00000 */
[----:B------:R0:W1:Y:S02]  /*d340*/  SHFL.IDX P6, R14, R13, R12, R11 ;  /* 0x0000000c0d0e7389 */ /* 0x00006400000c000b */
[----:B01----:R-:W-:Y:S01]  /*d350*/  ENDCOLLECTIVE ;  /* 0x000000000000791b */ /* 0x003fe20003800000 */
.L_x_143:
[----:B------:R-:W-:-:S04]  /*d360*/  IMAD.MOV.U32 R2, RZ, RZ, R8 ;  /* 0x000000ffff027224 */ /* 0x000fc800078e0008 */
[----:B------:R-:W-:-:S05]  /*d370*/  IMAD.WIDE.U32 R2, R9, 0x2, R2 ;  /* 0x0000000209027825 */ /* 0x000fca00078e0002 */
        /* <DEDUP_REMOVED lines=11> */
.L_x_144:
[----:B------:R-:W-:Y:S05]  /*d430*/  BRA `(.L_x_145) ;  /* 0xffffffd800407947 */ /* 0x000fea000383ffff */
.L_x_75:
[----:B0-----:R0:W1:Y:S02]  /*d440*/  SYNCS.PHASECHK.TRANS64.TRYWAIT P0, [R7+URZ+0x2d820], R6 ;  /* 0x02d82006070075a7 */ /* 0x001064000800017f */
[----:B-1----:R-:W-:Y:S05]  /*d450*/  @!P0 NANOSLEEP.SYNCS 0x989680 ;  /* 0x009896800000895d */ /* 0x002fea0003900000 */
[----:B------:R-:W1:Y:S02]  /*d460*/  @!P0 SYNCS.PHASECHK.TRANS64 P0, [R7+URZ+0x2d820], R6 ;  /* 0x02d82006070085a7 */ /* 0x000e64000800007f */
[----:B-1----:R-:W-:Y:S05]  /*d470*/  @!P0 BRA `(.L_x_75) ;  /* 0xfffffffc00f08947 */ /* 0x002fea000383ffff */
[----:B------:R-:W-:Y:S05]  /*d480*/  BRA `(.L_x_146) ;  /* 0xffffffd800c47947 */ /* 0x000fea000383ffff */
.L_x_76:
[----:B------:R-:W1:Y:S01]  /*d490*/  S2R R3, SR_TID.X ;  /* 0x0000000000037919 */ /* 0x000e620000002100 */
[----:B------:R-:W-:Y:S01]  /*d4a0*/  BSSY B0, `(.L_x_147) ;  /* 0x000000a000007945 */ /* 0x000fe20003800000 */
[----:B------:R-:W-:Y:S02]  /*d4b0*/  IMAD.MOV.U32 R12, RZ, RZ, RZ ;  /* 0x000000ffff0c7224 */ /* 0x000fe400078e00ff */
[----:B------:R-:W-:Y:S02]  /*d4c0*/  IMAD.MOV.U32 R11, RZ, RZ, 0x1f ;  /* 0x0000001fff0b7424 */ /* 0x000fe400078e00ff */
[----:B------:R-:W-:Y:S01]  /*d4d0*/  IMAD.MOV.U32 R15, RZ, RZ, -0x1 ;  /* 0xffffffffff0f7424 */ /* 0x000fe200078e00ff */
[----:B-1----:R-:W-:-:S04]  /*d4e0*/  SHF.R.U32.HI R3, RZ, 0x5, R3 ;  /* 0x00000005ff037819 */ /* 0x002fc80000011603 */
[----:B------:R-:W-:-:S04]  /*d4f0*/  LOP3.LUT R3, R3, 0x3, RZ, 0xc0, !PT ;  /* 0x0000000303037812 */ /* 0x000fc800078ec0ff */
[----:B------:R-:W-:-:S07]  /*d500*/  MOV R13, R3 ;  /* 0x00000003000d7202 */ /* 0x000fce0000000f00 */
[----:B0----5:R-:W-:Y:S05]  /*d510*/  WARPSYNC.COLLECTIVE R15, `(.L_x_148) ;  /* 0x000000000f087348 */ /* 0x021fea0003c00000 */
[----:B------:R1:W2:Y:S02]  /*d520*/  SHFL.IDX P6, R14, R13, R12, R11 ;  /* 0x0000000c0d0e7389 */ /* 0x0002a400000c000b */
[----:B012--5:R-:W-:Y:S01]  /*d530*/  ENDCOLLECTIVE ;  /* 0x000000000000791b */ /* 0x027fe20003800000 */
.L_x_148:
[----:B------:R-:W-:Y:S05]  /*d540*/  BSYNC B0 ;  /* 0x0000000000007941 */ /* 0x000fea0003800000 */
.L_x_147:
[----:B------:R-:W-:Y:S05]  /*d550*/  BRA `(.L_x_149) ;  /* 0xffffffd800a87947 */ /* 0x000fea000383ffff */
.L_x_77:
[----:B------:R-:W-:Y:S01]  /*d560*/  BSSY B0, `(.L_x_150) ;  /* 0x0000006000007945 */ /* 0x000fe20003800000 */
[----:B------:R-:W-:-:S07]  /*d570*/  IMAD.MOV.U32 R15, RZ, RZ, -0x1 ;  /* 0xffffffffff0f7424 */ /* 0x000fce00078e00ff */
[----:B01---5:R-:W-:Y:S05]  /*d580*/  WARPSYNC.COLLECTIVE R15, `(.L_x_151) ;  /* 0x000000000f0c7348 */ /* 0x023fea0003c00000 */
[----:B------:R-:W-:Y:S02]  /*d590*/  ELECT P6, UR62, PT ;  /* 0x00000000003e782f */ /* 0x000fe400038c0000 */
[----:B------:R-:W-:Y:S01]  /*d5a0*/  MOV R14, UR62 ;  /* 0x0000003e000e7c02 */ /* 0x000fe20008000f00 */
[----:B01---5:R-:W-:Y:S10]  /*d5b0*/  ENDCOLLECTIVE ;  /* 0x000000000000791b */ /* 0x023ff40003800000 */
.L_x_151:
[----:B------:R-:W-:Y:S05]  /*d5c0*/  BSYNC B0 ;  /* 0x0000000000007941 */ /* 0x000fea0003800000 */
.L_x_150:
[----:B------:R-:W-:Y:S05]  /*d5d0*/  BRA `(.L_x_152) ;  /* 0xffffffd8009c7947 */ /* 0x000fea000383ffff */
.L_x_79:
[----:B-1----:R1:W2:Y:S02]  /*d5e0*/  SYNCS.PHASECHK.TRANS64.TRYWAIT P1, [R5+URZ+0x2d840], R4 ;  /* 0x02d84004050075a7 */ /* 0x0022a4000802017f */
[----:B--2---:R-:W-:Y:S05]  /*d5f0*/  @!P1 NANOSLEEP.SYNCS 0x989680 ;  /* 0x009896800000995d */ /* 0x004fea0003900000 */
[----:B------:R-:W2:Y:S02]  /*d600*/  @!P1 SYNCS.PHASECHK.TRANS64 P1, [R5+URZ+0x2d840], R4 ;  /* 0x02d84004050095a7 */ /* 0x000ea4000802007f */
[----:B--2---:R-:W-:Y:S05]  /*d610*/  @!P1 BRA `(.L_x_79) ;  /* 0xfffffffc00f09947 */ /* 0x004fea000383ffff */
[----:B------:R-:W-:Y:S05]  /*d620*/  BRA `(.L_x_153) ;  /* 0xffffffd800bc7947 */ /* 0x000fea000383ffff */
.L_x_81:
[----:B--2---:R2:W3:Y:S02]  /*d630*/  SYNCS.PHASECHK.TRANS64.TRYWAIT P1, [R3+URZ+0x2d840], R0 ;  /* 0x02d84000030075a7 */ /* 0x0044e4000802017f */
[----:B---3--:R-:W-:Y:S05]  /*d640*/  @!P1 NANOSLEEP.SYNCS 0x989680 ;  /* 0x009896800000995d */ /* 0x008fea0003900000 */
[----:B------:R-:W3:Y:S02]  /*d650*/  @!P1 SYNCS.PHASECHK.TRANS64 P1, [R3+URZ+0x2d840], R0 ;  /* 0x02d84000030095a7 */ /* 0x000ee4000802007f */
[----:B---3--:R-:W-:Y:S05]  /*d660*/  @!P1 BRA `(.L_x_81) ;  /* 0xfffffffc00f09947 */ /* 0x008fea000383ffff */
[----:B------:R-:W-:Y:S05]  /*d670*/  BRA `(.L_x_154) ;  /* 0xffffffd800c87947 */ /* 0x000fea000383ffff */
.L_x_83:
[----:B---3--:R3:W4:Y:S02]  /*d680*/  SYNCS.PHASECHK.TRANS64.TRYWAIT P1, [R5+URZ+0x2d860], R4 ;  /* 0x02d86004050075a7 */ /* 0x008724000802017f */
[----:B----4-:R-:W-:Y:S05]  /*d690*/  @!P1 NANOSLEEP.SYNCS 0x989680 ;  /* 0x009896800000995d */ /* 0x010fea0003900000 */
[----:B------:R-:W4:Y:S02]  /*d6a0*/  @!P1 SYNCS.PHASECHK.TRANS64 P1, [R5+URZ+0x2d860], R4 ;  /* 0x02d86004050095a7 */ /* 0x000f24000802007f */
[----:B----4-:R-:W-:Y:S05]  /*d6b0*/  @!P1 BRA `(.L_x_83) ;  /* 0xfffffffc00f09947 */ /* 0x010fea000383ffff */
[----:B------:R-:W-:Y:S05]  /*d6c0*/  BRA `(.L_x_155) ;  /* 0xffffffd800c47947 */ /* 0x000fea000383ffff */
.L_x_156:
[----:B------:R-:W-:-:S00]  /*d6d0*/  BRA `(.L_x_156) ;  /* 0xfffffffc00fc7947 */ /* 0x000fc0000383ffff */
[----:B------:R-:W-:-:S00]  /*d6e0*/  NOP ;  /* 0x0000000000007918 */ /* 0x000fc00000000000 */
        /* <DEDUP_REMOVED lines=9> */
.L_x_2780:


//--------------------- .text._ZN7cutlass13device_kernelIN5flash11enable_sm90INS1_16FlashAttnFwdSm90INS1_25CollectiveMainloopFwdSm90ILi2EN4cute5tupleIJNS5_1CILi1EEES8_S8_EEENS6_IJNS7_ILi192EEENS7_ILi128EEENS7_ILi96EEEEEELi96ENS_6half_tEfNS_4arch4Sm90ELb0ELb0ELb0ELb1ELb1ELb0ELb0ELb0ELb1ELb1ELb1ELb0EEENS1_21CollectiveEpilogueFwdINS6_IJSA_SC_SB_EEES9_SE_SG_Li384ELb1ELb1ELb1ELb0EEENS1_36VarlenDynamicPersistentTileSchedulerILi192ELi128ELi384ELi128ELb1ELb1ELb1ELb0ELb1ELb1EEEEEEEEEvNT_6ParamsE --------------------------
	.section	.text._ZN7cutlass13device_kernelIN5flash11enable_sm90INS1_16FlashAttnFwdSm90INS1_25CollectiveMainloopFwdSm90ILi2EN4cute5tupleIJNS5_1CILi1EEES8_S8_EEENS6_IJNS7_ILi192EEENS7_ILi128EEENS7_ILi96EEEEEELi96ENS_6half_tEfNS_4arch4Sm90ELb0ELb0ELb0ELb1ELb1ELb0ELb0ELb0ELb1ELb1ELb1ELb0EEENS1_21CollectiveEpilogueFwdINS6_IJSA_SC_SB_EEES9_SE_SG_Li384ELb1ELb1ELb1ELb0EEENS1_36VarlenDynamicPersistentTileSchedulerILi192ELi128ELi384ELi128ELb1ELb1ELb1ELb0ELb1ELb1EEEEEEEEEvNT_6ParamsE,"ax",@progbits
	.align	128
.text._ZN7cutlass13device_kernelIN5flash11enable_sm90INS1_16FlashAttnFwdSm90INS1_25CollectiveMainloopFwdSm90ILi2EN4cute5tupleIJNS5_1CILi1EEES8_S8_EEENS6_IJNS7_ILi192EEENS7_ILi128EEENS7_ILi96EEEEEELi96ENS_6half_tEfNS_4arch4Sm90ELb0ELb0ELb0ELb1ELb1ELb0ELb0ELb0ELb1ELb1ELb1ELb0EEENS1_21CollectiveEpilogueFwdINS6_IJSA_SC_SB_EEES9_SE_SG_Li384ELb1ELb1ELb1ELb0EEENS1_36VarlenDynamicPersistentTileSchedulerILi192ELi128ELi384ELi128ELb1ELb1ELb1ELb0ELb1ELb1EEEEEEEEEvNT_6ParamsE:
        .type           _ZN7cutlass13device_kernelIN5flash11enable_sm90INS1_16FlashAttnFwdSm90INS1_25CollectiveMainloopFwdSm90ILi2EN4cute5tupleIJNS5_1CILi1EEES8_S8_EEENS6_IJNS7_ILi192EEENS7_ILi128EEENS7_ILi96EEEEEELi96ENS_6half_tEfNS_4arch4Sm90ELb0ELb0ELb0ELb1ELb1ELb0ELb0ELb0ELb1ELb1ELb1ELb0EEENS1_21CollectiveEpilogueFwdINS6_IJSA_SC_SB_EEES9_SE_SG_Li384ELb1ELb1ELb1ELb0EEENS1_36VarlenDynamicPersistentTileSchedulerILi192ELi128ELi384ELi128ELb1ELb1ELb1ELb0ELb1ELb1EEEEEEEEEvNT_6ParamsE,@function
        .size           _ZN7cutlass13device_kernelIN5flash11enable_sm90INS1_16FlashAttnFwdSm90INS1_25CollectiveMainloopFwdSm90ILi2EN4cute5tupleIJNS5_1CILi1EEES8_S8_EEENS6_IJNS7_ILi192EEENS7_ILi128EEENS7_ILi96EEEEEELi96ENS_6half_tEfNS_4arch4Sm90ELb0ELb0ELb0ELb1ELb1ELb0ELb0ELb0ELb1ELb1ELb1ELb0EEENS1_21CollectiveEpilogueFwdINS6_IJSA_SC_SB_EEES9_SE_SG_Li384ELb1ELb1ELb1ELb0EEENS1_36VarlenDynamicPersistentTileSchedulerILi192ELi128ELi384ELi128ELb1ELb1ELb1ELb0ELb1ELb1EEEEEEEEEvNT_6ParamsE,(.L_x_2781 - _ZN7cutlass13device_kernelIN5flash11enable_sm90INS1_16FlashAttnFwdSm90INS1_25CollectiveMainloopFwdSm90ILi2EN4cute5tupleIJNS5_1CILi1EEES8_S8_EEENS6_IJNS7_ILi192EEENS7_ILi128EEENS7_ILi96EEEEEELi96ENS_6half_tEfNS_4arch4Sm90ELb0ELb0ELb0ELb1ELb1ELb0ELb0ELb0ELb1ELb1ELb1ELb0EEENS1_21CollectiveEpilogueFwdINS6_IJSA_SC_SB_EEES9_SE_SG_Li384ELb1ELb1ELb1ELb0EEENS1_36VarlenDynamicPersistentTileSchedulerILi192ELi128ELi384ELi128ELb1ELb1ELb1ELb0ELb1ELb1EEEEEEEEEvNT_6ParamsE)
        .other          _ZN7cutlass13device_kernelIN5flash11enable_sm90INS1_16FlashAttnFwdSm90INS1_25CollectiveMainloopFwdSm90ILi2EN4cute5tupleIJNS5_1CILi1EEES8_S8_EEENS6_IJNS7_ILi192EEENS7_ILi128EEENS7_ILi96EEEEEELi96ENS_6half_tEfNS_4arch4Sm90ELb0ELb0ELb0ELb1ELb1ELb0ELb0ELb0ELb1ELb1ELb1ELb0EEENS1_21CollectiveEpilogueFwdINS6_IJSA_SC_SB_EEES9_SE_SG_Li384ELb1ELb1ELb1ELb0EEENS1_36VarlenDynamicPersistentTileSchedulerILi192ELi128ELi384ELi128ELb1ELb1ELb1ELb0ELb1ELb1EEEEEEEEEvNT_6ParamsE,@"STO_CUDA_ENTRY STV_DEFAULT"
_ZN7cutlass13device_kernelIN5flash11enable_sm90INS1_16FlashAttnFwdSm90INS1_25CollectiveMainloopFwdSm90ILi2EN4cute5tupleIJNS5_1CILi1EEES8_S8_EEENS6_IJNS7_ILi192EEENS7_ILi128EEENS7_ILi96EEEEEELi96ENS_6half_tEfNS_4arch4Sm90ELb0ELb0ELb0ELb1ELb1ELb0ELb0ELb0ELb1ELb1ELb1ELb0EEENS1_21CollectiveEpilogueFwdINS6_IJSA_SC_SB_EEES9_SE_SG_Li384ELb1ELb1ELb1ELb0EEENS1_36VarlenDynamicPersistentTileSchedulerILi192ELi128ELi384ELi128ELb1ELb1ELb1ELb0ELb1ELb1EEEEEEEEEvNT_6ParamsE:
        /* <DEDUP_REMOVED lines=8> */
[----:B------:R-:W0:Y:S02]  /*0080*/  SHFL.IDX PT, R2, R0, RZ, 0x1f ;  /* 0x00001fff00027589 */ /* 0x000e2400000e0000 */
[C---:B0-----:R-:W-:Y:S02]  /*0090*/  ISETP.NE.OR P0, PT, R2.reuse, RZ, !P0 ;  /* 0x000000ff0200720c */ /* 0x041fe40004705670 */
[----:B------:R-:W-:Y:S02]  /*00a0*/  ISETP.NE.AND P1, PT, R2, RZ, PT ;  /* 0x000000ff0200720c */ /* 0x000fe40003f25270 */
[----:B------:R0:W1:Y:S09]  /*00b0*/  SHFL.IDX PT, R2, R3, RZ, 0x1f ;  /* 0x00001fff03027589 */ /* 0x00007200000e0000 */
[----:B------:R-:W-:Y:S01]  /*00c0*/  VOTEU.ALL UP0, P0 ;  /* 0x00000000003f7886 */ /* 0x000fe20000000000 */
[----:B------:R-:W-:-:S04]  /*00d0*/  VOTEU.ALL UP1, P0 ;  /* 0x00000000003f7886 */ /* 0x000fc80000020000 */
[----:B------:R-:W2:Y:S01]  /*00e0*/  @!UP0 S2UR UR8, SR_CgaCtaId ;  /* 0x00000000000889c3 */ /* 0x000ea20000008800 */
[----:B------:R-:W-:Y:S01]  /*00f0*/  @!UP0 UMOV UR6, 0x400 ;  /* 0x0000040000068882 */ /* 0x000fe20000000000 */
[----:B------:R-:W-:-:S04]  /*0100*/  @!UP0 UIADD3 UR4, -UR4, 0x100000, URZ ;  /* 0x0010000004048890 */ /* 0x000fc8000fffe13f */
[----:B------:R-:W-:Y:S02]  /*0110*/  @!UP0 USHF.L.U32 UR5, UR4, 0xb, URZ ;  /* 0x0000000b04058899 */ /* 0x000fe4000800063f */
[----:B------:R-:W-:Y:S02]  /*0120*/  @!UP0 USHF.L.U32 UR4, UR4, 0x1, URZ ;  /* 0x0000000104048899 */ /* 0x000fe4000800063f */
[----:B--2---:R-:W-:Y:S02]  /*0130*/  @!UP0 ULEA UR8, UR8, UR6, 0x18 ;  /* 0x0000000608088291 */ /* 0x004fe4000f8ec03f */
[----:B------:R-:W-:-:S04]  /*0140*/  @!UP0 UIADD3 UR6, -UR7, 0x100000, URZ ;  /* 0x0010000007068890 */ /* 0x000fc8000fffe13f */
[----:B------:R-:W-:Y:S02]  /*0150*/  @!UP0 USHF.L.U32 UR7, UR6, 0xb, URZ ;  /* 0x0000000b06078899 */ /* 0x000fe4000800063f */
[----:B------:R-:W-:Y:S01]  /*0160*/  @!UP0 USHF.L.U32 UR6, UR6, 0x1, URZ ;  /* 0x0000000106068899 */ /* 0x000fe2000800063f */
[----:B------:R-:W-:-:S05]  /*0170*/  VOTEU.ALL UP0, P0 ;  /* 0x00000000003f7886 */ /* 0x000fca0000000000 */
[----:B------:R0:W2:Y:S06]  /*0180*/  @!UP0 SYNCS.EXCH.64 URZ, [UR8+0x2d800], UR4 ;  /* 0x02d80004083f85b2 */ /* 0x0000ac0008000100 */
[----:B------:R0:W3:Y:S02]  /*0190*/  @!UP1 SYNCS.EXCH.64 URZ, [UR8+0x2d820], UR6 ;  /* 0x02d82006083f95b2 */ /* 0x0000e40008000100 */
[----:B01----:R-:W-:Y:S05]  /*01a0*/  @P1 BRA `(.L_x_157) ;  /* 0x0000000000481947 */ /* 0x003fea0003800000 */
[----:B------:R-:W0:Y:S01]  /*01b0*/  S2UR UR5, SR_CgaCtaId ;  /* 0x00000000000579c3 */ /* 0x000e220000008800 */
[----:B------:R-:W-:Y:S01]  /*01c0*/  UMOV UR4, 0x400 ;  /* 0x0000040000047882 */ /* 0x000fe20000000000 */
[----:B------:R-:W-:Y:S01]  /*01d0*/  UMOV UR6, 0x80 ;  /* 0x0000008000067882 */ /* 0x000fe20000000000 */
[----:B------:R-:W-:Y:S01]  /*01e0*/  UMOV UR7, 0x180 ;  /* 0x0000018000077882 */ /* 0x000fe20000000000 */
[----:B------:R-:W-:Y:S01]  /*01f0*/  ELECT P0, URZ, PT ;  /* 0x00000000003f782f */ /* 0x000fe20003800000 */
[----:B0-----:R-:W-:Y:S02]  /*0200*/  ULEA UR8, UR5, UR4, 0x18 ;  /* 0x0000000405087291 */ /* 0x001fe4000f8ec03f */
[----:B------:R-:W-:-:S04]  /*0210*/  UIADD3 UR4, -UR6, 0x100000, URZ ;  /* 0x0010000006047890 */ /* 0x000fc8000fffe13f */
[----:B------:R-:W-:Y:S02]  /*0220*/  USHF.L.U32 UR5, UR4, 0xb, URZ ;  /* 0x0000000b04057899 */ /* 0x000fe4000800063f */
[----:B------:R-:W-:Y:S02]  /*0230*/  USHF.L.U32 UR4, UR4, 0x1, URZ ;  /* 0x0000000104047899 */ /* 0x000fe4000800063f */
[----:B------:R-:W-:-:S04]  /*0240*/  UIADD3 UR6, -UR7, 0x100000, URZ ;  /* 0x0010000007067890 */ /* 0x000fc8000fffe13f */
[----:B------:R-:W-:Y:S02]  /*0250*/  USHF.L.U32 UR7, UR6, 0xb, URZ ;  /* 0x0000000b06077899 */ /* 0x000fe4000800063f */
[----:B------:R-:W-:Y:S01]  /*0260*/  USHF.L.U32 UR6, UR6, 0x1, URZ ;  /* 0x0000000106067899 */ /* 0x000fe2000800063f */
[----:B------:R-:W0:Y:S03]  /*0270*/  FENCE.VIEW.ASYNC.S ;  /* 0x00000000000073c6 */ /* 0x000e260000000000 */
[----:B0-----:R0:W1:Y:S08]  /*0280*/  SYNCS.EXCH.64 URZ, [UR8+0x2d830], UR4 ;  /* 0x02d83004083f75b2 */ /* 0x0010700008000100 */
[----:B------:R0:W4:Y:S01]  /*0290*/  SYNCS.EXCH.64 URZ, [UR8+0x2d840], UR6 ;  /* 0x02d84006083f75b2 */ /* 0x0001220008000100 */
[----:B------:R0:W0:Y:S01]  /*02a0*/  SYNCS.EXCH.64 URZ, [UR8+0x2d838], UR4 ;  /* 0x02d83804083f75b2 */ /* 0x0000220008000100 */
[----:B------:R0:W0:Y:S01]  /*02b0*/  SYNCS.EXCH.64 URZ, [UR8+0x2d848], UR6 ;  /* 0x02d84806083f75b2 */ /* 0x0000220008000100 */
[----:B------:R-:W-:Y:S01]  /*02c0*/  NOP ;  /* 0x0000000000007918 */ /* 0x000fe20000000000 */
.L_x_157:
[----:B------:R-:W5:Y:S01]  /*02d0*/  SHFL.IDX PT, R3, R0, RZ, 0x1f ;  /* 0x00001fff00037589 */ /* 0x000f6200000e0000 */
[----:B------:R-:W-:Y:S01]  /*02e0*/  NOP ;  /* 0x0000000000007918 */ /* 0x000fe20000000000 */
[----:B-----5:R-:W-:-:S13]  /*02f0*/  ISETP.NE.AND P0, PT, R3, RZ, PT ;  /* 0x000000ff0300720c */ /* 0x020fda0003f05270 */
[----:B------:R-:W-:Y:S05]  /*0300*/  @P0 BRA `(.L_x_158) ;  /* 0x0000000000480947 */ /* 0x000fea0003800000 */
[----:B0-----:R-:W0:Y:S01]  /*0310*/  S2UR UR5, SR_CgaCtaId ;  /* 0x00000000000579c3 */ /* 0x001e220000008800 */
        /* <DEDUP_REMOVED lines=12> */
[----:B0-----:R0:W0:Y:S08]  /*03e0*/  SYNCS.EXCH.64 URZ, [UR8+0x2d850], UR4 ;  /* 0x02d85004083f75b2 */ /* 0x0010300008000100 */
[----:B------:R0:W0:Y:S01]  /*03f0*/  SYNCS.EXCH.64 URZ, [UR8+0x2d860], UR6 ;  /* 0x02d86006083f75b2 */ /* 0x0000220008000100 */
[----:B------:R0:W0:Y:S01]  /*0400*/  SYNCS.EXCH.64 URZ, [UR8+0x2d858], UR4 ;  /* 0x02d85804083f75b2 */ /* 0x0000220008000100 */
[----:B------:R0:W0:Y:S01]  /*0410*/  SYNCS.EXCH.64 URZ, [UR8+0x2d868], UR6 ;  /* 0x02d86806083f75b2 */ /* 0x0000220008000100 */
[----:B------:R-:W-:Y:S01]  /*0420*/  NOP ;  /* 0x0000000000007918 */ /* 0x000fe20000000000 */
.L_x_158:
[----:B------:R-:W5:Y:S01]  /*0430*/  SHFL.IDX PT, R3, R0, RZ, 0x1f ;  /* 0x00001fff00037589 */ /* 0x000f6200000e0000 */
[----:B------:R-:W-:Y:S01]  /*0440*/  NOP ;  /* 0x0000000000007918 */ /* 0x000fe20000000000 */
[----:B-----5:R-:W-:-:S13]  /*0450*/  ISETP.NE.AND P0, PT, R3, RZ, PT ;  /* 0x000000ff0300720c */ /* 0x020fda0003f05270 */
[----:B------:R-:W-:Y:S05]  /*0460*/  @P0 BRA `(.L_x_159) ;  /* 0x0000000000380947 */ /* 0x000fea0003800000 */
[----:B0-----:R-:W0:Y:S01]  /*0470*/  S2UR UR5, SR_CgaCtaId ;  /* 0x00000000000579c3 */ /* 0x001e220000008800 */
[----:B------:R-:W-:Y:S01]  /*0480*/  UMOV UR4, 0x400 ;  /* 0x0000040000047882 */ /* 0x000fe20000000000 */
[----:B------:R-:W-:Y:S01]  /*0490*/  UMOV UR7, 0x80 ;  /* 0x0000008000077882 */ /* 0x000fe20000000000 */
[----:B------:R-:W-:Y:S01]  /*04a0*/  ELECT P0, URZ, PT ;  /* 0x00000000003f782f */ /* 0x000fe20003800000 */
[----:B0-----:R-:W-:Y:S02]  /*04b0*/  ULEA UR6, UR5, UR4, 0x18 ;  /* 0x0000000405067291 */ /* 0x001fe4000f8ec03f */
[----:B------:R-:W-:-:S04]  /*04c0*/  UIADD3 UR4, -UR7, 0x100000, URZ ;  /* 0x0010000007047890 */ /* 0x000fc8000fffe13f */
[----:B------:R-:W-:Y:S02]  /*04d0*/  USHF.L.U32 UR5, UR4, 0xb, URZ ;  /* 0x0000000b04057899 */ /* 0x000fe4000800063f */
[----:B------:R-:W-:Y:S01]  /*04e0*/  USHF.L.U32 UR4, UR4, 0x1, URZ ;  /* 0x0000000104047899 */ /* 0x000fe2000800063f */
[----:B------:R-:W0:Y:S11]  /*04f0*/  FENCE.VIEW.ASYNC.S ;  /* 0x00000000000073c6 */ /* 0x000e360000000000 */
[----:B0-----:R0:W0:Y:S01]  /*0500*/  SYNCS.EXCH.64 URZ, [UR6+0x2d870], UR4 ;  /* 0x02d87004063f75b2 */ /* 0x0010220008000100 */
[----:B------:R0:W0:Y:S01]  /*0510*/  SYNCS.EXCH.64 URZ, [UR6+0x2d880], UR4 ;  /* 0x02d88004063f75b2 */ /* 0x0000220008000100 */
[----:B------:R0:W0:Y:S01]  /*0520*/  SYNCS.EXCH.64 URZ, [UR6+0x2d878], UR4 ;  /* 0x02d87804063f75b2 */ /* 0x0000220008000100 */
[----:B------:R0:W0:Y:S01]  /*0530*/  SYNCS.EXCH.64 URZ, [UR6+0x2d888], UR4 ;  /* 0x02d88804063f75b2 */ /* 0x0000220008000100 */
[----:B------:R-:W-:Y:S01]  /*0540*/  NOP ;  /* 0x0000000000007918 */ /* 0x000fe20000000000 */
.L_x_159:
        /* <DEDUP_REMOVED lines=22> */
.L_x_160:
        /* <DEDUP_REMOVED lines=22> */
.L_x_161:
[----:B------:R-:W-:Y:S01]  /*0810*/  ISETP.NE.AND P0, PT, R2, RZ, PT ;  /* 0x000000ff0200720c */ /* 0x000fe20003f05270 */
[----:B------:R-:W-:Y:S01]  /*0820*/  IMAD.MOV.U32 R2, RZ, RZ, 0x1 ;  /* 0x00000001ff027424 */ /* 0x000fe200078e00ff */
[----:B------:R-:W-:Y:S01]  /*0830*/  NOP ;  /* 0x0000000000007918 */ /* 0x000fe20000000000 */
[----:B------:R-:W-:-:S03]  /*0840*/  ULDC.64 UR36, c[0x0][0x208] ;  /* 0x0000820000247ab9 */ /* 0x000fc60000000a00 */
[----:B------:R-:W-:-:S05]  /*0850*/  SEL R2, R2, 0x2, !P0 ;  /* 0x0000000202027807 */ /* 0x000fca0004000000 */
[----:B------:R0:W-:Y:S02]  /*0860*/  STL [R1+0x20], R2 ;  /* 0x0000200201007387 */ /* 0x0001e40000100800 */
[----:B01234-:R-:W-:Y:S06]  /*0870*/  BAR.SYNC.DEFER_BLOCKING 0x0 ;  /* 0x0000000000007b1d */ /* 0x01ffec0000010000 */
[----:B------:R-:W-:Y:S05]  /*0880*/  @!P0 BRA `(.L_x_162) ;  /* 0x0000008400cc8947 */ /* 0x000fea0003800000 */
.L_x_163:
[----:B------:R-:W-:-:S08]  /*0890*/  NOP ;  /* 0x0000000000007918 */ /* 0x000fd00000000000 */
[----:B------:R-:W0:Y:S02]  /*08a0*/  USETMAXREG.TRY_ALLOC.CTAPOOL UP0, 0xa0 ;  /* 0x000000a0000079c8 */ /* 0x000e240008000600 */
[----:B0-----:R-:W-:-:S13]  /*08b0*/  PLOP3.LUT P0, PT, PT, PT, UP0, 0x80, 0x0 ;  /* 0x000000000000781c */ /* 0x001fda0003f0f008 */
[----:B------:R-:W-:Y:S05]  /*08c0*/  @!P0 BRA `(.L_x_163) ;  /* 0xfffffffc00f08947 */ /* 0x000fea000383ffff */
[----:B------:R-:W0:Y:S01]  /*08d0*/  S2R R2, SR_TID.X ;  /* 0x0000000000027919 */ /* 0x000e220000002100 */
[----:B------:R-:W1:Y:S01]  /*08e0*/  S2UR UR41, SR_CgaCtaId ;  /* 0x00000000002979c3 */ /* 0x000e620000008800 */
[----:B------:R-:W-:Y:S01]  /*08f0*/  UMOV UR40, 0x400 ;  /* 0x0000040000287882 */ /* 0x000fe20000000000 */
[----:B------:R-:W-:Y:S01]  /*0900*/  ULDC UR4, c[0x0][0xc3c] ;  /* 0x00030f0000047ab9 */ /* 0x000fe20000000800 */
[----:B-1----:R-:W-:-:S05]  /*0910*/  ULEA UR40, UR41, UR40, 0x18 ;  /* 0x0000002829287291 */ /* 0x002fca000f8ec03f */
[----:B------:R-:W-:Y:S06]  /*0920*/  BAR.ARV 0x8, 0x200 ;  /* 0x0208000000007b1d */ /* 0x000fec0000002000 */
[----:B0-----:R-:W-:-:S04]  /*0930*/  LOP3.LUT R0, R2, 0xffffff80, RZ, 0xc0, !PT ;  /* 0xffffff8002007812 */ /* 0x001fc800078ec0ff */
[----:B------:R-:W-:-:S13]  /*0940*/  ISETP.NE.AND P0, PT, R0, 0x80, PT ;  /* 0x000000800000780c */ /* 0x000fda0003f05270 */
[----:B------:R-:W-:Y:S08]  /*0950*/  @!P0 BAR.ARV 0x9, 0x100 ;  /* 0x0244000000008b1d */ /* 0x000ff00000002000 */
[----:B------:R-:W-:Y:S06]  /*0960*/  BAR.SYNC.DEFER_BLOCKING 0x5, 0x200 ;  /* 0x0148000000007b1d */ /* 0x000fec0000010000 */
[----:B------:R-:W0:Y:S02]  /*0970*/  LDS.128 R8, [UR40+0x2d8d0] ;  /* 0x02d8d028ff087984 */ /* 0x000e240008000c00 */
[----:B------:R-:W-:Y:S06]  /*0980*/  BAR.ARV 0x4, 0x200 ;  /* 0x0108000000007b1d */ /* 0x000fec0000002000 */
[----:B0-----:R-:W-:-:S13]  /*0990*/  ISETP.GE.AND P0, PT, R11, UR4, PT ;  /* 0x000000040b007c0c */ /* 0x001fda000bf06270 */
[----:B------:R-:W-:Y:S05]  /*09a0*/  @P0 EXIT ;  /* 0x000000000000094d */ /* 0x000fea0003800000 */
[----:B------:R-:W2:Y:S01]  /*09b0*/  LDL R19, [R1+0x20] ;  /* 0x0000200001137983 */ /* 0x000ea20000100800 */
[----:B------:R-:W-:-:S05]  /*09c0*/  VIADD R17, R2, 0xffffff80 ;  /* 0xffffff8002117836 */ /* 0x000fca0000000000 */
[----:B------:R-:W-:-:S04]  /*09d0*/  SHF.R.S32.HI R0, RZ, 0x1f, R17 ;  /* 0x0000001fff007819 */ /* 0x000fc80000011411 */
[CC--:B------:R-:W-:Y:S02]  /*09e0*/  LEA.HI R2, R0.reuse, R17.reuse, RZ, 0x7 ;  /* 0x0000001100027211 */ /* 0x0c0fe400078f38ff */
[----:B------:R-:W-:Y:S02]  /*09f0*/  LEA.HI R3, R0, R17, RZ, 0x4 ;  /* 0x0000001100037211 */ /* 0x000fe400078f20ff */
[----:B------:R-:W-:-:S05]  /*0a00*/  LOP3.LUT R4, R2, 0xffffff80, RZ, 0xc0, !PT ;  /* 0xffffff8002047812 */ /* 0x000fca00078ec0ff */
[----:B------:R-:W-:Y:S01]  /*0a10*/  IMAD.IADD R18, R17, 0x1, -R4 ;  /* 0x0000000111127824 */ /* 0x000fe200078e0a04 */
[----:B------:R-:W-:-:S05]  /*0a20*/  LOP3.LUT R4, R3, 0xfffffff0, RZ, 0xc0, !PT ;  /* 0xfffffff003047812 */ /* 0x000fca00078ec0ff */
[----:B------:R-:W-:Y:S01]  /*0a30*/  IMAD.IADD R4, R17, 0x1, -R4 ;  /* 0x0000000111047824 */ /* 0x000fe200078e0a04 */
[----:B------:R-:W-:Y:S02]  /*0a40*/  SHF.R.S32.HI R6, RZ, 0x4, R3 ;  /* 0x00000004ff067819 */ /* 0x000fe40000011403 */
[----:B------:R-:W-:Y:S02]  /*0a50*/  LEA.HI R7, R0, R17, RZ, 0x5 ;  /* 0x0000001100077211 */ /* 0x000fe400078f28ff */
[----:B------:R-:W-:Y:S02]  /*0a60*/  SHF.R.S32.HI R5, RZ, 0x1f, R4 ;  /* 0x0000001fff057819 */ /* 0x000fe40000011404 */
[----:B------:R-:W-:Y:S02]  /*0a70*/  LEA.HI R3, R3, R6, RZ, 0x1 ;  /* 0x0000000603037211 */ /* 0x000fe400078f08ff */
[----:B------:R-:W-:Y:S02]  /*0a80*/  LEA.HI R5, R5, R4, RZ, 0x3 ;  /* 0x0000000405057211 */ /* 0x000fe400078f18ff */
[----:B------:R-:W-:-:S02]  /*0a90*/  SHF.R.S32.HI R16, RZ, 0x7, R2 ;  /* 0x00000007ff107819 */ /* 0x000fc40000011402 */
[----:B------:R-:W-:Y:S02]  /*0aa0*/  SHF.R.S32.HI R8, RZ, 0x5, R7 ;  /* 0x00000005ff087819 */ /* 0x000fe40000011407 */
[----:B------:R-:W-:Y:S02]  /*0ab0*/  LOP3.LUT R7, R3, 0x1ffffffe, RZ, 0xc0, !PT ;  /* 0x1ffffffe03077812 */ /* 0x000fe400078ec0ff */
[----:B------:R-:W-:Y:S01]  /*0ac0*/  LOP3.LUT R3, R5, 0xfffffff8, RZ, 0xc0, !PT ;  /* 0xfffffff805037812 */ /* 0x000fe200078ec0ff */
[----:B------:R-:W-:Y:S01]  /*0ad0*/  IMAD.HI R2, R16, 0x55555556, RZ ;  /* 0x5555555610027827 */ /* 0x000fe200078e02ff */
[----:B------:R-:W-:-:S03]  /*0ae0*/  SHF.R.S32.HI R12, RZ, 0x1f, R18 ;  /* 0x0000001fff0c7819 */ /* 0x000fc60000011412 */
[----:B------:R-:W-:Y:S02]  /*0af0*/  IMAD.IADD R3, R4, 0x1, -R3 ;  /* 0x0000000104037824 */ /* 0x000fe400078e0a03 */
[----:B------:R-:W-:Y:S01]  /*0b00*/  IMAD.IADD R7, R6, 0x1, -R7 ;  /* 0x0000000106077824 */ /* 0x000fe200078e0a07 */
[----:B------:R-:W-:Y:S01]  /*0b10*/  LEA.HI R13, R12, R18, RZ, 0x2 ;  /* 0x000000120c0d7211 */ /* 0x000fe200078f10ff */
[----:B------:R-:W-:Y:S01]  /*0b20*/  IMAD R6, R8, 0x10, R4 ;  /* 0x0000001008067824 */ /* 0x000fe200078e0204 */
[----:B------:R-:W-:Y:S01]  /*0b30*/  LEA.HI R4, R2, R2, RZ, 0x1 ;  /* 0x0000000202047211 */ /* 0x000fe200078f08ff */
[----:B------:R-:W-:Y:S01]  /*0b40*/  IMAD.SHL.U32 R2, R3, 0x40, RZ ;  /* 0x0000004003027824 */ /* 0x000fe200078e00ff */
[--C-:B------:R-:W-:Y:S01]  /*0b50*/  SHF.R.S32.HI R14, RZ, 0x2, R13.reuse ;  /* 0x00000002ff0e7819 */ /* 0x100fe2000001140d */
[----:B------:R-:W-:Y:S01]  /*0b60*/  IMAD.SHL.U32 R7, R7, 0x8, RZ ;  /* 0x0000000807077824 */ /* 0x000fe200078e00ff */
[----:B------:R-:W-:Y:S01]  /*0b70*/  SHF.R.S32.HI R15, RZ, 0x1f, R13 ;  /* 0x0000001fff0f7819 */ /* 0x000fe2000001140d */
[----:B------:R-:W-:Y:S01]  /*0b80*/  IMAD.SHL.U32 R5, R5, 0x40, RZ ;  /* 0x0000004005057824 */ /* 0x000fe200078e00ff */
[----:B------:R-:W-:Y:S01]  /*0b90*/  LOP3.LUT R2, R2, 0x1c0, RZ, 0xc0, !PT ;  /* 0x000001c002027812 */ /* 0x000fe200078ec0ff */
[----:B------:R-:W-:Y:S01]  /*0ba0*/  IMAD.U32 R6, R6, 0x20, R7 ;  /* 0x0000002006067824 */ /* 0x000fe200078e0007 */
[----:B------:R-:W-:-:S02]  /*0bb0*/  LEA.HI R15, R15, R14, RZ, 0x3 ;  /* 0x0000000e0f0f7211 */ /* 0x000fc400078f18ff */
[----:B------:R-:W-:Y:S02]  /*0bc0*/  LOP3.LUT R7, R2, 0x8, R7, 0xf8, !PT ;  /* 0x0000000802077812 */ /* 0x000fe400078ef807 */
[----:B------:R-:W-:Y:S02]  /*0bd0*/  LOP3.LUT R5, R5, 0x7ffffe00, RZ, 0xc0, !PT ;  /* 0x7ffffe0005057812 */ /* 0x000fe400078ec0ff */
[----:B------:R-:W-:Y:S02]  /*0be0*/  SHF.R.U32.HI R2, RZ, 0x3, R2 ;  /* 0x00000003ff027819 */ /* 0x000fe40000011602 */
[----:B------:R-:W-:Y:S02]  /*0bf0*/  LOP3.LUT R15, R15, 0xfffffff8, RZ, 0xc0, !PT ;  /* 0xfffffff80f0f7812 */ /* 0x000fe400078ec0ff */
[----:B------:R-:W-:Y:S01]  /*0c00*/  LEA.HI R12, R12, R18, RZ, 0x5 ;  /* 0x000000120c0c7211 */ /* 0x000fe200078f28ff */
[----:B------:R-:W-:Y:S01]  /*0c10*/  IMAD R5, R8, 0x400, R5 ;  /* 0x0000040008057824 */ /* 0x000fe200078e0205 */
[----:B------:R-:W-:Y:S01]  /*0c20*/  LOP3.LUT R2, R7, R2, RZ, 0x3c, !PT ;  /* 0x0000000207027212 */ /* 0x000fe200078e3cff */
[----:B------:R-:W-:Y:S01]  /*0c30*/  IMAD.IADD R15, R14, 0x1, -R15 ;  /* 0x000000010e0f7824 */ /* 0x000fe200078e0a0f */
[----:B------:R-:W-:-:S02]  /*0c40*/  SHF.R.S32.HI R12, RZ, 0x5, R12 ;  /* 0x00000005ff0c7819 */ /* 0x000fc4000001140c */
[----:B------:R-:W-:Y:S01]  /*0c50*/  LEA.HI R0, R0, R17, RZ, 0x2 ;  /* 0x0000001100007211 */ /* 0x000fe200078f10ff */
[----:B------:R-:W-:Y:S02]  /*0c60*/  IMAD R4, R4, -0x3, R16 ;  /* 0xfffffffd04047824 */ /* 0x000fe400078e0210 */
[----:B------:R-:W-:Y:S01]  /*0c70*/  IMAD.IADD R16, R5, 0x1, R2 ;  /* 0x0000000105107824 */ /* 0x000fe200078e0202 */
[----:B------:R-:W-:Y:S01]  /*0c80*/  LOP3.LUT R2, R0, 0xfffffffc, RZ, 0xc0, !PT ;  /* 0xfffffffc00027812 */ /* 0x000fe200078ec0ff */
[----:B------:R-:W-:Y:S01]  /*0c90*/  IMAD R15, R12, 0x10, R15 ;  /* 0x000000100c0f7824 */ /* 0x000fe200078e020f */
[----:B------:R-:W-:-:S03]  /*0ca0*/  LOP3.LUT R13, R13, 0x7ffffffc, RZ, 0xc0, !PT ;  /* 0x7ffffffc0d0d7812 */ /* 0x000fc600078ec0ff */
[----:B------:R-:W-:Y:S02]  /*0cb0*/  IMAD R8, R4, 0x40, R15 ;  /* 0x0000004004087824 */ /* 0x000fe400078e020f */
[----:B------:R-:W-:Y:S02]  /*0cc0*/  IMAD.IADD R4, R17, 0x1, -R2 ;  /* 0x0000000111047824 */ /* 0x000fe400078e0a02 */
[----:B------:R-:W-:Y:S01]  /*0cd0*/  IMAD.IADD R13, R18, 0x1, -R13 ;  /* 0x00000001120d7824 */ /* 0x000fe200078e0a0d */
[----:B------:R-:W-:Y:S01]  /*0ce0*/  R2P PR, R3, 0x6 ;  /* 0x0000000603007804 */ /* 0x000fe20000000000 */
[C---:B------:R-:W-:Y:S01]  /*0cf0*/  IMAD.SHL.U32 R137, R4.reuse, 0x8, RZ ;  /* 0x0000000804897824 */ /* 0x040fe200078e00ff */
[----:B------:R-:W-:Y:S01]  /*0d00*/  LEA.HI R3, R4, R4, RZ, 0x1 ;  /* 0x0000000404037211 */ /* 0x000fe200078f08ff */
[----:B------:R-:W-:Y:S02]  /*0d10*/  IMAD.SHL.U32 R157, R13, 0x2, RZ ;  /* 0x000000020d9d7824 */ /* 0x000fe400078e00ff */
[----:B------:R-:W-:Y:S01]  /*0d20*/  VIADD R143, R137, 0x40 ;  /* 0x00000040898f7836 */ /* 0x000fe20000000000 */
[----:B------:R-:W-:Y:S01]  /*0d30*/  LOP3.LUT R3, R3, 0x1ffffffe, RZ, 0xc0, !PT ;  /* 0x1ffffffe03037812 */ /* 0x000fe200078ec0ff */
[----:B------:R-:W-:-:S02]  /*0d40*/  VIADD R154, R157, 0x8 ;  /* 0x000000089d9a7836 */ /* 0x000fc40000000000 */
[C---:B------:R-:W-:Y:S01]  /*0d50*/  VIADD R151, R157.reuse, 0x20 ;  /* 0x000000209d977836 */ /* 0x040fe20000000000 */
[----:B------:R-:W-:Y:S01]  /*0d60*/  SHF.R.S32.HI R0, RZ, 0x2, R0 ;  /* 0x00000002ff007819 */ /* 0x000fe20000011400 */
[C---:B------:R-:W-:Y:S01]  /*0d70*/  VIADD R148, R157.reuse, 0x38 ;  /* 0x000000389d947836 */ /* 0x040fe20000000000 */
[----:B------:R-:W-:Y:S01]  /*0d80*/  SHF.R.S32.HI R0, RZ, 0x1f, R143 ;  /* 0x0000001fff007819 */ /* 0x000fe2000001148f */
[----:B------:R-:W-:Y:S01]  /*0d90*/  VIADD R145, R157, 0x50 ;  /* 0x000000509d917836 */ /* 0x000fe20000000000 */
[----:B------:R-:W-:Y:S01]  /*0da0*/  SHF.R.S32.HI R0, RZ, 0x1f, R154 ;  /* 0x0000001fff007819 */ /* 0x000fe2000001149a */
[----:B------:R-:W-:Y:S01]  /*0db0*/  IMAD.IADD R3, R4, 0x1, -R3 ;  /* 0x0000000104037824 */ /* 0x000fe200078e0a03 */
[----:B------:R-:W-:Y:S02]  /*0dc0*/  SHF.R.S32.HI R0, RZ, 0x1f, R151 ;  /* 0x0000001fff007819 */ /* 0x000fe40000011497 */
[----:B------:R-:W-:Y:S02]  /*0dd0*/  SHF.R.S32.HI R0, RZ, 0x1f, R148 ;  /* 0x0000001fff007819 */ /* 0x000fe40000011494 */
[----:B------:R-:W-:Y:S01]  /*0de0*/  SHF.R.S32.HI R0, RZ, 0x1f, R145 ;  /* 0x0000001fff007819 */ /* 0x000fe20000011491 */
[----:B------:R-:W-:Y:S01]  /*0df0*/  IMAD R0, R3, 0x8, R8 ;  /* 0x0000000803007824 */ /* 0x000fe200078e0208 */
[----:B------:R0:W-:Y:S04]  /*0e00*/  STL [R1+0x44], R6 ;  /* 0x0000440601007387 */ /* 0x0001e80000100800 */
[----:B------:R1:W-:Y:S04]  /*0e10*/  STL [R1+0x3c], R8 ;  /* 0x00003c0801007387 */ /* 0x0003e80000100800 */
[----:B------:R1:W-:Y:S04]  /*0e20*/  STL [R1+0x8], RZ ;  /* 0x000008ff01007387 */ /* 0x0003e80000100800 */
[----:B------:R1:W-:Y:S01]  /*0e30*/  STL [R1+0x40], R0 ;  /* 0x0000400001007387 */ /* 0x0003e20000100800 */
[----:B------:R-:W-:Y:S01]  /*0e40*/  LEA R16, R16, UR40, 0x1 ;  /* 0x0000002810107c11 */ /* 0x000fe2000f8e08ff */
[----:B------:R-:W-:-:S02]  /*0e50*/  IMAD.MOV.U32 R17, RZ, RZ, 0x40 ;  /* 0x00000040ff117424 */ /* 0x000fc400078e00ff */
[----:B------:R-:W-:Y:S02]  /*0e60*/  VIADD R142, R137, 0x20 ;  /* 0x00000020898e7836 */ /* 0x000fe40000000000 */
[----:B------:R-:W-:Y:S02]  /*0e70*/  VIADD R152, R157, 0x18 ;  /* 0x000000189d987836 */ /* 0x000fe40000000000 */
[----:B------:R-:W-:Y:S01]  /*0e80*/  VIADD R18, R16, 0x21800 ;  /* 0x0002180010127836 */ /* 0x000fe20000000000 */
[----:B------:R-:W-:Y:S01]  /*0e90*/  SEL R17, R17, 0xffffffc0, !P2 ;  /* 0xffffffc011117807 */ /* 0x000fe20005000000 */
[C---:B------:R-:W-:Y:S01]  /*0ea0*/  VIADD R149, R157.reuse, 0x30 ;  /* 0x000000309d957836 */ /* 0x040fe20000000000 */
[C---:B------:R-:W-:Y:S01]  /*0eb0*/  IADD3 R153, R157.reuse, 0x10, RZ ;  /* 0x000000109d997810 */ /* 0x040fe20007ffe0ff */
[C---:B------:R-:W-:Y:S02]  /*0ec0*/  VIADD R150, R157.reuse, 0x28 ;  /* 0x000000289d967836 */ /* 0x040fe40000000000 */
[C---:B------:R-:W-:Y:S01]  /*0ed0*/  VIADD R146, R157.reuse, 0x48 ;  /* 0x000000489d927836 */ /* 0x040fe20000000000 */
[----:B------:R-:W-:Y:S01]  /*0ee0*/  SHF.R.S32.HI R4, RZ, 0x1f, R142 ;  /* 0x0000001fff047819 */ /* 0x000fe2000001148e */
[----:B------:R-:W-:-:S02]  /*0ef0*/  VIADD R147, R157, 0x40 ;  /* 0x000000409d937836 */ /* 0x000fc40000000000 */
[----:B------:R-:W-:Y:S02]  /*0f00*/  VIADD R144, R157, 0x58 ;  /* 0x000000589d907836 */ /* 0x000fe40000000000 */
[----:B------:R-:W-:Y:S01]  /*0f10*/  VIADD R23, R16, 0x21820 ;  /* 0x0002182010177836 */ /* 0x000fe20000000000 */
[----:B------:R-:W-:Y:S01]  /*0f20*/  SHF.R.S32.HI R4, RZ, 0x1f, R152 ;  /* 0x0000001fff047819 */ /* 0x000fe20000011498 */
[C---:B------:R-:W-:Y:S01]  /*0f30*/  @P1 VIADD R23, R18.reuse, 0xffffffe0 ;  /* 0xffffffe012171836 */ /* 0x040fe20000000000 */
[----:B------:R-:W-:Y:S01]  /*0f40*/  SHF.R.S32.HI R4, RZ, 0x1f, R149 ;  /* 0x0000001fff047819 */ /* 0x000fe20000011495 */
[----:B------:R-:W-:Y:S01]  /*0f50*/  IMAD.MOV.U32 R5, RZ, RZ, R9 ;  /* 0x000000ffff057224 */ /* 0x000fe200078e0009 */
[----:B------:R-:W-:Y:S01]  /*0f60*/  SHF.R.S32.HI R9, RZ, 0x1f, R153 ;  /* 0x0000001fff097819 */ /* 0x000fe20000011499 */
[----:B------:R-:W-:Y:S01]  /*0f70*/  IMAD.IADD R18, R18, 0x1, R17 ;  /* 0x0000000112127824 */ /* 0x000fe200078e0211 */
[----:B------:R-:W-:Y:S01]  /*0f80*/  SHF.R.S32.HI R9, RZ, 0x1f, R150 ;  /* 0x0000001fff097819 */ /* 0x000fe20000011496 */
[----:B0-----:R-:W-:Y:S01]  /*0f90*/  IMAD.MOV.U32 R6, RZ, RZ, R10 ;  /* 0x000000ffff067224 */ /* 0x001fe200078e000a */
[----:B------:R-:W-:Y:S01]  /*0fa0*/  SHF.R.S32.HI R4, RZ, 0x1f, R146 ;  /* 0x0000001fff047819 */ /* 0x000fe20000011492 */
[----:B------:R-:W-:Y:S01]  /*0fb0*/  IMAD.MOV.U32 R7, RZ, RZ, R11 ;  /* 0x000000ffff077224 */ /* 0x000fe200078e000b */
[----:B------:R-:W-:Y:S01]  /*0fc0*/  SHF.R.S32.HI R9, RZ, 0x1f, R147 ;  /* 0x0000001fff097819 */ /* 0x000fe20000011493 */
[----:B------:R-:W-:Y:S01]  /*0fd0*/  IMAD.MOV.U32 R2, RZ, RZ, RZ ;  /* 0x000000ffff027224 */ /* 0x000fe200078e00ff */
[----:B------:R-:W-:Y:S01]  /*0fe0*/  SHF.R.S32.HI R4, RZ, 0x1f, R144 ;  /* 0x0000001fff047819 */ /* 0x000fe20000011490 */
[----:B------:R-:W-:-:S02]  /*0ff0*/  IMAD.IADD R17, R17, 0x1, R23 ;  /* 0x0000000111117824 */ /* 0x000fc400078e0217 */
[----:B------:R-:W-:Y:S01]  /*1000*/  VIADD R136, R23, 0x6000 ;  /* 0x0000600017887836 */ /* 0x000fe20000000000 */
[----:B------:R-:W-:Y:S01]  /*1010*/  UMOV UR38, URZ ;  /* 0x0000003f00267c82 */ /* 0x000fe20008000000 */
[----:B-12---:R-:W-:-:S07]  /*1020*/  LOP3.LUT R19, R19, 0x1, RZ, 0xfc, !PT ;  /* 0x0000000113137812 */ /* 0x006fce00078efcff */
.L_x_205:
[----:B0-----:R-:W0:Y:S01]  /*1030*/  LDC.64 R138, c[0x0][0xc88] ;  /* 0x00032200ff8a7b82 */ /* 0x001e220000000a00 */
[----:B------:R-:W-:-:S07]  /*1040*/  ULDC.64 UR4, c[0x0][0xa28] ;  /* 0x00028a0000047ab9 */ /* 0x000fce0000000a00 */
[----:B-1234-:R-:W1:Y:S08]  /*1050*/  LDC.64 R10, c[0x0][0x418] ;  /* 0x00010600ff0a7b82 */ /* 0x01ee700000000a00 */
[----:B------:R-:W2:Y:S01]  /*1060*/  LDC R0, c[0x0][0x424] ;  /* 0x00010900ff007b82 */ /* 0x000ea20000000800 */
[----:B0-----:R-:W-:-:S07]  /*1070*/  IMAD.WIDE R138, R7, 0x4, R138 ;  /* 0x00000004078a7825 */ /* 0x001fce00078e028a */
[----:B------:R-:W0:Y:S01]  /*1080*/  LDC R89, c[0x0][0x2f0] ;  /* 0x0000bc00ff597b82 */ /* 0x000e220000000800 */
[----:B------:R-:W3:Y:S01]  /*1090*/  LDG.E R138, desc[UR36][R138.64] ;  /* 0x000000248a8a7981 */ /* 0x000ee2000c1e1900 */
[----:B------:R-:W-:Y:S01]  /*10a0*/  ISETP.NE.U32.AND P0, PT, RZ, UR4, PT ;  /* 0x00000004ff007c0c */ /* 0x000fe2000bf05070 */
[----:B------:R-:W-:-:S03]  /*10b0*/  IMAD.MOV.U32 R4, RZ, RZ, RZ ;  /* 0x000000ffff047224 */ /* 0x000fc600078e00ff */
[----:B------:R-:W-:Y:S02]  /*10c0*/  ISETP.NE.AND.EX P0, PT, RZ, UR5, PT, P0 ;  /* 0x00000005ff007c0c */ /* 0x000fe4000bf05300 */
[----:B---3--:R-:W-:-:S11]  /*10d0*/  SHF.R.S32.HI R156, RZ, 0x1f, R138 ;  /* 0x0000001fff9c7819 */ /* 0x008fd6000001148a */
[----:B------:R-:W-:-:S04]  /*10e0*/  @P0 LEA R8, P1, R138, UR4, 0x2 ;  /* 0x000000048a080c11 */ /* 0x000fc8000f8210ff */
[----:B------:R-:W-:Y:S01]  /*10f0*/  @P0 LEA.HI.X R9, R138, UR5, R156, 0x2, P1 ;  /* 0x000000058a090c11 */ /* 0x000fe200088f149c */
[----:B------:R-:W-:Y:S02]  /*1100*/  ULDC.64 UR4, c[0x0][0xa20] ;  /* 0x0002880000047ab9 */ /* 0x000fe40000000a00 */
[----:B------:R-:W-:Y:S02]  /*1110*/  ISETP.NE.U32.AND P1, PT, RZ, UR4, PT ;  /* 0x00000004ff007c0c */ /* 0x000fe4000bf25070 */
[----:B------:R3:W5:Y:S01]  /*1120*/  @P0 LDG.E R4, desc[UR36][R8.64] ;  /* 0x0000002408040981 */ /* 0x000762000c1e1900 */
[----:B-1----:R-:W-:Y:S02]  /*1130*/  ISETP.NE.U32.AND P0, PT, R10, RZ, PT ;  /* 0x000000ff0a00720c */ /* 0x002fe40003f05070 */
[----:B------:R-:W-:Y:S02]  /*1140*/  ISETP.NE.AND.EX P1, PT, RZ, UR5, PT, P1 ;  /* 0x00000005ff007c0c */ /* 0x000fe4000bf25310 */
[----:B------:R-:W-:-:S04]  /*1150*/  ISETP.NE.AND.EX P0, PT, R11, RZ, PT, P0 ;  /* 0x000000ff0b00720c */ /* 0x000fc80003f05300 */
[----:B--2---:R-:W-:-:S05]  /*1160*/  SEL R0, R0, 0x1, P0 ;  /* 0x0000000100007807 */ /* 0x004fca0000000000 */
[----:B0-----:R-:W-:Y:S02]  /*1170*/  IMAD R89, R0, R89, RZ ;  /* 0x0000005900597224 */ /* 0x001fe400078e02ff */
[----:B------:R-:W-:-:S04]  /*1180*/  @P1 LEA R10, P2, R138, UR4, 0x2 ;  /* 0x000000048a0a1c11 */ /* 0x000fc8000f8410ff */
[----:B------:R-:W-:-:S05]  /*1190*/  @P1 LEA.HI.X R11, R138, UR5, R156, 0x2, P2 ;  /* 0x000000058a0b1c11 */ /* 0x000fca00090f149c */
[----:B------:R3:W5:Y:S01]  /*11a0*/  @P1 LDG.E R89, desc[UR36][R10.64] ;  /* 0x000000240a591981 */ /* 0x000762000c1e1900 */
[----:B------:R-:W-:Y:S05]  /*11b0*/  @P1 BRA `(.L_x_164) ;  /* 0x0000000000241947 */ /* 0x000fea0003800000 */
[----:B------:R-:W-:Y:S02]  /*11c0*/  ULDC.64 UR4, c[0x0][0xa08] ;  /* 0x0002820000047ab9 */ /* 0x000fe40000000a00 */
[----:B------:R-:W-:-:S04]  /*11d0*/  ISETP.NE.U32.AND P0, PT, RZ, UR4, PT ;  /* 0x00000004ff007c0c */ /* 0x000fc8000bf05070 */
[----:B------:R-:W-:-:S13]  /*11e0*/  ISETP.NE.AND.EX P0, PT, RZ, UR5, PT, P0 ;  /* 0x00000005ff007c0c */ /* 0x000fda000bf05300 */
[----:B------:R-:W-:Y:S05]  /*11f0*/  @!P0 BRA `(.L_x_164) ;  /* 0x0000000000148947 */ /* 0x000fea0003800000 */
[----:B---3--:R-:W0:Y:S02]  /*1200*/  LDC.64 R8, c[0x0][0xa08] ;  /* 0x00028200ff087b82 */ /* 0x008e240000000a00 */
[----:B0-----:R-:W-:-:S05]  /*1210*/  IMAD.WIDE R8, R138, 0x4, R8 ;  /* 0x000000048a087825 */ /* 0x001fca00078e0208 */
[----:B-----5:R-:W2:Y:S04]  /*1220*/  LDG.E R89, desc[UR36][R8.64] ;  /* 0x0000002408597981 */ /* 0x020ea8000c1e1900 */
[----:B------:R-:W2:Y:S02]  /*1230*/  LDG.E R0, desc[UR36][R8.64+0x4] ;  /* 0x0000042408007981 */ /* 0x000ea4000c1e1900 */
[----:B--2---:R-:W-:-:S07]  /*1240*/  IMAD.IADD R89, R0, 0x1, -R89 ;  /* 0x0000000100597824 */ /* 0x004fce00078e0a59 */
.L_x_164:
[----:B-----5:R-:W-:Y:S01]  /*1250*/  IMAD.IADD R89, R89, 0x1, -R4 ;  /* 0x0000000159597824 */ /* 0x020fe200078e0a04 */
[C---:B------:R-:W-:Y:S01]  /*1260*/  LOP3.LUT R3, R6.reuse, 0xff000000, RZ, 0xc0, !PT ;  /* 0xff00000006037812 */ /* 0x040fe200078ec0ff */
[----:B------:R-:W-:Y:S01]  /*1270*/  IMAD.MOV.U32 R88, RZ, RZ, RZ ;  /* 0x000000ffff587224 */ /* 0x000fe200078e00ff */
[----:B------:R-:W-:Y:S01]  /*1280*/  LOP3.LUT R0, R6, 0xff0000, RZ, 0xc0, !PT ;  /* 0x00ff000006007812 */ /* 0x000fe200078ec0ff */
[C---:B------:R-:W-:Y:S01]  /*1290*/  VIADD R4, R89.reuse, 0x7f ;  /* 0x0000007f59047836 */ /* 0x040fe20000000000 */
[----:B------:R-:W-:Y:S02]  /*12a0*/  ISETP.GE.AND P0, PT, R89, 0x1, PT ;  /* 0x000000015900780c */ /* 0x000fe40003f06270 */
[----:B------:R-:W-:Y:S02]  /*12b0*/  SHF.R.U32.HI R3, RZ, 0x8, R3 ;  /* 0x00000008ff037819 */ /* 0x000fe40000011603 */
[----:B------:R-:W-:Y:S02]  /*12c0*/  SHF.R.S32.HI R7, RZ, 0x1f, R4 ;  /* 0x0000001fff077819 */ /* 0x000fe40000011404 */
[----:B------:R-:W-:-:S02]  /*12d0*/  LEA.HI R0, R0, R3, RZ, 0x10 ;  /* 0x0000000300007211 */ /* 0x000fc400078f80ff */
[----:B------:R-:W-:Y:S02]  /*12e0*/  LEA.HI R7, R7, R4, RZ, 0x7 ;  /* 0x0000000407077211 */ /* 0x000fe400078f38ff */
[----:B------:R-:W-:Y:S02]  /*12f0*/  LOP3.LUT R155, R0, 0xff, RZ, 0xc0, !PT ;  /* 0x000000ff009b7812 */ /* 0x000fe400078ec0ff */
[----:B------:R-:W-:Y:S02]  /*1300*/  SHF.R.U32.HI R140, RZ, 0x10, R0 ;  /* 0x00000010ff8c7819 */ /* 0x000fe40000011600 */
[----:B---3--:R-:W-:Y:S01]  /*1310*/  SHF.R.S32.HI R11, RZ, 0x7, R7 ;  /* 0x00000007ff0b7819 */ /* 0x008fe20000011407 */
[----:B------:R-:W-:Y:S06]  /*1320*/  @!P0 BRA `(.L_x_165) ;  /* 0x0000000000748947 */ /* 0x000fec0003800000 */
[----:B------:R-:W0:Y:S01]  /*1330*/  LDC R3, c[0x0][0x9f0] ;  /* 0x00027c00ff037b82 */ /* 0x000e220000000800 */
[----:B------:R-:W-:-:S04]  /*1340*/  ISETP.NE.AND P0, PT, R140, RZ, PT ;  /* 0x000000ff8c00720c */ /* 0x000fc80003f05270 */
[----:B0-----:R-:W-:-:S04]  /*1350*/  SEL R12, R140, R3, P0 ;  /* 0x000000038c0c7207 */ /* 0x001fc80000000000 */
[-C--:B------:R-:W-:Y:S02]  /*1360*/  IABS R4, R12.reuse ;  /* 0x0000000c00047213 */ /* 0x080fe40000000000 */
[----:B------:R-:W-:Y:S02]  /*1370*/  IADD3 R0, R11, -0x1, R12 ;  /* 0xffffffff0b007810 */ /* 0x000fe40007ffe00c */
[----:B------:R-:W0:Y:S01]  /*1380*/  I2F.RP R3, R4 ;  /* 0x0000000400037306 */ /* 0x000e220000209400 */
[----:B------:R-:W-:Y:S02]  /*1390*/  IABS R13, R12 ;  /* 0x0000000c000d7213 */ /* 0x000fe40000000000 */
[----:B------:R-:W-:Y:S02]  /*13a0*/  IABS R10, R0 ;  /* 0x00000000000a7213 */ /* 0x000fe40000000000 */
[----:B------:R-:W-:-:S04]  /*13b0*/  LOP3.LUT R0, R0, R12, RZ, 0x3c, !PT ;  /* 0x0000000c00007212 */ /* 0x000fc800078e3cff */
[----:B------:R-:W-:Y:S01]  /*13c0*/  ISETP.GE.AND P2, PT, R0, RZ, PT ;  /* 0x000000ff0000720c */ /* 0x000fe20003f46270 */
[----:B0-----:R-:W0:Y:S02]  /*13d0*/  MUFU.RCP R3, R3 ;  /* 0x0000000300037308 */ /* 0x001e240000001000 */
[----:B0-----:R-:W-:Y:S02]  /*13e0*/  VIADD R8, R3, 0xffffffe ;  /* 0x0ffffffe03087836 */ /* 0x001fe40000000000 */
[----:B------:R-:W-:-:S04]  /*13f0*/  IMAD.MOV R3, RZ, RZ, -R13 ;  /* 0x000000ffff037224 */ /* 0x000fc800078e0a0d */
[----:B------:R0:W1:Y:S02]  /*1400*/  F2I.FTZ.U32.TRUNC.NTZ R9, R8 ;  /* 0x0000000800097305 */ /* 0x000064000021f000 */
[----:B0-----:R-:W-:Y:S02]  /*1410*/  IMAD.MOV.U32 R8, RZ, RZ, RZ ;  /* 0x000000ffff087224 */ /* 0x001fe400078e00ff */
[----:B-1----:R-:W-:-:S04]  /*1420*/  IMAD.MOV R7, RZ, RZ, -R9 ;  /* 0x000000ffff077224 */ /* 0x002fc800078e0a09 */
[----:B------:R-:W-:-:S04]  /*1430*/  IMAD R7, R7, R4, RZ ;  /* 0x0000000407077224 */ /* 0x000fc800078e02ff */
[----:B------:R-:W-:-:S06]  /*1440*/  IMAD.HI.U32 R9, R9, R7, R8 ;  /* 0x0000000709097227 */ /* 0x000fcc00078e0008 */
[----:B------:R-:W-:-:S04]  /*1450*/  IMAD.HI.U32 R9, R9, R10, RZ ;  /* 0x0000000a09097227 */ /* 0x000fc800078e00ff */
[----:B------:R-:W-:-:S05]  /*1460*/  IMAD R3, R9, R3, R10 ;  /* 0x0000000309037224 */ /* 0x000fca00078e020a */
[----:B------:R-:W-:-:S13]  /*1470*/  ISETP.GT.U32.AND P1, PT, R4, R3, PT ;  /* 0x000000030400720c */ /* 0x000fda0003f24070 */
[----:B------:R-:W-:Y:S02]  /*1480*/  @!P1 IMAD.IADD R3, R3, 0x1, -R4 ;  /* 0x0000000103039824 */ /* 0x000fe400078e0a04 */
[----:B------:R-:W-:Y:S01]  /*1490*/  @!P1 VIADD R9, R9, 0x1 ;  /* 0x0000000109099836 */ /* 0x000fe20000000000 */
[----:B------:R-:W-:Y:S02]  /*14a0*/  ISETP.NE.AND P1, PT, R12, RZ, PT ;  /* 0x000000ff0c00720c */ /* 0x000fe40003f25270 */
[----:B------:R-:W-:-:S13]  /*14b0*/  ISETP.GE.U32.AND P0, PT, R3, R4, PT ;  /* 0x000000040300720c */ /* 0x000fda0003f06070 */
[----:B------:R-:W-:-:S04]  /*14c0*/  @P0 VIADD R9, R9, 0x1 ;  /* 0x0000000109090836 */ /* 0x000fc80000000000 */
[----:B------:R-:W-:Y:S01]  /*14d0*/  @!P2 IMAD.MOV R9, RZ, RZ, -R9 ;  /* 0x000000ffff09a224 */ /* 0x000fe200078e0a09 */
[----:B------:R-:W-:-:S04]  /*14e0*/  @!P1 LOP3.LUT R9, RZ, R12, RZ, 0x33, !PT ;  /* 0x0000000cff099212 */ /* 0x000fc800078e33ff */
[----:B------:R-:W-:-:S07]  /*14f0*/  MOV R88, R9 ;  /* 0x0000000900587202 */ /* 0x000fce0000000f00 */
.L_x_165:
[-C--:B------:R-:W-:Y:S01]  /*1500*/  IMAD R22, R155, R88.reuse, RZ ;  /* 0x000000589b167224 */ /* 0x080fe200078e02ff */
[----:B------:R-:W-:Y:S01]  /*1510*/  LOP3.LUT R139, R6, 0xffff, RZ, 0xc0, !PT ;  /* 0x0000ffff068b7812 */ /* 0x000fe200078ec0ff */
[----:B------:R-:W-:Y:S01]  /*1520*/  IMAD.MOV.U32 R141, RZ, RZ, R5 ;  /* 0x000000ffff8d7224 */ /* 0x000fe200078e0005 */
[----:B------:R-:W-:Y:S02]  /*1530*/  PLOP3.LUT P0, PT, PT, PT, PT, 0x80, 0x0 ;  /* 0x000000000000781c */ /* 0x000fe40003f0f070 */
[----:B------:R-:W-:Y:S02]  /*1540*/  CS2R R20, SRZ ;  /* 0x0000000000147805 */ /* 0x000fe4000001ff00 */
[----:B------:R-:W-:Y:S02]  /*1550*/  VIADDMNMX R88, R22, R88, R11, PT ;  /* 0x0000005816587246 */ /* 0x000fe4000380010b */
[----:B------:R-:W-:Y:S02]  /*1560*/  CS2R R134, SRZ ;  /* 0x0000000000867805 */ /* 0x000fe4000001ff00 */
[----:B------:R-:W-:-:S02]  /*1570*/  CS2R R54, SRZ ;  /* 0x0000000000367805 */ /* 0x000fc4000001ff00 */
[----:B------:R-:W-:Y:S02]  /*1580*/  CS2R R76, SRZ ;  /* 0x00000000004c7805 */ /* 0x000fe4000001ff00 */
[----:B------:R-:W-:Y:S02]  /*1590*/  ISETP.GT.AND P1, PT, R88, R22, PT ;  /* 0x000000165800720c */ /* 0x000fe40003f24270 */
        /* <DEDUP_REMOVED lines=22> */
[----:B------:R-:W0:Y:S01]  /*1700*/  S2R R0, SR_TID.X ;  /* 0x0000000000007919 */ /* 0x000e220000002100 */
[----:B------:R-:W-:-:S04]  /*1710*/  UIADD3 UR6, UR40, 0x21800, URZ ;  /* 0x0002180028067890 */ /* 0x000fc8000fffe03f */
[----:B------:R-:W-:-:S06]  /*1720*/  ULOP3.LUT UP0, URZ, UR6, 0x3ff, URZ, 0xc0, !UPT ;  /* 0x000003ff063f7892 */ /* 0x000fcc000f80c03f */
[----:B------:R-:W-:Y:S01]  /*1730*/  PLOP3.LUT P0, PT, PT, PT, UP0, 0x80, 0x0 ;  /* 0x000000000000781c */ /* 0x000fe20003f0f008 */
[----:B0-----:R-:W-:-:S05]  /*1740*/  VIADD R3, R0, 0xffffff80 ;  /* 0xffffff8000037836 */ /* 0x001fca0000000000 */
[----:B------:R-:W-:-:S04]  /*1750*/  SHF.R.S32.HI R0, RZ, 0x1f, R3 ;  /* 0x0000001fff007819 */ /* 0x000fc80000011403 */
[----:B------:R-:W-:-:S04]  /*1760*/  LEA.HI R0, R0, R3, RZ, 0x7 ;  /* 0x0000000300007211 */ /* 0x000fc800078f38ff */
[----:B------:R-:W-:-:S06]  /*1770*/  SHF.R.S32.HI R0, RZ, 0x7, R0 ;  /* 0x00000007ff007819 */ /* 0x000fcc0000011400 */
[----:B------:R-:W0:Y:S02]  /*1780*/  SHFL.IDX PT, R0, R0, RZ, 0x1f ;  /* 0x00001fff00007589 */ /* 0x000e2400000e0000 */
[----:B0-----:R-:W-:-:S13]  /*1790*/  R2UR UR42, R0 ;  /* 0x00000000002a72ca */ /* 0x001fda00000e0000 */
        /* <DEDUP_REMOVED lines=14> */
[----:B------:R-:W-:Y:S02]  /*1880*/  IMAD.U32 R10, RZ, RZ, UR6 ;  /* 0x00000006ff0a7e24 */ /* 0x000fe4000f8e00ff */
        /* <DEDUP_REMOVED lines=8> */
.L_x_167:
[----:B------:R-:W2:Y:S01]  /*1910*/  LDL R20, [R1+0x8] ;  /* 0x0000080001147983 */ /* 0x000ea20000100800 */
[----:B------:R-:W-:Y:S02]  /*1920*/  ISETP.NE.AND P0, PT, R19, 0x3, PT ;  /* 0x000000031300780c */ /* 0x000fe40003f05270 */
[----:B--2---:R-:W-:-:S04]  /*1930*/  LEA.HI R0, R20, R20, RZ, 0x1 ;  /* 0x0000001414007211 */ /* 0x004fc800078f08ff */
[----:B------:R-:W-:-:S05]  /*1940*/  LOP3.LUT R0, R0, 0xfffffffe, RZ, 0xc0, !PT ;  /* 0xfffffffe00007812 */ /* 0x000fca00078ec0ff */
[----:B------:R-:W-:-:S05]  /*1950*/  IMAD.IADD R0, R20, 0x1, -R0 ;  /* 0x0000000114007824 */ /* 0x000fca00078e0a00 */
[----:B------:R-:W-:-:S04]  /*1960*/  SHF.L.U32 R0, R0, 0x1f, RZ ;  /* 0x0000001f00007819 */ /* 0x000fc800000006ff */
[----:B------:R-:W0:Y:S02]  /*1970*/  SYNCS.PHASECHK.TRANS64.TRYWAIT P1, [UR40+0x2d800], R0 ;  /* 0x02d80000ff0075a7 */ /* 0x000e240008020168 */
[----:B0-----:R-:W-:Y:S05]  /*1980*/  @!P1 BRA `(.L_x_168) ;  /* 0x000000cc00d89947 */ /* 0x001fea0003800000 */
.L_x_288:
[----:B------:R-:W-:Y:S05]  /*1990*/  @!P0 BRA `(.L_x_169) ;  /* 0x0000000000048947 */ /* 0x000fea0003800000 */
[----:B------:R-:W-:Y:S01]  /*19a0*/  BPT.TRAP 0x1 ;  /* 0x000000040000795c */ /* 0x000fe20000300000 */
.L_x_169:
[----:B------:R-:W-:Y:S01]  /*19b0*/  IMAD.U32 R5, RZ, RZ, UR38 ;  /* 0x00000026ff057e24 */ /* 0x000fe2000f8e00ff */
[----:B0-----:R-:W-:-:S04]  /*19c0*/  SHF.L.U32 R0, R2, 0x1f, RZ ;  /* 0x0000001f02007819 */ /* 0x001fc800000006ff */
[----:B------:R-:W-:-:S04]  /*19d0*/  LEA R5, R5, UR40, 0x3 ;  /* 0x0000002805057c11 */ /* 0x000fc8000f8e18ff */
[----:B------:R0:W1:Y:S01]  /*19e0*/  SYNCS.PHASECHK.TRANS64.TRYWAIT P1, [R5+URZ+0x2d830], R0 ;  /* 0x02d83000050075a7 */ /* 0x000062000802017f */
[----:B------:R-:W-:Y:S05]  /*19f0*/  @!P0 BRA `(.L_x_170) ;  /* 0x0000000000048947 */ /* 0x000fea0003800000 */
[----:B------:R-:W-:Y:S01]  /*1a00*/  BPT.TRAP 0x1 ;  /* 0x000000040000795c */ /* 0x000fe20000300000 */
.L_x_170:
[----:B------:R-:W-:Y:S01]  /*1a10*/  IMAD.MOV.U32 R135, RZ, RZ, RZ ;  /* 0x000000ffff877224 */ /* 0x000fe200078e00ff */
[----:B-1----:R-:W-:Y:S06]  /*1a20*/  @P1 BRA `(.L_x_171) ;  /* 0x0000000000081947 */ /* 0x002fec0003800000 */
[----:B------:R-:W1:Y:S02]  /*1a30*/  SYNCS.PHASECHK.TRANS64.TRYWAIT P1, [R5+URZ+0x2d830], R0 ;  /* 0x02d83000050075a7 */ /* 0x000e64000802017f */
[----:B-1----:R-:W-:Y:S05]  /*1a40*/  @!P1 BRA `(.L_x_172) ;  /* 0x000000cc00c09947 */ /* 0x002fea0003800000 */
.L_x_171:
[----:B------:R-:W-:Y:S05]  /*1a50*/  WARPSYNC.ALL ;  /* 0x0000000000007948 */ /* 0x000fea0003800000 */
[----:B------:R-:W-:Y:S01]  /*1a60*/  UIADD3 UR4, UR40, 0x15400, URZ ;  /* 0x0001540028047890 */ /* 0x000fe2000fffe03f */
[----:B------:R-:W-:Y:S01]  /*1a70*/  WARPGROUP.ARRIVE ;  /* 0x00000000000079c5 */ /* 0x000fe20000000000 */
[----:B------:R-:W-:Y:S02]  /*1a80*/  ULEA UR43, UR43, UR40, 0xc ;  /* 0x000000282b2b7291 */ /* 0x000fe4000f8e603f */
[----:B------:R-:W-:Y:S02]  /*1a90*/  USHF.R.U32.HI UR4, URZ, 0x4, UR4 ;  /* 0x000000043f047899 */ /* 0x000fe40008011604 */
[----:B------:R-:W-:-:S02]  /*1aa0*/  UIADD3 UR43, UR43, 0xc400, URZ ;  /* 0x0000c4002b2b7890 */ /* 0x000fc4000fffe03f */
[----:B------:R-:W-:Y:S02]  /*1ab0*/  ULOP3.LUT UR4, UR4, 0x3fff, URZ, 0xc0, !UPT ;  /* 0x00003fff04047892 */ /* 0x000fe4000f8ec03f */
[----:B------:R-:W-:Y:S02]  /*1ac0*/  USHF.R.U32.HI UR43, URZ, 0x4, UR43 ;  /* 0x000000043f2b7899 */ /* 0x000fe4000801162b */
[----:B------:R-:W-:Y:S02]  /*1ad0*/  ULOP3.LUT UR28, UR4, 0x10000, URZ, 0xfc, !UPT ;  /* 0x00010000041c7892 */ /* 0x000fe4000f8efc3f */
[----:B------:R-:W-:Y:S02]  /*1ae0*/  ULOP3.LUT UR43, UR43, 0x3fff, URZ, 0xc0, !UPT ;  /* 0x00003fff2b2b7892 */ /* 0x000fe4000f8ec03f */
[----:B------:R-:W-:Y:S02]  /*1af0*/  UIMAD UR6, UR38, 0x600, UR28 ;  /* 0x00000600260678a4 */ /* 0x000fe4000f8e021c */
[----:B------:R-:W-:Y:S01]  /*1b00*/  ULOP3.LUT UR4, UR43, 0x10000, URZ, 0xfc, !UPT ;  /* 0x000100002b047892 */ /* 0x000fe2000f8efc3f */
[----:B------:R-:W-:Y:S01]  /*1b10*/  UMOV UR7, 0x80000020 ;  /* 0x8000002000077882 */ /* 0x000fe20000000000 */
[----:B------:R-:W-:-:S02]  /*1b20*/  UMOV UR5, 0x80000020 ;  /* 0x8000002000057882 */ /* 0x000fc40000000000 */
[----:B------:R-:W-:Y:S02]  /*1b30*/  UIADD3 UR8, UR4, 0x2, URZ ;  /* 0x0000000204087890 */ /* 0x000fe4000fffe03f */
[----:B------:R-:W-:Y:S01]  /*1b40*/  UIADD3 UR10, UR6, 0x2, URZ ;  /* 0x00000002060a7890 */ /* 0x000fe2000fffe03f */
[----:B------:R-:W-:Y:S02]  /*1b50*/  UMOV UR9, 0x80000020 ;  /* 0x8000002000097882 */ /* 0x000fe40000000000 */
[----:B------:R-:W-:Y:S01]  /*1b60*/  HGMMA.64x128x16.F32 R24, gdesc[UR4], RZ, !UPT, gsb0 ;  /* 0x01e00000041879f0 */ /* 0x000fe2000c0008ff */
[----:B------:R-:W-:Y:S01]  /*1b70*/  UMOV UR11, 0x80000020 ;  /* 0x80000020000b7882 */ /* 0x000fe20000000000 */
[----:B------:R-:W-:Y:S02]  /*1b80*/  UIADD3 UR12, UR4, 0x300, URZ ;  /* 0x00000300040c7890 */ /* 0x000fe4000fffe03f */
[----:B------:R-:W-:Y:S01]  /*1b90*/  UIADD3 UR14, UR6, 0x200, URZ ;  /* 0x00000200060e7890 */ /* 0x000fe2000fffe03f */
[----:B------:R-:W-:Y:S01]  /*1ba0*/  UMOV UR13, 0x80000020 ;  /* 0x80000020000d7882 */ /* 0x000fe20000000000 */
[----:B------:R-:W-:Y:S01]  /*1bb0*/  UMOV UR15, 0x80000020 ;  /* 0x80000020000f7882 */ /* 0x000fe20000000000 */
[----:B------:R-:W-:-:S02]  /*1bc0*/  UIADD3 UR16, UR4, 0x302, URZ ;  /* 0x0000030204107890 */ /* 0x000fc4000fffe03f */
[----:B------:R-:W-:Y:S01]  /*1bd0*/  UIADD3 UR18, UR6, 0x202, URZ ;  /* 0x0000020206127890 */ /* 0x000fe2000fffe03f */
[----:B------:R-:W-:Y:S01]  /*1be0*/  UMOV UR17, 0x80000020 ;  /* 0x8000002000117882 */ /* 0x000fe20000000000 */
[----:B------:R-:W-:Y:S01]  /*1bf0*/  UMOV UR19, 0x80000020 ;  /* 0x8000002000137882 */ /* 0x000fe20000000000 */
[----:B------:R-:W-:Y:S02]  /*1c00*/  UIADD3 UR20, UR4, 0x600, URZ ;  /* 0x0000060004147890 */ /* 0x000fe4000fffe03f */
[----:B------:R-:W-:Y:S01]  /*1c10*/  UIADD3 UR22, UR6, 0x400, URZ ;  /* 0x0000040006167890 */ /* 0x000fe2000fffe03f */
[----:B------:R-:W-:Y:S01]  /*1c20*/  UMOV UR21, 0x80000020 ;  /* 0x8000002000157882 */ /* 0x000fe20000000000 */
[----:B------:R-:W-:Y:S01]  /*1c30*/  UMOV UR23, 0x80000020 ;  /* 0x8000002000177882 */ /* 0x000fe20000000000 */
[----:B------:R-:W-:Y:S02]  /*1c40*/  UIADD3 UR24, UR4, 0x602, URZ ;  /* 0x0000060204187890 */ /* 0x000fe4000fffe03f */
[----:B------:R-:W-:Y:S01]  /*1c50*/  UIADD3 UR26, UR6, 0x402, URZ ;  /* 0x00000402061a7890 */ /* 0x000fe2000fffe03f */
[----:B------:R-:W-:Y:S01]  /*1c60*/  UMOV UR25, 0x80000020 ;  /* 0x8000002000197882 */ /* 0x000fe20000000000 */
[----:B------:R-:W-:Y:S01]  /*1c70*/  UMOV UR27, 0x80000020 ;  /* 0x80000020001b7882 */ /* 0x000fe20000000000 */
[----:B------:R-:W-:-:S02]  /*1c80*/  WARPGROUP.DEPBAR.LE gsb0, 0x0 ;  /* 0x00008000000079c5 */ /* 0x000fc40000010000 */
        /* <DEDUP_REMOVED lines=15> */
[----:B------:R-:W-:Y:S05]  /*1d80*/  @!P0 BRA `(.L_x_173) ;  /* 0x0000000000048947 */ /* 0x000fea0003800000 */
[----:B------:R-:W-:Y:S01]  /*1d90*/  BPT.TRAP 0x1 ;  /* 0x000000040000795c */ /* 0x000fe20000300000 */
.L_x_173:
[----:B------:R-:W-:Y:S01]  /*1da0*/  IADD3 R89, R89, 0x80, -R157 ;  /* 0x0000008059597810 */ /* 0x000fe20007ffe89d */
[----:B------:R-:W-:Y:S01]  /*1db0*/  ULDC UR6, c[0x0][0x988] ;  /* 0x0002620000067ab9 */ /* 0x000fe20000000800 */
[----:B------:R-:W-:Y:S01]  /*1dc0*/  P2R R7, PR, RZ, 0x1 ;  /* 0x00000001ff077803 */ /* 0x000fe20000000000 */
[----:B------:R-:W-:Y:S01]  /*1dd0*/  IMAD.MOV.U32 R133, RZ, RZ, R135 ;  /* 0x000000ffff857224 */ /* 0x000fe200078e0087 */
[-C--:B------:R-:W-:Y:S01]  /*1de0*/  MOV R121, R135.reuse ;  /* 0x0000008700797202 */ /* 0x080fe20000000f00 */
[----:B------:R-:W-:Y:S01]  /*1df0*/  IMAD R4, R88, -0x80, R89 ;  /* 0xffffff8058047824 */ /* 0x000fe200078e0259 */
[----:B------:R-:W-:Y:S01]  /*1e00*/  MOV R91, R135 ;  /* 0x00000087005b7202 */ /* 0x000fe20000000f00 */
        /* <DEDUP_REMOVED lines=37> */
[----:B------:R-:W-:Y:S01]  /*2060*/  IMAD.MOV.U32 R89, RZ, RZ, R135 ;  /* 0x000000ffff597224 */ /* 0x000fe200078e0087 */
        /* <DEDUP_REMOVED lines=64> */
[----:B------:R-:W-:Y:S02]  /*2470*/  ISETP.GT.AND P0, PT, R4, 0x59, PT ;  /* 0x000000590400780c */ /* 0x000fe40003f04270 */
[----:B------:R-:W-:Y:S02]  /*2480*/  FSEL R114, R68, -INF , P6 ;  /* 0xff80000044727808 */ /* 0x000fe40003000000 */
[----:B------:R-:W-:-:S02]  /*2490*/  FMNMX.FTZ R3, R110, R3, !PT ;  /* 0x000000036e037209 */ /* 0x000fc40007810000 */
[----:B------:R-:W-:Y:S02]  /*24a0*/  FSEL R112, R59, -INF , P5 ;  /* 0xff8000003b707808 */ /* 0x000fe40002800000 */
[----:B------:R-:W-:Y:S02]  /*24b0*/  ISETP.GT.AND P5, PT, R4, 0x60, PT ;  /* 0x000000600400780c */ /* 0x000fe40003fa4270 */
[----:B------:R-:W-:Y:S02]  /*24c0*/  FSEL R116, R69, -INF , P0 ;  /* 0xff80000045747808 */ /* 0x000fe40000000000 */
[----:B------:R-:W-:Y:S02]  /*24d0*/  FMNMX.FTZ R3, R114, R3, !PT ;  /* 0x0000000372037209 */ /* 0x000fe40007810000 */
        /* <DEDUP_REMOVED lines=12> */
[----:B------:R-:W-:Y:S02]  /*25a0*/  FSEL R122, R77, -INF , P2 ;  /* 0xff8000004d7a7808 */ /* 0x000fe40001000000 */
[----:B------:R-:W-:-:S02]  /*25b0*/  FMNMX.FTZ R3, R76, R3, !PT ;  /* 0x000000034c037209 */ /* 0x000fc40007810000 */
[----:B------:R-:W-:Y:S02]  /*25c0*/  ISETP.GT.AND P3, PT, R4, 0x70, PT ;  /* 0x000000700400780c */ /* 0x000fe40003f64270 */
[----:B------:R-:W-:Y:S02]  /*25d0*/  FSEL R62, R62, -INF , P4 ;  /* 0xff8000003e3e7808 */ /* 0x000fe40002000000 */
[----:B------:R-:W-:Y:S02]  /*25e0*/  FSEL R124, R80, -INF , P3 ;  /* 0xff800000507c7808 */ /* 0x000fe40001800000 */
[----:B------:R-:W-:Y:S02]  /*25f0*/  FMNMX.FTZ R3, R122, R3, !PT ;  /* 0x000000037a037209 */ /* 0x000fe40007810000 */
[----:B------:R-:W-:Y:S02]  /*2600*/  ISETP.GT.AND P4, PT, R4, 0x71, PT ;  /* 0x000000710400780c */ /* 0x000fe40003f84270 */
[----:B------:R-:W-:-:S02]  /*2610*/  FMNMX.FTZ R3, R124, R3, !PT ;  /* 0x000000037c037209 */ /* 0x000fc40007810000 */
[----:B------:R-:W-:Y:S02]  /*2620*/  FSEL R130, R81, -INF , P4 ;  /* 0xff80000051827808 */ /* 0x000fe40002000000 */
[----:B------:R-:W-:Y:S02]  /*2630*/  ISETP.GT.AND P5, PT, R4, 0x78, PT ;  /* 0x000000780400780c */ /* 0x000fe40003fa4270 */
[----:B------:R-:W-:Y:S02]  /*2640*/  FMNMX.FTZ R3, R130, R3, !PT ;  /* 0x0000000382037209 */ /* 0x000fe40007810000 */
[----:B------:R-:W-:Y:S02]  /*2650*/  FSEL R128, R84, -INF , P5 ;  /* 0xff80000054807808 */ /* 0x000fe40002800000 */
[----:B------:R-:W-:Y:S02]  /*2660*/  ISETP.GT.AND P6, PT, R4, 0x79, PT ;  /* 0x000000790400780c */ /* 0x000fe40003fc4270 */
[----:B------:R-:W-:-:S02]  /*2670*/  FMNMX.FTZ R3, R128, R3, !PT ;  /* 0x0000000380037209 */ /* 0x000fc40007810000 */
[----:B------:R-:W-:Y:S02]  /*2680*/  FSEL R84, R85, -INF , P6 ;  /* 0xff80000055547808 */ /* 0x000fe40003000000 */
[----:B------:R-:W-:Y:S02]  /*2690*/  P2R R15, PR, RZ, 0x8 ;  /* 0x00000008ff0f7803 */ /* 0x000fe40000000000 */
[----:B------:R-:W-:Y:S01]  /*26a0*/  FMNMX.FTZ R11, R84, R3, !PT ;  /* 0x00000003540b7209 */ /* 0x000fe20007810000 */
[----:B------:R-:W-:Y:S01]  /*26b0*/  IMAD.U32 R3, RZ, RZ, UR6 ;  /* 0x00000006ff037e24 */ /* 0x000fe2000f8e00ff */
[----:B------:R-:W-:Y:S02]  /*26c0*/  P2R R21, PR, RZ, 0x4 ;  /* 0x00000004ff157803 */ /* 0x000fe40000000000 */
[----:B------:R-:W-:Y:S01]  /*26d0*/  ISETP.GT.AND P2, PT, R4, 0x58, PT ;  /* 0x000000580400780c */ /* 0x000fe20003f44270 */
[----:B01----:R-:W0:Y:S01]  /*26e0*/  SHFL.BFLY PT, R0, R11, 0x2, 0x1f ;  /* 0x0c401f000b007f89 */ /* 0x003e2200000e0000 */
[----:B------:R-:W-:-:S02]  /*26f0*/  P2R R29, PR, RZ, 0x2 ;  /* 0x00000002ff1d7803 */ /* 0x000fc40000000000 */
[----:B------:R-:W-:Y:S02]  /*2700*/  FSEL R70, R70, -INF , P2 ;  /* 0xff80000046467808 */ /* 0x000fe40001000000 */
[----:B------:R-:W-:Y:S02]  /*2710*/  ISETP.NE.AND P2, PT, R21, RZ, PT ;  /* 0x000000ff1500720c */ /* 0x000fe40003f45270 */
[C---:B------:R-:W-:Y:S02]  /*2720*/  ISETP.GT.AND P1, PT, R4.reuse, 0x59, PT ;  /* 0x000000590400780c */ /* 0x040fe40003f24270 */
[----:B------:R-:W-:Y:S02]  /*2730*/  P2R R31, PR, RZ, 0x1 ;  /* 0x00000001ff1f7803 */ /* 0x000fe40000000000 */
[----:B------:R-:W-:Y:S02]  /*2740*/  ISETP.GT.AND P0, PT, R4, 0x60, PT ;  /* 0x000000600400780c */ /* 0x000fe40003f04270 */
[----:B------:R-:W-:-:S02]  /*2750*/  FSEL R80, R71, -INF , P1 ;  /* 0xff80000047507808 */ /* 0x000fc40000800000 */
[----:B------:R-:W-:Y:S02]  /*2760*/  FSEL R74, R74, -INF , P0 ;  /* 0xff8000004a4a7808 */ /* 0x000fe40000000000 */
[----:B------:R-:W-:Y:S02]  /*2770*/  ISETP.NE.AND P0, PT, R31, RZ, PT ;  /* 0x000000ff1f00720c */ /* 0x000fe40003f05270 */
[----:B------:R-:W-:Y:S02]  /*2780*/  ISETP.NE.AND P1, PT, R29, RZ, PT ;  /* 0x000000ff1d00720c */ /* 0x000fe40003f25270 */
[----:B------:R-:W-:Y:S02]  /*2790*/  FSEL R126, R75, -INF , P0 ;  /* 0xff8000004b7e7808 */ /* 0x000fe40000000000 */
[----:B------:R-:W-:Y:S02]  /*27a0*/  FSEL R86, R86, -INF , P5 ;  /* 0xff80000056567808 */ /* 0x000fe40002800000 */
[----:B0-----:R-:W-:-:S02]  /*27b0*/  FMNMX.FTZ R13, R11, R0, !PT ;  /* 0x000000000b0d7209 */ /* 0x001fc40007810000 */
[----:B------:R-:W-:Y:S02]  /*27c0*/  ISETP.NE.AND P0, PT, R7, RZ, PT ;  /* 0x000000ff0700720c */ /* 0x000fe40003f05270 */
[----:B------:R-:W-:Y:S01]  /*27d0*/  R2UR UR6, R5 ;  /* 0x00000000050672ca */ /* 0x000fe200000e0000 */
[----:B------:R-:W0:-:S12]  /*27e0*/  SHFL.BFLY PT, R0, R13, 0x1, 0x1f ;  /* 0x0c201f000d007f89 */ /* 0x000e1800000e0000 */
[----:B------:R-:W-:-:S04]  /*27f0*/  UIADD3 UR6, UR6, 0x2d840, URZ ;  /* 0x0002d84006067890 */ /* 0x000fc8000fffe03f */
[----:B------:R-:W-:Y:S01]  /*2800*/  UPRMT UR6, UR41, 0x654, UR6 ;  /* 0x0000065429067896 */ /* 0x000fe20008000006 */
[----:B0-----:R-:W-:-:S08]  /*2810*/  FMNMX.FTZ R0, R13, R0, !PT ;  /* 0x000000000d007209 */ /* 0x001fd00007810000 */
[----:B------:R-:W-:Y:S01]  /*2820*/  SYNCS.ARRIVE.TRANS64.RED.A1T0 RZ, [UR6], RZ ;  /* 0x000000ffffff79a7 */ /* 0x000fe20008100406 */
[----:B------:R-:W-:Y:S02]  /*2830*/  FMNMX.FTZ R13, R26, R27, !PT ;  /* 0x0000001b1a0d7209 */ /* 0x000fe40007810000 */
[C---:B------:R-:W-:Y:S01]  /*2840*/  FSETP.NEU.FTZ.AND P3, PT, R0.reuse, -INF , PT ;  /* 0xff8000000000780b */ /* 0x040fe20003f7d000 */
[----:B------:R-:W-:Y:S01]  /*2850*/  FMUL.FTZ R9, R0, R3 ;  /* 0x0000000300097220 */ /* 0x000fe20000410000 */
[----:B------:R-:W-:-:S04]  /*2860*/  FMNMX.FTZ R13, R30, R13, !PT ;  /* 0x0000000d1e0d7209 */ /* 0x000fc80007810000 */
[----:B------:R-:W-:Y:S02]  /*2870*/  FMNMX.FTZ R13, R12, R13, !PT ;  /* 0x0000000d0c0d7209 */ /* 0x000fe40007810000 */
[----:B------:R-:W-:Y:S02]  /*2880*/  FSEL R9, R9, RZ, P3 ;  /* 0x000000ff09097208 */ /* 0x000fe40001800000 */
[----:B------:R-:W-:Y:S02]  /*2890*/  FMNMX.FTZ R13, R34, R13, !PT ;  /* 0x0000000d220d7209 */ /* 0x000fe40007810000 */
[----:B------:R-:W-:Y:S01]  /*28a0*/  ISETP.NE.AND P3, PT, R15, RZ, PT ;  /* 0x000000ff0f00720c */ /* 0x000fe20003f65270 */
[--C-:B------:R-:W-:Y:S01]  /*28b0*/  FFMA.FTZ R132, R25, R3, -R9.reuse ;  /* 0x0000000319847223 */ /* 0x100fe20000010809 */
[----:B------:R-:W-:Y:S01]  /*28c0*/  FMNMX.FTZ R15, R20, R13, !PT ;  /* 0x0000000d140f7209 */ /* 0x000fe20007810000 */
[-CC-:B------:R-:W-:Y:S01]  /*28d0*/  FFMA.FTZ R134, R6, R3.reuse, -R9.reuse ;  /* 0x0000000306867223 */ /* 0x180fe20000010809 */
[-CC-:B------:R-:W-:Y:S01]  /*28e0*/  FFMA.FTZ R6, R32, R3.reuse, -R9.reuse ;  /* 0x0000000320067223 */ /* 0x180fe20000010809 */
[--C-:B------:R-:W-:Y:S01]  /*28f0*/  FFMA.FTZ R32, R90, R3, -R9.reuse ;  /* 0x000000035a207223 */ /* 0x100fe20000010809 */
[----:B------:R-:W-:Y:S01]  /*2900*/  FMNMX.FTZ R15, R38, R15, !PT ;  /* 0x0000000f260f7209 */ /* 0x000fe20007810000 */
[-CC-:B------:R-:W-:Y:S01]  /*2910*/  FFMA.FTZ R4, R94, R3.reuse, -R9.reuse ;  /* 0x000000035e047223 */ /* 0x180fe20000010809 */
[----:B------:R-:W-:Y:S01]  /*2920*/  FSEL R90, R78, -INF , P1 ;  /* 0xff8000004e5a7808 */ /* 0x000fe20000800000 */
[--C-:B------:R-:W-:Y:S01]  /*2930*/  FFMA.FTZ R36, R36, R3, -R9.reuse ;  /* 0x0000000324247223 */ /* 0x100fe20000010809 */
[----:B------:R-:W-:Y:S01]  /*2940*/  FMNMX.FTZ R21, R92, R15, !PT ;  /* 0x0000000f5c157209 */ /* 0x000fe20007810000 */
[--C-:B------:R-:W-:Y:S01]  /*2950*/  FFMA.FTZ R37, R56, R3, -R9.reuse ;  /* 0x0000000338257223 */ /* 0x100fe20000010809 */
[----:B------:R-:W-:Y:S01]  /*2960*/  FSEL R94, R79, -INF , P2 ;  /* 0xff8000004f5e7808 */ /* 0x000fe20001000000 */
[----:B------:R0:W-:Y:S01]  /*2970*/  MUFU.EX2 R15, R36 ;  /* 0x00000024000f7308 */ /* 0x0001e20000000800 */
[----:B------:R-:W-:Y:S01]  /*2980*/  FMNMX.FTZ R21, R42, R21, !PT ;  /* 0x000000152a157209 */ /* 0x000fe20007810000 */
[-CC-:B------:R-:W-:Y:S01]  /*2990*/  FFMA.FTZ R56, R102, R3.reuse, -R9.reuse ;  /* 0x0000000366387223 */ /* 0x180fe20000010809 */
[----:B------:R-:W-:Y:S01]  /*29a0*/  FSEL R82, R82, -INF , P3 ;  /* 0xff80000052527808 */ /* 0x000fe20001800000 */
[--C-:B------:R-:W-:Y:S01]  /*29b0*/  FFMA.FTZ R8, R8, R3, -R9.reuse ;  /* 0x0000000308087223 */ /* 0x100fe20000010809 */
[----:B------:R-:W-:Y:S01]  /*29c0*/  FMNMX.FTZ R21, R96, R21, !PT ;  /* 0x0000001560157209 */ /* 0x000fe20007810000 */
[--C-:B------:R-:W-:Y:S01]  /*29d0*/  FFMA.FTZ R52, R52, R3, -R9.reuse ;  /* 0x0000000334347223 */ /* 0x100fe20000010809 */
[----:B------:R-:W-:Y:S01]  /*29e0*/  FSEL R102, R87, -INF , P6 ;  /* 0xff80000057667808 */ /* 0x000fe20003000000 */
[----:B------:R-:W-:Y:S01]  /*29f0*/  MUFU.EX2 R13, R8 ;  /* 0x00000008000d7308 */ /* 0x000fe20000000800 */
[----:B------:R-:W-:Y:S01]  /*2a00*/  FMNMX.FTZ R21, R46, R21, !PT ;  /* 0x000000152e157209 */ /* 0x000fe20007810000 */
[-CC-:B0-----:R-:W-:Y:S01]  /*2a10*/  FFMA.FTZ R36, R98, R3.reuse, -R9.reuse ;  /* 0x0000000362247223 */ /* 0x181fe20000010809 */
[----:B------:R-:W-:Y:S01]  /*2a20*/  FSEL R98, R83, -INF , P4 ;  /* 0xff80000053627808 */ /* 0x000fe20002000000 */
[--C-:B------:R-:W-:Y:S01]  /*2a30*/  FFMA.FTZ R7, R24, R3, -R9.reuse ;  /* 0x0000000318077223 */ /* 0x100fe20000010809 */
[----:B------:R-:W-:Y:S01]  /*2a40*/  FMNMX.FTZ R21, R100, R21, !PT ;  /* 0x0000001564157209 */ /* 0x000fe20007810000 */
[-CC-:B------:R-:W-:Y:S01]  /*2a50*/  FFMA.FTZ R11, R28, R3.reuse, -R9.reuse ;  /* 0x000000031c0b7223 */ /* 0x180fe20000010809 */
[-CC-:B------:R-:W-:Y:S01]  /*2a60*/  FFMA.FTZ R29, R40, R3.reuse, -R9.reuse ;  /* 0x00000003281d7223 */ /* 0x180fe20000010809 */
        /* <DEDUP_REMOVED lines=20> */
[----:B------:R-:W-:Y:S01]  /*2bb0*/  FFMA.FTZ R40, R84, R3, -R9 ;  /* 0x0000000354287223 */ /* 0x000fe20000010809 */
[----:B------:R-:W-:Y:S01]  /*2bc0*/  FMNMX.FTZ R21, R112, R21, !PT ;  /* 0x0000001570157209 */ /* 0x000fe20007810000 */
[----:B------:R-:W-:Y:S01]  /*2bd0*/  MUFU.EX2 R7, R7 ;  /* 0x0000000700077308 */ /* 0x000fe20000000800 */
[----:B------:R-:W-:-:S02]  /*2be0*/  IMAD.MOV.U32 R130, RZ, RZ, R135 ;  /* 0x000000ffff827224 */ /* 0x000fc400078e0087 */
[----:B------:R-:W-:Y:S01]  /*2bf0*/  FMNMX.FTZ R21, R62, R21, !PT ;  /* 0x000000153e157209 */ /* 0x000fe20007810000 */
[--C-:B------:R-:W-:Y:S02]  /*2c00*/  IMAD.MOV.U32 R124, RZ, RZ, R135.reuse ;  /* 0x000000ffff7c7224 */ /* 0x100fe400078e0087 */
[--C-:B------:R-:W-:Y:S01]  /*2c10*/  IMAD.MOV.U32 R122, RZ, RZ, R135.reuse ;  /* 0x000000ffff7a7224 */ /* 0x100fe200078e0087 */
[----:B------:R-:W-:Y:S01]  /*2c20*/  FMNMX.FTZ R21, R68, R21, !PT ;  /* 0x0000001544157209 */ /* 0x000fe20007810000 */
[----:B------:R-:W-:Y:S01]  /*2c30*/  MUFU.EX2 R132, R132 ;  /* 0x0000008400847308 */ /* 0x000fe20000000800 */
[--C-:B------:R-:W-:Y:S02]  /*2c40*/  IMAD.MOV.U32 R118, RZ, RZ, R135.reuse ;  /* 0x000000ffff767224 */ /* 0x100fe400078e0087 */
[----:B------:R-:W-:Y:S01]  /*2c50*/  FMNMX.FTZ R21, R66, R21, !PT ;  /* 0x0000001542157209 */ /* 0x000fe20007810000 */
[--C-:B------:R-:W-:Y:S02]  /*2c60*/  IMAD.MOV.U32 R116, RZ, RZ, R135.reuse ;  /* 0x000000ffff747224 */ /* 0x100fe400078e0087 */
[--C-:B------:R-:W-:Y:S01]  /*2c70*/  IMAD.MOV.U32 R114, RZ, RZ, R135.reuse ;  /* 0x000000ffff727224 */ /* 0x100fe200078e0087 */
[----:B------:R-:W-:Y:S01]  /*2c80*/  FMNMX.FTZ R25, R72, R21, !PT ;  /* 0x0000001548197209 */ /* 0x000fe20007810000 */
[----:B------:R-:W-:Y:S01]  /*2c90*/  MUFU.EX2 R11, R11 ;  /* 0x0000000b000b7308 */ /* 0x000fe20000000800 */
[----:B------:R-:W-:-:S02]  /*2ca0*/  IMAD.MOV.U32 R110, RZ, RZ, R135 ;  /* 0x000000ffff6e7224 */ /* 0x000fc400078e0087 */
[----:B------:R-:W-:Y:S01]  /*2cb0*/  FMNMX.FTZ R25, R70, R25, !PT ;  /* 0x0000001946197209 */ /* 0x000fe20007810000 */
[----:B------:R-:W-:-:S03]  /*2cc0*/  IMAD.MOV.U32 R108, RZ, RZ, R135 ;  /* 0x000000ffff6c7224 */ /* 0x000fc600078e0087 */
[----:B------:R-:W-:Y:S01]  /*2cd0*/  FMNMX.FTZ R33, R80, R25, !PT ;  /* 0x0000001950217209 */ /* 0x000fe20007810000 */
[----:B------:R-:W-:Y:S03]  /*2ce0*/  MUFU.EX2 R21, R4 ;  /* 0x0000000400157308 */ /* 0x000fe60000000800 */
[----:B------:R-:W-:-:S04]  /*2cf0*/  FMNMX.FTZ R33, R74, R33, !PT ;  /* 0x000000214a217209 */ /* 0x000fc80007810000 */
[----:B------:R-:W-:Y:S01]  /*2d00*/  FMNMX.FTZ R33, R126, R33, !PT ;  /* 0x000000217e217209 */ /* 0x000fe20007810000 */
[----:B------:R0:W-:Y:S03]  /*2d10*/  MUFU.EX2 R25, R52 ;  /* 0x0000003400197308 */ /* 0x0001e60000000800 */
[----:B------:R-:W-:-:S04]  /*2d20*/  FMNMX.FTZ R33, R90, R33, !PT ;  /* 0x000000215a217209 */ /* 0x000fc80007810000 */
[----:B------:R-:W-:Y:S01]  /*2d30*/  FMNMX.FTZ R33, R94, R33, !PT ;  /* 0x000000215e217209 */ /* 0x000fe20007810000 */
[----:B------:R-:W1:Y:S01]  /*2d40*/  MUFU.EX2 R134, R134 ;  /* 0x0000008600867308 */ /* 0x000e620000000800 */
[----:B0-----:R-:W-:Y:S01]  /*2d50*/  FFMA.FTZ R52, R120, R3, -R9 ;  /* 0x0000000378347223 */ /* 0x001fe20000010809 */
[----:B------:R-:W-:Y:S01]  /*2d60*/  IMAD.MOV.U32 R120, RZ, RZ, R135 ;  /* 0x000000ffff787224 */ /* 0x000fe200078e0087 */
[----:B------:R-:W-:-:S04]  /*2d70*/  FMNMX.FTZ R33, R82, R33, !PT ;  /* 0x0000002152217209 */ /* 0x000fc80007810000 */
[----:B------:R-:W-:Y:S01]  /*2d80*/  FMNMX.FTZ R33, R98, R33, !PT ;  /* 0x0000002162217209 */ /* 0x000fe20007810000 */
[----:B------:R-:W-:Y:S03]  /*2d90*/  MUFU.EX2 R6, R6 ;  /* 0x0000000600067308 */ /* 0x000fe60000000800 */
[----:B------:R-:W-:-:S04]  /*2da0*/  FMNMX.FTZ R33, R86, R33, !PT ;  /* 0x0000002156217209 */ /* 0x000fc80007810000 */
[----:B------:R-:W-:Y:S01]  /*2db0*/  FMNMX.FTZ R33, R102, R33, !PT ;  /* 0x0000002166217209 */ /* 0x000fe20007810000 */
[----:B------:R-:W-:Y:S01]  /*2dc0*/  MUFU.EX2 R28, R28 ;  /* 0x0000001c001c7308 */ /* 0x000fe20000000800 */
[----:B-1----:R-:W-:-:S03]  /*2dd0*/  F2FP.F16.F32.PACK_AB R10, R134, R11 ;  /* 0x0000000b860a723e */ /* 0x002fc600000000ff */
[----:B------:R-:W0:Y:S04]  /*2de0*/  SHFL.BFLY PT, R4, R33, 0x2, 0x1f ;  /* 0x0c401f0021047f89 */ /* 0x000e2800000e0000 */
[----:B------:R-:W-:Y:S08]  /*2df0*/  MUFU.EX2 R29, R29 ;  /* 0x0000001d001d7308 */ /* 0x000ff00000000800 */
[----:B------:R-:W-:Y:S08]  /*2e00*/  MUFU.EX2 R14, R14 ;  /* 0x0000000e000e7308 */ /* 0x000ff00000000800 */
[----:B------:R-:W-:Y:S01]  /*2e10*/  MUFU.EX2 R31, R31 ;  /* 0x0000001f001f7308 */ /* 0x000fe20000000800 */
[----:B0-----:R-:W-:-:S07]  /*2e20*/  FMNMX.FTZ R8, R33, R4, !PT ;  /* 0x0000000421087209 */ /* 0x001fce0007810000 */
[----:B------:R-:W-:Y:S01]  /*2e30*/  MUFU.EX2 R32, R32 ;  /* 0x0000002000207308 */ /* 0x000fe20000000800 */
[----:B------:R-:W0:Y:S07]  /*2e40*/  SHFL.BFLY PT, R33, R8, 0x1, 0x1f ;  /* 0x0c201f0008217f89 */ /* 0x000e2e00000e0000 */
[----:B------:R-:W-:Y:S08]  /*2e50*/  MUFU.EX2 R24, R24 ;  /* 0x0000001800187308 */ /* 0x000ff00000000800 */
[----:B------:R-:W-:Y:S08]  /*2e60*/  MUFU.EX2 R36, R36 ;  /* 0x0000002400247308 */ /* 0x000ff00000000800 */
[----:B------:R-:W-:Y:S01]  /*2e70*/  MUFU.EX2 R37, R37 ;  /* 0x0000002500257308 */ /* 0x000fe20000000800 */
[----:B0-----:R-:W-:Y:S01]  /*2e80*/  FMNMX.FTZ R4, R8, R33, !PT ;  /* 0x0000002108047209 */ /* 0x001fe20007810000 */
[-C--:B------:R-:W-:Y:S01]  /*2e90*/  FFMA.FTZ R33, R128, R3.reuse, -R9 ;  /* 0x0000000380217223 */ /* 0x080fe20000010809 */
[----:B------:R-:W-:Y:S01]  /*2ea0*/  FADD.FTZ R8, R7, R132 ;  /* 0x0000008407087221 */ /* 0x000fe20000010000 */
[--C-:B------:R-:W-:Y:S01]  /*2eb0*/  IMAD.MOV.U32 R128, RZ, RZ, R135.reuse ;  /* 0x000000ffff807224 */ /* 0x100fe200078e0087 */
[C---:B------:R-:W-:Y:S01]  /*2ec0*/  FSETP.NEU.FTZ.AND P1, PT, R4.reuse, -INF , PT ;  /* 0xff8000000400780b */ /* 0x040fe20003f3d000 */
[----:B------:R-:W-:Y:S01]  /*2ed0*/  FMUL.FTZ R49, R4, R3 ;  /* 0x0000000304317220 */ /* 0x000fe20000410000 */
[----:B------:R-:W-:Y:S01]  /*2ee0*/  FADD.FTZ R65, R11, R8 ;  /* 0x000000080b417221 */ /* 0x000fe20000010000 */
[----:B------:R-:W-:Y:S01]  /*2ef0*/  F2FP.F16.F32.PACK_AB R8, R132, R7 ;  /* 0x000000078408723e */ /* 0x000fe200000000ff */
[----:B------:R-:W-:Y:S01]  /*2f00*/  MUFU.EX2 R56, R56 ;  /* 0x0000003800387308 */ /* 0x000fe20000000800 */
[----:B------:R-:W-:Y:S01]  /*2f10*/  IMAD.MOV.U32 R132, RZ, RZ, R135 ;  /* 0x000000ffff847224 */ /* 0x000fe200078e0087 */
[----:B------:R-:W-:Y:S01]  /*2f20*/  FSEL R49, R49, RZ, P1 ;  /* 0x000000ff31317208 */ /* 0x000fe20000800000 */
[----:B------:R-:W-:Y:S01]  /*2f30*/  FADD.FTZ R65, R134, R65 ;  /* 0x0000004186417221 */ /* 0x000fe20000010000 */
[----:B------:R-:W-:-:S03]  /*2f40*/  IMAD.MOV.U32 R134, RZ, RZ, R135 ;  /* 0x000000ffff867224 */ /* 0x000fc600078e0087 */
[-CC-:B------:R-:W-:Y:S01]  /*2f50*/  FFMA.FTZ R9, R26, R3.reuse, -R49.reuse ;  /* 0x000000031a097223 */ /* 0x180fe20000010831 */
[-CC-:B------:R-:W-:Y:S01]  /*2f60*/  FFMA.FTZ R76, R27, R3.reuse, -R49.reuse ;  /* 0x000000031b4c7223 */ /* 0x180fe20000010831 */
[-CC-:B------:R-:W-:Y:S01]  /*2f70*/  FFMA.FTZ R61, R30, R3.reuse, -R49.reuse ;  /* 0x000000031e3d7223 */ /* 0x180fe20000010831 */
[-CC-:B------:R-:W-:Y:S01]  /*2f80*/  FFMA.FTZ R12, R12, R3.reuse, -R49.reuse ;  /* 0x000000030c0c7223 */ /* 0x180fe20000010831 */
[-CC-:B------:R-:W-:Y:S01]  /*2f90*/  FFMA.FTZ R26, R34, R3.reuse, -R49.reuse ;  /* 0x00000003221a7223 */ /* 0x180fe20000010831 */
[-CC-:B------:R-:W-:Y:S01]  /*2fa0*/  FFMA.FTZ R51, R20, R3.reuse, -R49.reuse ;  /* 0x0000000314337223 */ /* 0x180fe20000010831 */
[----:B------:R-:W-:Y:S01]  /*2fb0*/  MUFU.EX2 R9, R9 ;  /* 0x0000000900097308 */ /* 0x000fe20000000800 */
[-CC-:B------:R-:W-:Y:S01]  /*2fc0*/  FFMA.FTZ R30, R54, R3.reuse, -R49.reuse ;  /* 0x00000003361e7223 */ /* 0x180fe20000010831 */
[-CC-:B------:R-:W-:Y:S01]  /*2fd0*/  FFMA.FTZ R34, R38, R3.reuse, -R49.reuse ;  /* 0x0000000326227223 */ /* 0x180fe20000010831 */
[-CC-:B------:R-:W-:Y:S01]  /*2fe0*/  FFMA.FTZ R53, R92, R3.reuse, -R49.reuse ;  /* 0x000000035c357223 */ /* 0x180fe20000010831 */
[-CC-:B------:R-:W-:Y:S01]  /*2ff0*/  FFMA.FTZ R38, R42, R3.reuse, -R49.reuse ;  /* 0x000000032a267223 */ /* 0x180fe20000010831 */
[-CC-:B------:R-:W-:Y:S01]  /*3000*/  FFMA.FTZ R5, R62, R3.reuse, -R49.reuse ;  /* 0x000000033e057223 */ /* 0x180fe20000010831 */
[-CC-:B------:R-:W-:Y:S01]  /*3010*/  FFMA.FTZ R55, R96, R3.reuse, -R49.reuse ;  /* 0x0000000360377223 */ /* 0x180fe20000010831 */
[-CC-:B------:R-:W-:Y:S01]  /*3020*/  FFMA.FTZ R42, R46, R3.reuse, -R49.reuse ;  /* 0x000000032e2a7223 */ /* 0x180fe20000010831 */
[----:B------:R-:W0:Y:S01]  /*3030*/  MUFU.EX2 R76, R76 ;  /* 0x0000004c004c7308 */ /* 0x000e220000000800 */
[-CC-:B------:R-:W-:Y:S01]  /*3040*/  FFMA.FTZ R57, R100, R3.reuse, -R49.reuse ;  /* 0x0000000364397223 */ /* 0x180fe20000010831 */
[-CC-:B------:R-:W-:Y:S01]  /*3050*/  FFMA.FTZ R20, R50, R3.reuse, -R49.reuse ;  /* 0x0000000332147223 */ /* 0x180fe20000010831 */
[-CC-:B------:R-:W-:Y:S01]  /*3060*/  FFMA.FTZ R27, R104, R3.reuse, -R49.reuse ;  /* 0x00000003681b7223 */ /* 0x180fe20000010831 */
[-CC-:B------:R-:W-:Y:S01]  /*3070*/  FFMA.FTZ R59, R106, R3.reuse, -R49.reuse ;  /* 0x000000036a3b7223 */ /* 0x180fe20000010831 */
[-CC-:B------:R-:W-:Y:S01]  /*3080*/  FFMA.FTZ R46, R58, R3.reuse, -R49.reuse ;  /* 0x000000033a2e7223 */ /* 0x180fe20000010831 */
[-CC-:B------:R-:W-:Y:S01]  /*3090*/  FFMA.FTZ R63, R112, R3.reuse, -R49.reuse ;  /* 0x00000003703f7223 */ /* 0x180fe20000010831 */
[-CC-:B------:R-:W-:Y:S01]  /*30a0*/  FFMA.FTZ R50, R68, R3.reuse, -R49.reuse ;  /* 0x0000000344327223 */ /* 0x180fe20000010831 */
[----:B------:R-:W1:Y:S01]  /*30b0*/  MUFU.EX2 R61, R61 ;  /* 0x0000003d003d7308 */ /* 0x000e620000000800 */
[-CC-:B------:R-:W-:Y:S01]  /*30c0*/  FFMA.FTZ R58, R70, R3.reuse, -R49.reuse ;  /* 0x00000003463a7223 */ /* 0x180fe20000010831 */
[-CC-:B------:R-:W-:Y:S01]  /*30d0*/  FFMA.FTZ R126, R126, R3.reuse, -R49.reuse ;  /* 0x000000037e7e7223 */ /* 0x180fe20000010831 */
[-CC-:B------:R-:W-:Y:S01]  /*30e0*/  FFMA.FTZ R90, R90, R3.reuse, -R49.reuse ;  /* 0x000000035a5a7223 */ /* 0x180fe20000010831 */
[-CC-:B------:R-:W-:Y:S01]  /*30f0*/  FFMA.FTZ R94, R94, R3.reuse, -R49.reuse ;  /* 0x000000035e5e7223 */ /* 0x180fe20000010831 */
[-CC-:B------:R-:W-:Y:S01]  /*3100*/  FFMA.FTZ R82, R82, R3.reuse, -R49.reuse ;  /* 0x0000000352527223 */ /* 0x180fe20000010831 */
[-CC-:B------:R-:W-:Y:S01]  /*3110*/  FFMA.FTZ R98, R98, R3.reuse, -R49.reuse ;  /* 0x0000000362627223 */ /* 0x180fe20000010831 */
[----:B------:R-:W-:Y:S01]  /*3120*/  FFMA.FTZ R86, R86, R3, -R49 ;  /* 0x0000000356567223 */ /* 0x000fe20000010831 */
[----:B------:R-:W2:Y:S01]  /*3130*/  MUFU.EX2 R12, R12 ;  /* 0x0000000c000c7308 */ /* 0x000ea20000000800 */
[----:B0-----:R-:W-:Y:S01]  /*3140*/  FADD.FTZ R54, R9, R76 ;  /* 0x0000004c09367221 */ /* 0x001fe20000010000 */
[----:B------:R-:W-:Y:S01]  /*3150*/  F2FP.F16.F32.PACK_AB R9, R76, R9 ;  /* 0x000000094c09723e */ /* 0x000fe200000000ff */
[----:B------:R-:W-:-:S02]  /*3160*/  IMAD.MOV.U32 R112, RZ, RZ, R135 ;  /* 0x000000ffff707224 */ /* 0x000fc400078e0087 */
[--C-:B------:R-:W-:Y:S02]  /*3170*/  IMAD.MOV.U32 R106, RZ, RZ, R135.reuse ;  /* 0x000000ffff6a7224 */ /* 0x100fe400078e0087 */
[----:B------:R-:W-:Y:S01]  /*3180*/  IMAD.MOV.U32 R104, RZ, RZ, R135 ;  /* 0x000000ffff687224 */ /* 0x000fe200078e0087 */
[----:B------:R-:W0:Y:S01]  /*3190*/  MUFU.EX2 R26, R26 ;  /* 0x0000001a001a7308 */ /* 0x000e220000000800 */
[----:B-1----:R-:W-:Y:S01]  /*31a0*/  FADD.FTZ R7, R61, R54 ;  /* 0x000000363d077221 */ /* 0x002fe20000010000 */
[----:B------:R-:W-:Y:S01]  /*31b0*/  FFMA.FTZ R54, R72, R3, -R49 ;  /* 0x0000000348367223 */ /* 0x000fe20000010831 */
[--C-:B------:R-:W-:Y:S02]  /*31c0*/  IMAD.MOV.U32 R100, RZ, RZ, R135.reuse ;  /* 0x000000ffff647224 */ /* 0x100fe400078e0087 */
[--C-:B------:R-:W-:Y:S02]  /*31d0*/  IMAD.MOV.U32 R96, RZ, RZ, R135.reuse ;  /* 0x000000ffff607224 */ /* 0x100fe400078e0087 */
[----:B------:R-:W-:Y:S01]  /*31e0*/  IMAD.MOV.U32 R92, RZ, RZ, R135 ;  /* 0x000000ffff5c7224 */ /* 0x000fe200078e0087 */
[----:B------:R-:W1:Y:S01]  /*31f0*/  MUFU.EX2 R51, R51 ;  /* 0x0000003300337308 */ /* 0x000e620000000800 */
[C---:B--2---:R-:W-:Y:S01]  /*3200*/  FADD.FTZ R67, R12.reuse, R7 ;  /* 0x000000070c437221 */ /* 0x044fe20000010000 */
[----:B------:R-:W-:Y:S01]  /*3210*/  F2FP.F16.F32.PACK_AB R11, R12, R61 ;  /* 0x0000003d0c0b723e */ /* 0x000fe200000000ff */
[----:B------:R-:W-:Y:S01]  /*3220*/  FADD.FTZ R12, R6, R65 ;  /* 0x00000041060c7221 */ /* 0x000fe20000010000 */
[-CC-:B------:R-:W-:Y:S01]  /*3230*/  FFMA.FTZ R7, R66, R3.reuse, -R49.reuse ;  /* 0x0000000342077223 */ /* 0x180fe20000010831 */
[----:B------:R-:W-:-:S02]  /*3240*/  FFMA.FTZ R61, R80, R3, -R49 ;  /* 0x00000003503d7223 */ /* 0x000fc40000010831 */
[----:B------:R-:W-:Y:S01]  /*3250*/  FADD.FTZ R62, R13, R12 ;  /* 0x0000000c0d3e7221 */ /* 0x000fe20000010000 */
[----:B------:R-:W2:Y:S01]  /*3260*/  MUFU.EX2 R34, R34 ;  /* 0x0000002200227308 */ /* 0x000ea20000000800 */
[----:B0-----:R-:W-:Y:S01]  /*3270*/  FADD.FTZ R12, R26, R67 ;  /* 0x000000431a0c7221 */ /* 0x001fe20000010000 */
[----:B------:R0:W-:Y:S01]  /*3280*/  STSM.16.M88.4 [R16+0x21800], R8 ;  /* 0x0218000810007844 */ /* 0x0001e20000000200 */
[----:B------:R-:W-:Y:S01]  /*3290*/  FADD.FTZ R67, R15, R62 ;  /* 0x0000003e0f437221 */ /* 0x000fe20000010000 */
[-CC-:B------:R-:W-:Y:S01]  /*32a0*/  FFMA.FTZ R62, R74, R3.reuse, -R49.reuse ;  /* 0x000000034a3e7223 */ /* 0x180fe20000010831 */
[----:B------:R-:W-:Y:S01]  /*32b0*/  FFMA.FTZ R49, R102, R3, -R49 ;  /* 0x0000000366317223 */ /* 0x000fe20000010831 */
[----:B------:R-:W-:Y:S02]  /*32c0*/  IMAD.MOV.U32 R102, RZ, RZ, R135 ;  /* 0x000000ffff667224 */ /* 0x000fe400078e0087 */
[----:B------:R-:W-:Y:S01]  /*32d0*/  FADD.FTZ R66, R28, R67 ;  /* 0x000000431c427221 */ /* 0x000fe20000010000 */
[----:B------:R-:W3:Y:S01]  /*32e0*/  MUFU.EX2 R53, R53 ;  /* 0x0000003500357308 */ /* 0x000ee20000000800 */
[----:B-1----:R-:W-:-:S02]  /*32f0*/  FADD.FTZ R65, R51, R12 ;  /* 0x0000000c33417221 */ /* 0x002fc40000010000 */
[----:B------:R-:W-:-:S04]  /*3300*/  FADD.FTZ R67, R29, R66 ;  /* 0x000000421d437221 */ /* 0x000fc80000010000 */
[----:B------:R-:W-:Y:S01]  /*3310*/  FADD.FTZ R66, R14, R67 ;  /* 0x000000430e427221 */ /* 0x000fe20000010000 */
[----:B------:R-:W1:Y:S01]  /*3320*/  MUFU.EX2 R38, R38 ;  /* 0x0000002600267308 */ /* 0x000e620000000800 */
[----:B--2---:R-:W-:Y:S01]  /*3330*/  FADD.FTZ R12, R34, R65 ;  /* 0x00000041220c7221 */ /* 0x004fe20000010000 */
[----:B0-----:R-:W-:Y:S01]  /*3340*/  F2FP.F16.F32.PACK_AB R8, R13, R6 ;  /* 0x000000060d08723e */ /* 0x001fe200000000ff */
[----:B------:R-:W-:Y:S01]  /*3350*/  FADD.FTZ R67, R31, R66 ;  /* 0x000000421f437221 */ /* 0x000fe20000010000 */
[----:B------:R-:W-:Y:S02]  /*3360*/  F2FP.F16.F32.PACK_AB R10, R28, R15 ;  /* 0x0000000f1c0a723e */ /* 0x000fe400000000ff */
[----:B------:R-:W-:Y:S01]  /*3370*/  F2FP.F16.F32.PACK_AB R9, R51, R26 ;  /* 0x0000001a3309723e */ /* 0x000fe200000000ff */
[----:B------:R-:W-:Y:S01]  /*3380*/  FADD.FTZ R67, R32, R67 ;  /* 0x0000004320437221 */ /* 0x000fe20000010000 */
[----:B------:R-:W0:Y:S01]  /*3390*/  MUFU.EX2 R55, R55 ;  /* 0x0000003700377308 */ /* 0x000e220000000800 */
[C---:B---3--:R-:W-:Y:S01]  /*33a0*/  FADD.FTZ R65, R53.reuse, R12 ;  /* 0x0000000c35417221 */ /* 0x048fe20000010000 */
[----:B------:R-:W-:Y:S01]  /*33b0*/  F2FP.F16.F32.PACK_AB R11, R53, R34 ;  /* 0x00000022350b723e */ /* 0x000fe200000000ff */
[----:B------:R-:W-:Y:S01]  /*33c0*/  FADD.FTZ R66, R24, R67 ;  /* 0x0000004318427221 */ /* 0x000fe20000010000 */
[----:B------:R-:W-:-:S03]  /*33d0*/  F2FP.F16.F32.PACK_AB R24, R21, R24 ;  /* 0x000000181518723e */ /* 0x000fc600000000ff */
[----:B------:R-:W-:Y:S01]  /*33e0*/  FADD.FTZ R66, R21, R66 ;  /* 0x0000004215427221 */ /* 0x000fe20000010000 */
[----:B------:R-:W2:Y:S01]  /*33f0*/  MUFU.EX2 R42, R42 ;  /* 0x0000002a002a7308 */ /* 0x000ea20000000800 */
[----:B-1----:R-:W-:Y:S01]  /*3400*/  FADD.FTZ R12, R38, R65 ;  /* 0x00000041260c7221 */ /* 0x002fe20000010000 */
[----:B------:R1:W-:Y:S06]  /*3410*/  STSM.16.M88.4 [R23], R8 ;  /* 0x0000000817007844 */ /* 0x0003ec0000000200 */
[----:B------:R-:W3:Y:S01]  /*3420*/  MUFU.EX2 R57, R57 ;  /* 0x0000003900397308 */ /* 0x000ee20000000800 */
[----:B0-----:R-:W-:-:S07]  /*3430*/  FADD.FTZ R65, R55, R12 ;  /* 0x0000000c37417221 */ /* 0x001fce0000010000 */
[----:B------:R-:W0:Y:S01]  /*3440*/  MUFU.EX2 R20, R20 ;  /* 0x0000001400147308 */ /* 0x000e220000000800 */
[----:B--2---:R-:W-:Y:S01]  /*3450*/  FADD.FTZ R12, R42, R65 ;  /* 0x000000412a0c7221 */ /* 0x004fe20000010000 */
[----:B-1----:R-:W-:-:S06]  /*3460*/  F2FP.F16.F32.PACK_AB R8, R56, R37 ;  /* 0x000000253808723e */ /* 0x002fcc00000000ff */
[----:B------:R-:W1:Y:S01]  /*3470*/  MUFU.EX2 R27, R27 ;  /* 0x0000001b001b7308 */ /* 0x000e620000000800 */
[----:B---3--:R-:W-:Y:S01]  /*3480*/  FADD.FTZ R65, R57, R12 ;  /* 0x0000000c39417221 */ /* 0x008fe20000010000 */
[----:B------:R-:W-:Y:S02]  /*3490*/  F2FP.F16.F32.PACK_AB R12, R14, R29 ;  /* 0x0000001d0e0c723e */ /* 0x000fe400000000ff */
[----:B------:R-:W-:-:S04]  /*34a0*/  F2FP.F16.F32.PACK_AB R14, R32, R31 ;  /* 0x0000001f200e723e */ /* 0x000fc800000000ff */
[----:B------:R-:W2:Y:S01]  /*34b0*/  MUFU.EX2 R30, R30 ;  /* 0x0000001e001e7308 */ /* 0x000ea20000000800 */
[----:B0-----:R-:W-:Y:S01]  /*34c0*/  FADD.FTZ R6, R20, R65 ;  /* 0x0000004114067221 */ /* 0x001fe20000010000 */
[----:B------:R-:W-:-:S04]  /*34d0*/  FADD.FTZ R65, R25, R66 ;  /* 0x0000004219417221 */ /* 0x000fc80000010000 */
[----:B------:R-:W-:Y:S02]  /*34e0*/  FADD.FTZ R28, R36, R65 ;  /* 0x00000041241c7221 */ /* 0x000fe40000010000 */
[----:B------:R-:W0:Y:S01]  /*34f0*/  MUFU.EX2 R59, R59 ;  /* 0x0000003b003b7308 */ /* 0x000e220000000800 */
[----:B-1----:R-:W-:-:S07]  /*3500*/  FADD.FTZ R13, R27, R6 ;  /* 0x000000061b0d7221 */ /* 0x002fce0000010000 */
[----:B------:R-:W1:Y:S01]  /*3510*/  MUFU.EX2 R46, R46 ;  /* 0x0000002e002e7308 */ /* 0x000e620000000800 */
[----:B--2---:R-:W-:Y:S01]  /*3520*/  FADD.FTZ R6, R30, R13 ;  /* 0x0000000d1e067221 */ /* 0x004fe20000010000 */
[----:B------:R-:W-:-:S04]  /*3530*/  FADD.FTZ R13, R37, R28 ;  /* 0x0000001c250d7221 */ /* 0x000fc80000010000 */
[----:B------:R-:W-:Y:S01]  /*3540*/  FADD.FTZ R28, R56, R13 ;  /* 0x0000000d381c7221 */ /* 0x000fe20000010000 */
[----:B------:R-:W-:Y:S01]  /*3550*/  F2FP.F16.F32.PACK_AB R13, R55, R38 ;  /* 0x00000026370d723e */ /* 0x000fe200000000ff */
[----:B------:R-:W2:Y:S01]  /*3560*/  MUFU.EX2 R45, R45 ;  /* 0x0000002d002d7308 */ /* 0x000ea20000000800 */
[----:B0-----:R-:W-:-:S07]  /*3570*/  FADD.FTZ R15, R59, R6 ;  /* 0x000000063b0f7221 */ /* 0x001fce0000010000 */
[----:B------:R-:W0:Y:S01]  /*3580*/  MUFU.EX2 R63, R63 ;  /* 0x0000003f003f7308 */ /* 0x000e220000000800 */
[----:B-1----:R-:W-:Y:S01]  /*3590*/  FADD.FTZ R26, R46, R15 ;  /* 0x0000000f2e1a7221 */ /* 0x002fe20000010000 */
[----:B------:R-:W-:-:S05]  /*35a0*/  F2FP.F16.F32.PACK_AB R15, R57, R42 ;  /* 0x0000002a390f723e */ /* 0x000fca00000000ff */
[----:B------:R1:W-:Y:S01]  /*35b0*/  STSM.16.M88.4 [R18], R12 ;  /* 0x0000000c12007844 */ /* 0x0003e20000000200 */
[----:B------:R-:W3:Y:S01]  /*35c0*/  MUFU.EX2 R78, R78 ;  /* 0x0000004e004e7308 */ /* 0x000ee20000000800 */
[----:B--2---:R-:W-:-:S07]  /*35d0*/  FADD.FTZ R31, R45, R28 ;  /* 0x0000001c2d1f7221 */ /* 0x004fce0000010000 */
[----:B------:R-:W2:Y:S01]  /*35e0*/  MUFU.EX2 R5, R5 ;  /* 0x0000000500057308 */ /* 0x000ea20000000800 */
[----:B0-----:R-:W-:-:S07]  /*35f0*/  FADD.FTZ R26, R63, R26 ;  /* 0x0000001a3f1a7221 */ /* 0x001fce0000010000 */
[----:B------:R-:W0:Y:S01]  /*3600*/  MUFU.EX2 R35, R35 ;  /* 0x0000002300237308 */ /* 0x000e220000000800 */
[C---:B---3--:R-:W-:Y:S01]  /*3610*/  FADD.FTZ R28, R78.reuse, R31 ;  /* 0x0000001f4e1c7221 */ /* 0x048fe20000010000 */
[----:B------:R-:W-:-:S06]  /*3620*/  F2FP.F16.F32.PACK_AB R10, R78, R45 ;  /* 0x0000002d4e0a723e */ /* 0x000fcc00000000ff */
[----:B------:R-:W3:Y:S01]  /*3630*/  MUFU.EX2 R50, R50 ;  /* 0x0000003200327308 */ /* 0x000ee20000000800 */
[----:B--2---:R-:W-:Y:S01]  /*3640*/  FADD.FTZ R51, R5, R26 ;  /* 0x0000001a05337221 */ /* 0x004fe20000010000 */
[----:B------:R-:W-:Y:S02]  /*3650*/  F2FP.F16.F32.PACK_AB R26, R36, R25 ;  /* 0x00000019241a723e */ /* 0x000fe400000000ff */
[----:B------:R-:W-:Y:S02]  /*3660*/  F2FP.F16.F32.PACK_AB R25, R27, R20 ;  /* 0x000000141b19723e */ /* 0x000fe400000000ff */
[----:B------:R-:W-:Y:S02]  /*3670*/  F2FP.F16.F32.PACK_AB R27, R59, R30 ;  /* 0x0000001e3b1b723e */ /* 0x000fe400000000ff */
[----:B------:R-:W2:Y:S01]  /*3680*/  MUFU.EX2 R44, R44 ;  /* 0x0000002c002c7308 */ /* 0x000ea20000000800 */
[----:B0-----:R-:W-:Y:S02]  /*3690*/  FADD.FTZ R53, R35, R28 ;  /* 0x0000001c23357221 */ /* 0x001fe40000010000 */
[----:B------:R-:W-:Y:S05]  /*36a0*/  STSM.16.M88.4 [R17], R24 ;  /* 0x0000001811007844 */ /* 0x000fea0000000200 */
[----:B------:R-:W0:Y:S01]  /*36b0*/  MUFU.EX2 R7, R7 ;  /* 0x0000000700077308 */ /* 0x000e220000000800 */
[----:B---3--:R-:W-:-:S07]  /*36c0*/  FADD.FTZ R28, R50, R51 ;  /* 0x00000033321c7221 */ /* 0x008fce0000010000 */
[----:B------:R-:W3:Y:S01]  /*36d0*/  MUFU.EX2 R39, R39 ;  /* 0x0000002700277308 */ /* 0x000ee20000000800 */
[----:B--2---:R-:W-:-:S07]  /*36e0*/  FADD.FTZ R32, R44, R53 ;  /* 0x000000352c207221 */ /* 0x004fce0000010000 */
[----:B------:R-:W2:Y:S01]  /*36f0*/  MUFU.EX2 R54, R54 ;  /* 0x0000003600367308 */ /* 0x000ea20000000800 */
[----:B0-----:R-:W-:-:S07]  /*3700*/  FADD.FTZ R9, R7, R28 ;  /* 0x0000001c07097221 */ /* 0x001fce0000010000 */
[----:B------:R-:W1:Y:S01]  /*3710*/  MUFU.EX2 R48, R48 ;  /* 0x0000003000307308 */ /* 0x000e620000000800 */
[----:B---3--:R-:W-:-:S07]  /*3720*/  FADD.FTZ R11, R39, R32 ;  /* 0x00000020270b7221 */ /* 0x008fce0000010000 */
[----:B------:R-:W0:Y:S01]  /*3730*/  MUFU.EX2 R58, R58 ;  /* 0x0000003a003a7308 */ /* 0x000e220000000800 */
[----:B--2---:R-:W-:-:S07]  /*3740*/  FADD.FTZ R9, R54, R9 ;  /* 0x0000000936097221 */ /* 0x004fce0000010000 */
[----:B------:R-:W2:Y:S01]  /*3750*/  MUFU.EX2 R41, R41 ;  /* 0x0000002900297308 */ /* 0x000ea20000000800 */
[----:B-1----:R-:W-:Y:S01]  /*3760*/  FADD.FTZ R14, R48, R11 ;  /* 0x0000000b300e7221 */ /* 0x002fe20000010000 */
[----:B------:R-:W-:-:S06]  /*3770*/  F2FP.F16.F32.PACK_AB R11, R50, R5 ;  /* 0x00000005320b723e */ /* 0x000fcc00000000ff */
[----:B------:R-:W1:Y:S01]  /*3780*/  MUFU.EX2 R61, R61 ;  /* 0x0000003d003d7308 */ /* 0x000e620000000800 */
[----:B0-----:R-:W-:Y:S01]  /*3790*/  FADD.FTZ R12, R58, R9 ;  /* 0x000000093a0c7221 */ /* 0x001fe20000010000 */
[----:B------:R-:W-:-:S05]  /*37a0*/  F2FP.F16.F32.PACK_AB R9, R63, R46 ;  /* 0x0000002e3f09723e */ /* 0x000fca00000000ff */
[----:B------:R0:W-:Y:S01]  /*37b0*/  STSM.16.M88.4 [R16+0x27800], R8 ;  /* 0x0278000810007844 */ /* 0x0001e20000000200 */
[----:B------:R-:W3:Y:S01]  /*37c0*/  MUFU.EX2 R52, R52 ;  /* 0x0000003400347308 */ /* 0x000ee20000000800 */
[----:B--2---:R-:W-:-:S07]  /*37d0*/  FADD.FTZ R13, R41, R14 ;  /* 0x0000000e290d7221 */ /* 0x004fce0000010000 */
[----:B------:R-:W2:Y:S01]  /*37e0*/  MUFU.EX2 R62, R62 ;  /* 0x0000003e003e7308 */ /* 0x000ea20000000800 */
[----:B-1----:R-:W-:Y:S01]  /*37f0*/  FADD.FTZ R5, R61, R12 ;  /* 0x0000000c3d057221 */ /* 0x002fe20000010000 */
[----:B0-----:R-:W-:-:S06]  /*3800*/  F2FP.F16.F32.PACK_AB R8, R44, R35 ;  /* 0x000000232c08723e */ /* 0x001fcc00000000ff */
[----:B------:R-:W0:Y:S01]  /*3810*/  MUFU.EX2 R43, R43 ;  /* 0x0000002b002b7308 */ /* 0x000e220000000800 */
[----:B---3--:R-:W-:Y:S01]  /*3820*/  FADD.FTZ R14, R52, R13 ;  /* 0x0000000d340e7221 */ /* 0x008fe20000010000 */
[----:B------:R-:W-:Y:S02]  /*3830*/  F2FP.F16.F32.PACK_AB R10, R48, R39 ;  /* 0x00000027300a723e */ /* 0x000fe400000000ff */
[----:B------:R-:W-:Y:S02]  /*3840*/  F2FP.F16.F32.PACK_AB R9, R54, R7 ;  /* 0x000000073609723e */ /* 0x000fe400000000ff */
[----:B------:R-:W-:Y:S02]  /*3850*/  F2FP.F16.F32.PACK_AB R11, R61, R58 ;  /* 0x0000003a3d0b723e */ /* 0x000fe400000000ff */
[----:B------:R1:W3:Y:S01]  /*3860*/  MUFU.EX2 R29, R126 ;  /* 0x0000007e001d7308 */ /* 0x0002e20000000800 */
[----:B--2---:R-:W-:Y:S02]  /*3870*/  FADD.FTZ R12, R62, R5 ;  /* 0x000000053e0c7221 */ /* 0x004fe40000010000 */
[----:B------:R2:W-:Y:S05]  /*3880*/  STSM.16.M88.4 [R136], R8 ;  /* 0x0000000888007844 */ /* 0x0005ea0000000200 */
[----:B------:R-:W4:Y:S01]  /*3890*/  MUFU.EX2 R60, R60 ;  /* 0x0000003c003c7308 */ /* 0x000f220000000800 */
[----:B0-----:R-:W-:Y:S01]  /*38a0*/  FADD.FTZ R13, R43, R14 ;  /* 0x0000000e2b0d7221 */ /* 0x001fe20000010000 */
[----:B-1----:R-:W-:-:S06]  /*38b0*/  IMAD.MOV.U32 R126, RZ, RZ, R135 ;  /* 0x000000ffff7e7224 */ /* 0x002fcc00078e0087 */
[----:B------:R-:W0:Y:S01]  /*38c0*/  MUFU.EX2 R47, R47 ;  /* 0x0000002f002f7308 */ /* 0x000e220000000800 */
[----:B---3--:R-:W-:-:S07]  /*38d0*/  FADD.FTZ R5, R29, R12 ;  /* 0x0000000c1d057221 */ /* 0x008fce0000010000 */
[----:B------:R1:W3:Y:S01]  /*38e0*/  MUFU.EX2 R6, R90 ;  /* 0x0000005a00067308 */ /* 0x0002e20000000800 */
[C---:B----4-:R-:W-:Y:S01]  /*38f0*/  FADD.FTZ R12, R60.reuse, R13 ;  /* 0x0000000d3c0c7221 */ /* 0x050fe20000010000 */
[----:B------:R-:W-:-:S06]  /*3900*/  F2FP.F16.F32.PACK_AB R14, R60, R43 ;  /* 0x0000002b3c0e723e */ /* 0x000fcc00000000ff */
[----:B------:R-:W4:Y:S01]  /*3910*/  MUFU.EX2 R64, R64 ;  /* 0x0000004000407308 */ /* 0x000f220000000800 */
[----:B0-----:R-:W-:Y:S01]  /*3920*/  FADD.FTZ R13, R47, R12 ;  /* 0x0000000c2f0d7221 */ /* 0x001fe20000010000 */
[----:B------:R-:W-:Y:S01]  /*3930*/  F2FP.F16.F32.PACK_AB R12, R52, R41 ;  /* 0x00000029340c723e */ /* 0x000fe200000000ff */
[----:B-1----:R-:W-:-:S05]  /*3940*/  IMAD.MOV.U32 R90, RZ, RZ, R135 ;  /* 0x000000ffff5a7224 */ /* 0x002fca00078e0087 */
[----:B------:R0:W1:Y:S01]  /*3950*/  MUFU.EX2 R31, R94 ;  /* 0x0000005e001f7308 */ /* 0x0000620000000800 */
[----:B---3--:R-:W-:-:S07]  /*3960*/  FADD.FTZ R20, R6, R5 ;  /* 0x0000000506147221 */ /* 0x008fce0000010000 */
[----:B------:R-:W3:Y:S01]  /*3970*/  MUFU.EX2 R33, R33 ;  /* 0x0000002100217308 */ /* 0x000ee20000000800 */
[C---:B----4-:R-:W-:Y:S01]  /*3980*/  FADD.FTZ R28, R64.reuse, R13 ;  /* 0x0000000d401c7221 */ /* 0x050fe20000010000 */
[----:B------:R-:W-:Y:S01]  /*3990*/  F2FP.F16.F32.PACK_AB R13, R29, R62 ;  /* 0x0000003e1d0d723e */ /* 0x000fe200000000ff */
[----:B0-----:R-:W-:Y:S01]  /*39a0*/  IMAD.MOV.U32 R94, RZ, RZ, R135 ;  /* 0x000000ffff5e7224 */ /* 0x001fe200078e0087 */
[----:B------:R-:W-:-:S04]  /*39b0*/  F2FP.F16.F32.PACK_AB R24, R64, R47 ;  /* 0x0000002f4018723e */ /* 0x000fc800000000ff */
[----:B------:R-:W0:Y:S01]  /*39c0*/  MUFU.EX2 R40, R40 ;  /* 0x0000002800287308 */ /* 0x000e220000000800 */
[C---:B-1----:R-:W-:Y:S01]  /*39d0*/  F2FP.F16.F32.PACK_AB R15, R31.reuse, R6 ;  /* 0x000000061f0f723e */ /* 0x042fe200000000ff */
[----:B------:R-:W-:-:S04]  /*39e0*/  FADD.FTZ R5, R31, R20 ;  /* 0x000000141f057221 */ /* 0x000fc80000010000 */
[----:B------:R1:W-:Y:S02]  /*39f0*/  STSM.16.M88.4 [R18+0x6000], R12 ;  /* 0x0060000c12007844 */ /* 0x0003e40000000200 */
[----:B------:R-:W4:Y:S01]  /*3a00*/  MUFU.EX2 R82, R82 ;  /* 0x0000005200527308 */ /* 0x000f220000000800 */
[----:B---3--:R-:W-:-:S07]  /*3a10*/  FADD.FTZ R7, R33, R28 ;  /* 0x0000001c21077221 */ /* 0x008fce0000010000 */
[----:B------:R3:W5:Y:S01]  /*3a20*/  MUFU.EX2 R21, R98 ;  /* 0x0000006200157308 */ /* 0x0007620000000800 */
[C---:B0-----:R-:W-:Y:S01]  /*3a30*/  F2FP.F16.F32.PACK_AB R26, R40.reuse, R33 ;  /* 0x00000021281a723e */ /* 0x041fe200000000ff */
[----:B------:R-:W-:-:S06]  /*3a40*/  FADD.FTZ R7, R40, R7 ;  /* 0x0000000728077221 */ /* 0x000fcc0000010000 */
[----:B------:R-:W-:Y:S01]  /*3a50*/  MUFU.EX2 R86, R86 ;  /* 0x0000005600567308 */ /* 0x000fe20000000800 */
[----:B----4-:R-:W-:Y:S01]  /*3a60*/  FADD.FTZ R20, R82, R5 ;  /* 0x0000000552147221 */ /* 0x010fe20000010000 */
[----:B---3--:R-:W-:-:S06]  /*3a70*/  IMAD.MOV.U32 R98, RZ, RZ, R135 ;  /* 0x000000ffff627224 */ /* 0x008fcc00078e0087 */
[----:B------:R-:W0:Y:S01]  /*3a80*/  MUFU.EX2 R49, R49 ;  /* 0x0000003100317308 */ /* 0x000e220000000800 */
[C---:B-----5:R-:W-:Y:S01]  /*3a90*/  F2FP.F16.F32.PACK_AB R25, R21.reuse, R82 ;  /* 0x000000521519723e */ /* 0x060fe200000000ff */
[----:B------:R-:W-:Y:S01]  /*3aa0*/  FADD.FTZ R5, R21, R20 ;  /* 0x0000001415057221 */ /* 0x000fe20000010000 */
[----:B0-----:R-:W-:-:S03]  /*3ab0*/  F2FP.F16.F32.PACK_AB R27, R49, R86 ;  /* 0x00000056311b723e */ /* 0x001fc600000000ff */
[----:B------:R-:W-:Y:S01]  /*3ac0*/  FADD.FTZ R86, R86, R5 ;  /* 0x0000000556567221 */ /* 0x000fe20000010000 */
[----:B------:R-:W-:Y:S02]  /*3ad0*/  VIADD R5, R88, 0xfffffffe ;  /* 0xfffffffe58057836 */ /* 0x000fe40000000000 */
[----:B------:R-:W-:Y:S01]  /*3ae0*/  IMAD.MOV.U32 R88, RZ, RZ, R135 ;  /* 0x000000ffff587224 */ /* 0x000fe200078e0087 */
[----:B------:R1:W-:Y:S01]  /*3af0*/  STSM.16.M88.4 [R17+0x6000], R24 ;  /* 0x0060001811007844 */ /* 0x0003e20000000200 */
[----:B--2---:R-:W-:Y:S01]  /*3b00*/  FADD.FTZ R8, R49, R86 ;  /* 0x0000005631087221 */ /* 0x004fe20000010000 */
[----:B------:R-:W-:Y:S01]  /*3b10*/  ISETP.GE.AND P1, PT, R5, R22, PT ;  /* 0x000000160500720c */ /* 0x000fe20003f26270 */
[----:B------:R0:W-:Y:S06]  /*3b20*/  MEMBAR.ALL.CTA ;  /* 0x0000000000007992 */ /* 0x0001ec0000008000 */
[----:B0-----:R-:W0:Y:S02]  /*3b30*/  FENCE.VIEW.ASYNC.S ;  /* 0x00000000000073c6 */ /* 0x001e240000000000 */
[----:B0-----:R-:W-:-:S04]  /*3b40*/  NOP ;  /* 0x0000000000007918 */ /* 0x001fc80000000000 */
[----:B------:R-:W-:Y:S05]  /*3b50*/  @!P1 BRA `(.L_x_174) ;  /* 0x00000020009c9947 */ /* 0x000fea0003800000 */
[----:B------:R-:W-:Y:S01]  /*3b60*/  IMAD.MOV.U32 R10, RZ, RZ, R4 ;  /* 0x000000ffff0a7224 */ /* 0x000fe200078e0004 */
[----:B------:R-:W-:Y:S01]  /*3b70*/  CS2R R134, SRZ ;  /* 0x0000000000867805 */ /* 0x000fe2000001ff00 */
[----:B------:R-:W-:Y:S01]  /*3b80*/  IMAD.MOV.U32 R9, RZ, RZ, R0 ;  /* 0x000000ffff097224 */ /* 0x000fe200078e0000 */
[----:B------:R-:W-:Y:S01]  /*3b90*/  CS2R R132, SRZ ;  /* 0x0000000000847805 */ /* 0x000fe2000001ff00 */
[----:B------:R-:W-:Y:S01]  /*3ba0*/  IMAD.MOV.U32 R6, RZ, RZ, R2 ;  /* 0x000000ffff067224 */ /* 0x000fe200078e0002 */
        /* <DEDUP_REMOVED lines=22> */
[----:B------:R-:W-:-:S06]  /*3d10*/  UMOV UR6, UR38 ;  /* 0x0000002600067c82 */ /* 0x000fcc0008000000 */
.L_x_185:
[----:B------:R-:W-:Y:S01]  /*3d20*/  ISETP.NE.AND P2, PT, RZ, UR42, PT ;  /* 0x0000002aff007c0c */ /* 0x000fe2000bf45270 */
[----:B------:R-:W-:-:S04]  /*3d30*/  UISETP.NE.AND UP0, UPT, UR6, 0x1, UPT ;  /* 0x000000010600788c */ /* 0x000fc8000bf05270 */
[----:B------:R-:W-:-:S06]  /*3d40*/  USEL UR7, URZ, 0x1, UP0 ;  /* 0x000000013f077887 */ /* 0x000fcc0008000000 */
[----:B------:R-:W-:Y:S02]  /*3d50*/  LOP3.LUT R2, R6, UR7, RZ, 0x3c, !PT ;  /* 0x0000000706027c12 */ /* 0x000fe4000f8e3cff */
[----:B------:R-:W-:Y:S05]  /*3d60*/  @P2 BRA `(.L_x_175) ;  /* 0x0000000000342947 */ /* 0x000fea0003800000 */
[----:B------:R-:W-:Y:S05]  /*3d70*/  @!P0 BRA `(.L_x_176) ;  /* 0x0000000000048947 */ /* 0x000fea0003800000 */
[----:B------:R-:W-:Y:S01]  /*3d80*/  BPT.TRAP 0x1 ;  /* 0x000000040000795c */ /* 0x000fe20000300000 */
.L_x_176:
[----:B------:R-:W-:Y:S01]  /*3d90*/  UIADD3 UR7, UR6, 0x1, URZ ;  /* 0x0000000106077890 */ /* 0x000fe2000fffe03f */
[----:B------:R-:W-:-:S03]  /*3da0*/  SHF.L.U32 R0, R2, 0x1f, RZ ;  /* 0x0000001f02007819 */ /* 0x000fc600000006ff */
[----:B------:R-:W-:-:S04]  /*3db0*/  UISETP.NE.AND UP0, UPT, UR7, 0x2, UPT ;  /* 0x000000020700788c */ /* 0x000fc8000bf05270 */
[----:B------:R-:W-:-:S04]  /*3dc0*/  USEL UR7, UR7, URZ, UP0 ;  /* 0x0000003f07077287 */ /* 0x000fc80008000000 */
[----:B------:R-:W-:-:S09]  /*3dd0*/  ULEA UR7, UR7, UR40, 0x3 ;  /* 0x0000002807077291 */ /* 0x000fd2000f8e183f */
[----:B------:R0:W2:Y:S01]  /*3de0*/  SYNCS.PHASECHK.TRANS64.TRYWAIT P1, [UR7+0x2d830], R0 ;  /* 0x02d83000ff0075a7 */ /* 0x0000a20008020147 */
[----:B------:R-:W-:Y:S05]  /*3df0*/  @!P0 BRA `(.L_x_177) ;  /* 0x0000000000048947 */ /* 0x000fea0003800000 */
[----:B------:R-:W-:Y:S01]  /*3e00*/  BPT.TRAP 0x1 ;  /* 0x000000040000795c */ /* 0x000fe20000300000 */
.L_x_177:
[----:B--2---:R-:W-:Y:S05]  /*3e10*/  @P1 BRA `(.L_x_175) ;  /* 0x0000000000081947 */ /* 0x004fea0003800000 */
[----:B------:R-:W2:Y:S02]  /*3e20*/  SYNCS.PHASECHK.TRANS64.TRYWAIT P1, [UR7+0x2d830], R0 ;  /* 0x02d83000ff0075a7 */ /* 0x000ea40008020147 */
[----:B--2---:R-:W-:Y:S05]  /*3e30*/  @!P1 BRA `(.L_x_178) ;  /* 0x000000a800d89947 */ /* 0x004fea0003800000 */
.L_x_175:
[----:B--2---:R-:W2:Y:S01]  /*3e40*/  S2R R3, SR_TID.X ;  /* 0x0000000000037919 */ /* 0x004ea20000002100 */
[----:B------:R-:W-:Y:S01]  /*3e50*/  UIADD3 UR38, UR6, 0x1, URZ ;  /* 0x0000000106267890 */ /* 0x000fe2000fffe03f */
[----:B------:R-:W-:Y:S01]  /*3e60*/  UMOV UR32, UR4 ;  /* 0x0000000400207c82 */ /* 0x000fe20008000000 */
[----:B------:R-:W-:Y:S02]  /*3e70*/  UMOV UR33, UR5 ;  /* 0x0000000500217c82 */ /* 0x000fe40008000000 */
[----:B------:R-:W-:Y:S01]  /*3e80*/  UISETP.NE.AND UP0, UPT, UR38, 0x2, UPT ;  /* 0x000000022600788c */ /* 0x000fe2000bf05270 */
[----:B------:R-:W-:Y:S01]  /*3e90*/  UMOV UR35, 0x80000020 ;  /* 0x8000002000237882 */ /* 0x000fe20000000000 */
[----:B------:R-:W-:Y:S02]  /*3ea0*/  UMOV UR11, 0x80000020 ;  /* 0x80000020000b7882 */ /* 0x000fe40000000000 */
[----:B------:R-:W-:Y:S01]  /*3eb0*/  USEL UR38, UR38, URZ, UP0 ;  /* 0x0000003f26267287 */ /* 0x000fe20008000000 */
[----:B------:R-:W-:Y:S01]  /*3ec0*/  UMOV UR15, 0x80000020 ;  /* 0x80000020000f7882 */ /* 0x000fe20000000000 */
[----:B------:R-:W-:-:S02]  /*3ed0*/  UMOV UR19, 0x80000020 ;  /* 0x8000002000137882 */ /* 0x000fc40000000000 */
[----:B------:R-:W-:Y:S01]  /*3ee0*/  UIMAD UR34, UR38, 0x600, UR28 ;  /* 0x00000600262278a4 */ /* 0x000fe2000f8e021c */
[----:B------:R-:W-:Y:S01]  /*3ef0*/  UMOV UR23, 0x80000020 ;  /* 0x8000002000177882 */ /* 0x000fe20000000000 */
[----:B------:R-:W-:Y:S02]  /*3f00*/  UMOV UR27, 0x80000020 ;  /* 0x80000020001b7882 */ /* 0x000fe40000000000 */
[----:B------:R-:W-:Y:S02]  /*3f10*/  UIADD3 UR10, UR34, 0x2, URZ ;  /* 0x00000002220a7890 */ /* 0x000fe4000fffe03f */
[----:B------:R-:W-:Y:S02]  /*3f20*/  UIADD3 UR14, UR34, 0x200, URZ ;  /* 0x00000200220e7890 */ /* 0x000fe4000fffe03f */
[----:B------:R-:W-:Y:S02]  /*3f30*/  UIADD3 UR18, UR34, 0x202, URZ ;  /* 0x0000020222127890 */ /* 0x000fe4000fffe03f */
[----:B------:R-:W-:-:S02]  /*3f40*/  UIADD3 UR22, UR34, 0x400, URZ ;  /* 0x0000040022167890 */ /* 0x000fc4000fffe03f */
[----:B------:R-:W-:Y:S01]  /*3f50*/  UIADD3 UR26, UR34, 0x402, URZ ;  /* 0x00000402221a7890 */ /* 0x000fe2000fffe03f */
[----:B--2---:R-:W-:-:S05]  /*3f60*/  SHF.R.U32.HI R3, RZ, 0x7, R3 ;  /* 0x00000007ff037819 */ /* 0x004fca0000011603 */
[----:B0-----:R-:W-:-:S05]  /*3f70*/  VIADD R0, R3, 0x8 ;  /* 0x0000000803007836 */ /* 0x001fca0000000000 */
[----:B------:R0:W-:Y:S06]  /*3f80*/  BAR.SYNC.DEFER_BLOCKING R0, 0x100 ;  /* 0x000400000000751d */ /* 0x0001ec0000010000 */
[----:B-1----:R-:W-:-:S06]  /*3f90*/  WARPGROUP.ARRIVE ;  /* 0x00000000000079c5 */ /* 0x002fcc0000000000 */
        /* <DEDUP_REMOVED lines=17> */
[----:B0-----:R-:W-:Y:S05]  /*40b0*/  @P2 BRA `(.L_x_179) ;  /* 0x0000000000282947 */ /* 0x001fea0003800000 */
[----:B------:R-:W-:Y:S05]  /*40c0*/  @!P0 BRA `(.L_x_180) ;  /* 0x0000000000048947 */ /* 0x000fea0003800000 */
[----:B------:R-:W-:Y:S01]  /*40d0*/  BPT.TRAP 0x1 ;  /* 0x000000040000795c */ /* 0x000fe20000300000 */
.L_x_180:
[----:B------:R-:W-:Y:S01]  /*40e0*/  ULEA UR7, UR6, UR40, 0x3 ;  /* 0x0000002806077291 */ /* 0x000fe2000f8e183f */
[----:B------:R-:W-:-:S08]  /*40f0*/  SHF.L.U32 R0, R6, 0x1f, RZ ;  /* 0x0000001f06007819 */ /* 0x000fd000000006ff */
[----:B------:R0:W1:Y:S01]  /*4100*/  SYNCS.PHASECHK.TRANS64.TRYWAIT P1, [UR7+0x2d850], R0 ;  /* 0x02d85000ff0075a7 */ /* 0x0000620008020147 */
[----:B------:R-:W-:Y:S05]  /*4110*/  @!P0 BRA `(.L_x_181) ;  /* 0x0000000000048947 */ /* 0x000fea0003800000 */
[----:B------:R-:W-:Y:S01]  /*4120*/  BPT.TRAP 0x1 ;  /* 0x000000040000795c */ /* 0x000fe20000300000 */
.L_x_181:
[----:B-1----:R-:W-:Y:S05]  /*4130*/  @P1 BRA `(.L_x_179) ;  /* 0x0000000000081947 */ /* 0x002fea0003800000 */
[----:B------:R-:W1:Y:S02]  /*4140*/  SYNCS.PHASECHK.TRANS64.TRYWAIT P1, [UR7+0x2d850], R0 ;  /* 0x02d85000ff0075a7 */ /* 0x000e640008020147 */
[----:B-1----:R-:W-:Y:S05]  /*4150*/  @!P1 BRA `(.L_x_182) ;  /* 0x000000a800289947 */ /* 0x002fea0003800000 */
.L_x_179:
[----:B------:R-:W-:Y:S01]  /*4160*/  UIADD3 UR7, UR40, 0x400, URZ ;  /* 0x0000040028077890 */ /* 0x000fe2000fffe03f */
[----:B------:R-:W-:Y:S01]  /*4170*/  WARPGROUP.ARRIVE ;  /* 0x00000000000079c5 */ /* 0x000fe20000000000 */
[----:B------:R-:W-:-:S05]  /*4180*/  ULOP3.LUT UR10, UR39, 0x10000, URZ, 0xfc, !UPT ;  /* 0x00010000270a7892 */ /* 0x000fca000f8efc3f */
[----:B------:R-:W1:Y:S01]  /*4190*/  S2R R4, SR_TID.X ;  /* 0x0000000000047919 */ /* 0x000e620000002100 */
[----:B------:R-:W-:Y:S01]  /*41a0*/  USHF.R.U32.HI UR7, URZ, 0x4, UR7 ;  /* 0x000000043f077899 */ /* 0x000fe20008011607 */
[----:B------:R-:W-:Y:S01]  /*41b0*/  UMOV UR33, 0x40000040 ;  /* 0x4000004000217882 */ /* 0x000fe20000000000 */
[----:B------:R-:W-:Y:S02]  /*41c0*/  UMOV UR35, 0x80000020 ;  /* 0x8000002000237882 */ /* 0x000fe40000000000 */
[----:B------:R-:W-:Y:S01]  /*41d0*/  ULOP3.LUT UR7, UR7, 0x3fff, URZ, 0xc0, !UPT ;  /* 0x00003fff07077892 */ /* 0x000fe2000f8ec03f */
[----:B------:R-:W-:-:S03]  /*41e0*/  UMOV UR32, UR10 ;  /* 0x0000000a00207c82 */ /* 0x000fc60008000000 */
        /* <DEDUP_REMOVED lines=8> */
[----:B-1----:R-:W-:Y:S02]  /*4270*/  SHF.R.U32.HI R3, RZ, 0x7, R4 ;  /* 0x00000007ff037819 */ /* 0x002fe40000011604 */
[----:B------:R-:W-:-:S03]  /*4280*/  ISETP.GE.U32.AND P1, PT, R4, 0x180, PT ;  /* 0x000001800400780c */ /* 0x000fc60003f26070 */
[----:B0-----:R-:W-:-:S05]  /*4290*/  VIADD R0, R3, 0x9 ;  /* 0x0000000903007836 */ /* 0x001fca0000000000 */
[----:B------:R-:W-:Y:S01]  /*42a0*/  SEL R0, R0, 0x9, !P1 ;  /* 0x0000000900007807 */ /* 0x000fe20004800000 */
        /* <DEDUP_REMOVED lines=49> */
.L_x_183:
[----:B0-----:R-:W-:Y:S01]  /*45c0*/  FMNMX.FTZ R0, R24, R9, !PT ;  /* 0x0000000918007209 */ /* 0x001fe20007810000 */
[----:B------:R-:W-:-:S03]  /*45d0*/  ULEA UR7, UR38, UR40, 0x3 ;  /* 0x0000002826077291 */ /* 0x000fc6000f8e183f */
[----:B------:R-:W-:Y:S01]  /*45e0*/  FMNMX.FTZ R0, R25, R0, !PT ;  /* 0x0000000019007209 */ /* 0x000fe20007810000 */
[----:B------:R-:W-:-:S03]  /*45f0*/  UIADD3 UR7, UR7, 0x2d840, URZ ;  /* 0x0002d84007077890 */ /* 0x000fc6000fffe03f */
[----:B------:R-:W-:Y:S01]  /*4600*/  FMNMX.FTZ R0, R28, R0, !PT ;  /* 0x000000001c007209 */ /* 0x000fe20007810000 */
[----:B------:R-:W-:-:S03]  /*4610*/  UPRMT UR7, UR41, 0x654, UR7 ;  /* 0x0000065429077896 */ /* 0x000fc60008000007 */
[----:B------:R-:W-:-:S04]  /*4620*/  FMNMX.FTZ R0, R29, R0, !PT ;  /* 0x000000001d007209 */ /* 0x000fc80007810000 */
[----:B------:R-:W-:Y:S02]  /*4630*/  FMNMX.FTZ R0, R32, R0, !PT ;  /* 0x0000000020007209 */ /* 0x000fe40007810000 */
[----:B------:R-:W-:Y:S02]  /*4640*/  SYNCS.ARRIVE.TRANS64.RED.A1T0 RZ, [UR7], RZ ;  /* 0x000000ffffff79a7 */ /* 0x000fe40008100407 */
[----:B------:R-:W-:-:S04]  /*4650*/  FMNMX.FTZ R0, R33, R0, !PT ;  /* 0x0000000021007209 */ /* 0x000fc80007810000 */
        /* <DEDUP_REMOVED lines=25> */
[----:B------:R-:W-:-:S05]  /*47f0*/  FMNMX.FTZ R0, R85, R0, !PT ;  /* 0x0000000055007209 */ /* 0x000fca0007810000 */
[----:B------:R-:W0:Y:S02]  /*4800*/  SHFL.BFLY PT, R3, R0, 0x2, 0x1f ;  /* 0x0c401f0000037f89 */ /* 0x000e2400000e0000 */
[----:B0-----:R-:W-:-:S05]  /*4810*/  FMNMX.FTZ R0, R0, R3, !PT ;  /* 0x0000000300007209 */ /* 0x001fca0007810000 */
[----:B------:R-:W0:Y:S02]  /*4820*/  SHFL.BFLY PT, R3, R0, 0x1, 0x1f ;  /* 0x0c201f0000037f89 */ /* 0x000e2400000e0000 */
[----:B0-----:R-:W-:Y:S02]  /*4830*/  FMNMX.FTZ R0, R0, R3, !PT ;  /* 0x0000000300007209 */ /* 0x001fe40007810000 */
[----:B------:R-:W-:-:S03]  /*4840*/  FMNMX.FTZ R3, R26, R10, !PT ;  /* 0x0000000a1a037209 */ /* 0x000fc60007810000 */
[----:B------:R-:W-:Y:S01]  /*4850*/  FADD.FTZ R9, -R0, R9 ;  /* 0x0000000900097221 */ /* 0x000fe20000010100 */
        /* <DEDUP_REMOVED lines=35> */
[----:B------:R-:W0:Y:S03]  /*4a90*/  LDC R3, c[0x0][0x988] ;  /* 0x00026200ff037b82 */ /* 0x000e260000000800 */
[----:B------:R-:W-:Y:S01]  /*4aa0*/  FADD.FTZ R10, -R4, R10 ;  /* 0x0000000a040a7221 */ /* 0x000fe20000010100 */
[-C--:B0-----:R-:W-:Y:S01]  /*4ab0*/  FMUL.FTZ R6, R0, R3.reuse ;  /* 0x0000000300067220 */ /* 0x081fe20000410000 */
[-C--:B------:R-:W-:Y:S01]  /*4ac0*/  FMUL.FTZ R12, R4, R3.reuse ;  /* 0x00000003040c7220 */ /* 0x080fe20000410000 */
[-C--:B------:R-:W-:Y:S01]  /*4ad0*/  FMUL.FTZ R9, R9, R3.reuse ;  /* 0x0000000309097220 */ /* 0x080fe20000410000 */
[-C--:B------:R-:W-:Y:S01]  /*4ae0*/  FMUL.FTZ R10, R10, R3.reuse ;  /* 0x000000030a0a7220 */ /* 0x080fe20000410000 */
[-C--:B------:R-:W-:Y:S01]  /*4af0*/  FFMA.FTZ R24, R24, R3.reuse, -R6 ;  /* 0x0000000318187223 */ /* 0x080fe20000010806 */
[-C--:B------:R-:W-:Y:S01]  /*4b00*/  FFMA.FTZ R26, R26, R3.reuse, -R12 ;  /* 0x000000031a1a7223 */ /* 0x080fe2000001080c */
[-C--:B------:R-:W-:Y:S01]  /*4b10*/  FFMA.FTZ R25, R25, R3.reuse, -R6 ;  /* 0x0000000319197223 */ /* 0x080fe20000010806 */
[-C--:B------:R-:W-:Y:S01]  /*4b20*/  FFMA.FTZ R27, R27, R3.reuse, -R12 ;  /* 0x000000031b1b7223 */ /* 0x080fe2000001080c */
        /* <DEDUP_REMOVED lines=31> */
[-CC-:B------:R-:W-:Y:S01]  /*4d20*/  FFMA.FTZ R81, R81, R3.reuse, -R6.reuse ;  /* 0x0000000351517223 */ /* 0x180fe20000010806 */
[-CC-:B------:R-:W-:Y:S01]  /*4d30*/  FFMA.FTZ R84, R84, R3.reuse, -R6.reuse ;  /* 0x0000000354547223 */ /* 0x180fe20000010806 */
[-C--:B------:R-:W-:Y:S01]  /*4d40*/  FFMA.FTZ R6, R85, R3.reuse, -R6 ;  /* 0x0000000355067223 */ /* 0x080fe20000010806 */
[----:B------:R-:W2:Y:S01]  /*4d50*/  MUFU.EX2 R25, R25 ;  /* 0x0000001900197308 */ /* 0x000ea20000000800 */
[-CC-:B------:R-:W-:Y:S01]  /*4d60*/  FFMA.FTZ R30, R30, R3.reuse, -R12.reuse ;  /* 0x000000031e1e7223 */ /* 0x180fe2000001080c */
[-CC-:B------:R-:W-:Y:S01]  /*4d70*/  FFMA.FTZ R31, R31, R3.reuse, -R12.reuse ;  /* 0x000000031f1f7223 */ /* 0x180fe2000001080c */
[-CC-:B------:R-:W-:Y:S01]  /*4d80*/  FFMA.FTZ R34, R34, R3.reuse, -R12.reuse ;  /* 0x0000000322227223 */ /* 0x180fe2000001080c */
[----:B------:R-:W-:Y:S01]  /*4d90*/  FFMA.FTZ R35, R35, R3, -R12 ;  /* 0x0000000323237223 */ /* 0x000fe2000001080c */
[----:B0-----:R-:W-:Y:S01]  /*4da0*/  FFMA.FTZ R7, R9, R7, R24 ;  /* 0x0000000709077223 */ /* 0x001fe20000010018 */
[-C--:B------:R-:W-:Y:S01]  /*4db0*/  FFMA.FTZ R38, R38, R3.reuse, -R12 ;  /* 0x0000000326267223 */ /* 0x080fe2000001080c */
[----:B-1----:R-:W-:Y:S01]  /*4dc0*/  FFMA.FTZ R8, R10, R8, R26 ;  /* 0x000000080a087223 */ /* 0x002fe2000001001a */
        /* <DEDUP_REMOVED lines=9> */
[----:B--2---:R-:W-:Y:S01]  /*4e60*/  FADD.FTZ R7, R25, R7 ;  /* 0x0000000719077221 */ /* 0x004fe20000010000 */
[-CC-:B------:R-:W-:Y:S01]  /*4e70*/  FFMA.FTZ R54, R54, R3.reuse, -R12.reuse ;  /* 0x0000000336367223 */ /* 0x180fe2000001080c */
[-CC-:B------:R-:W-:Y:S01]  /*4e80*/  FFMA.FTZ R55, R55, R3.reuse, -R12.reuse ;  /* 0x0000000337377223 */ /* 0x180fe2000001080c */
[-CC-:B------:R-:W-:Y:S01]  /*4e90*/  FFMA.FTZ R58, R58, R3.reuse, -R12.reuse ;  /* 0x000000033a3a7223 */ /* 0x180fe2000001080c */
[-CC-:B------:R-:W-:Y:S01]  /*4ea0*/  FFMA.FTZ R59, R59, R3.reuse, -R12.reuse ;  /* 0x000000033b3b7223 */ /* 0x180fe2000001080c */
[-CC-:B------:R-:W-:Y:S01]  /*4eb0*/  FFMA.FTZ R62, R62, R3.reuse, -R12.reuse ;  /* 0x000000033e3e7223 */ /* 0x180fe2000001080c */
[-C--:B------:R-:W-:Y:S01]  /*4ec0*/  FFMA.FTZ R63, R63, R3.reuse, -R12 ;  /* 0x000000033f3f7223 */ /* 0x080fe2000001080c */
[----:B------:R-:W2:Y:S01]  /*4ed0*/  MUFU.EX2 R27, R30 ;  /* 0x0000001e001b7308 */ /* 0x000ea20000000800 */
[----:B0-----:R-:W-:Y:S01]  /*4ee0*/  FADD.FTZ R8, R85, R8 ;  /* 0x0000000855087221 */ /* 0x001fe20000010000 */
[-CC-:B------:R-:W-:Y:S01]  /*4ef0*/  FFMA.FTZ R66, R66, R3.reuse, -R12.reuse ;  /* 0x0000000342427223 */ /* 0x180fe2000001080c */
[-CC-:B------:R-:W-:Y:S01]  /*4f00*/  FFMA.FTZ R67, R67, R3.reuse, -R12.reuse ;  /* 0x0000000343437223 */ /* 0x180fe2000001080c */
[-CC-:B------:R-:W-:Y:S01]  /*4f10*/  FFMA.FTZ R70, R70, R3.reuse, -R12.reuse ;  /* 0x0000000346467223 */ /* 0x180fe2000001080c */
[-CC-:B------:R-:W-:Y:S01]  /*4f20*/  FFMA.FTZ R71, R71, R3.reuse, -R12.reuse ;  /* 0x0000000347477223 */ /* 0x180fe2000001080c */
[-CC-:B------:R-:W-:Y:S01]  /*4f30*/  FFMA.FTZ R74, R74, R3.reuse, -R12.reuse ;  /* 0x000000034a4a7223 */ /* 0x180fe2000001080c */
[-CC-:B------:R-:W-:Y:S01]  /*4f40*/  FFMA.FTZ R75, R75, R3.reuse, -R12.reuse ;  /* 0x000000034b4b7223 */ /* 0x180fe2000001080c */
[----:B------:R-:W0:Y:S01]  /*4f50*/  MUFU.EX2 R29, R29 ;  /* 0x0000001d001d7308 */ /* 0x000e220000000800 */
[----:B-1----:R-:W-:Y:S01]  /*4f60*/  FADD.FTZ R7, R28, R7 ;  /* 0x000000071c077221 */ /* 0x002fe20000010000 */
[-CC-:B------:R-:W-:Y:S01]  /*4f70*/  FFMA.FTZ R78, R78, R3.reuse, -R12.reuse ;  /* 0x000000034e4e7223 */ /* 0x180fe2000001080c */
[-CC-:B------:R-:W-:Y:S01]  /*4f80*/  FFMA.FTZ R79, R79, R3.reuse, -R12.reuse ;  /* 0x000000034f4f7223 */ /* 0x180fe2000001080c */
[-CC-:B------:R-:W-:Y:S01]  /*4f90*/  FFMA.FTZ R82, R82, R3.reuse, -R12.reuse ;  /* 0x0000000352527223 */ /* 0x180fe2000001080c */
[-CC-:B------:R-:W-:Y:S01]  /*4fa0*/  FFMA.FTZ R83, R83, R3.reuse, -R12.reuse ;  /* 0x0000000353537223 */ /* 0x180fe2000001080c */
[-CC-:B------:R-:W-:Y:S01]  /*4fb0*/  FFMA.FTZ R86, R86, R3.reuse, -R12.reuse ;  /* 0x0000000356567223 */ /* 0x180fe2000001080c */
[----:B------:R-:W-:Y:S01]  /*4fc0*/  FFMA.FTZ R12, R87, R3, -R12 ;  /* 0x00000003570c7223 */ /* 0x000fe2000001080c */
[----:B------:R-:W1:Y:S01]  /*4fd0*/  MUFU.EX2 R31, R31 ;  /* 0x0000001f001f7308 */ /* 0x000e620000000800 */
[----:B--2---:R-:W-:-:S07]  /*4fe0*/  FADD.FTZ R8, R27, R8 ;  /* 0x000000081b087221 */ /* 0x004fce0000010000 */
[----:B------:R-:W2:Y:S01]  /*4ff0*/  MUFU.EX2 R32, R32 ;  /* 0x0000002000207308 */ /* 0x000ea20000000800 */
[----:B0-----:R-:W-:-:S07]  /*5000*/  FADD.FTZ R7, R29, R7 ;  /* 0x000000071d077221 */ /* 0x001fce0000010000 */
[----:B------:R-:W0:Y:S01]  /*5010*/  MUFU.EX2 R34, R34 ;  /* 0x0000002200227308 */ /* 0x000e220000000800 */
[----:B-1----:R-:W-:-:S07]  /*5020*/  FADD.FTZ R8, R31, R8 ;  /* 0x000000081f087221 */ /* 0x002fce0000010000 */
        /* <DEDUP_REMOVED lines=107> */
[----:B-1----:R-:W-:Y:S01]  /*56e0*/  FADD.FTZ R8, R86, R8 ;  /* 0x0000000856087221 */ /* 0x002fe20000010000 */
[----:B--2---:R-:W-:-:S03]  /*56f0*/  FADD.FTZ R7, R6, R7 ;  /* 0x0000000706077221 */ /* 0x004fc60000010000 */
[----:B0-----:R-:W-:Y:S01]  /*5700*/  FADD.FTZ R8, R12, R8 ;  /* 0x000000080c087221 */ /* 0x001fe20000010000 */
[----:B------:R-:W-:Y:S06]  /*5710*/  @!P0 BRA `(.L_x_184) ;  /* 0x0000000000048947 */ /* 0x000fec0003800000 */
[----:B------:R-:W-:Y:S01]  /*5720*/  BPT.TRAP 0x1 ;  /* 0x000000040000795c */ /* 0x000fe20000300000 */
.L_x_184:
[----:B------:R-:W-:Y:S01]  /*5730*/  ULEA UR6, UR6, UR40, 0x3 ;  /* 0x0000002806067291 */ /* 0x000fe2000f8e183f */
[----:B------:R-:W-:Y:S01]  /*5740*/  F2FP.F16.F32.PACK_AB R24, R25, R24 ;  /* 0x000000181918723e */ /* 0x000fe200000000ff */
[-C--:B------:R-:W-:Y:S01]  /*5750*/  FMUL.FTZ R88, R88, R9.reuse ;  /* 0x0000000958587220 */ /* 0x080fe20000410000 */
[----:B------:R-:W-:Y:S01]  /*5760*/  F2FP.F16.F32.PACK_AB R25, R85, R26 ;  /* 0x0000001a5519723e */ /* 0x000fe200000000ff */
[----:B------:R-:W-:Y:S01]  /*5770*/  UIADD3 UR6, UR6, 0x2d860, URZ ;  /* 0x0002d86006067890 */ /* 0x000fe2000fffe03f */
[----:B------:R-:W-:Y:S01]  /*5780*/  F2FP.F16.F32.PACK_AB R32, R33, R32 ;  /* 0x000000202120723e */ /* 0x000fe200000000ff */
[----:B------:R-:W-:Y:S01]  /*5790*/  FMUL.FTZ R89, R89, R9 ;  /* 0x0000000959597220 */ /* 0x000fe20000410000 */
[----:B------:R-:W-:Y:S01]  /*57a0*/  F2FP.F16.F32.PACK_AB R26, R29, R28 ;  /* 0x0000001c1d1a723e */ /* 0x000fe200000000ff */
[----:B------:R-:W-:Y:S01]  /*57b0*/  UPRMT UR6, UR41, 0x654, UR6 ;  /* 0x0000065429067896 */ /* 0x000fe20008000006 */
[----:B------:R-:W-:Y:S01]  /*57c0*/  F2FP.F16.F32.PACK_AB R27, R31, R27 ;  /* 0x0000001b1f1b723e */ /* 0x000fe200000000ff */
[-C--:B------:R-:W-:Y:S01]  /*57d0*/  FMUL.FTZ R92, R92, R9.reuse ;  /* 0x000000095c5c7220 */ /* 0x080fe20000410000 */
[----:B------:R-:W-:Y:S01]  /*57e0*/  F2FP.F16.F32.PACK_AB R33, R21, R34 ;  /* 0x000000221521723e */ /* 0x000fe200000000ff */
[-C--:B------:R-:W-:Y:S01]  /*57f0*/  FMUL.FTZ R93, R93, R9.reuse ;  /* 0x000000095d5d7220 */ /* 0x080fe20000410000 */
[----:B------:R-:W-:Y:S01]  /*5800*/  F2FP.F16.F32.PACK_AB R40, R41, R40 ;  /* 0x000000282928723e */ /* 0x000fe200000000ff */
[-C--:B------:R-:W-:Y:S01]  /*5810*/  FMUL.FTZ R96, R96, R9.reuse ;  /* 0x0000000960607220 */ /* 0x080fe20000410000 */
[----:B------:R-:W-:Y:S01]  /*5820*/  F2FP.F16.F32.PACK_AB R34, R37, R36 ;  /* 0x000000242522723e */ /* 0x000fe200000000ff */
[----:B------:R-:W-:Y:S01]  /*5830*/  FMUL.FTZ R97, R97, R9 ;  /* 0x0000000961617220 */ /* 0x000fe20000410000 */
[----:B------:R-:W-:Y:S01]  /*5840*/  F2FP.F16.F32.PACK_AB R35, R39, R35 ;  /* 0x000000232723723e */ /* 0x000fe200000000ff */
[----:B------:R-:W-:Y:S01]  /*5850*/  SYNCS.ARRIVE.TRANS64.RED.A1T0 RZ, [UR6], RZ ;  /* 0x000000ffffff79a7 */ /* 0x000fe20008100406 */
[----:B------:R-:W-:Y:S01]  /*5860*/  F2FP.F16.F32.PACK_AB R41, R20, R42 ;  /* 0x0000002a1429723e */ /* 0x000fe200000000ff */
[----:B------:R0:W-:Y:S01]  /*5870*/  STSM.16.M88.4 [R16+0x21800], R24 ;  /* 0x0218001810007844 */ /* 0x0001e20000000200 */
[----:B------:R-:W-:Y:S01]  /*5880*/  F2FP.F16.F32.PACK_AB R48, R49, R48 ;  /* 0x000000303130723e */ /* 0x000fe200000000ff */
[----:B------:R-:W-:Y:S01]  /*5890*/  UMOV UR6, UR38 ;  /* 0x0000002600067c82 */ /* 0x000fe20008000000 */
[----:B------:R-:W-:Y:S01]  /*58a0*/  F2FP.F16.F32.PACK_AB R42, R45, R44 ;  /* 0x0000002c2d2a723e */ /* 0x000fe200000000ff */
[----:B------:R0:W-:Y:S01]  /*58b0*/  STSM.16.M88.4 [R23], R32 ;  /* 0x0000002017007844 */ /* 0x0001e20000000200 */
[----:B------:R-:W-:Y:S01]  /*58c0*/  F2FP.F16.F32.PACK_AB R43, R47, R43 ;  /* 0x0000002b2f2b723e */ /* 0x000fe200000000ff */
[-C--:B------:R-:W-:Y:S01]  /*58d0*/  FMUL.FTZ R100, R100, R9.reuse ;  /* 0x0000000964647220 */ /* 0x080fe20000410000 */
[----:B------:R-:W-:Y:S01]  /*58e0*/  F2FP.F16.F32.PACK_AB R49, R15, R50 ;  /* 0x000000320f31723e */ /* 0x000fe200000000ff */
[-C--:B------:R-:W-:Y:S01]  /*58f0*/  FMUL.FTZ R101, R101, R9.reuse ;  /* 0x0000000965657220 */ /* 0x080fe20000410000 */
[----:B------:R-:W-:Y:S01]  /*5900*/  F2FP.F16.F32.PACK_AB R56, R57, R56 ;  /* 0x000000383938723e */ /* 0x000fe200000000ff */
[----:B------:R0:W-:Y:S01]  /*5910*/  STSM.16.M88.4 [R18], R40 ;  /* 0x0000002812007844 */ /* 0x0001e20000000200 */
[----:B------:R-:W-:Y:S01]  /*5920*/  F2FP.F16.F32.PACK_AB R50, R53, R52 ;  /* 0x000000343532723e */ /* 0x000fe200000000ff */
[----:B------:R-:W-:Y:S01]  /*5930*/  FMUL.FTZ R104, R104, R9 ;  /* 0x0000000968687220 */ /* 0x000fe20000410000 */
        /* <DEDUP_REMOVED lines=31> */
[-C--:B------:R-:W-:Y:S01]  /*5b30*/  FMUL.FTZ R128, R128, R9.reuse ;  /* 0x0000000980807220 */ /* 0x080fe20000410000 */
[----:B------:R-:W-:Y:S01]  /*5b40*/  ISETP.GT.AND P1, PT, R5, R22, PT ;  /* 0x000000160500720c */ /* 0x000fe20003f24270 */
[-C--:B------:R-:W-:Y:S01]  /*5b50*/  FMUL.FTZ R129, R129, R9.reuse ;  /* 0x0000000981817220 */ /* 0x080fe20000410000 */
[-C--:B------:R-:W-:Y:S01]  /*5b60*/  FMUL.FTZ R132, R132, R9.reuse ;  /* 0x0000000984847220 */ /* 0x080fe20000410000 */
[----:B------:R0:W-:Y:S01]  /*5b70*/  STSM.16.M88.4 [R17+0x6000], R80 ;  /* 0x0060005011007844 */ /* 0x0001e20000000200 */
[----:B------:R-:W-:Y:S01]  /*5b80*/  FMUL.FTZ R133, R133, R9 ;  /* 0x0000000985857220 */ /* 0x000fe20000410000 */
[-C--:B------:R-:W-:Y:S01]  /*5b90*/  FMUL.FTZ R90, R90, R10.reuse ;  /* 0x0000000a5a5a7220 */ /* 0x080fe20000410000 */
[-C--:B------:R-:W-:Y:S01]  /*5ba0*/  FMUL.FTZ R91, R91, R10.reuse ;  /* 0x0000000a5b5b7220 */ /* 0x080fe20000410000 */
[----:B------:R-:W-:Y:S01]  /*5bb0*/  @!PT LDS RZ, [RZ] ;  /* 0x00000000fffff984 */ /* 0x000fe20000000800 */
[----:B------:R-:W-:Y:S01]  /*5bc0*/  @!PT LDS RZ, [RZ] ;  /* 0x00000000fffff984 */ /* 0x000fe20000000800 */
[----:B------:R-:W-:Y:S01]  /*5bd0*/  @!PT LDS RZ, [RZ] ;  /* 0x00000000fffff984 */ /* 0x000fe20000000800 */
[----:B------:R-:W-:Y:S01]  /*5be0*/  @!PT LDS RZ, [RZ] ;  /* 0x00000000fffff984 */ /* 0x000fe20000000800 */
[----:B------:R1:W-:Y:S06]  /*5bf0*/  MEMBAR.ALL.CTA ;  /* 0x0000000000007992 */ /* 0x0003ec0000008000 */
[----:B-1----:R-:W1:Y:S01]  /*5c00*/  FENCE.VIEW.ASYNC.S ;  /* 0x00000000000073c6 */ /* 0x002e620000000000 */
        /* <DEDUP_REMOVED lines=22> */
[----:B------:R-:W-:-:S02]  /*5d70*/  VIADD R5, R5, 0xffffffff ;  /* 0xffffffff05057836 */ /* 0x000fc40000000000 */
[----:B------:R-:W-:Y:S02]  /*5d80*/  IMAD.MOV.U32 R10, RZ, RZ, R4 ;  /* 0x000000ffff0a7224 */ /* 0x000fe400078e0004 */
[----:B------:R-:W-:Y:S02]  /*5d90*/  IMAD.MOV.U32 R9, RZ, RZ, R0 ;  /* 0x000000ffff097224 */ /* 0x000fe400078e0000 */
[----:B------:R-:W-:Y:S01]  /*5da0*/  IMAD.MOV.U32 R6, RZ, RZ, R2 ;  /* 0x000000ffff067224 */ /* 0x000fe200078e0002 */
[----:B-1----:R-:W-:Y:S01]  /*5db0*/  NOP ;  /* 0x0000000000007918 */ /* 0x002fe20000000000 */
[----:B0-----:R-:W-:Y:S05]  /*5dc0*/  @P1 BRA `(.L_x_185) ;  /* 0xffffffdc00d41947 */ /* 0x001fea000383ffff */
.L_x_174:
[----:B------:R-:W-:Y:S06]  /*5dd0*/  BAR.ARV 0x8, 0x200 ;  /* 0x0208000000007b1d */ /* 0x000fec0000002000 */
[----:B------:R-:W-:Y:S05]  /*5de0*/  @!P0 BRA `(.L_x_186) ;  /* 0x0000000000048947 */ /* 0x000fea0003800000 */
[----:B------:R-:W-:Y:S01]  /*5df0*/  BPT.TRAP 0x1 ;  /* 0x000000040000795c */ /* 0x000fe20000300000 */
.L_x_186:
[----:B------:R-:W-:Y:S01]  /*5e00*/  ULEA UR4, UR38, UR40, 0x3 ;  /* 0x0000002826047291 */ /* 0x000fe2000f8e183f */
[----:B------:R-:W-:-:S08]  /*5e10*/  SHF.L.U32 R5, R2, 0x1f, RZ ;  /* 0x0000001f02057819 */ /* 0x000fd000000006ff */
[----:B------:R0:W2:Y:S01]  /*5e20*/  SYNCS.PHASECHK.TRANS64.TRYWAIT P1, [UR4+0x2d850], R5 ;  /* 0x02d85005ff0075a7 */ /* 0x0000a20008020144 */
[----:B------:R-:W-:Y:S05]  /*5e30*/  @!P0 BRA `(.L_x_187) ;  /* 0x0000000000048947 */ /* 0x000fea0003800000 */
[----:B------:R-:W-:Y:S01]  /*5e40*/  BPT.TRAP 0x1 ;  /* 0x000000040000795c */ /* 0x000fe20000300000 */
.L_x_187:
[----:B--2---:R-:W-:Y:S05]  /*5e50*/  @P1 BRA `(.L_x_188) ;  /* 0x0000000000081947 */ /* 0x004fea0003800000 */
[----:B------:R-:W2:Y:S02]  /*5e60*/  SYNCS.PHASECHK.TRANS64.TRYWAIT P1, [UR4+0x2d850], R5 ;  /* 0x02d85005ff0075a7 */ /* 0x000ea40008020144 */
[----:B--2---:R-:W-:Y:S05]  /*5e70*/  @!P1 BRA `(.L_x_189) ;  /* 0x0000008800f89947 */ /* 0x004fea0003800000 */
.L_x_188:
[----:B------:R-:W-:Y:S01]  /*5e80*/  UIADD3 UR40, UR40, 0x400, URZ ;  /* 0x0000040028287890 */ /* 0x000fe2000fffe03f */
[----:B------:R-:W-:Y:S01]  /*5e90*/  WARPGROUP.ARRIVE ;  /* 0x00000000000079c5 */ /* 0x000fe20000000000 */
[----:B------:R-:W-:Y:S01]  /*5ea0*/  ULOP3.LUT UR39, UR39, 0x10000, URZ, 0xfc, !UPT ;  /* 0x0001000027277892 */ /* 0x000fe2000f8efc3f */
[----:B--2---:R-:W2:Y:S01]  /*5eb0*/  SHFL.BFLY PT, R6, R7, 0x2, 0x1f ;  /* 0x0c401f0007067f89 */ /* 0x004ea200000e0000 */
[----:B------:R-:W-:Y:S01]  /*5ec0*/  USHF.R.U32.HI UR40, URZ, 0x4, UR40 ;  /* 0x000000043f287899 */ /* 0x000fe20008011628 */
[----:B------:R-:W-:Y:S01]  /*5ed0*/  IMAD.MOV.U32 R55, RZ, RZ, RZ ;  /* 0x000000ffff377224 */ /* 0x000fe200078e00ff */
[----:B------:R-:W-:Y:S01]  /*5ee0*/  UMOV UR9, 0x40000040 ;  /* 0x4000004000097882 */ /* 0x000fe20000000000 */
[----:B------:R-:W-:Y:S01]  /*5ef0*/  UMOV UR11, 0x80000020 ;  /* 0x80000020000b7882 */ /* 0x000fe20000000000 */
[----:B------:R-:W-:Y:S01]  /*5f00*/  ULOP3.LUT UR40, UR40, 0x3fff, URZ, 0xc0, !UPT ;  /* 0x00003fff28287892 */ /* 0x000fe2000f8ec03f */
[----:B0-----:R-:W0:Y:S01]  /*5f10*/  SHFL.BFLY PT, R5, R8, 0x2, 0x1f ;  /* 0x0c401f0008057f89 */ /* 0x001e2200000e0000 */
[----:B------:R-:W-:Y:S01]  /*5f20*/  UMOV UR8, UR39 ;  /* 0x0000002700087c82 */ /* 0x000fe20008000000 */
[----:B------:R-:W-:Y:S01]  /*5f30*/  IMAD.MOV.U32 R20, RZ, RZ, -0x800000 ;  /* 0xff800000ff147424 */ /* 0x000fe200078e00ff */
[----:B------:R-:W-:Y:S01]  /*5f40*/  ULOP3.LUT UR5, UR40, 0x2000000, URZ, 0xfc, !UPT ;  /* 0x0200000028057892 */ /* 0x000fe2000f8efc3f */
[----:B------:R-:W-:-:S03]  /*5f50*/  IMAD.MOV.U32 R21, RZ, RZ, -0x800000 ;  /* 0xff800000ff157424 */ /* 0x000fc600078e00ff */
[----:B------:R-:W-:-:S07]  /*5f60*/  UIMAD UR5, UR38, 0x600, UR5 ;  /* 0x00000600260578a4 */ /* 0x000fce000f8e0205 */
[----:B------:R-:W-:Y:S02]  /*5f70*/  UMOV UR10, UR5 ;  /* 0x00000005000a7c82 */ /* 0x000fe40008000000 */
[----:B------:R-:W-:Y:S01]  /*5f80*/  HGMMA.64x96x16.F32 R88, gdesc[UR8].tnspB, R88, gsb0 ;  /* 0x41600000085879f0 */ /* 0x000fe20008000858 */
[----:B------:R-:W-:Y:S01]  /*5f90*/  UIADD3 UR8, UR39, 0x2, URZ ;  /* 0x0000000227087890 */ /* 0x000fe2000fffe03f */
[----:B--2---:R-:W-:Y:S01]  /*5fa0*/  FADD.FTZ R6, R6, R7 ;  /* 0x0000000706067221 */ /* 0x004fe20000010000 */
[----:B------:R-:W-:Y:S01]  /*5fb0*/  UIADD3 UR10, UR5, 0x40, URZ ;  /* 0x00000040050a7890 */ /* 0x000fe2000fffe03f */
[----:B------:R-:W-:Y:S01]  /*5fc0*/  UMOV UR9, 0x40000040 ;  /* 0x4000004000097882 */ /* 0x000fe20000000000 */
[----:B------:R-:W-:Y:S01]  /*5fd0*/  UMOV UR11, 0x80000020 ;  /* 0x80000020000b7882 */ /* 0x000fe20000000000 */
[----:B0-----:R-:W-:Y:S02]  /*5fe0*/  FADD.FTZ R9, R5, R8 ;  /* 0x0000000805097221 */ /* 0x001fe40000010000 */
[----:B------:R-:W0:Y:S04]  /*5ff0*/  SHFL.BFLY PT, R5, R6, 0x1, 0x1f ;  /* 0x0c201f0006057f89 */ /* 0x000e2800000e0000 */
[----:B------:R-:W1:Y:S01]  /*6000*/  SHFL.BFLY PT, R10, R9, 0x1, 0x1f ;  /* 0x0c201f00090a7f89 */ /* 0x000e6200000e0000 */
[----:B0-----:R-:W-:Y:S01]  /*6010*/  FADD.FTZ R11, R6, R5 ;  /* 0x00000005060b7221 */ /* 0x001fe20000010000 */
[----:B------:R-:W-:-:S02]  /*6020*/  IMAD.MOV.U32 R5, RZ, RZ, RZ ;  /* 0x000000ffff057224 */ /* 0x000fc400078e00ff */
[----:B-1----:R-:W-:Y:S02]  /*6030*/  FADD.FTZ R12, R9, R10 ;  /* 0x0000000a090c7221 */ /* 0x002fe40000010000 */
[----:B------:R-:W-:-:S03]  /*6040*/  FSETP.NE.FTZ.AND P1, PT, R11, RZ, PT ;  /* 0x000000ff0b00720b */ /* 0x000fc60003f35000 */
[----:B------:R-:W-:-:S10]  /*6050*/  FSETP.NE.FTZ.AND P2, PT, R12, RZ, PT ;  /* 0x000000ff0c00720b */ /* 0x000fd40003f55000 */
[----:B------:R-:W0:Y:S01]  /*6060*/  @P1 MUFU.LG2 R8, R11 ;  /* 0x0000000b00081308 */ /* 0x000e220000000c00 */
[C---:B------:R-:W-:Y:S02]  /*6070*/  @P1 FMUL.FTZ R7, R3.reuse, 0.69314718246459960938 ;  /* 0x3f31721803071820 */ /* 0x040fe40000410000 */
        /* <DEDUP_REMOVED lines=56> */
.L_x_190:
[----:B------:R-:W2:Y:S01]  /*6400*/  LDL.LU R0, [R1+0x8] ;  /* 0x0000080001007983 */ /* 0x000ea20000300800 */
[----:B------:R-:W-:Y:S01]  /*6410*/  UIADD3 UR4, UR4, 0x2d860, URZ ;  /* 0x0002d86004047890 */ /* 0x000fe2000fffe03f */
[-C--:B------:R-:W-:Y:S01]  /*6420*/  FMUL.FTZ R32, R88, R55.reuse ;  /* 0x0000003758207220 */ /* 0x080fe20000410000 */
[----:B------:R-:W-:Y:S01]  /*6430*/  UIADD3 UR38, UR38, 0x1, URZ ;  /* 0x0000000126267890 */ /* 0x000fe2000fffe03f */
[-C--:B------:R-:W-:Y:S01]  /*6440*/  FMUL.FTZ R33, R89, R55.reuse ;  /* 0x0000003759217220 */ /* 0x080fe20000410000 */
[----:B------:R-:W-:Y:S01]  /*6450*/  UPRMT UR4, UR41, 0x654, UR4 ;  /* 0x0000065429047896 */ /* 0x000fe20008000004 */
[-C--:B------:R-:W-:Y:S01]  /*6460*/  FMUL.FTZ R34, R92, R55.reuse ;  /* 0x000000375c227220 */ /* 0x080fe20000410000 */
[----:B------:R-:W-:Y:S01]  /*6470*/  UISETP.NE.AND UP0, UPT, UR38, 0x2, UPT ;  /* 0x000000022600788c */ /* 0x000fe2000bf05270 */
[-C--:B------:R-:W-:Y:S01]  /*6480*/  FMUL.FTZ R35, R93, R55.reuse ;  /* 0x000000375d237220 */ /* 0x080fe20000410000 */
[-C--:B------:R-:W-:Y:S01]  /*6490*/  FMUL.FTZ R36, R96, R55.reuse ;  /* 0x0000003760247220 */ /* 0x080fe20000410000 */
[-C--:B------:R-:W-:Y:S01]  /*64a0*/  FMUL.FTZ R37, R97, R55.reuse ;  /* 0x0000003761257220 */ /* 0x080fe20000410000 */
[-C--:B------:R-:W-:Y:S01]  /*64b0*/  FMUL.FTZ R38, R100, R55.reuse ;  /* 0x0000003764267220 */ /* 0x080fe20000410000 */
[-C--:B------:R-:W-:Y:S01]  /*64c0*/  FMUL.FTZ R39, R101, R55.reuse ;  /* 0x0000003765277220 */ /* 0x080fe20000410000 */
[-C--:B------:R-:W-:Y:S01]  /*64d0*/  FMUL.FTZ R40, R104, R55.reuse ;  /* 0x0000003768287220 */ /* 0x080fe20000410000 */
[----:B------:R-:W-:Y:S01]  /*64e0*/  SYNCS.ARRIVE.TRANS64.RED.A1T0 RZ, [UR4], RZ ;  /* 0x000000ffffff79a7 */ /* 0x000fe20008100404 */
[----:B------:R-:W-:Y:S01]  /*64f0*/  USEL UR4, URZ, 0x1, UP0 ;  /* 0x000000013f047887 */ /* 0x000fe20008000000 */
        /* <DEDUP_REMOVED lines=40> */
[----:B------:R-:W-:Y:S01]  /*6780*/  LOP3.LUT R2, R2, UR4, RZ, 0x3c, !PT ;  /* 0x0000000402027c12 */ /* 0x000fe2000f8e3cff */
[----:B------:R-:W-:Y:S01]  /*6790*/  USEL UR38, UR38, URZ, UP0 ;  /* 0x0000003f26267287 */ /* 0x000fe20008000000 */
[----:B--2---:R-:W-:-:S05]  /*67a0*/  VIADD R0, R0, 0x1 ;  /* 0x0000000100007836 */ /* 0x004fca0000000000 */
[----:B------:R0:W-:Y:S06]  /*67b0*/  STL [R1+0x8], R0 ;  /* 0x0000080001007387 */ /* 0x0001ec0000100800 */
.L_x_166:
[----:B------:R-:W1:Y:S08]  /*67c0*/  S2UR UR41, SR_CgaCtaId ;  /* 0x00000000002979c3 */ /* 0x000e700000008800 */
[----:B------:R-:W-:Y:S06]  /*67d0*/  BAR.SYNC.DEFER_BLOCKING 0x5, 0x200 ;  /* 0x0148000000007b1d */ /* 0x000fec0000010000 */
[----:B------:R-:W-:Y:S01]  /*67e0*/  UMOV UR40, 0x400 ;  /* 0x0000040000287882 */ /* 0x000fe20000000000 */
[----:B------:R-:W-:Y:S01]  /*67f0*/  BSSY B0, `(.L_x_191) ;  /* 0x0000278000007945 */ /* 0x000fe20003800000 */
[----:B-1----:R-:W-:-:S09]  /*6800*/  ULEA UR40, UR41, UR40, 0x18 ;  /* 0x0000002829287291 */ /* 0x002fd2000f8ec03f */
[----:B------:R-:W1:Y:S01]  /*6810*/  LDS.128 R4, [UR40+0x2d8d0] ;  /* 0x02d8d028ff047984 */ /* 0x000e620008000c00 */
[----:B------:R-:W-:Y:S06]  /*6820*/  BAR.ARV 0x4, 0x200 ;  /* 0x0108000000007b1d */ /* 0x000fec0000002000 */
[----:B------:R-:W-:Y:S05]  /*6830*/  @P0 BRA `(.L_x_192) ;  /* 0x0000001c00300947 */ /* 0x000fea0003800000 */
[----:B0-----:R-:W2:Y:S01]  /*6840*/  LDL R0, [R1+0x44] ;  /* 0x0000440001007983 */ /* 0x001ea20000100800 */
[----:B------:R-:W0:Y:S03]  /*6850*/  S2UR UR6, SR_SWINHI ;  /* 0x00000000000679c3 */ /* 0x000e260000002f00 */
[----:B------:R-:W3:Y:S01]  /*6860*/  LDL R86, [R1+0x40] ;  /* 0x0000400001567983 */ /* 0x000ee20000100800 */
[----:B------:R-:W-:Y:S01]  /*6870*/  UMOV UR4, UR40 ;  /* 0x0000002800047c82 */ /* 0x000fe20008000000 */
[----:B0-----:R-:W-:Y:S01]  /*6880*/  UMOV UR5, UR6 ;  /* 0x0000000600057c82 */ /* 0x001fe20008000000 */
[----:B------:R-:W-:Y:S02]  /*6890*/  IMAD.U32 R78, RZ, RZ, UR4 ;  /* 0x00000004ff4e7e24 */ /* 0x000fe4000f8e00ff */
[----:B------:R-:W-:Y:S01]  /*68a0*/  IMAD.U32 R79, RZ, RZ, UR5 ;  /* 0x00000005ff4f7e24 */ /* 0x000fe2000f8e00ff */
[----:B------:R-:W-:Y:S01]  /*68b0*/  F2FP.F16.F32.PACK_AB R30, R43, R42 ;  /* 0x0000002a2b1e723e */ /* 0x000fe200000000ff */
[C---:B------:R-:W-:Y:S01]  /*68c0*/  IMAD.SHL.U32 R83, R138.reuse, 0x4, RZ ;  /* 0x000000048a537824 */ /* 0x040fe200078e00ff */
[----:B------:R-:W-:Y:S01]  /*68d0*/  SHF.L.U64.HI R84, R138, 0x2, R156 ;  /* 0x000000028a547819 */ /* 0x000fe2000001029c */
[----:B------:R-:W-:Y:S01]  /*68e0*/  ULDC.64 UR4, c[0x0][0xc08] ;  /* 0x0003020000047ab9 */ /* 0x000fe20000000a00 */
[----:B------:R-:W-:Y:S01]  /*68f0*/  BAR.SYNC.DEFER_BLOCKING 0x1, 0x180 ;  /* 0x0046000000007b1d */ /* 0x000fe20000010000 */
[----:B--2---:R-:W-:-:S03]  /*6900*/  IMAD.WIDE R8, R0, 0x2, R78 ;  /* 0x0000000200087825 */ /* 0x004fc600078e024e */
[C---:B------:R-:W-:Y:S02]  /*6910*/  IADD3 R11, P1, R8.reuse, 0x6000, RZ ;  /* 0x00006000080b7810 */ /* 0x040fe40007f3e0ff */
[C---:B------:R-:W-:Y:S02]  /*6920*/  LOP3.LUT R3, R8.reuse, 0x180, RZ, 0xc0, !PT ;  /* 0x0000018008037812 */ /* 0x040fe400078ec0ff */
[----:B------:R-:W-:Y:S02]  /*6930*/  IADD3 R10, P0, R8, 0x6020, RZ ;  /* 0x00006020080a7810 */ /* 0x000fe40007f1e0ff */
[----:B------:R-:W-:Y:S02]  /*6940*/  LOP3.LUT R0, R11, 0x180, RZ, 0xc0, !PT ;  /* 0x000001800b007812 */ /* 0x000fe400078ec0ff */
[----:B------:R-:W-:Y:S02]  /*6950*/  SHF.R.U64 R3, R3, 0x3, RZ ;  /* 0x0000000303037819 */ /* 0x000fe400000012ff */
[----:B-1----:R-:W-:-:S02]  /*6960*/  LOP3.LUT R4, R10, 0x180, RZ, 0xc0, !PT ;  /* 0x000001800a047812 */ /* 0x002fc400078ec0ff */
[----:B------:R-:W-:Y:S02]  /*6970*/  IADD3 R81, P2, R8, 0x3020, RZ ;  /* 0x0000302008517810 */ /* 0x000fe40007f5e0ff */
[----:B------:R-:W-:Y:S02]  /*6980*/  SHF.R.U64 R0, R0, 0x3, RZ ;  /* 0x0000000300007819 */ /* 0x000fe400000012ff */
[C---:B------:R-:W-:Y:S02]  /*6990*/  IADD3 R22, P3, R8.reuse, 0x3000, RZ ;  /* 0x0000300008167810 */ /* 0x040fe40007f7e0ff */
[----:B------:R-:W-:Y:S02]  /*69a0*/  IADD3 R31, P4, R8, 0x20, RZ ;  /* 0x00000020081f7810 */ /* 0x000fe40007f9e0ff */
[----:B------:R-:W-:Y:S02]  /*69b0*/  LOP3.LUT R8, R3, R8, RZ, 0x3c, !PT ;  /* 0x0000000803087212 */ /* 0x000fe400078e3cff */
[----:B------:R-:W-:-:S02]  /*69c0*/  SHF.R.U64 R3, R4, 0x3, RZ ;  /* 0x0000000304037819 */ /* 0x000fc400000012ff */
[----:B------:R-:W-:Y:S02]  /*69d0*/  LOP3.LUT R12, R0, R11, RZ, 0x3c, !PT ;  /* 0x0000000b000c7212 */ /* 0x000fe400078e3cff */
[----:B------:R-:W-:Y:S02]  /*69e0*/  LOP3.LUT R14, R81, 0x180, RZ, 0xc0, !PT ;  /* 0x00000180510e7812 */ /* 0x000fe400078ec0ff */
[----:B------:R-:W-:Y:S02]  /*69f0*/  LOP3.LUT R0, R31, 0x180, RZ, 0xc0, !PT ;  /* 0x000001801f007812 */ /* 0x000fe400078ec0ff */
[----:B------:R-:W-:Y:S02]  /*6a00*/  LOP3.LUT R26, R3, R10, RZ, 0x3c, !PT ;  /* 0x0000000a031a7212 */ /* 0x000fe400078e3cff */
[----:B------:R-:W-:Y:S02]  /*6a10*/  LOP3.LUT R3, R22, 0x180, RZ, 0xc0, !PT ;  /* 0x0000018016037812 */ /* 0x000fe400078ec0ff */
[----:B------:R-:W-:-:S02]  /*6a20*/  SHF.R.U64 R14, R14, 0x3, RZ ;  /* 0x000000030e0e7819 */ /* 0x000fc400000012ff */
[----:B------:R-:W-:Y:S01]  /*6a30*/  SHF.R.U64 R0, R0, 0x3, RZ ;  /* 0x0000000300007819 */ /* 0x000fe200000012ff */
[--C-:B------:R-:W-:Y:S01]  /*6a40*/  IMAD.X R27, RZ, RZ, R9.reuse, P0 ;  /* 0x000000ffff1b7224 */ /* 0x100fe200000e0609 */
[----:B------:R-:W-:Y:S01]  /*6a50*/  SHF.R.U64 R3, R3, 0x3, RZ ;  /* 0x0000000303037819 */ /* 0x000fe200000012ff */
[--C-:B------:R-:W-:Y:S01]  /*6a60*/  IMAD.X R25, RZ, RZ, R9.reuse, P4 ;  /* 0x000000ffff197224 */ /* 0x100fe200020e0609 */
[----:B------:R-:W-:Y:S02]  /*6a70*/  LOP3.LUT R14, R14, R81, RZ, 0x3c, !PT ;  /* 0x000000510e0e7212 */ /* 0x000fe400078e3cff */
[----:B------:R-:W-:Y:S01]  /*6a80*/  LOP3.LUT R24, R0, R31, RZ, 0x3c, !PT ;  /* 0x0000001f00187212 */ /* 0x000fe200078e3cff */
[----:B------:R-:W0:Y:S01]  /*6a90*/  LDC.64 R80, c[0x0][0xc00] ;  /* 0x00030000ff507b82 */ /* 0x000e220000000a00 */
[--C-:B------:R-:W-:Y:S01]  /*6aa0*/  IMAD.X R13, RZ, RZ, R9.reuse, P1 ;  /* 0x000000ffff0d7224 */ /* 0x100fe200008e0609 */
[----:B------:R-:W-:Y:S01]  /*6ab0*/  MOV R4, R8 ;  /* 0x0000000800047202 */ /* 0x000fe20000000f00 */
[--C-:B------:R-:W-:Y:S01]  /*6ac0*/  IMAD.X R15, RZ, RZ, R9.reuse, P2 ;  /* 0x000000ffff0f7224 */ /* 0x100fe200010e0609 */
[----:B------:R-:W-:Y:S01]  /*6ad0*/  F2FP.F16.F32.PACK_AB R8, R33, R32 ;  /* 0x000000202108723e */ /* 0x000fe200000000ff */
[----:B------:R-:W-:Y:S01]  /*6ae0*/  IMAD.X R29, RZ, RZ, R9, P3 ;  /* 0x000000ffff1d7224 */ /* 0x000fe200018e0609 */
[----:B------:R-:W-:-:S02]  /*6af0*/  F2FP.F16.F32.PACK_AB R9, R57, R56 ;  /* 0x000000383909723e */ /* 0x000fc400000000ff */
[----:B------:R-:W-:Y:S02]  /*6b00*/  F2FP.F16.F32.PACK_AB R10, R35, R34 ;  /* 0x00000022230a723e */ /* 0x000fe400000000ff */
[----:B------:R-:W-:Y:S02]  /*6b10*/  F2FP.F16.F32.PACK_AB R11, R59, R58 ;  /* 0x0000003a3b0b723e */ /* 0x000fe400000000ff */
[----:B------:R-:W-:Y:S02]  /*6b20*/  LOP3.LUT R28, R3, R22, RZ, 0x3c, !PT ;  /* 0x00000016031c7212 */ /* 0x000fe400078e3cff */
[----:B------:R-:W-:Y:S02]  /*6b30*/  MOV R3, R26 ;  /* 0x0000001a00037202 */ /* 0x000fe40000000f00 */
[----:B------:R-:W-:Y:S02]  /*6b40*/  MOV R82, R24 ;  /* 0x0000001800527202 */ /* 0x000fe40000000f00 */
[----:B------:R-:W-:-:S02]  /*6b50*/  F2FP.F16.F32.PACK_AB R24, R37, R36 ;  /* 0x000000242518723e */ /* 0x000fc400000000ff */
[----:B------:R-:W-:Y:S02]  /*6b60*/  F2FP.F16.F32.PACK_AB R25, R61, R60 ;  /* 0x0000003c3d19723e */ /* 0x000fe400000000ff */
[----:B------:R-:W-:Y:S02]  /*6b70*/  F2FP.F16.F32.PACK_AB R26, R39, R38 ;  /* 0x00000026271a723e */ /* 0x000fe400000000ff */
[----:B------:R-:W-:Y:S01]  /*6b80*/  F2FP.F16.F32.PACK_AB R27, R63, R62 ;  /* 0x0000003e3f1b723e */ /* 0x000fe200000000ff */
[----:B------:R1:W-:Y:S01]  /*6b90*/  STSM.16.M88.4 [R4], R8 ;  /* 0x0000000804007844 */ /* 0x0003e20000000200 */
[----:B------:R-:W-:Y:S02]  /*6ba0*/  MOV R0, R28 ;  /* 0x0000001c00007202 */ /* 0x000fe40000000f00 */
[----:B------:R-:W-:Y:S02]  /*6bb0*/  F2FP.F16.F32.PACK_AB R28, R41, R40 ;  /* 0x00000028291c723e */ /* 0x000fe400000000ff */
[----:B------:R-:W-:-:S02]  /*6bc0*/  F2FP.F16.F32.PACK_AB R29, R65, R64 ;  /* 0x00000040411d723e */ /* 0x000fc400000000ff */
[----:B------:R-:W-:Y:S01]  /*6bd0*/  F2FP.F16.F32.PACK_AB R31, R67, R66 ;  /* 0x00000042431f723e */ /* 0x000fe200000000ff */
[----:B------:R2:W-:Y:S01]  /*6be0*/  STSM.16.M88.4 [R82], R24 ;  /* 0x0000001852007844 */ /* 0x0005e20000000200 */
[----:B------:R-:W-:Y:S02]  /*6bf0*/  MOV R22, R14 ;  /* 0x0000000e00167202 */ /* 0x000fe40000000f00 */
[----:B------:R-:W-:Y:S02]  /*6c00*/  F2FP.F16.F32.PACK_AB R14, R51, R50 ;  /* 0x00000032330e723e */ /* 0x000fe400000000ff */
[----:B------:R-:W-:Y:S02]  /*6c10*/  F2FP.F16.F32.PACK_AB R15, R75, R74 ;  /* 0x0000004a4b0f723e */ /* 0x000fe400000000ff */
[----:B-1----:R-:W-:Y:S02]  /*6c20*/  MOV R4, R12 ;  /* 0x0000000c00047202 */ /* 0x002fe40000000f00 */
[----:B------:R-:W-:-:S02]  /*6c30*/  F2FP.F16.F32.PACK_AB R8, R45, R44 ;  /* 0x0000002c2d08723e */ /* 0x000fc400000000ff */
[----:B------:R-:W-:Y:S02]  /*6c40*/  F2FP.F16.F32.PACK_AB R9, R69, R68 ;  /* 0x000000444509723e */ /* 0x000fe400000000ff */
[----:B------:R-:W-:Y:S02]  /*6c50*/  F2FP.F16.F32.PACK_AB R10, R47, R46 ;  /* 0x0000002e2f0a723e */ /* 0x000fe400000000ff */
[----:B------:R-:W-:Y:S02]  /*6c60*/  F2FP.F16.F32.PACK_AB R11, R71, R70 ;  /* 0x00000046470b723e */ /* 0x000fe400000000ff */
[----:B------:R-:W-:Y:S02]  /*6c70*/  F2FP.F16.F32.PACK_AB R12, R49, R48 ;  /* 0x00000030310c723e */ /* 0x000fe400000000ff */
[----:B------:R-:W-:Y:S02]  /*6c80*/  F2FP.F16.F32.PACK_AB R13, R73, R72 ;  /* 0x00000048490d723e */ /* 0x000fe400000000ff */
[----:B--2---:R-:W-:-:S02]  /*6c90*/  F2FP.F16.F32.PACK_AB R24, R53, R52 ;  /* 0x000000343518723e */ /* 0x004fc400000000ff */
[----:B------:R-:W-:Y:S02]  /*6ca0*/  F2FP.F16.F32.PACK_AB R25, R77, R76 ;  /* 0x0000004c4d19723e */ /* 0x000fe400000000ff */
[----:B------:R-:W-:Y:S02]  /*6cb0*/  F2FP.F16.F32.PACK_AB R26, R55, R54 ;  /* 0x00000036371a723e */ /* 0x000fe400000000ff */
[----:B------:R-:W-:Y:S01]  /*6cc0*/  F2FP.F16.F32.PACK_AB R27, R135, R134 ;  /* 0x00000086871b723e */ /* 0x000fe200000000ff */
[----:B------:R1:W-:Y:S04]  /*6cd0*/  STSM.16.M88.4 [R0], R28 ;  /* 0x0000001c00007844 */ /* 0x0003e80000000200 */
[----:B------:R2:W-:Y:S04]  /*6ce0*/  STSM.16.M88.4 [R22], R8 ;  /* 0x0000000816007844 */ /* 0x0005e80000000200 */
[----:B------:R-:W-:Y:S04]  /*6cf0*/  STSM.16.M88.4 [R4], R12 ;  /* 0x0000000c04007844 */ /* 0x000fe80000000200 */
[----:B------:R4:W-:Y:S01]  /*6d00*/  STSM.16.M88.4 [R3], R24 ;  /* 0x0000001803007844 */ /* 0x0009e20000000200 */
[----:B0-----:R-:W-:-:S04]  /*6d10*/  ISETP.NE.U32.AND P0, PT, R80, RZ, PT ;  /* 0x000000ff5000720c */ /* 0x001fc80003f05070 */
[----:B------:R-:W-:Y:S01]  /*6d20*/  ISETP.NE.AND.EX P0, PT, R81, RZ, PT, P0 ;  /* 0x000000ff5100720c */ /* 0x000fe20003f05300 */
[----:B------:R-:W-:Y:S01]  /*6d30*/  BAR.SYNC.DEFER_BLOCKING 0x1, 0x180 ;  /* 0x0046000000007b1d */ /* 0x000fe20000010000 */
[----:B-1----:R-:W-:Y:S01]  /*6d40*/  IADD3 R28, P1, R83, R80, RZ ;  /* 0x00000050531c7210 */ /* 0x002fe20007f3e0ff */
[----:B------:R-:W-:-:S04]  /*6d50*/  IMAD.MOV.U32 R0, RZ, RZ, RZ ;  /* 0x000000ffff007224 */ /* 0x000fc800078e00ff */
[----:B------:R-:W-:Y:S02]  /*6d60*/  IMAD.X R29, R84, 0x1, R81, P1 ;  /* 0x00000001541d7824 */ /* 0x000fe400008e0651 */
[----:B--2---:R-:W0:Y:S08]  /*6d70*/  LDC R11, c[0x0][0xad4] ;  /* 0x0002b500ff0b7b82 */ /* 0x004e300000000800 */
[----:B----4-:R-:W1:Y:S08]  /*6d80*/  LDC R3, c[0x0][0xbe8] ;  /* 0x0002fa00ff037b82 */ /* 0x010e700000000800 */
[----:B------:R-:W2:Y:S01]  /*6d90*/  LDC.64 R14, c[0x0][0xba8] ;  /* 0x0002ea00ff0e7b82 */ /* 0x000ea20000000a00 */
[----:B------:R-:W4:Y:S01]  /*6da0*/  @P0 LDG.E R0, desc[UR36][R28.64] ;  /* 0x000000241c000981 */ /* 0x000f22000c1e1900 */
[----:B------:R-:W-:-:S04]  /*6db0*/  ISETP.NE.U32.AND P1, PT, RZ, UR4, PT ;  /* 0x00000004ff007c0c */ /* 0x000fc8000bf25070 */
[----:B------:R-:W-:Y:S01]  /*6dc0*/  ISETP.NE.AND.EX P1, PT, RZ, UR5, PT, P1 ;  /* 0x00000005ff007c0c */ /* 0x000fe2000bf25310 */
[----:B------:R-:W-:-:S12]  /*6dd0*/  IMAD.MOV.U32 R24, RZ, RZ, 0x9b8 ;  /* 0x000009b8ff187424 */ /* 0x000fd800078e00ff */
[----:B------:R-:W-:-:S04]  /*6de0*/  @P1 IADD3 R8, P2, R83, UR4, RZ ;  /* 0x0000000453081c10 */ /* 0x000fc8000ff5e0ff */
[----:B------:R-:W-:Y:S02]  /*6df0*/  @P1 IADD3.X R9, R84, UR5, RZ, P2, !PT ;  /* 0x0000000554091c10 */ /* 0x000fe400097fe4ff */
[----:B------:R-:W-:Y:S01]  /*6e00*/  ISETP.NE.AND P2, PT, R140, RZ, PT ;  /* 0x000000ff8c00720c */ /* 0x000fe20003f45270 */
[----:B------:R-:W-:-:S03]  /*6e10*/  ULDC UR4, c[0x0][0xa88] ;  /* 0x0002a20000047ab9 */ /* 0x000fc60000000800 */
[----:B0-----:R-:W-:Y:S01]  /*6e20*/  SEL R11, R140, R11, P2 ;  /* 0x0000000b8c0b7207 */ /* 0x001fe20001000000 */
[----:B------:R-:W-:-:S03]  /*6e30*/  IMAD.U32 R22, RZ, RZ, UR4 ;  /* 0x00000004ff167e24 */ /* 0x000fc6000f8e00ff */
[----:B------:R-:W-:Y:S02]  /*6e40*/  ISETP.GT.AND P3, PT, R11, 0x1, PT ;  /* 0x000000010b00780c */ /* 0x000fe40003f64270 */
[----:B-1----:R-:W-:Y:S01]  /*6e50*/  ISETP.NE.AND P4, PT, R3, 0x1, PT ;  /* 0x000000010300780c */ /* 0x002fe20003f85270 */
[----:B------:R0:W5:Y:S01]  /*6e60*/  @P1 LDG.E R22, desc[UR36][R8.64] ;  /* 0x0000002408161981 */ /* 0x000162000c1e1900 */
[----:B------:R-:W-:-:S04]  /*6e70*/  SEL R24, R24, 0x978, P3 ;  /* 0x0000097818187807 */ /* 0x000fc80001800000 */
[----:B------:R-:W1:Y:S08]  /*6e80*/  LDC.64 R10, c[0x0][R24+0x218] ;  /* 0x00008600180a7b82 */ /* 0x000e700000000a00 */
[----:B0-----:R-:W0:Y:S01]  /*6e90*/  LDC.64 R8, c[0x0][R24+0x220] ;  /* 0x0000880018087b82 */ /* 0x001e220000000a00 */
[----:B------:R-:W-:-:S07]  /*6ea0*/  ISETP.NE.U32.AND P2, PT, R80, RZ, PT ;  /* 0x000000ff5000720c */ /* 0x000fce0003f45070 */
[----:B------:R-:W4:Y:S01]  /*6eb0*/  @P4 LDC R83, c[0x0][0xbec] ;  /* 0x0002fb00ff534b82 */ /* 0x000f220000000800 */
[----:B------:R-:W-:-:S04]  /*6ec0*/  ISETP.NE.AND.EX P2, PT, R81, RZ, PT, P2 ;  /* 0x000000ff5100720c */ /* 0x000fc80003f45320 */
[----:B------:R-:W-:-:S03]  /*6ed0*/  SEL R138, R138, RZ, !P2 ;  /* 0x000000ff8a8a7207 */ /* 0x000fc60005000000 */
[----:B------:R-:W4:Y:S01]  /*6ee0*/  @P4 LDC R85, c[0x0][0xbf0] ;  /* 0x0002fc00ff554b82 */ /* 0x000f220000000800 */
[----:B------:R-:W-:-:S07]  /*6ef0*/  SEL R25, R156, RZ, !P2 ;  /* 0x000000ff9c197207 */ /* 0x000fce0005000000 */
[----:B------:R3:W2:Y:S01]  /*6f00*/  LDC.64 R12, c[0x0][R24+0x228] ;  /* 0x00008a00180c7b82 */ /* 0x0006a20000000a00 */
[-C--:B0-----:R-:W-:Y:S02]  /*6f10*/  IMAD R4, R9, R138.reuse, RZ ;  /* 0x0000008a09047224 */ /* 0x081fe400078e02ff */
[----:B-1----:R-:W-:Y:S02]  /*6f20*/  IMAD R31, R11, R139, RZ ;  /* 0x0000008b0b1f7224 */ /* 0x002fe400078e02ff */
[----:B------:R-:W-:Y:S02]  /*6f30*/  IMAD R81, R8, R25, R4 ;  /* 0x0000001908517224 */ /* 0x000fe400078e0204 */
[----:B------:R-:W-:Y:S01]  /*6f40*/  IMAD.WIDE.U32 R10, R10, R139, RZ ;  /* 0x0000008b0a0a7225 */ /* 0x000fe200078e00ff */
[----:B---3--:R-:W0:Y:S03]  /*6f50*/  LDC.64 R24, c[0x0][R24+0x210] ;  /* 0x0000840018187b82 */ /* 0x008e260000000a00 */
[----:B------:R-:W-:-:S04]  /*6f60*/  IMAD.WIDE.U32 R8, R8, R138, RZ ;  /* 0x0000008a08087225 */ /* 0x000fc800078e00ff */
[----:B------:R-:W-:Y:S01]  /*6f70*/  IMAD R26, R141, 0xc0, R86 ;  /* 0x000000c08d1a7824 */ /* 0x000fe200078e0256 */
[----:B------:R-:W-:Y:S01]  /*6f80*/  SEL R27, R155, RZ, P3 ;  /* 0x000000ff9b1b7207 */ /* 0x000fe20001800000 */
[----:B------:R-:W-:Y:S01]  /*6f90*/  IMAD.IADD R81, R9, 0x1, R81 ;  /* 0x0000000109517824 */ /* 0x000fe200078e0251 */
[----:B--2---:R-:W1:Y:S01]  /*6fa0*/  @!P3 LDC R14, c[0x0][0xb50] ;  /* 0x0002d400ff0ebb82 */ /* 0x004e620000000800 */
[----:B------:R-:W-:Y:S01]  /*6fb0*/  IMAD.MOV.U32 R9, RZ, RZ, R26 ;  /* 0x000000ffff097224 */ /* 0x000fe200078e001a */
[----:B------:R-:W-:Y:S01]  /*6fc0*/  IADD3 R11, R11, R31, RZ ;  /* 0x0000001f0b0b7210 */ /* 0x000fe20007ffe0ff */
[-C--:B------:R-:W-:Y:S02]  /*6fd0*/  IMAD R31, R13, R27.reuse, RZ ;  /* 0x0000001b0d1f7224 */ /* 0x080fe400078e02ff */
[----:B------:R-:W-:-:S03]  /*6fe0*/  IMAD.WIDE.U32 R12, R12, R27, RZ ;  /* 0x0000001b0c0c7225 */ /* 0x000fc600078e00ff */
[----:B------:R-:W2:Y:S01]  /*6ff0*/  @!P3 LDC R15, c[0x0][0xb54] ;  /* 0x0002d500ff0fbb82 */ /* 0x000ea20000000800 */
[----:B------:R-:W-:Y:S01]  /*7000*/  IMAD.IADD R31, R13, 0x1, R31 ;  /* 0x000000010d1f7824 */ /* 0x000fe200078e021f */
[--C-:B----4-:R-:W-:Y:S01]  /*7010*/  IADD3 R10, P2, P5, R8, R10, R0.reuse ;  /* 0x0000000a080a7210 */ /* 0x110fe20007d5e000 */
[----:B------:R-:W-:Y:S01]  /*7020*/  @P4 IMAD.HI.U32 R8, R26, R83, RZ ;  /* 0x000000531a084227 */ /* 0x000fe200078e00ff */
[----:B------:R-:W-:-:S04]  /*7030*/  SHF.R.S32.HI R4, RZ, 0x1f, R0 ;  /* 0x0000001fff047819 */ /* 0x000fc80000011400 */
[----:B------:R-:W-:Y:S02]  /*7040*/  @P4 SHF.R.U32.HI R9, RZ, R85, R8 ;  /* 0x00000055ff094219 */ /* 0x000fe40000011608 */
[----:B------:R-:W-:-:S03]  /*7050*/  IADD3.X R11, R81, R11, R4, P2, P5 ;  /* 0x0000000b510b7210 */ /* 0x000fc600017ea404 */
[--C-:B------:R-:W-:Y:S01]  /*7060*/  IMAD.MOV R27, RZ, RZ, -R9.reuse ;  /* 0x000000ffff1b7224 */ /* 0x100fe200078e0a09 */
[----:B------:R-:W-:Y:S02]  /*7070*/  IADD3 R12, P2, P5, R9, R10, R12 ;  /* 0x0000000a090c7210 */ /* 0x000fe40007d5e00c */
[----:B------:R-:W-:Y:S01]  /*7080*/  SHF.R.S32.HI R8, RZ, 0x1f, R9 ;  /* 0x0000001fff087819 */ /* 0x000fe20000011409 */
[----:B------:R-:W-:-:S03]  /*7090*/  IMAD R9, R3, R27, R26 ;  /* 0x0000001b03097224 */ /* 0x000fc600078e021a */
[----:B------:R-:W-:Y:S01]  /*70a0*/  IADD3.X R13, R8, R11, R31, P2, P5 ;  /* 0x0000000b080d7210 */ /* 0x000fe200017ea41f */
[-C--:B0-----:R-:W-:Y:S01]  /*70b0*/  IMAD R8, R25, R9.reuse, RZ ;  /* 0x0000000919087224 */ /* 0x081fe200078e02ff */
[----:B------:R-:W-:Y:S01]  /*70c0*/  SHF.R.S32.HI R11, RZ, 0x1f, R9 ;  /* 0x0000001fff0b7819 */ /* 0x000fe20000011409 */
[----:B------:R-:W-:-:S04]  /*70d0*/  IMAD.WIDE.U32 R12, R24, R9, R12 ;  /* 0x00000009180c7225 */ /* 0x000fc800078e000c */
[----:B------:R-:W-:Y:S01]  /*70e0*/  IMAD R11, R24, R11, R8 ;  /* 0x0000000b180b7224 */ /* 0x000fe200078e0208 */
[----:B-1----:R-:W-:-:S03]  /*70f0*/  LEA R14, P2, R12, R14, 0x2 ;  /* 0x0000000e0c0e7211 */ /* 0x002fc600078410ff */
[----:B------:R-:W-:-:S05]  /*7100*/  IMAD.IADD R8, R13, 0x1, R11 ;  /* 0x000000010d087824 */ /* 0x000fca00078e020b */
[----:B--2---:R-:W-:Y:S01]  /*7110*/  LEA.HI.X R15, R12, R15, R8, 0x2, P2 ;  /* 0x0000000f0c0f7211 */ /* 0x004fe200010f1408 */
[----:B------:R-:W-:Y:S06]  /*7120*/  @P1 BRA `(.L_x_193) ;  /* 0x0000000000101947 */ /* 0x000fec0003800000 */
[----:B------:R-:W-:Y:S05]  /*7130*/  @!P0 BRA `(.L_x_193) ;  /* 0x00000000000c8947 */ /* 0x000fea0003800000 */
[----:B------:R-:W2:Y:S04]  /*7140*/  LDG.E R9, desc[UR36][R28.64] ;  /* 0x000000241c097981 */ /* 0x000ea8000c1e1900 */
[----:B-----5:R-:W2:Y:S02]  /*7150*/  LDG.E R22, desc[UR36][R28.64+0x4] ;  /* 0x000004241c167981 */ /* 0x020ea4000c1e1900 */
[----:B--2---:R-:W-:-:S07]  /*7160*/  IMAD.IADD R22, R22, 0x1, -R9 ;  /* 0x0000000116167824 */ /* 0x004fce00078e0a09 */
.L_x_193:
[----:B------:R-:W2:Y:S01]  /*7170*/  LDL R13, [R1+0x3c] ;  /* 0x00003c00010d7983 */ /* 0x000ea20000100800 */
[----:B------:R-:W0:Y:S03]  /*7180*/  S2R R8, SR_TID.X ;  /* 0x0000000000087919 */ /* 0x000e260000002100 */
[----:B------:R-:W-:Y:S04]  /*7190*/  SHFL.IDX PT, R9, R15, RZ, 0x1c1f ;  /* 0x001c1fff0f097589 */ /* 0x000fe800000e0000 */
[----:B------:R-:W-:Y:S04]  /*71a0*/  SHFL.IDX PT, R10, R14, 0x1, 0x1c1f ;  /* 0x003c1f000e0a7f89 */ /* 0x000fe800000e0000 */
[----:B------:R-:W-:Y:S01]  /*71b0*/  SHFL.IDX PT, R11, R15, 0x1, 0x1c1f ;  /* 0x003c1f000f0b7f89 */ /* 0x000fe200000e0000 */
[----:B0-----:R-:W-:-:S05]  /*71c0*/  VIADD R24, R8, 0xffffff80 ;  /* 0xffffff8008187836 */ /* 0x001fca0000000000 */
[----:B------:R-:W-:-:S04]  /*71d0*/  SHF.R.S32.HI R12, RZ, 0x1f, R24 ;  /* 0x0000001fff0c7819 */ /* 0x000fc80000011418 */
[----:B------:R-:W-:Y:S01]  /*71e0*/  LEA.HI R12, R12, R24, RZ, 0x7 ;  /* 0x000000180c0c7211 */ /* 0x000fe200078f38ff */
[----:B------:R-:W0:Y:S03]  /*71f0*/  SHFL.IDX PT, R8, R14, RZ, 0x1c1f ;  /* 0x001c1fff0e087589 */ /* 0x000e2600000e0000 */
[----:B------:R-:W-:Y:S01]  /*7200*/  LOP3.LUT R12, R12, 0xffffff80, RZ, 0xc0, !PT ;  /* 0xffffff800c0c7812 */ /* 0x000fe200078ec0ff */
[----:B-----5:R-:W-:-:S04]  /*7210*/  IMAD R22, R22, R3, RZ ;  /* 0x0000000316167224 */ /* 0x020fc800078e02ff */
[----:B------:R-:W-:-:S05]  /*7220*/  IMAD.IADD R12, R24, 0x1, -R12 ;  /* 0x00000001180c7824 */ /* 0x000fca00078e0a0c */
[----:B------:R-:W-:Y:S01]  /*7230*/  LOP3.LUT P0, RZ, R12, 0x3, RZ, 0xc0, !PT ;  /* 0x000000030cff7812 */ /* 0x000fe2000780c0ff */
[----:B--2---:R-:W-:-:S04]  /*7240*/  IMAD R25, R141, 0xc0, R13 ;  /* 0x000000c08d197824 */ /* 0x004fc800078e020d */
[C---:B------:R-:W-:Y:S01]  /*7250*/  VIADD R13, R25.reuse, 0x8 ;  /* 0x00000008190d7836 */ /* 0x040fe20000000000 */
[----:B------:R-:W-:-:S04]  /*7260*/  ISETP.GE.OR P1, PT, R25, R22, P0 ;  /* 0x000000161900720c */ /* 0x000fc80000726670 */
[-C--:B------:R-:W-:Y:S02]  /*7270*/  ISETP.GE.OR P0, PT, R13, R22.reuse, P0 ;  /* 0x000000160d00720c */ /* 0x080fe40000706670 */
[----:B------:R-:W-:-:S07]  /*7280*/  ISETP.GE.AND P2, PT, R25, R22, PT ;  /* 0x000000161900720c */ /* 0x000fce0003f46270 */
[----:B0-----:R0:W-:Y:S04]  /*7290*/  @!P1 ST.E desc[UR36][R8.64], R20 ;  /* 0x0000001408009985 */ /* 0x0011e8000c101924 */
[----:B------:R0:W-:Y:S01]  /*72a0*/  @!P0 ST.E desc[UR36][R10.64], R21 ;  /* 0x000000150a008985 */ /* 0x0001e2000c101924 */
[----:B------:R-:W-:Y:S01]  /*72b0*/  ISETP.GE.AND P0, PT, R13, R22, PT ;  /* 0x000000160d00720c */ /* 0x000fe20003f06270 */
[----:B------:R-:W-:-:S12]  /*72c0*/  @P3 BRA `(.L_x_194) ;  /* 0x0000000800103947 */ /* 0x000fd80003800000 */
[----:B------:R-:W1:Y:S01]  /*72d0*/  S2R R12, SR_TID.X ;  /* 0x00000000000c7919 */ /* 0x000e620000002100 */
[----:B------:R-:W2:Y:S01]  /*72e0*/  @P4 LDC R45, c[0x0][0xbec] ;  /* 0x0002fb00ff2d4b82 */ /* 0x000ea20000000800 */
[----:B------:R-:W-:-:S07]  /*72f0*/  ULDC.64 UR4, c[0x0][0xaa0] ;  /* 0x0002a80000047ab9 */ /* 0x000fce0000000a00 */
[----:B------:R-:W3:Y:S01]  /*7300*/  @P4 LDC R47, c[0x0][0xbf0] ;  /* 0x0002fc00ff2f4b82 */ /* 0x000ee20000000800 */
[----:B0-----:R-:W-:Y:S01]  /*7310*/  IMAD R21, R4, UR4, RZ ;  /* 0x0000000404157c24 */ /* 0x001fe2000f8e02ff */
[----:B------:R-:W-:Y:S01]  /*7320*/  SHF.R.S32.HI R43, RZ, 0x1f, R138 ;  /* 0x0000001fff2b7819 */ /* 0x000fe2000001148a */
[----:B------:R-:W-:Y:S01]  /*7330*/  ULDC.64 UR6, c[0x0][0xa80] ;  /* 0x0002a00000067ab9 */ /* 0x000fe20000000a00 */
[----:B-1----:R-:W-:-:S05]  /*7340*/  VIADD R81, R12, 0xffffff80 ;  /* 0xffffff800c517836 */ /* 0x002fca0000000000 */
[--C-:B------:R-:W-:Y:S02]  /*7350*/  SHF.R.S32.HI R40, RZ, 0x1f, R81.reuse ;  /* 0x0000001fff287819 */ /* 0x100fe40000011451 */
[----:B------:R-:W-:Y:S02]  /*7360*/  SHF.R.S32.HI R80, RZ, 0x1f, R81 ;  /* 0x0000001fff507819 */ /* 0x000fe40000011451 */
[-C--:B------:R-:W-:Y:S02]  /*7370*/  LEA.HI R40, R40, R81.reuse, RZ, 0x2 ;  /* 0x0000005128287211 */ /* 0x080fe400078f10ff */
[----:B------:R-:W-:Y:S02]  /*7380*/  LEA.HI R80, R80, R81, RZ, 0x2 ;  /* 0x0000005150507211 */ /* 0x000fe400078f10ff */
[----:B------:R-:W-:Y:S02]  /*7390*/  LOP3.LUT R40, R40, 0xfffffffc, RZ, 0xc0, !PT ;  /* 0xfffffffc28287812 */ /* 0x000fe400078ec0ff */
[----:B------:R-:W-:Y:S01]  /*73a0*/  SHF.R.S32.HI R80, RZ, 0x2, R80 ;  /* 0x00000002ff507819 */ /* 0x000fe20000011450 */
[----:B------:R-:W-:-:S02]  /*73b0*/  IMAD R41, R0, UR5, R21 ;  /* 0x0000000500297c24 */ /* 0x000fc4000f8e0215 */
[----:B------:R-:W-:Y:S02]  /*73c0*/  IMAD.IADD R40, R81, 0x1, -R40 ;  /* 0x0000000151287824 */ /* 0x000fe400078e0a28 */
[----:B------:R-:W-:Y:S02]  /*73d0*/  IMAD R9, R80, 0x20, R137 ;  /* 0x0000002050097824 */ /* 0x000fe400078e0289 */
[----:B------:R-:W-:Y:S01]  /*73e0*/  IMAD.WIDE.U32 R20, R0, UR4, RZ ;  /* 0x0000000400147c25 */ /* 0x000fe2000f8e00ff */
[----:B------:R-:W-:-:S03]  /*73f0*/  ULDC.64 UR4, c[0x0][0xae8] ;  /* 0x0002ba0000047ab9 */ /* 0x000fc60000000a00 */
[----:B------:R-:W-:Y:S02]  /*7400*/  IMAD R0, R40, 0x60, R80 ;  /* 0x0000006028007824 */ /* 0x000fe400078e0250 */
[----:B------:R-:W-:-:S04]  /*7410*/  IMAD.WIDE R78, R9, 0x2, R78 ;  /* 0x00000002094e7825 */ /* 0x000fc800078e024e */
[----:B------:R-:W-:Y:S01]  /*7420*/  IMAD.IADD R21, R21, 0x1, R41 ;  /* 0x0000000115157824 */ /* 0x000fe200078e0229 */
[C---:B------:R-:W-:Y:S01]  /*7430*/  IADD3 R13, P0, R78.reuse, 0x1800, RZ ;  /* 0x000018004e0d7810 */ /* 0x040fe20007f1e0ff */
[----:B------:R-:W-:Y:S01]  /*7440*/  IMAD R40, R141, 0xc0, R0 ;  /* 0x000000c08d287824 */ /* 0x000fe200078e0200 */
[C---:B------:R-:W-:Y:S01]  /*7450*/  IADD3 R25, P1, R78.reuse, 0x3000, RZ ;  /* 0x000030004e197810 */ /* 0x040fe20007f3e0ff */
[----:B------:R-:W-:Y:S01]  /*7460*/  IMAD.WIDE.U32 R20, R139, UR4, R20 ;  /* 0x000000048b147c25 */ /* 0x000fe2000f8e0014 */
[C---:B------:R-:W-:Y:S02]  /*7470*/  IADD3 R29, P2, R78.reuse, 0x4800, RZ ;  /* 0x000048004e1d7810 */ /* 0x040fe40007f5e0ff */
[----:B------:R-:W-:Y:S01]  /*7480*/  IADD3 R33, P3, R78, 0x6000, RZ ;  /* 0x000060004e217810 */ /* 0x000fe20007f7e0ff */
[----:B--2---:R-:W-:Y:S01]  /*7490*/  @P4 IMAD.HI.U32 R0, R40, R45, RZ ;  /* 0x0000002d28004227 */ /* 0x004fe200078e00ff */
[----:B------:R-:W-:Y:S02]  /*74a0*/  IADD3 R9, P5, R78, 0x7800, RZ ;  /* 0x000078004e097810 */ /* 0x000fe40007fbe0ff */
[----:B------:R-:W-:Y:S01]  /*74b0*/  LOP3.LUT R12, R13, 0x180, RZ, 0xc0, !PT ;  /* 0x000001800d0c7812 */ /* 0x000fe200078ec0ff */
[----:B------:R-:W-:Y:S01]  /*74c0*/  IMAD R21, R139, UR5, R21 ;  /* 0x000000058b157c24 */ /* 0x000fe2000f8e0215 */
[----:B------:R-:W-:Y:S01]  /*74d0*/  LOP3.LUT R24, R25, 0x180, RZ, 0xc0, !PT ;  /* 0x0000018019187812 */ /* 0x000fe200078ec0ff */
[----:B------:R-:W-:Y:S01]  /*74e0*/  ULDC.64 UR4, c[0x0][0xaf0] ;  /* 0x0002bc0000047ab9 */ /* 0x000fe20000000a00 */
[----:B------:R-:W-:Y:S01]  /*74f0*/  LOP3.LUT R28, R29, 0x180, RZ, 0xc0, !PT ;  /* 0x000001801d1c7812 */ /* 0x000fe200078ec0ff */
[----:B------:R-:W-:Y:S01]  /*7500*/  IMAD.MOV.U32 R41, RZ, RZ, R40 ;  /* 0x000000ffff297224 */ /* 0x000fe200078e0028 */
[----:B------:R-:W-:Y:S01]  /*7510*/  LOP3.LUT R32, R33, 0x180, RZ, 0xc0, !PT ;  /* 0x0000018021207812 */ /* 0x000fe200078ec0ff */
[----:B------:R-:W-:Y:S01]  /*7520*/  IMAD.X R37, RZ, RZ, R79, P5 ;  /* 0x000000ffff257224 */ /* 0x000fe200028e064f */
[----:B------:R-:W-:-:S02]  /*7530*/  LOP3.LUT R8, R9, 0x180, RZ, 0xc0, !PT ;  /* 0x0000018009087812 */ /* 0x000fc400078ec0ff */
[----:B------:R-:W-:Y:S01]  /*7540*/  LOP3.LUT R11, R78, 0x180, RZ, 0xc0, !PT ;  /* 0x000001804e0b7812 */ /* 0x000fe200078ec0ff */
[----:B------:R-:W-:Y:S01]  /*7550*/  IMAD R43, R43, UR4, RZ ;  /* 0x000000042b2b7c24 */ /* 0x000fe2000f8e02ff */
[----:B---3--:R-:W-:Y:S02]  /*7560*/  @P4 SHF.R.U32.HI R41, RZ, R47, R0 ;  /* 0x0000002fff294219 */ /* 0x008fe40000011600 */
[----:B------:R-:W-:Y:S02]  /*7570*/  SHF.R.U64 R12, R12, 0x3, RZ ;  /* 0x000000030c0c7819 */ /* 0x000fe400000012ff */
[----:B------:R-:W-:Y:S02]  /*7580*/  SHF.R.U64 R24, R24, 0x3, RZ ;  /* 0x0000000318187819 */ /* 0x000fe400000012ff */
[----:B------:R-:W-:Y:S02]  /*7590*/  SHF.R.U64 R28, R28, 0x3, RZ ;  /* 0x000000031c1c7819 */ /* 0x000fe400000012ff */
[----:B------:R-:W-:-:S02]  /*75a0*/  SHF.R.U64 R32, R32, 0x3, RZ ;  /* 0x0000000320207819 */ /* 0x000fc400000012ff */
[----:B------:R-:W-:Y:S02]  /*75b0*/  SHF.R.U64 R8, R8, 0x3, RZ ;  /* 0x0000000308087819 */ /* 0x000fe400000012ff */
[----:B------:R-:W-:Y:S01]  /*75c0*/  SHF.R.U64 R11, R11, 0x3, RZ ;  /* 0x000000030b0b7819 */ /* 0x000fe200000012ff */
[----:B------:R-:W-:Y:S01]  /*75d0*/  IMAD R43, R138, UR5, R43 ;  /* 0x000000058a2b7c24 */ /* 0x000fe2000f8e022b */
[--C-:B------:R-:W-:Y:S01]  /*75e0*/  SHF.R.S32.HI R0, RZ, 0x1f, R41.reuse ;  /* 0x0000001fff007819 */ /* 0x100fe20000011429 */
[----:B------:R-:W-:Y:S01]  /*75f0*/  IMAD.MOV R4, RZ, RZ, -R41 ;  /* 0x000000ffff047224 */ /* 0x000fe200078e0a29 */
[----:B------:R-:W-:Y:S01]  /*7600*/  LOP3.LUT R12, R12, R13, RZ, 0x3c, !PT ;  /* 0x0000000d0c0c7212 */ /* 0x000fe200078e3cff */
[--C-:B------:R-:W-:Y:S01]  /*7610*/  IMAD.X R13, RZ, RZ, R79.reuse, P0 ;  /* 0x000000ffff0d7224 */ /* 0x100fe200000e064f */
[----:B------:R-:W-:Y:S01]  /*7620*/  LOP3.LUT R24, R24, R25, RZ, 0x3c, !PT ;  /* 0x0000001918187212 */ /* 0x000fe200078e3cff */
[--C-:B------:R-:W-:Y:S01]  /*7630*/  IMAD.X R25, RZ, RZ, R79.reuse, P1 ;  /* 0x000000ffff197224 */ /* 0x100fe200008e064f */
[----:B------:R-:W-:Y:S01]  /*7640*/  LOP3.LUT R28, R28, R29, RZ, 0x3c, !PT ;  /* 0x0000001d1c1c7212 */ /* 0x000fe200078e3cff */
[--C-:B------:R-:W-:Y:S01]  /*7650*/  IMAD.X R29, RZ, RZ, R79.reuse, P2 ;  /* 0x000000ffff1d7224 */ /* 0x100fe200010e064f */
[----:B------:R-:W-:Y:S01]  /*7660*/  LOP3.LUT R32, R32, R33, RZ, 0x3c, !PT ;  /* 0x0000002120207212 */ /* 0x000fe200078e3cff */
[----:B------:R-:W-:Y:S01]  /*7670*/  IMAD.X R33, RZ, RZ, R79, P3 ;  /* 0x000000ffff217224 */ /* 0x000fe200018e064f */
[----:B------:R-:W-:Y:S01]  /*7680*/  LOP3.LUT R36, R8, R9, RZ, 0x3c, !PT ;  /* 0x0000000908247212 */ /* 0x000fe200078e3cff */
[----:B------:R-:W-:Y:S01]  /*7690*/  IMAD.WIDE.U32 R138, R138, UR4, R20 ;  /* 0x000000048a8a7c25 */ /* 0x000fe2000f8e0014 */
[----:B------:R-:W-:Y:S01]  /*76a0*/  LOP3.LUT R78, R11, R78, RZ, 0x3c, !PT ;  /* 0x0000004e0b4e7212 */ /* 0x000fe200078e3cff */
[----:B------:R-:W-:Y:S01]  /*76b0*/  ULDC.64 UR4, c[0x0][0xae0] ;  /* 0x0002b80000047ab9 */ /* 0x000fe20000000a00 */
[----:B------:R-:W5:Y:S01]  /*76c0*/  LD.E.128 R12, desc[UR36][R12.64] ;  /* 0x000000240c0c7980 */ /* 0x000f62000c101d00 */
[----:B------:R-:W-:-:S02]  /*76d0*/  IMAD R0, R0, UR4, RZ ;  /* 0x0000000400007c24 */ /* 0x000fc4000f8e02ff */
[----:B------:R-:W-:Y:S01]  /*76e0*/  IMAD R3, R3, R4, R40 ;  /* 0x0000000403037224 */ /* 0x000fe200078e0228 */
[----:B------:R0:W5:Y:S01]  /*76f0*/  LD.E.128 R8, desc[UR36][R78.64] ;  /* 0x000000244e087980 */ /* 0x000162000c101d00 */
[----:B------:R-:W-:Y:S02]  /*7700*/  IMAD.IADD R139, R139, 0x1, R43 ;  /* 0x000000018b8b7824 */ /* 0x000fe400078e022b */
[----:B------:R-:W-:Y:S01]  /*7710*/  IMAD R43, R41, UR5, R0 ;  /* 0x00000005292b7c24 */ /* 0x000fe2000f8e0200 */
[----:B------:R-:W5:Y:S01]  /*7720*/  LD.E.128 R24, desc[UR36][R24.64] ;  /* 0x0000002418187980 */ /* 0x000f62000c101d00 */
[----:B------:R-:W-:-:S03]  /*7730*/  SHF.R.S32.HI R0, RZ, 0x1f, R3 ;  /* 0x0000001fff007819 */ /* 0x000fc60000011403 */
[----:B------:R-:W5:Y:S01]  /*7740*/  LD.E.128 R28, desc[UR36][R28.64] ;  /* 0x000000241c1c7980 */ /* 0x000f62000c101d00 */
[----:B------:R-:W-:Y:S01]  /*7750*/  IMAD.WIDE.U32 R20, R41, UR4, R138 ;  /* 0x0000000429147c25 */ /* 0x000fe2000f8e008a */
[----:B------:R-:W-:Y:S02]  /*7760*/  ULDC.64 UR4, c[0x0][0xad8] ;  /* 0x0002b60000047ab9 */ /* 0x000fe40000000a00 */
[----:B------:R-:W5:Y:S04]  /*7770*/  LD.E.128 R32, desc[UR36][R32.64] ;  /* 0x0000002420207980 */ /* 0x000f68000c101d00 */
[----:B------:R-:W5:Y:S01]  /*7780*/  LD.E.128 R36, desc[UR36][R36.64] ;  /* 0x0000002424247980 */ /* 0x000f62000c101d00 */
[----:B------:R-:W-:Y:S01]  /*7790*/  @!PT LDS RZ, [RZ] ;  /* 0x00000000fffff984 */ /* 0x000fe20000000800 */
[----:B------:R-:W-:Y:S01]  /*77a0*/  @!PT LDS RZ, [RZ] ;  /* 0x00000000fffff984 */ /* 0x000fe20000000800 */
[----:B------:R-:W-:Y:S01]  /*77b0*/  @!PT LDS RZ, [RZ] ;  /* 0x00000000fffff984 */ /* 0x000fe20000000800 */
[----:B------:R-:W-:Y:S01]  /*77c0*/  @!PT LDS RZ, [RZ] ;  /* 0x00000000fffff984 */ /* 0x000fe20000000800 */
[----:B------:R1:W-:Y:S06]  /*77d0*/  MEMBAR.ALL.CTA ;  /* 0x0000000000007992 */ /* 0x0003ec0000008000 */
[----:B-1----:R-:W1:Y:S01]  /*77e0*/  FENCE.VIEW.ASYNC.S ;  /* 0x00000000000073c6 */ /* 0x002e620000000000 */
[----:B------:R-:W-:-:S02]  /*77f0*/  IMAD.IADD R21, R21, 0x1, R43 ;  /* 0x0000000115157824 */ /* 0x000fc400078e022b */
[----:B------:R-:W-:Y:S02]  /*7800*/  IMAD R0, R0, UR4, RZ ;  /* 0x0000000400007c24 */ /* 0x000fe4000f8e02ff */
[----:B------:R-:W-:Y:S02]  /*7810*/  IMAD R47, R141, 0xc0, R80 ;  /* 0x000000c08d2f7824 */ /* 0x000fe400078e0250 */
[C---:B------:R-:W-:Y:S02]  /*7820*/  IMAD R41, R3.reuse, UR5, R0 ;  /* 0x0000000503297c24 */ /* 0x040fe4000f8e0200 */
[----:B------:R-:W-:Y:S01]  /*7830*/  IMAD.WIDE.U32 R20, R3, UR4, R20 ;  /* 0x0000000403147c25 */ /* 0x000fe2000f8e0014 */
[----:B------:R-:W-:Y:S01]  /*7840*/  UIADD3 UR4, UR40, 0x2d820, URZ ;  /* 0x0002d82028047890 */ /* 0x000fe2000fffe03f */
[----:B------:R-:W-:Y:S02]  /*7850*/  ISETP.GE.AND P0, PT, R47, R22, PT ;  /* 0x000000162f00720c */ /* 0x000fe40003f06270 */
[----:B------:R-:W-:Y:S01]  /*7860*/  IMAD.IADD R3, R21, 0x1, R41 ;  /* 0x0000000115037824 */ /* 0x000fe200078e0229 */
[----:B------:R-:W-:Y:S01]  /*7870*/  UPRMT UR4, URZ, 0x654, UR4 ;  /* 0x000006543f047896 */ /* 0x000fe20008000004 */
[----:B------:R-:W-:-:S04]  /*7880*/  LEA R0, P1, R20, UR6, 0x1 ;  /* 0x0000000614007c11 */ /* 0x000fc8000f8208ff */
[----:B------:R-:W-:Y:S01]  /*7890*/  LEA.HI.X R4, R20, UR7, R3, 0x1, P1 ;  /* 0x0000000714047c11 */ /* 0x000fe200088f0c03 */
[----:B-1----:R0:W1:Y:S01]  /*78a0*/  SHFL.IDX PT, R40, R0, RZ, 0x1c1f ;  /* 0x001c1fff00287589 */ /* 0x00206200000e0000 */
[----:B------:R-:W-:Y:S02]  /*78b0*/  BSSY B1, `(.L_x_195) ;  /* 0x0000012000017945 */ /* 0x000fe40003800000 */
[----:B------:R-:W-:Y:S01]  /*78c0*/  SYNCS.ARRIVE.TRANS64.RED.A1T0 RZ, [UR4], RZ ;  /* 0x000000ffffff79a7 */ /* 0x000fe20008100404 */
[----:B------:R0:W2:Y:S01]  /*78d0*/  SHFL.IDX PT, R41, R4, RZ, 0x1c1f ;  /* 0x001c1fff04297589 */ /* 0x0000a200000e0000 */
[----:B------:R-:W-:Y:S02]  /*78e0*/  SHF.R.S32.HI R46, RZ, 0x1f, R143 ;  /* 0x0000001fff2e7819 */ /* 0x000fe4000001148f */
[----:B------:R-:W-:Y:S01]  /*78f0*/  SHF.R.S32.HI R48, RZ, 0x1f, R142 ;  /* 0x0000001fff307819 */ /* 0x000fe2000001148e */
[----:B------:R-:W-:Y:S06]  /*7900*/  @P0 BRA `(.L_x_196) ;  /* 0x0000000000300947 */ /* 0x000fec0003800000 */
[----:B------:R-:W-:Y:S02]  /*7910*/  ULDC UR4, c[0x0][0xac8] ;  /* 0x0002b20000047ab9 */ /* 0x000fe40000000800 */
[----:B------:R-:W-:Y:S02]  /*7920*/  ISETP.GE.AND P1, PT, R142, UR4, PT ;  /* 0x000000048e007c0c */ /* 0x000fe4000bf26270 */
[----:B------:R-:W-:Y:S02]  /*7930*/  ISETP.GE.AND P2, PT, R143, UR4, PT ;  /* 0x000000048f007c0c */ /* 0x000fe4000bf46270 */
[----:B------:R-:W-:-:S09]  /*7940*/  ISETP.GE.AND P0, PT, R137, UR4, PT ;  /* 0x0000000489007c0c */ /* 0x000fd2000bf06270 */
[CC--:B-1----:R-:W-:Y:S02]  /*7950*/  @!P1 LEA R42, P3, R142.reuse, R40.reuse, 0x1 ;  /* 0x000000288e2a9211 */ /* 0x0c2fe400078608ff */
[----:B------:R-:W-:Y:S02]  /*7960*/  @!P2 LEA R44, P4, R143, R40, 0x1 ;  /* 0x000000288f2ca211 */ /* 0x000fe400078808ff */
[----:B--2---:R-:W-:Y:S01]  /*7970*/  @!P0 IMAD.WIDE R20, R137, 0x2, R40 ;  /* 0x0000000289148825 */ /* 0x004fe200078e0228 */
[-C--:B------:R-:W-:Y:S02]  /*7980*/  @!P1 LEA.HI.X R43, R142, R41.reuse, R48, 0x1, P3 ;  /* 0x000000298e2b9211 */ /* 0x080fe400018f0c30 */
[----:B------:R-:W-:Y:S02]  /*7990*/  @!P2 LEA.HI.X R45, R143, R41, R46, 0x1, P4 ;  /* 0x000000298f2da211 */ /* 0x000fe400020f0c2e */
[----:B-----5:R3:W-:Y:S04]  /*79a0*/  @!P0 ST.E.128 desc[UR36][R20.64], R8 ;  /* 0x0000000814008985 */ /* 0x0207e8000c101d24 */
[----:B------:R3:W-:Y:S04]  /*79b0*/  @!P1 ST.E.128 desc[UR36][R42.64], R24 ;  /* 0x000000182a009985 */ /* 0x0007e8000c101d24 */
[----:B------:R3:W-:Y:S02]  /*79c0*/  @!P2 ST.E.128 desc[UR36][R44.64], R32 ;  /* 0x000000202c00a985 */ /* 0x0007e4000c101d24 */
.L_x_196:
[----:B------:R-:W-:Y:S05]  /*79d0*/  BSYNC B1 ;  /* 0x0000000000017941 */ /* 0x000fea0003800000 */
.L_x_195:
[----:B------:R-:W-:Y:S01]  /*79e0*/  VIADD R3, R47, 0x60 ;  /* 0x000000602f037836 */ /* 0x000fe20000000000 */
[----:B---3-5:R3:W4:Y:S04]  /*79f0*/  SHFL.IDX PT, R11, R4, 0x1, 0x1c1f ;  /* 0x003c1f00040b7f89 */ /* 0x02872800000e0000 */
[----:B------:R-:W-:Y:S01]  /*7a00*/  ISETP.GE.AND P0, PT, R3, R22, PT ;  /* 0x000000160300720c */ /* 0x000fe20003f06270 */
[----:B------:R3:W0:-:S12]  /*7a10*/  SHFL.IDX PT, R10, R0, 0x1, 0x1c1f ;  /* 0x003c1f00000a7f89 */ /* 0x00061800000e0000 */
[----:B---3--:R-:W-:Y:S05]  /*7a20*/  @P0 BRA `(.L_x_197) ;  /* 0x0000001400500947 */ /* 0x008fea0003800000 */
[----:B------:R-:W-:Y:S02]  /*7a30*/  ULDC UR4, c[0x0][0xac8] ;  /* 0x0002b20000047ab9 */ /* 0x000fe40000000800 */
[----:B------:R-:W-:Y:S02]  /*7a40*/  ISETP.GE.AND P2, PT, R142, UR4, PT ;  /* 0x000000048e007c0c */ /* 0x000fe4000bf46270 */
[----:B------:R-:W-:-:S11]  /*7a50*/  ISETP.GE.AND P1, PT, R137, UR4, PT ;  /* 0x0000000489007c0c */ /* 0x000fd6000bf26270 */
[C---:B0-----:R-:W-:Y:S02]  /*7a60*/  @!P2 LEA R20, P0, R142.reuse, R10, 0x1 ;  /* 0x0000000a8e14a211 */ /* 0x041fe400078008ff */
[----:B----4-:R-:W-:Y:S02]  /*7a70*/  @!P1 IMAD.WIDE R8, R137, 0x2, R10 ;  /* 0x0000000289089825 */ /* 0x010fe400078e020a */
[----:B------:R-:W-:Y:S02]  /*7a80*/  @!P2 LEA.HI.X R21, R142, R11, R48, 0x1, P0 ;  /* 0x0000000b8e15a211 */ /* 0x000fe400000f0c30 */
[----:B------:R-:W-:Y:S01]  /*7a90*/  ISETP.GE.AND P0, PT, R143, UR4, PT ;  /* 0x000000048f007c0c */ /* 0x000fe2000bf06270 */
[----:B------:R0:W-:Y:S04]  /*7aa0*/  @!P1 ST.E.128 desc[UR36][R8.64], R12 ;  /* 0x0000000c08009985 */ /* 0x0001e8000c101d24 */
[----:B------:R0:W-:Y:S08]  /*7ab0*/  @!P2 ST.E.128 desc[UR36][R20.64], R28 ;  /* 0x0000001c1400a985 */ /* 0x0001f0000c101d24 */
[----:B------:R-:W-:Y:S05]  /*7ac0*/  @P0 BRA `(.L_x_197) ;  /* 0x0000001400280947 */ /* 0x000fea0003800000 */
[----:B0-----:R-:W-:-:S04]  /*7ad0*/  LEA R8, P0, R143, R10, 0x1 ;  /* 0x0000000a8f087211 */ /* 0x001fc800078008ff */
[----:B------:R-:W-:-:S05]  /*7ae0*/  LEA.HI.X R9, R143, R11, R46, 0x1, P0 ;  /* 0x0000000b8f097211 */ /* 0x000fca00000f0c2e */
[----:B------:R0:W-:Y:S01]  /*7af0*/  ST.E.128 desc[UR36][R8.64], R36 ;  /* 0x0000002408007985 */ /* 0x0001e2000c101d24 */
[----:B------:R-:W-:Y:S05]  /*7b00*/  BRA `(.L_x_197) ;  /* 0x0000001400187947 */ /* 0x000fea0003800000 */
.L_x_194:
[----:B------:R-:W-:Y:S01]  /*7b10*/  ULDC.64 UR4, c[0x0][0xb08] ;  /* 0x0002c20000047ab9 */ /* 0x000fe20000000a00 */
[----:B------:R-:W1:Y:S01]  /*7b20*/  @P4 LDC R15, c[0x0][0xbec] ;  /* 0x0002fb00ff0f4b82 */ /* 0x000e620000000800 */
[----:B0-----:R-:W-:Y:S01]  /*7b30*/  IMAD R11, R4, UR4, RZ ;  /* 0x00000004040b7c24 */ /* 0x001fe2000f8e02ff */
[----:B------:R-:W-:Y:S01]  /*7b40*/  ULDC.64 UR6, c[0x0][0xb30] ;  /* 0x0002cc0000067ab9 */ /* 0x000fe20000000a00 */
[C---:B------:R-:W-:Y:S01]  /*7b50*/  IMAD.WIDE.U32 R8, R0.reuse, UR4, RZ ;  /* 0x0000000400087c25 */ /* 0x040fe2000f8e00ff */
[----:B------:R-:W-:Y:S01]  /*7b60*/  BSSY B1, `(.L_x_198) ;  /* 0x0000064000017945 */ /* 0x000fe20003800000 */
[----:B------:R-:W-:Y:S02]  /*7b70*/  SHF.R.S32.HI R22, RZ, 0x1f, R144 ;  /* 0x0000001fff167819 */ /* 0x000fe40000011490 */
[----:B------:R-:W-:Y:S01]  /*7b80*/  IMAD R11, R0, UR5, R11 ;  /* 0x00000005000b7c24 */ /* 0x000fe2000f8e020b */
[----:B------:R-:W-:Y:S01]  /*7b90*/  ULDC.64 UR4, c[0x0][0xb38] ;  /* 0x0002ce0000047ab9 */ /* 0x000fe20000000a00 */
[----:B------:R-:W0:Y:S01]  /*7ba0*/  @P4 LDC R0, c[0x0][0xbf0] ;  /* 0x0002fc00ff004b82 */ /* 0x000e220000000800 */
[----:B------:R-:W-:Y:S01]  /*7bb0*/  SHF.R.S32.HI R28, RZ, 0x1f, R145 ;  /* 0x0000001fff1c7819 */ /* 0x000fe20000011491 */
[----:B------:R-:W-:Y:S01]  /*7bc0*/  IMAD.IADD R9, R9, 0x1, R11 ;  /* 0x0000000109097824 */ /* 0x000fe200078e020b */
[----:B------:R-:W-:-:S02]  /*7bd0*/  SHF.R.S32.HI R11, RZ, 0x1f, R138 ;  /* 0x0000001fff0b7819 */ /* 0x000fc4000001148a */
[----:B------:R-:W-:Y:S01]  /*7be0*/  SHF.R.S32.HI R29, RZ, 0x1f, R146 ;  /* 0x0000001fff1d7819 */ /* 0x000fe20000011492 */
[C---:B------:R-:W-:Y:S01]  /*7bf0*/  IMAD.WIDE.U32 R8, R139.reuse, UR4, R8 ;  /* 0x000000048b087c25 */ /* 0x040fe2000f8e0008 */
[----:B------:R-:W-:Y:S02]  /*7c00*/  SHF.R.S32.HI R30, RZ, 0x1f, R147 ;  /* 0x0000001fff1e7819 */ /* 0x000fe40000011493 */
[----:B------:R-:W-:Y:S01]  /*7c10*/  SHF.R.S32.HI R27, RZ, 0x1f, R148 ;  /* 0x0000001fff1b7819 */ /* 0x000fe20000011494 */
[----:B------:R-:W-:Y:S01]  /*7c20*/  IMAD R9, R139, UR5, R9 ;  /* 0x000000058b097c24 */ /* 0x000fe2000f8e0209 */
[----:B------:R-:W-:Y:S01]  /*7c30*/  ULDC.64 UR4, c[0x0][0xb40] ;  /* 0x0002d00000047ab9 */ /* 0x000fe20000000a00 */
[----:B------:R-:W-:Y:S01]  /*7c40*/  SHF.R.S32.HI R31, RZ, 0x1f, R149 ;  /* 0x0000001fff1f7819 */ /* 0x000fe20000011495 */
[----:B------:R-:W-:Y:S01]  /*7c50*/  IMAD R11, R11, UR4, RZ ;  /* 0x000000040b0b7c24 */ /* 0x000fe2000f8e02ff */
[----:B------:R-:W-:Y:S01]  /*7c60*/  SHF.R.S32.HI R78, RZ, 0x1f, R150 ;  /* 0x0000001fff4e7819 */ /* 0x000fe20000011496 */
[----:B-1----:R-:W-:Y:S01]  /*7c70*/  @P4 IMAD.HI.U32 R15, R26, R15, RZ ;  /* 0x0000000f1a0f4227 */ /* 0x002fe200078e00ff */
[----:B------:R-:W-:-:S02]  /*7c80*/  SHF.R.S32.HI R79, RZ, 0x1f, R151 ;  /* 0x0000001fff4f7819 */ /* 0x000fc40000011497 */
[----:B------:R-:W-:Y:S01]  /*7c90*/  SHF.R.S32.HI R80, RZ, 0x1f, R152 ;  /* 0x0000001fff507819 */ /* 0x000fe20000011498 */
[C---:B------:R-:W-:Y:S01]  /*7ca0*/  IMAD R13, R138.reuse, UR5, R11 ;  /* 0x000000058a0d7c24 */ /* 0x040fe2000f8e020b */
[----:B------:R-:W-:Y:S01]  /*7cb0*/  SHF.R.S32.HI R81, RZ, 0x1f, R153 ;  /* 0x0000001fff517819 */ /* 0x000fe20000011499 */
[----:B------:R-:W-:Y:S01]  /*7cc0*/  IMAD.WIDE.U32 R8, R138, UR4, R8 ;  /* 0x000000048a087c25 */ /* 0x000fe2000f8e0008 */
[----:B------:R-:W-:Y:S01]  /*7cd0*/  ULDC.64 UR4, c[0x0][0xb48] ;  /* 0x0002d20000047ab9 */ /* 0x000fe20000000a00 */
[----:B------:R-:W-:Y:S02]  /*7ce0*/  SHF.R.S32.HI R82, RZ, 0x1f, R154 ;  /* 0x0000001fff527819 */ /* 0x000fe4000001149a */
[----:B------:R-:W-:Y:S01]  /*7cf0*/  IMAD.MOV.U32 R11, RZ, RZ, R26 ;  /* 0x000000ffff0b7224 */ /* 0x000fe200078e001a */
[----:B0-----:R-:W-:Y:S01]  /*7d00*/  @P4 SHF.R.U32.HI R11, RZ, R0, R15 ;  /* 0x00000000ff0b4219 */ /* 0x001fe2000001160f */
[----:B------:R-:W-:-:S03]  /*7d10*/  IMAD.IADD R9, R9, 0x1, R13 ;  /* 0x0000000109097824 */ /* 0x000fc600078e020d */
[--C-:B------:R-:W-:Y:S01]  /*7d20*/  SHF.R.S32.HI R0, RZ, 0x1f, R11.reuse ;  /* 0x0000001fff007819 */ /* 0x100fe2000001140b */
[----:B------:R-:W-:Y:S02]  /*7d30*/  IMAD.MOV R4, RZ, RZ, -R11 ;  /* 0x000000ffff047224 */ /* 0x000fe400078e0a0b */
[----:B------:R-:W-:Y:S01]  /*7d40*/  IMAD.WIDE.U32 R8, R155, UR4, R8 ;  /* 0x000000049b087c25 */ /* 0x000fe2000f8e0008 */
[----:B------:R-:W-:-:S03]  /*7d50*/  UIADD3 UR4, UR40, 0x2d820, URZ ;  /* 0x0002d82028047890 */ /* 0x000fc6000fffe03f */
[----:B------:R-:W-:Y:S01]  /*7d60*/  IMAD R3, R3, R4, R26 ;  /* 0x0000000403037224 */ /* 0x000fe200078e021a */
[----:B------:R-:W-:Y:S01]  /*7d70*/  UPRMT UR4, URZ, 0x654, UR4 ;  /* 0x000006543f047896 */ /* 0x000fe20008000004 */
[----:B------:R-:W-:Y:S02]  /*7d80*/  IMAD R0, R0, UR6, RZ ;  /* 0x0000000600007c24 */ /* 0x000fe4000f8e02ff */
[----:B------:R-:W-:Y:S02]  /*7d90*/  IMAD R9, R155, UR5, R9 ;  /* 0x000000059b097c24 */ /* 0x000fe4000f8e0209 */
[C---:B------:R-:W-:Y:S01]  /*7da0*/  IMAD R13, R11.reuse, UR7, R0 ;  /* 0x000000070b0d7c24 */ /* 0x040fe2000f8e0200 */
[----:B------:R-:W-:Y:S01]  /*7db0*/  SHF.R.S32.HI R0, RZ, 0x1f, R3 ;  /* 0x0000001fff007819 */ /* 0x000fe20000011403 */
[----:B------:R-:W-:Y:S01]  /*7dc0*/  IMAD.WIDE.U32 R8, R11, UR6, R8 ;  /* 0x000000060b087c25 */ /* 0x000fe2000f8e0008 */
[----:B------:R-:W-:Y:S01]  /*7dd0*/  ULDC.64 UR6, c[0x0][0xb28] ;  /* 0x0002ca0000067ab9 */ /* 0x000fe20000000a00 */
[----:B------:R-:W-:Y:S02]  /*7de0*/  SYNCS.ARRIVE.TRANS64.RED.A1T0 RZ, [UR4], RZ ;  /* 0x000000ffffff79a7 */ /* 0x000fe40008100404 */
[----:B------:R-:W-:-:S02]  /*7df0*/  IMAD R0, R0, UR6, RZ ;  /* 0x0000000600007c24 */ /* 0x000fc4000f8e02ff */
[----:B------:R-:W-:Y:S02]  /*7e00*/  IMAD.IADD R9, R9, 0x1, R13 ;  /* 0x0000000109097824 */ /* 0x000fe400078e020d */
[C---:B------:R-:W-:Y:S02]  /*7e10*/  IMAD R11, R3.reuse, UR7, R0 ;  /* 0x00000007030b7c24 */ /* 0x040fe4000f8e0200 */
[----:B------:R-:W-:Y:S01]  /*7e20*/  IMAD.WIDE.U32 R8, R3, UR6, R8 ;  /* 0x0000000603087c25 */ /* 0x000fe2000f8e0008 */
[----:B------:R-:W-:-:S04]  /*7e30*/  ULDC.64 UR6, c[0x0][0xb00] ;  /* 0x0002c00000067ab9 */ /* 0x000fc80000000a00 */
[----:B------:R-:W-:Y:S02]  /*7e40*/  IADD3 R3, R9, R11, RZ ;  /* 0x0000000b09037210 */ /* 0x000fe40007ffe0ff */
[----:B------:R-:W-:-:S04]  /*7e50*/  LEA R0, P1, R8, UR6, 0x2 ;  /* 0x0000000608007c11 */ /* 0x000fc8000f8210ff */
[----:B------:R-:W-:Y:S02]  /*7e60*/  LEA.HI.X R3, R8, UR7, R3, 0x2, P1 ;  /* 0x0000000708037c11 */ /* 0x000fe400088f1403 */
[----:B------:R0:W1:Y:S04]  /*7e70*/  SHFL.IDX PT, R8, R0, RZ, 0x1c1f ;  /* 0x001c1fff00087589 */ /* 0x00006800000e0000 */
[----:B------:R0:W2:Y:S01]  /*7e80*/  SHFL.IDX PT, R9, R3, RZ, 0x1c1f ;  /* 0x001c1fff03097589 */ /* 0x0000a200000e0000 */
[----:B------:R-:W-:Y:S05]  /*7e90*/  @P2 BRA `(.L_x_199) ;  /* 0x0000000000c02947 */ /* 0x000fea0003800000 */
[----:B------:R-:W-:Y:S02]  /*7ea0*/  ULDC UR4, c[0x0][0xac8] ;  /* 0x0002b20000047ab9 */ /* 0x000fe40000000800 */
[----:B------:R-:W-:Y:S02]  /*7eb0*/  ISETP.GE.AND P3, PT, R154, UR4, PT ;  /* 0x000000049a007c0c */ /* 0x000fe4000bf66270 */
[----:B------:R-:W-:Y:S02]  /*7ec0*/  ISETP.GE.AND P1, PT, R157, UR4, PT ;  /* 0x000000049d007c0c */ /* 0x000fe4000bf26270 */
[----:B------:R-:W-:Y:S02]  /*7ed0*/  ISETP.GE.AND P4, PT, R153, UR4, PT ;  /* 0x0000000499007c0c */ /* 0x000fe4000bf86270 */
[----:B------:R-:W-:-:S07]  /*7ee0*/  ISETP.GE.AND P2, PT, R152, UR4, PT ;  /* 0x0000000498007c0c */ /* 0x000fce000bf46270 */
[CC--:B-1----:R-:W-:Y:S02]  /*7ef0*/  @!P3 LEA R12, P5, R154.reuse, R8.reuse, 0x2 ;  /* 0x000000089a0cb211 */ /* 0x0c2fe400078a10ff */
[----:B--2---:R-:W-:Y:S02]  /*7f00*/  @!P1 IMAD.WIDE R10, R157, 0x4, R8 ;  /* 0x000000049d0a9825 */ /* 0x004fe400078e0208 */
[----:B------:R-:W-:Y:S02]  /*7f10*/  @!P3 LEA.HI.X R13, R154, R9, R82, 0x2, P5 ;  /* 0x000000099a0db211 */ /* 0x000fe400028f1452 */
[----:B------:R-:W-:Y:S01]  /*7f20*/  ISETP.GE.AND P5, PT, R151, UR4, PT ;  /* 0x0000000497007c0c */ /* 0x000fe2000bfa6270 */
[----:B------:R1:W-:Y:S01]  /*7f30*/  @!P1 ST.E.64 desc[UR36][R10.64], R32 ;  /* 0x000000200a009985 */ /* 0x0003e2000c101b24 */
[-C--:B------:R-:W-:Y:S02]  /*7f40*/  @!P4 LEA R14, P1, R153, R8.reuse, 0x2 ;  /* 0x00000008990ec211 */ /* 0x080fe400078210ff */
[----:B------:R-:W-:Y:S01]  /*7f50*/  @!P2 LEA R20, P6, R152, R8, 0x2 ;  /* 0x000000089814a211 */ /* 0x000fe200078c10ff */
[----:B------:R2:W-:Y:S01]  /*7f60*/  @!P3 ST.E.64 desc[UR36][R12.64], R34 ;  /* 0x000000220c00b985 */ /* 0x0005e2000c101b24 */
[----:B------:R-:W-:-:S02]  /*7f70*/  ISETP.GE.AND P3, PT, R150, UR4, PT ;  /* 0x0000000496007c0c */ /* 0x000fc4000bf66270 */
[-C--:B------:R-:W-:Y:S02]  /*7f80*/  @!P4 LEA.HI.X R15, R153, R9.reuse, R81, 0x2, P1 ;  /* 0x00000009990fc211 */ /* 0x080fe400008f1451 */
[----:B------:R-:W-:Y:S02]  /*7f90*/  ISETP.GE.AND P1, PT, R149, UR4, PT ;  /* 0x0000000495007c0c */ /* 0x000fe4000bf26270 */
[----:B------:R-:W-:Y:S01]  /*7fa0*/  @!P2 LEA.HI.X R21, R152, R9, R80, 0x2, P6 ;  /* 0x000000099815a211 */ /* 0x000fe200030f1450 */
[----:B------:R3:W-:Y:S01]  /*7fb0*/  @!P4 ST.E.64 desc[UR36][R14.64], R36 ;  /* 0x000000240e00c985 */ /* 0x0007e2000c101b24 */
[----:B------:R-:W-:-:S03]  /*7fc0*/  @!P5 LEA R24, P4, R151, R8, 0x2 ;  /* 0x000000089718d211 */ /* 0x000fc600078810ff */
[----:B------:R4:W-:Y:S01]  /*7fd0*/  @!P2 ST.E.64 desc[UR36][R20.64], R38 ;  /* 0x000000261400a985 */ /* 0x0009e2000c101b24 */
[----:B------:R-:W-:Y:S02]  /*7fe0*/  ISETP.GE.AND P2, PT, R148, UR4, PT ;  /* 0x0000000494007c0c */ /* 0x000fe4000bf46270 */
[-C--:B------:R-:W-:Y:S02]  /*7ff0*/  @!P5 LEA.HI.X R25, R151, R9.reuse, R79, 0x2, P4 ;  /* 0x000000099719d211 */ /* 0x080fe400020f144f */
[CC--:B-1----:R-:W-:Y:S02]  /*8000*/  @!P3 LEA R10, P6, R150.reuse, R8.reuse, 0x2 ;  /* 0x00000008960ab211 */ /* 0x0c2fe400078c10ff */
[----:B--2---:R-:W-:Y:S01]  /*8010*/  @!P1 LEA R12, P4, R149, R8, 0x2 ;  /* 0x00000008950c9211 */ /* 0x004fe200078810ff */
[----:B------:R1:W-:Y:S01]  /*8020*/  @!P5 ST.E.64 desc[UR36][R24.64], R40 ;  /* 0x000000281800d985 */ /* 0x0003e2000c101b24 */
[----:B------:R-:W-:Y:S02]  /*8030*/  @!P3 LEA.HI.X R11, R150, R9, R78, 0x2, P6 ;  /* 0x00000009960bb211 */ /* 0x000fe400030f144e */
[----:B------:R-:W-:-:S02]  /*8040*/  ISETP.GE.AND P5, PT, R147, UR4, PT ;  /* 0x0000000493007c0c */ /* 0x000fc4000bfa6270 */
[-C--:B------:R-:W-:Y:S01]  /*8050*/  @!P1 LEA.HI.X R13, R149, R9.reuse, R31, 0x2, P4 ;  /* 0x00000009950d9211 */ /* 0x080fe200020f141f */
[----:B------:R2:W-:Y:S01]  /*8060*/  @!P3 ST.E.64 desc[UR36][R10.64], R42 ;  /* 0x0000002a0a00b985 */ /* 0x0005e2000c101b24 */
[----:B------:R-:W-:Y:S02]  /*8070*/  ISETP.GE.AND P4, PT, R146, UR4, PT ;  /* 0x0000000492007c0c */ /* 0x000fe4000bf86270 */
[----:B---3--:R-:W-:Y:S01]  /*8080*/  @!P2 LEA R14, P6, R148, R8, 0x2 ;  /* 0x00000008940ea211 */ /* 0x008fe200078c10ff */
[----:B------:R3:W-:Y:S01]  /*8090*/  @!P1 ST.E.64 desc[UR36][R12.64], R44 ;  /* 0x0000002c0c009985 */ /* 0x0007e2000c101b24 */
[----:B------:R-:W-:Y:S02]  /*80a0*/  ISETP.GE.AND P3, PT, R145, UR4, PT ;  /* 0x0000000491007c0c */ /* 0x000fe4000bf66270 */
[----:B------:R-:W-:Y:S02]  /*80b0*/  ISETP.GE.AND P1, PT, R144, UR4, PT ;  /* 0x0000000490007c0c */ /* 0x000fe4000bf26270 */
[----:B------:R-:W-:-:S02]  /*80c0*/  @!P2 LEA.HI.X R15, R148, R9, R27, 0x2, P6 ;  /* 0x00000009940fa211 */ /* 0x000fc400030f141b */
[----:B----4-:R-:W-:-:S03]  /*80d0*/  @!P5 LEA R20, P6, R147, R8, 0x2 ;  /* 0x000000089314d211 */ /* 0x010fc600078c10ff */
[----:B------:R3:W-:Y:S01]  /*80e0*/  @!P2 ST.E.64 desc[UR36][R14.64], R46 ;  /* 0x0000002e0e00a985 */ /* 0x0007e2000c101b24 */
[CC--:B-1----:R-:W-:Y:S02]  /*80f0*/  @!P4 LEA R24, P2, R146.reuse, R8.reuse, 0x2 ;  /* 0x000000089218c211 */ /* 0x0c2fe400078410ff */
[-C--:B------:R-:W-:Y:S02]  /*8100*/  @!P5 LEA.HI.X R21, R147, R9.reuse, R30, 0x2, P6 ;  /* 0x000000099315d211 */ /* 0x080fe400030f141e */
[CC--:B--2---:R-:W-:Y:S02]  /*8110*/  @!P3 LEA R10, P6, R145.reuse, R8.reuse, 0x2 ;  /* 0x00000008910ab211 */ /* 0x0c4fe400078c10ff */
[-C--:B------:R-:W-:Y:S01]  /*8120*/  @!P4 LEA.HI.X R25, R146, R9.reuse, R29, 0x2, P2 ;  /* 0x000000099219c211 */ /* 0x080fe200010f141d */
[----:B------:R3:W-:Y:S01]  /*8130*/  @!P5 ST.E.64 desc[UR36][R20.64], R48 ;  /* 0x000000301400d985 */ /* 0x0007e2000c101b24 */
[C---:B------:R-:W-:Y:S02]  /*8140*/  @!P1 LEA R8, P2, R144.reuse, R8, 0x2 ;  /* 0x0000000890089211 */ /* 0x040fe400078410ff */
[-C--:B------:R-:W-:Y:S01]  /*8150*/  @!P3 LEA.HI.X R11, R145, R9.reuse, R28, 0x2, P6 ;  /* 0x00000009910bb211 */ /* 0x080fe200030f141c */
[----:B------:R3:W-:Y:S01]  /*8160*/  @!P4 ST.E.64 desc[UR36][R24.64], R50 ;  /* 0x000000321800c985 */ /* 0x0007e2000c101b24 */
[----:B------:R-:W-:-:S03]  /*8170*/  @!P1 LEA.HI.X R9, R144, R9, R22, 0x2, P2 ;  /* 0x0000000990099211 */ /* 0x000fc600010f1416 */
[----:B------:R3:W-:Y:S04]  /*8180*/  @!P3 ST.E.64 desc[UR36][R10.64], R52 ;  /* 0x000000340a00b985 */ /* 0x0007e8000c101b24 */
[----:B------:R3:W-:Y:S02]  /*8190*/  @!P1 ST.E.64 desc[UR36][R8.64], R54 ;  /* 0x0000003608009985 */ /* 0x0007e4000c101b24 */
.L_x_199:
[----:B------:R-:W-:Y:S05]  /*81a0*/  BSYNC B1 ;  /* 0x0000000000017941 */ /* 0x000fea0003800000 */
.L_x_198:
[----:B---3--:R3:W4:Y:S04]  /*81b0*/  SHFL.IDX PT, R11, R3, 0x1, 0x1c1f ;  /* 0x003c1f00030b7f89 */ /* 0x00872800000e0000 */
[----:B------:R3:W0:Y:S01]  /*81c0*/  SHFL.IDX PT, R10, R0, 0x1, 0x1c1f ;  /* 0x003c1f00000a7f89 */ /* 0x00062200000e0000 */
[----:B------:R-:W-:Y:S05]  /*81d0*/  @P0 BRA `(.L_x_197) ;  /* 0x0000000c00640947 */ /* 0x000fea0003800000 */
[----:B------:R-:W-:Y:S02]  /*81e0*/  ULDC UR4, c[0x0][0xac8] ;  /* 0x0002b20000047ab9 */ /* 0x000fe40000000800 */
[----:B------:R-:W-:Y:S02]  /*81f0*/  ISETP.GE.AND P5, PT, R154, UR4, PT ;  /* 0x000000049a007c0c */ /* 0x000fe4000bfa6270 */
[----:B------:R-:W-:Y:S02]  /*8200*/  ISETP.GE.AND P1, PT, R157, UR4, PT ;  /* 0x000000049d007c0c */ /* 0x000fe4000bf26270 */
[----:B------:R-:W-:Y:S02]  /*8210*/  ISETP.GE.AND P3, PT, R153, UR4, PT ;  /* 0x0000000499007c0c */ /* 0x000fe4000bf66270 */
[----:B------:R-:W-:Y:S02]  /*8220*/  ISETP.GE.AND P2, PT, R152, UR4, PT ;  /* 0x0000000498007c0c */ /* 0x000fe4000bf46270 */
[----:B------:R-:W-:-:S05]  /*8230*/  ISETP.GE.AND P4, PT, R151, UR4, PT ;  /* 0x0000000497007c0c */ /* 0x000fca000bf86270 */
[CC--:B0-----:R-:W-:Y:S02]  /*8240*/  @!P5 LEA R12, P0, R154.reuse, R10.reuse, 0x2 ;  /* 0x0000000a9a0cd211 */ /* 0x0c1fe400078010ff */
[----:B-12-4-:R-:W-:Y:S02]  /*8250*/  @!P1 IMAD.WIDE R8, R157, 0x4, R10 ;  /* 0x000000049d089825 */ /* 0x016fe400078e020a */
[----:B------:R-:W-:Y:S02]  /*8260*/  @!P5 LEA.HI.X R13, R154, R11, R82, 0x2, P0 ;  /* 0x0000000b9a0dd211 */ /* 0x000fe400000f1452 */
[-C--:B------:R-:W-:Y:S01]  /*8270*/  @!P3 LEA R14, P0, R153, R10.reuse, 0x2 ;  /* 0x0000000a990eb211 */ /* 0x080fe200078010ff */
[----:B------:R0:W-:Y:S01]  /*8280*/  @!P1 ST.E.64 desc[UR36][R8.64], R56 ;  /* 0x0000003808009985 */ /* 0x0001e2000c101b24 */
[----:B------:R-:W-:Y:S02]  /*8290*/  ISETP.GE.AND P1, PT, R150, UR4, PT ;  /* 0x0000000496007c0c */ /* 0x000fe4000bf26270 */
[-C--:B------:R-:W-:Y:S01]  /*82a0*/  @!P4 LEA R24, P6, R151, R10.reuse, 0x2 ;  /* 0x0000000a9718c211 */ /* 0x080fe200078c10ff */
[----:B------:R1:W-:Y:S01]  /*82b0*/  @!P5 ST.E.64 desc[UR36][R12.64], R58 ;  /* 0x0000003a0c00d985 */ /* 0x0003e2000c101b24 */
[----:B------:R-:W-:-:S02]  /*82c0*/  @!P2 LEA R20, P5, R152, R10, 0x2 ;  /* 0x0000000a9814a211 */ /* 0x000fc400078a10ff */
[-C--:B------:R-:W-:Y:S02]  /*82d0*/  @!P3 LEA.HI.X R15, R153, R11.reuse, R81, 0x2, P0 ;  /* 0x0000000b990fb211 */ /* 0x080fe400000f1451 */
[-C--:B------:R-:W-:Y:S02]  /*82e0*/  @!P2 LEA.HI.X R21, R152, R11.reuse, R80, 0x2, P5 ;  /* 0x0000000b9815a211 */ /* 0x080fe400028f1450 */
[----:B------:R-:W-:Y:S01]  /*82f0*/  ISETP.GE.AND P0, PT, R149, UR4, PT ;  /* 0x0000000495007c0c */ /* 0x000fe2000bf06270 */
[----:B------:R-:W-:Y:S01]  /*8300*/  @!P3 ST.E.64 desc[UR36][R14.64], R60 ;  /* 0x0000003c0e00b985 */ /* 0x000fe2000c101b24 */
[----:B------:R-:W-:Y:S02]  /*8310*/  @!P4 LEA.HI.X R25, R151, R11, R79, 0x2, P6 ;  /* 0x0000000b9719c211 */ /* 0x000fe400030f144f */
[----:B0-----:R-:W-:Y:S01]  /*8320*/  @!P1 LEA R8, P5, R150, R10, 0x2 ;  /* 0x0000000a96089211 */ /* 0x001fe200078a10ff */
[----:B------:R0:W-:Y:S01]  /*8330*/  @!P2 ST.E.64 desc[UR36][R20.64], R62 ;  /* 0x0000003e1400a985 */ /* 0x0001e2000c101b24 */
[----:B------:R-:W-:-:S02]  /*8340*/  ISETP.GE.AND P3, PT, R147, UR4, PT ;  /* 0x0000000493007c0c */ /* 0x000fc4000bf66270 */
[----:B------:R-:W-:Y:S01]  /*8350*/  ISETP.GE.AND P2, PT, R146, UR4, PT ;  /* 0x0000000492007c0c */ /* 0x000fe2000bf46270 */
[----:B------:R2:W-:Y:S01]  /*8360*/  @!P4 ST.E.64 desc[UR36][R24.64], R64 ;  /* 0x000000401800c985 */ /* 0x0005e2000c101b24 */
[----:B------:R-:W-:Y:S02]  /*8370*/  ISETP.GE.AND P4, PT, R148, UR4, PT ;  /* 0x0000000494007c0c */ /* 0x000fe4000bf86270 */
[-C--:B------:R-:W-:Y:S02]  /*8380*/  @!P1 LEA.HI.X R9, R150, R11.reuse, R78, 0x2, P5 ;  /* 0x0000000b96099211 */ /* 0x080fe400028f144e */
[----:B------:R-:W-:Y:S02]  /*8390*/  ISETP.GE.AND P5, PT, R145, UR4, PT ;  /* 0x0000000491007c0c */ /* 0x000fe4000bfa6270 */
[C---:B-1----:R-:W-:Y:S01]  /*83a0*/  @!P0 LEA R12, P6, R149.reuse, R10, 0x2 ;  /* 0x0000000a950c8211 */ /* 0x042fe200078c10ff */
[----:B------:R1:W-:Y:S03]  /*83b0*/  @!P1 ST.E.64 desc[UR36][R8.64], R66 ;  /* 0x0000004208009985 */ /* 0x0003e6000c101b24 */
[----:B------:R-:W-:-:S02]  /*83c0*/  @!P0 LEA.HI.X R13, R149, R11, R31, 0x2, P6 ;  /* 0x0000000b950d8211 */ /* 0x000fc400030f141f */
[-C--:B0-----:R-:W-:Y:S02]  /*83d0*/  @!P3 LEA R20, P6, R147, R10.reuse, 0x2 ;  /* 0x0000000a9314b211 */ /* 0x081fe400078c10ff */
[-C--:B------:R-:W-:Y:S01]  /*83e0*/  @!P4 LEA R14, P1, R148, R10.reuse, 0x2 ;  /* 0x0000000a940ec211 */ /* 0x080fe200078210ff */
[----:B------:R1:W-:Y:S01]  /*83f0*/  @!P0 ST.E.64 desc[UR36][R12.64], R68 ;  /* 0x000000440c008985 */ /* 0x0003e2000c101b24 */
[-C--:B--2---:R-:W-:Y:S02]  /*8400*/  @!P2 LEA R24, P0, R146, R10.reuse, 0x2 ;  /* 0x0000000a9218a211 */ /* 0x084fe400078010ff */
[-C--:B------:R-:W-:Y:S02]  /*8410*/  @!P4 LEA.HI.X R15, R148, R11.reuse, R27, 0x2, P1 ;  /* 0x0000000b940fc211 */ /* 0x080fe400008f141b */
[----:B------:R-:W-:Y:S02]  /*8420*/  @!P5 LEA R26, P1, R145, R10, 0x2 ;  /* 0x0000000a911ad211 */ /* 0x000fe400078210ff */
[-C--:B------:R-:W-:Y:S01]  /*8430*/  @!P3 LEA.HI.X R21, R147, R11.reuse, R30, 0x2, P6 ;  /* 0x0000000b9315b211 */ /* 0x080fe200030f141e */
[----:B------:R1:W-:Y:S01]  /*8440*/  @!P4 ST.E.64 desc[UR36][R14.64], R70 ;  /* 0x000000460e00c985 */ /* 0x0003e2000c101b24 */
[----:B------:R-:W-:-:S02]  /*8450*/  @!P2 LEA.HI.X R25, R146, R11, R29, 0x2, P0 ;  /* 0x0000000b9219a211 */ /* 0x000fc400000f141d */
[----:B------:R-:W-:Y:S01]  /*8460*/  @!P5 LEA.HI.X R27, R145, R11, R28, 0x2, P1 ;  /* 0x0000000b911bd211 */ /* 0x000fe200008f141c */
[----:B------:R1:W-:Y:S01]  /*8470*/  @!P3 ST.E.64 desc[UR36][R20.64], R72 ;  /* 0x000000481400b985 */ /* 0x0003e2000c101b24 */
[----:B------:R-:W-:-:S03]  /*8480*/  ISETP.GE.AND P0, PT, R144, UR4, PT ;  /* 0x0000000490007c0c */ /* 0x000fc6000bf06270 */
[----:B------:R1:W-:Y:S04]  /*8490*/  @!P2 ST.E.64 desc[UR36][R24.64], R74 ;  /* 0x0000004a1800a985 */ /* 0x0003e8000c101b24 */
[----:B------:R1:W-:Y:S06]  /*84a0*/  @!P5 ST.E.64 desc[UR36][R26.64], R76 ;  /* 0x0000004c1a00d985 */ /* 0x0003ec000c101b24 */
[----:B------:R-:W-:Y:S05]  /*84b0*/  @P0 BRA `(.L_x_197) ;  /* 0x0000000800ac0947 */ /* 0x000fea0003800000 */
[----:B-1----:R-:W-:-:S04]  /*84c0*/  LEA R8, P0, R144, R10, 0x2 ;  /* 0x0000000a90087211 */ /* 0x002fc800078010ff */
[----:B------:R-:W-:-:S05]  /*84d0*/  LEA.HI.X R9, R144, R11, R22, 0x2, P0 ;  /* 0x0000000b90097211 */ /* 0x000fca00000f1416 */
[----:B------:R0:W-:Y:S01]  /*84e0*/  ST.E.64 desc[UR36][R8.64], R134 ;  /* 0x0000008608007985 */ /* 0x0001e2000c101b24 */
[----:B------:R-:W-:Y:S05]  /*84f0*/  BRA `(.L_x_197) ;  /* 0x00000008009c7947 */ /* 0x000fea0003800000 */
.L_x_192:
[----:B------:R-:W2:Y:S01]  /*8500*/  LDC.64 R10, c[0x0][0xc00] ;  /* 0x00030000ff0a7b82 */ /* 0x000ea20000000a00 */
[----:B------:R-:W-:Y:S01]  /*8510*/  ULDC.64 UR4, c[0x0][0xc08] ;  /* 0x0003020000047ab9 */ /* 0x000fe20000000a00 */
[----:B------:R-:W-:Y:S01]  /*8520*/  IMAD.MOV.U32 R3, RZ, RZ, RZ ;  /* 0x000000ffff037224 */ /* 0x000fe200078e00ff */
[----:B------:R-:W-:-:S04]  /*8530*/  ISETP.NE.U32.AND P0, PT, RZ, UR4, PT ;  /* 0x00000004ff007c0c */ /* 0x000fc8000bf05070 */
[----:B------:R-:W-:Y:S01]  /*8540*/  ISETP.NE.AND.EX P1, PT, RZ, UR5, PT, P0 ;  /* 0x00000005ff007c0c */ /* 0x000fe2000bf25300 */
[----:B------:R-:W3:Y:S01]  /*8550*/  LDC.64 R8, c[0x0][0xc00] ;  /* 0x00030000ff087b82 */ /* 0x000ee20000000a00 */
[----:B--2---:R-:W-:-:S04]  /*8560*/  ISETP.NE.U32.AND P0, PT, R10, RZ, PT ;  /* 0x000000ff0a00720c */ /* 0x004fc80003f05070 */
[----:B------:R-:W-:-:S07]  /*8570*/  ISETP.NE.AND.EX P0, PT, R11, RZ, PT, P0 ;  /* 0x000000ff0b00720c */ /* 0x000fce0003f05300 */
[----:B------:R-:W2:Y:S01]  /*8580*/  @P1 LDC.64 R10, c[0x0][0xc08] ;  /* 0x00030200ff0a1b82 */ /* 0x000ea20000000a00 */
[----:B------:R-:W-:Y:S01]  /*8590*/  ULDC UR4, c[0x0][0xa88] ;  /* 0x0002a20000047ab9 */ /* 0x000fe20000000800 */
[----:B---3--:R-:W-:-:S04]  /*85a0*/  IMAD.WIDE R12, R138, 0x4, R8 ;  /* 0x000000048a0c7825 */ /* 0x008fc800078e0208 */
[----:B0-----:R-:W-:Y:S01]  /*85b0*/  IMAD.U32 R0, RZ, RZ, UR4 ;  /* 0x00000004ff007e24 */ /* 0x001fe2000f8e00ff */
[----:B------:R0:W5:Y:S01]  /*85c0*/  @P0 LDG.E R3, desc[UR36][R12.64] ;  /* 0x000000240c030981 */ /* 0x000162000c1e1900 */
[----:B-1----:R-:W1:Y:S01]  /*85d0*/  S2R R4, SR_TID.X ;  /* 0x0000000000047919 */ /* 0x002e620000002100 */
[----:B--2---:R-:W-:-:S05]  /*85e0*/  @P1 IMAD.WIDE R8, R138, 0x4, R10 ;  /* 0x000000048a081825 */ /* 0x004fca00078e020a */
[----:B------:R0:W5:Y:S01]  /*85f0*/  @P1 LDG.E R0, desc[UR36][R8.64] ;  /* 0x0000002408001981 */ /* 0x000162000c1e1900 */
[----:B------:R-:W-:-:S13]  /*8600*/  ISETP.NE.AND P2, PT, R140, RZ, PT ;  /* 0x000000ff8c00720c */ /* 0x000fda0003f45270 */
[----:B------:R-:W2:Y:S01]  /*8610*/  @!P2 LDC R140, c[0x0][0xad4] ;  /* 0x0002b500ff8cab82 */ /* 0x000ea20000000800 */
[----:B-1----:R-:W-:-:S05]  /*8620*/  VIADD R30, R4, 0xffffff80 ;  /* 0xffffff80041e7836 */ /* 0x002fca0000000000 */
[----:B------:R-:W-:Y:S02]  /*8630*/  ISETP.GT.AND P3, PT, R30, 0xbf, PT ;  /* 0x000000bf1e00780c */ /* 0x000fe40003f64270 */
[----:B--2---:R-:W-:Y:S01]  /*8640*/  ISETP.GT.AND P2, PT, R140, 0x1, PT ;  /* 0x000000018c00780c */ /* 0x004fe20003f44270 */
[----:B0-----:R-:W-:-:S12]  /*8650*/  @P1 BRA `(.L_x_200) ;  /* 0x0000000000101947 */ /* 0x001fd80003800000 */
[----:B------:R-:W-:Y:S05]  /*8660*/  @!P0 BRA `(.L_x_200) ;  /* 0x00000000000c8947 */ /* 0x000fea0003800000 */
[----:B------:R-:W2:Y:S04]  /*8670*/  LDG.E R9, desc[UR36][R12.64] ;  /* 0x000000240c097981 */ /* 0x000ea8000c1e1900 */
[----:B-----5:R-:W2:Y:S02]  /*8680*/  LDG.E R0, desc[UR36][R12.64+0x4] ;  /* 0x000004240c007981 */ /* 0x020ea4000c1e1900 */
[----:B--2---:R-:W-:-:S07]  /*8690*/  IMAD.IADD R0, R0, 0x1, -R9 ;  /* 0x0000000100007824 */ /* 0x004fce00078e0a09 */
.L_x_200:
[----:B------:R-:W-:Y:S01]  /*86a0*/  BSSY B1, `(.L_x_201) ;  /* 0x0000036000017945 */ /* 0x000fe20003800000 */
[----:B------:R-:W-:Y:S02]  /*86b0*/  SEL R31, R138, RZ, !P0 ;  /* 0x000000ff8a1f7207 */ /* 0x000fe40004000000 */
[----:B------:R-:W-:Y:S02]  /*86c0*/  SEL R156, R156, RZ, !P0 ;  /* 0x000000ff9c9c7207 */ /* 0x000fe40004000000 */
[----:B-----5:R-:W-:Y:S01]  /*86d0*/  SHF.R.S32.HI R26, RZ, 0x1f, R3 ;  /* 0x0000001fff1a7819 */ /* 0x020fe20000011403 */
[----:B------:R-:W-:Y:S06]  /*86e0*/  @P3 BRA `(.L_x_202) ;  /* 0x0000000000c43947 */ /* 0x000fec0003800000 */
[----:B------:R-:W0:Y:S01]  /*86f0*/  LDC R33, c[0x0][0xbe8] ;  /* 0x0002fa00ff217b82 */ /* 0x000e220000000800 */
[----:B------:R-:W-:-:S04]  /*8700*/  IMAD R4, R141, 0xc0, R4 ;  /* 0x000000c08d047824 */ /* 0x000fc800078e0204 */
[----:B------:R-:W-:Y:S02]  /*8710*/  VIADD R28, R4, 0xffffff80 ;  /* 0xffffff80041c7836 */ /* 0x000fe40000000000 */
[----:B0-----:R-:W-:-:S05]  /*8720*/  IMAD R8, R0, R33, RZ ;  /* 0x0000002100087224 */ /* 0x001fca00078e02ff */
[----:B------:R-:W-:-:S13]  /*8730*/  ISETP.GE.AND P0, PT, R28, R8, PT ;  /* 0x000000081c00720c */ /* 0x000fda0003f06270 */
[----:B------:R-:W-:Y:S05]  /*8740*/  @P0 BRA `(.L_x_202) ;  /* 0x0000000000ac0947 */ /* 0x000fea0003800000 */
[----:B------:R-:W-:Y:S01]  /*8750*/  ISETP.NE.AND P1, PT, R33, 0x1, PT ;  /* 0x000000012100780c */ /* 0x000fe20003f25270 */
[----:B------:R-:W-:Y:S01]  /*8760*/  IMAD.MOV.U32 R22, RZ, RZ, 0x9b8 ;  /* 0x000009b8ff167424 */ /* 0x000fe200078e00ff */
[----:B------:R-:W-:Y:S01]  /*8770*/  ISETP.GT.AND P0, PT, R140, 0x1, PT ;  /* 0x000000018c00780c */ /* 0x000fe20003f04270 */
[----:B------:R-:W0:Y:S01]  /*8780*/  LDC.64 R8, c[0x0][0xba8] ;  /* 0x0002ea00ff087b82 */ /* 0x000e220000000a00 */
[----:B------:R-:W-:Y:S02]  /*8790*/  IMAD.MOV.U32 R27, RZ, RZ, R28 ;  /* 0x000000ffff1b7224 */ /* 0x000fe400078e001c */
[----:B------:R-:W-:Y:S02]  /*87a0*/  SEL R22, R22, 0x978, P0 ;  /* 0x0000097816167807 */ /* 0x000fe40000000000 */
[----:B------:R-:W-:-:S03]  /*87b0*/  SEL R155, R155, RZ, P0 ;  /* 0x000000ff9b9b7207 */ /* 0x000fc60000000000 */
[----:B------:R-:W1:Y:S08]  /*87c0*/  LDC.64 R20, c[0x0][R22+0x220] ;  /* 0x0000880016147b82 */ /* 0x000e700000000a00 */
[----:B------:R-:W2:Y:S08]  /*87d0*/  @P1 LDC R25, c[0x0][0xbec] ;  /* 0x0002fb00ff191b82 */ /* 0x000eb00000000800 */
[----:B------:R-:W3:Y:S08]  /*87e0*/  LDC.64 R14, c[0x0][R22+0x218] ;  /* 0x00008600160e7b82 */ /* 0x000ef00000000a00 */
[----:B------:R-:W4:Y:S01]  /*87f0*/  @P1 LDC R35, c[0x0][0xbf0] ;  /* 0x0002fc00ff231b82 */ /* 0x000f220000000800 */
[----:B-1----:R-:W-:-:S04]  /*8800*/  IMAD R21, R21, R31, RZ ;  /* 0x0000001f15157224 */ /* 0x002fc800078e02ff */
[----:B------:R-:W-:-:S03]  /*8810*/  IMAD R21, R20, R156, R21 ;  /* 0x0000009c14157224 */ /* 0x000fc600078e0215 */
[----:B------:R-:W1:Y:S01]  /*8820*/  LDC.64 R12, c[0x0][R22+0x228] ;  /* 0x00008a00160c7b82 */ /* 0x000e620000000a00 */
[----:B--2---:R-:W-:-:S04]  /*8830*/  @P1 IMAD.HI.U32 R4, R28, R25, RZ ;  /* 0x000000191c041227 */ /* 0x004fc800078e00ff */
[----:B------:R-:W-:-:S03]  /*8840*/  IMAD.WIDE.U32 R24, R20, R31, RZ ;  /* 0x0000001f14187225 */ /* 0x000fc600078e00ff */
[----:B------:R-:W2:Y:S01]  /*8850*/  LDC.64 R10, c[0x0][R22+0x210] ;  /* 0x00008400160a7b82 */ /* 0x000ea20000000a00 */
[-C--:B---3--:R-:W-:Y:S02]  /*8860*/  IMAD R29, R15, R139.reuse, RZ ;  /* 0x0000008b0f1d7224 */ /* 0x088fe400078e02ff */
[----:B------:R-:W-:-:S04]  /*8870*/  IMAD.WIDE.U32 R14, R14, R139, RZ ;  /* 0x0000008b0e0e7225 */ /* 0x000fc800078e00ff */
[----:B------:R-:W-:Y:S01]  /*8880*/  IMAD.IADD R29, R15, 0x1, R29 ;  /* 0x000000010f1d7824 */ /* 0x000fe200078e021d */
[----:B----4-:R-:W-:Y:S01]  /*8890*/  @P1 SHF.R.U32.HI R27, RZ, R35, R4 ;  /* 0x00000023ff1b1219 */ /* 0x010fe20000011604 */
[----:B------:R-:W-:Y:S01]  /*88a0*/  IMAD.IADD R4, R25, 0x1, R21 ;  /* 0x0000000119047824 */ /* 0x000fe200078e0215 */
[----:B0-----:R-:W0:Y:S01]  /*88b0*/  @!P0 LDC R8, c[0x0][0xb50] ;  /* 0x0002d400ff088b82 */ /* 0x001e220000000800 */
[----:B------:R-:W-:Y:S02]  /*88c0*/  IADD3 R14, P1, P3, R24, R14, R3 ;  /* 0x0000000e180e7210 */ /* 0x000fe40007b3e003 */
[----:B------:R-:W-:Y:S02]  /*88d0*/  IMAD.MOV R15, RZ, RZ, -R27 ;  /* 0x000000ffff0f7224 */ /* 0x000fe400078e0a1b */
[----:B------:R-:W-:Y:S01]  /*88e0*/  IADD3.X R4, R4, R29, R26, P1, P3 ;  /* 0x0000001d04047210 */ /* 0x000fe20000fe641a */
[-C--:B-1----:R-:W-:Y:S02]  /*88f0*/  IMAD R21, R13, R155.reuse, RZ ;  /* 0x0000009b0d157224 */ /* 0x082fe400078e02ff */
[----:B------:R-:W-:Y:S01]  /*8900*/  IMAD.WIDE.U32 R12, R12, R155, RZ ;  /* 0x0000009b0c0c7225 */ /* 0x000fe200078e00ff */
[----:B------:R-:W1:Y:S03]  /*8910*/  @!P0 LDC R9, c[0x0][0xb54] ;  /* 0x0002d500ff098b82 */ /* 0x000e660000000800 */
[----:B------:R-:W-:Y:S01]  /*8920*/  IMAD.IADD R21, R13, 0x1, R21 ;  /* 0x000000010d157824 */ /* 0x000fe200078e0215 */
[----:B------:R-:W-:Y:S01]  /*8930*/  IADD3 R12, P0, P1, R27, R14, R12 ;  /* 0x0000000e1b0c7210 */ /* 0x000fe2000791e00c */
[----:B------:R-:W-:Y:S01]  /*8940*/  IMAD R15, R33, R15, R28 ;  /* 0x0000000f210f7224 */ /* 0x000fe200078e021c */
[----:B------:R-:W-:-:S04]  /*8950*/  SHF.R.S32.HI R27, RZ, 0x1f, R27 ;  /* 0x0000001fff1b7819 */ /* 0x000fc8000001141b */
[----:B------:R-:W-:Y:S01]  /*8960*/  IADD3.X R13, R27, R4, R21, P0, P1 ;  /* 0x000000041b0d7210 */ /* 0x000fe200007e2415 */
[----:B--2---:R-:W-:Y:S01]  /*8970*/  IMAD R4, R11, R15, RZ ;  /* 0x0000000f0b047224 */ /* 0x004fe200078e02ff */
[----:B------:R-:W-:-:S05]  /*8980*/  SHF.R.S32.HI R21, RZ, 0x1f, R15 ;  /* 0x0000001fff157819 */ /* 0x000fca000001140f */
[C---:B------:R-:W-:Y:S02]  /*8990*/  IMAD R21, R10.reuse, R21, R4 ;  /* 0x000000150a157224 */ /* 0x040fe400078e0204 */
[----:B------:R-:W-:-:S04]  /*89a0*/  IMAD.WIDE.U32 R10, R10, R15, R12 ;  /* 0x0000000f0a0a7225 */ /* 0x000fc800078e000c */
[----:B------:R-:W-:Y:S01]  /*89b0*/  IMAD.IADD R4, R11, 0x1, R21 ;  /* 0x000000010b047824 */ /* 0x000fe200078e0215 */
[----:B0-----:R-:W-:Y:S01]  /*89c0*/  LEA R8, P0, R10, R8, 0x2 ;  /* 0x000000080a087211 */ /* 0x001fe200078010ff */
[----:B------:R-:W-:-:S03]  /*89d0*/  IMAD.MOV.U32 R11, RZ, RZ, -0x800000 ;  /* 0xff800000ff0b7424 */ /* 0x000fc600078e00ff */
[----:B-1----:R-:W-:-:S05]  /*89e0*/  LEA.HI.X R9, R10, R9, R4, 0x2, P0 ;  /* 0x000000090a097211 */ /* 0x002fca00000f1404 */
[----:B------:R0:W-:Y:S04]  /*89f0*/  STG.E desc[UR36][R8.64], R11 ;  /* 0x0000000b08007986 */ /* 0x0001e8000c101924 */
.L_x_202:
[----:B------:R-:W-:Y:S05]  /*8a00*/  BSYNC B1 ;  /* 0x0000000000017941 */ /* 0x000fea0003800000 */
.L_x_201:
[----:B------:R-:W-:Y:S05]  /*8a10*/  @P2 BRA `(.L_x_197) ;  /* 0x0000000400542947 */ /* 0x000fea0003800000 */
[----:B------:R-:W1:Y:S01]  /*8a20*/  LDC R15, c[0x0][0xbe8] ;  /* 0x0002fa00ff0f7b82 */ /* 0x000e620000000800 */
[--C-:B------:R-:W-:Y:S01]  /*8a30*/  SHF.R.S32.HI R10, RZ, 0x1f, R30.reuse ;  /* 0x0000001fff0a7819 */ /* 0x100fe2000001141e */
[----:B------:R-:W-:Y:S01]  /*8a40*/  ULDC.64 UR4, c[0x0][0xaa0] ;  /* 0x0002a80000047ab9 */ /* 0x000fe20000000a00 */
[----:B------:R-:W-:Y:S01]  /*8a50*/  SHF.R.S32.HI R14, RZ, 0x1f, R30 ;  /* 0x0000001fff0e7819 */ /* 0x000fe2000001141e */
[----:B------:R-:W-:Y:S01]  /*8a60*/  IMAD R4, R26, UR4, RZ ;  /* 0x000000041a047c24 */ /* 0x000fe2000f8e02ff */
[-C--:B------:R-:W-:Y:S01]  /*8a70*/  LEA.HI R10, R10, R30.reuse, RZ, 0x2 ;  /* 0x0000001e0a0a7211 */ /* 0x080fe200078f10ff */
[C---:B0-----:R-:W-:Y:S01]  /*8a80*/  IMAD.WIDE.U32 R8, R3.reuse, UR4, RZ ;  /* 0x0000000403087c25 */ /* 0x041fe2000f8e00ff */
[----:B------:R-:W-:Y:S01]  /*8a90*/  LEA.HI R14, R14, R30, RZ, 0x2 ;  /* 0x0000001e0e0e7211 */ /* 0x000fe200078f10ff */
[----:B------:R-:W-:Y:S01]  /*8aa0*/  ULDC.64 UR6, c[0x0][0xaf0] ;  /* 0x0002bc0000067ab9 */ /* 0x000fe20000000a00 */
[----:B------:R-:W-:Y:S01]  /*8ab0*/  LOP3.LUT R10, R10, 0xfffffffc, RZ, 0xc0, !PT ;  /* 0xfffffffc0a0a7812 */ /* 0x000fe200078ec0ff */
[----:B------:R-:W-:Y:S01]  /*8ac0*/  IMAD R11, R3, UR5, R4 ;  /* 0x00000005030b7c24 */ /* 0x000fe2000f8e0204 */
[----:B------:R-:W-:Y:S01]  /*8ad0*/  SHF.R.S32.HI R14, RZ, 0x2, R14 ;  /* 0x00000002ff0e7819 */ /* 0x000fe2000001140e */
[----:B------:R-:W-:Y:S01]  /*8ae0*/  ULDC.64 UR4, c[0x0][0xae8] ;  /* 0x0002ba0000047ab9 */ /* 0x000fe20000000a00 */
[----:B------:R-:W-:Y:S01]  /*8af0*/  BSSY B1, `(.L_x_203) ;  /* 0x0000036000017945 */ /* 0x000fe20003800000 */
[----:B------:R-:W-:Y:S01]  /*8b00*/  IMAD.IADD R10, R30, 0x1, -R10 ;  /* 0x000000011e0a7824 */ /* 0x000fe200078e0a0a */
[----:B------:R-:W-:Y:S01]  /*8b10*/  SHF.R.S32.HI R22, RZ, 0x1f, R143 ;  /* 0x0000001fff167819 */ /* 0x000fe2000001148f */
[----:B------:R-:W-:Y:S01]  /*8b20*/  IMAD.IADD R9, R9, 0x1, R11 ;  /* 0x0000000109097824 */ /* 0x000fe200078e020b */
[----:B------:R-:W-:Y:S01]  /*8b30*/  SHF.R.S32.HI R24, RZ, 0x1f, R142 ;  /* 0x0000001fff187819 */ /* 0x000fe2000001148e */
[----:B------:R-:W-:-:S02]  /*8b40*/  IMAD R4, R10, 0x60, R14 ;  /* 0x000000600a047824 */ /* 0x000fc400078e020e */
[----:B------:R-:W-:Y:S01]  /*8b50*/  IMAD.WIDE.U32 R8, R139, UR4, R8 ;  /* 0x000000048b087c25 */ /* 0x000fe2000f8e0008 */
[----:B-1----:R-:W-:-:S03]  /*8b60*/  ISETP.NE.AND P0, PT, R15, 0x1, PT ;  /* 0x000000010f00780c */ /* 0x002fc60003f05270 */
[----:B------:R-:W-:Y:S02]  /*8b70*/  IMAD R12, R141, 0xc0, R4 ;  /* 0x000000c08d0c7824 */ /* 0x000fe400078e0204 */
[----:B------:R-:W-:Y:S02]  /*8b80*/  IMAD R10, R156, UR6, RZ ;  /* 0x000000069c0a7c24 */ /* 0x000fe4000f8e02ff */
[----:B------:R-:W-:Y:S02]  /*8b90*/  IMAD.MOV.U32 R3, RZ, RZ, R12 ;  /* 0x000000ffff037224 */ /* 0x000fe400078e000c */
[----:B------:R-:W-:Y:S01]  /*8ba0*/  IMAD R9, R139, UR5, R9 ;  /* 0x000000058b097c24 */ /* 0x000fe2000f8e0209 */
[----:B------:R-:W-:Y:S01]  /*8bb0*/  ULDC.64 UR4, c[0x0][0xae0] ;  /* 0x0002b80000047ab9 */ /* 0x000fe20000000a00 */
[----:B------:R-:W-:Y:S02]  /*8bc0*/  IMAD.WIDE.U32 R8, R31, UR6, R8 ;  /* 0x000000061f087c25 */ /* 0x000fe4000f8e0008 */
[----:B------:R-:W0:Y:S08]  /*8bd0*/  @P0 LDC R13, c[0x0][0xbec] ;  /* 0x0002fb00ff0d0b82 */ /* 0x000e300000000800 */
[----:B------:R-:W1:Y:S01]  /*8be0*/  @P0 LDC R21, c[0x0][0xbf0] ;  /* 0x0002fc00ff150b82 */ /* 0x000e620000000800 */
[----:B0-----:R-:W-:-:S04]  /*8bf0*/  @P0 IMAD.HI.U32 R4, R12, R13, RZ ;  /* 0x0000000d0c040227 */ /* 0x001fc800078e00ff */
[----:B------:R-:W-:Y:S01]  /*8c00*/  IMAD R13, R31, UR7, R10 ;  /* 0x000000071f0d7c24 */ /* 0x000fe2000f8e020a */
[----:B-1----:R-:W-:-:S03]  /*8c10*/  @P0 SHF.R.U32.HI R3, RZ, R21, R4 ;  /* 0x00000015ff030219 */ /* 0x002fc60000011604 */
[----:B------:R-:W-:Y:S01]  /*8c20*/  IMAD.IADD R9, R9, 0x1, R13 ;  /* 0x0000000109097824 */ /* 0x000fe200078e020d */
[--C-:B------:R-:W-:Y:S01]  /*8c30*/  SHF.R.S32.HI R4, RZ, 0x1f, R3.reuse ;  /* 0x0000001fff047819 */ /* 0x100fe20000011403 */
[----:B------:R-:W-:Y:S02]  /*8c40*/  IMAD.MOV R11, RZ, RZ, -R3 ;  /* 0x000000ffff0b7224 */ /* 0x000fe400078e0a03 */
[----:B------:R-:W-:-:S04]  /*8c50*/  IMAD.WIDE.U32 R8, R3, UR4, R8 ;  /* 0x0000000403087c25 */ /* 0x000fc8000f8e0008 */
[----:B------:R-:W-:Y:S02]  /*8c60*/  IMAD R11, R15, R11, R12 ;  /* 0x0000000b0f0b7224 */ /* 0x000fe400078e020c */
[----:B------:R-:W-:Y:S02]  /*8c70*/  IMAD R4, R4, UR4, RZ ;  /* 0x0000000404047c24 */ /* 0x000fe4000f8e02ff */
[----:B------:R-:W-:Y:S02]  /*8c80*/  IMAD R15, R0, R15, RZ ;  /* 0x0000000f000f7224 */ /* 0x000fe400078e02ff */
[----:B------:R-:W-:Y:S01]  /*8c90*/  IMAD R13, R3, UR5, R4 ;  /* 0x00000005030d7c24 */ /* 0x000fe2000f8e0204 */
[----:B------:R-:W-:Y:S01]  /*8ca0*/  SHF.R.S32.HI R4, RZ, 0x1f, R11 ;  /* 0x0000001fff047819 */ /* 0x000fe2000001140b */
[----:B------:R-:W-:Y:S01]  /*8cb0*/  ULDC.64 UR4, c[0x0][0xad8] ;  /* 0x0002b60000047ab9 */ /* 0x000fe20000000a00 */
[----:B------:R-:W-:Y:S02]  /*8cc0*/  IMAD R0, R141, 0xc0, R14 ;  /* 0x000000c08d007824 */ /* 0x000fe400078e020e */
[----:B------:R-:W-:-:S02]  /*8cd0*/  IMAD.IADD R9, R9, 0x1, R13 ;  /* 0x0000000109097824 */ /* 0x000fc400078e020d */
[----:B------:R-:W-:Y:S01]  /*8ce0*/  IMAD R4, R4, UR4, RZ ;  /* 0x0000000404047c24 */ /* 0x000fe2000f8e02ff */
[----:B------:R-:W-:Y:S01]  /*8cf0*/  ISETP.GE.AND P0, PT, R0, R15, PT ;  /* 0x0000000f0000720c */ /* 0x000fe20003f06270 */
[----:B------:R-:W-:-:S04]  /*8d00*/  IMAD.WIDE.U32 R8, R11, UR4, R8 ;  /* 0x000000040b087c25 */ /* 0x000fc8000f8e0008 */
[----:B------:R-:W-:Y:S01]  /*8d10*/  IMAD R3, R11, UR5, R4 ;  /* 0x000000050b037c24 */ /* 0x000fe2000f8e0204 */
[----:B------:R-:W-:Y:S02]  /*8d20*/  ULDC.64 UR4, c[0x0][0xa80] ;  /* 0x0002a00000047ab9 */ /* 0x000fe40000000a00 */
[----:B------:R-:W-:Y:S01]  /*8d30*/  LEA R4, P1, R8, UR4, 0x1 ;  /* 0x0000000408047c11 */ /* 0x000fe2000f8208ff */
[----:B------:R-:W-:-:S05]  /*8d40*/  IMAD.IADD R3, R9, 0x1, R3 ;  /* 0x0000000109037824 */ /* 0x000fca00078e0203 */
[----:B------:R-:W-:Y:S02]  /*8d50*/  LEA.HI.X R3, R8, UR5, R3, 0x1, P1 ;  /* 0x0000000508037c11 */ /* 0x000fe400088f0c03 */
[----:B------:R0:W1:Y:S04]  /*8d60*/  SHFL.IDX PT, R8, R4, RZ, 0x1c1f ;  /* 0x001c1fff04087589 */ /* 0x00006800000e0000 */
[----:B------:R0:W2:Y:S01]  /*8d70*/  SHFL.IDX PT, R9, R3, RZ, 0x1c1f ;  /* 0x001c1fff03097589 */ /* 0x0000a200000e0000 */
[----:B------:R-:W-:Y:S05]  /*8d80*/  @P0 BRA `(.L_x_204) ;  /* 0x0000000000300947 */ /* 0x000fea0003800000 */
        /* <DEDUP_REMOVED lines=9> */
[----:B------:R3:W-:Y:S04]  /*8e20*/  @!P2 ST.E.128 desc[UR36][R10.64], RZ ;  /* 0x000000ff0a00a985 */ /* 0x0007e8000c101d24 */
[----:B------:R3:W-:Y:S04]  /*8e30*/  @!P3 ST.E.128 desc[UR36][R12.64], RZ ;  /* 0x000000ff0c00b985 */ /* 0x0007e8000c101d24 */
[----:B------:R3:W-:Y:S02]  /*8e40*/  @!P4 ST.E.128 desc[UR36][R20.64], RZ ;  /* 0x000000ff1400c985 */ /* 0x0007e4000c101d24 */
.L_x_204:
[----:B------:R-:W-:Y:S05]  /*8e50*/  BSYNC B1 ;  /* 0x0000000000017941 */ /* 0x000fea0003800000 */
.L_x_203:
[----:B------:R-:W-:Y:S01]  /*8e60*/  VIADD R0, R0, 0x60 ;  /* 0x0000006000007836 */ /* 0x000fe20000000000 */
[----:B--2---:R2:W4:Y:S04]  /*8e70*/  SHFL.IDX PT, R9, R3, 0x1, 0x1c1f ;  /* 0x003c1f0003097f89 */ /* 0x00452800000e0000 */
[----:B------:R-:W-:Y:S01]  /*8e80*/  ISETP.GE.AND P0, PT, R0, R15, PT ;  /* 0x0000000f0000720c */ /* 0x000fe20003f06270 */
[----:B-1----:R2:W1:-:S12]  /*8e90*/  SHFL.IDX PT, R8, R4, 0x1, 0x1c1f ;  /* 0x003c1f0004087f89 */ /* 0x00245800000e0000 */
[----:B--2---:R-:W-:Y:S05]  /*8ea0*/  @P0 BRA `(.L_x_197) ;  /* 0x0000000000300947 */ /* 0x004fea0003800000 */
[----:B------:R-:W-:Y:S02]  /*8eb0*/  ULDC UR4, c[0x0][0xac8] ;  /* 0x0002b20000047ab9 */ /* 0x000fe40000000800 */
[----:B------:R-:W-:Y:S02]  /*8ec0*/  ISETP.GE.AND P3, PT, R142, UR4, PT ;  /* 0x000000048e007c0c */ /* 0x000fe4000bf66270 */
[----:B------:R-:W-:Y:S02]  /*8ed0*/  ISETP.GE.AND P4, PT, R143, UR4, PT ;  /* 0x000000048f007c0c */ /* 0x000fe4000bf86270 */
[----:B------:R-:W-:-:S09]  /*8ee0*/  ISETP.GE.AND P2, PT, R137, UR4, PT ;  /* 0x0000000489007c0c */ /* 0x000fd2000bf46270 */
[CC--:B-1-3--:R-:W-:Y:S02]  /*8ef0*/  @!P3 LEA R12, P0, R142.reuse, R8.reuse, 0x1 ;  /* 0x000000088e0cb211 */ /* 0x0cafe400078008ff */
[----:B------:R-:W-:Y:S02]  /*8f00*/  @!P4 LEA R14, P1, R143, R8, 0x1 ;  /* 0x000000088f0ec211 */ /* 0x000fe400078208ff */
[----:B----4-:R-:W-:Y:S01]  /*8f10*/  @!P2 IMAD.WIDE R10, R137, 0x2, R8 ;  /* 0x00000002890aa825 */ /* 0x010fe200078e0208 */
[-C--:B------:R-:W-:Y:S02]  /*8f20*/  @!P3 LEA.HI.X R13, R142, R9.reuse, R24, 0x1, P0 ;  /* 0x000000098e0db211 */ /* 0x080fe400000f0c18 */
[----:B------:R-:W-:Y:S02]  /*8f30*/  @!P4 LEA.HI.X R15, R143, R9, R22, 0x1, P1 ;  /* 0x000000098f0fc211 */ /* 0x000fe400008f0c16 */
[----:B------:R2:W-:Y:S04]  /*8f40*/  @!P2 ST.E.128 desc[UR36][R10.64], RZ ;  /* 0x000000ff0a00a985 */ /* 0x0005e8000c101d24 */
[----:B------:R2:W-:Y:S04]  /*8f50*/  @!P3 ST.E.128 desc[UR36][R12.64], RZ ;  /* 0x000000ff0c00b985 */ /* 0x0005e8000c101d24 */
[----:B------:R2:W-:Y:S02]  /*8f60*/  @!P4 ST.E.128 desc[UR36][R14.64], RZ ;  /* 0x000000ff0e00c985 */ /* 0x0005e4000c101d24 */
.L_x_197:
[----:B------:R-:W-:Y:S05]  /*8f70*/  BSYNC B0 ;  /* 0x0000000000007941 */ /* 0x000fea0003800000 */
.L_x_191:
[----:B------:R-:W-:Y:S02]  /*8f80*/  ULDC UR4, c[0x0][0xc3c] ;  /* 0x00030f0000047ab9 */ /* 0x000fe40000000800 */
[----:B------:R-:W-:-:S13]  /*8f90*/  ISETP.GE.AND P0, PT, R7, UR4, PT ;  /* 0x0000000407007c0c */ /* 0x000fda000bf06270 */
[----:B------:R-:W-:Y:S05]  /*8fa0*/  @!P0 BRA `(.L_x_205) ;  /* 0xffffff8000208947 */ /* 0x000fea000383ffff */
[----:B------:R-:W-:Y:S05]  /*8fb0*/  EXIT ;  /* 0x000000000000794d */ /* 0x000fea0003800000 */
.L_x_162:
[----:B------:R-:W-:-:S08]  /*8fc0*/  NOP ;  /* 0x0000000000007918 */ /* 0x000fd00000000000 */
[----:B------:R-:W0:-:S00]  /*8fd0*/  USETMAXREG.DEALLOC.CTAPOOL 0x20 ;  /* 0x00000020000079c8 */ /* 0x000e0000080e0500 */
[----:B0-----:R-:W-:Y:S02]  /*8fe0*/  LOP3.LUT R0, R0, 0x3, RZ, 0xc0, !PT ;  /* 0x0000000300007812 */ /* 0x001fe400078ec0ff */
[----:B------:R-:W-:-:S04]  /*8ff0*/  LOP3.LUT R16, R16, 0xffffffbf, RZ, 0xc0, !PT ;  /* 0xffffffbf10107812 */ /* 0x000fc800078ec0ff */
[----:B------:R-:W0:Y:S02]  /*9000*/  SHFL.IDX PT, R0, R0, RZ, 0x1f ;  /* 0x00001fff00007589 */ /* 0x000e2400000e0000 */
[----:B0-----:R-:W-:Y:S01]  /*9010*/  ISETP.NE.AND P0, PT, R0, RZ, PT ;  /* 0x000000ff0000720c */ /* 0x001fe20003f05270 */
[----:B------:R-:W-:-:S12]  /*9020*/  IMAD.MOV.U32 R0, RZ, RZ, RZ ;  /* 0x000000ffff007224 */ /* 0x000fd800078e00ff */
[----:B------:R-:W-:Y:S01]  /*9030*/  @P0 LOP3.LUT R16, R16, 0x40, RZ, 0xfc, !PT ;  /* 0x0000004010100812 */ /* 0x000fe200078efcff */
[----:B------:R-:W-:Y:S06]  /*9040*/  @!P0 BRA `(.L_x_206) ;  /* 0x00000000001c8947 */ /* 0x000fec0003800000 */
[----:B------:R-:W0:Y:S08]  /*9050*/  S2UR UR5, SR_CgaCtaId ;  /* 0x00000000000579c3 */ /* 0x000e300000008800 */
[----:B------:R-:W-:Y:S06]  /*9060*/  BAR.SYNC.DEFER_BLOCKING 0x5, 0x200 ;  /* 0x0148000000007b1d */ /* 0x000fec0000010000 */
[----:B------:R-:W-:-:S02]  /*9070*/  UMOV UR4, 0x400 ;  /* 0x0000040000047882 */ /* 0x000fc40000000000 */
[----:B0-----:R-:W-:-:S09]  /*9080*/  ULEA UR4, UR5, UR4, 0x18 ;  /* 0x0000000405047291 */ /* 0x001fd2000f8ec03f */
[----:B------:R-:W1:Y:S01]  /*9090*/  LDS.128 R24, [UR4+0x2d8d0] ;  /* 0x02d8d004ff187984 */ /* 0x000e620008000c00 */
[----:B------:R-:W-:Y:S06]  /*90a0*/  BAR.ARV 0x4, 0x200 ;  /* 0x0108000000007b1d */ /* 0x000fec0000002000 */
[----:B------:R-:W-:Y:S05]  /*90b0*/  BRA `(.L_x_207) ;  /* 0x0000000800907947 */ /* 0x000fea0003800000 */
.L_x_206:
[----:B------:R-:W0:Y:S01]  /*90c0*/  S2R R2, SR_TID.X ;  /* 0x0000000000027919 */ /* 0x000e220000002100 */
[----:B------:R-:W-:Y:S01]  /*90d0*/  ULDC UR4, c[0x0][0xc3c] ;  /* 0x00030f0000047ab9 */ /* 0x000fe20000000800 */
[----:B------:R-:W-:Y:S01]  /*90e0*/  IMAD.MOV.U32 R9, RZ, RZ, RZ ;  /* 0x000000ffff097224 */ /* 0x000fe200078e00ff */
[----:B------:R-:W1:Y:S01]  /*90f0*/  S2UR UR6, SR_CTAID.X ;  /* 0x00000000000679c3 */ /* 0x000e620000002500 */
[----:B------:R-:W-:Y:S01]  /*9100*/  ULDC UR5, c[0x0][0xc38] ;  /* 0x00030e0000057ab9 */ /* 0x000fe20000000800 */
[----:B0-----:R-:W-:-:S04]  /*9110*/  LOP3.LUT R7, R2, 0x1f, RZ, 0xc0, !PT ;  /* 0x0000001f02077812 */ /* 0x001fc800078ec0ff */
[----:B------:R-:W-:-:S04]  /*9120*/  ISETP.NE.AND P0, PT, R7, 0x1f, PT ;  /* 0x0000001f0700780c */ /* 0x000fc80003f05270 */
[----:B------:R-:W-:-:S13]  /*9130*/  ISETP.GE.OR P1, PT, R7, UR4, !P0 ;  /* 0x0000000407007c0c */ /* 0x000fda000c726670 */
[----:B------:R-:W0:Y:S08]  /*9140*/  @!P1 LDC.64 R4, c[0x0][0xc80] ;  /* 0x00032000ff049b82 */ /* 0x000e300000000a00 */
[----:B------:R-:W2:Y:S01]  /*9150*/  @!P1 LDC.64 R2, c[0x0][0xc78] ;  /* 0x00031e00ff029b82 */ /* 0x000ea20000000a00 */
[----:B0-----:R-:W-:-:S05]  /*9160*/  @!P1 IMAD.WIDE.U32 R4, R7, 0x4, R4 ;  /* 0x0000000407049825 */ /* 0x001fca00078e0004 */
[----:B------:R-:W3:Y:S01]  /*9170*/  @!P1 LDG.E R0, desc[UR36][R4.64] ;  /* 0x0000002404009981 */ /* 0x000ee2000c1e1900 */
[----:B--2---:R-:W-:-:S05]  /*9180*/  @!P1 IMAD.WIDE.U32 R2, R7, 0x4, R2 ;  /* 0x0000000407029825 */ /* 0x004fca00078e0002 */
[----:B------:R-:W3:Y:S01]  /*9190*/  @!P1 LDG.E R9, desc[UR36][R2.64] ;  /* 0x0000002402099981 */ /* 0x000ee2000c1e1900 */
[C---:B------:R-:W-:Y:S02]  /*91a0*/  ISETP.NE.AND P1, PT, R7.reuse, RZ, PT ;  /* 0x000000ff0700720c */ /* 0x040fe40003f25270 */
[C---:B------:R-:W-:Y:S02]  /*91b0*/  ISETP.GE.U32.AND P2, PT, R7.reuse, 0x2, PT ;  /* 0x000000020700780c */ /* 0x040fe40003f46070 */
[C---:B------:R-:W-:Y:S02]  /*91c0*/  ISETP.GE.U32.AND P3, PT, R7.reuse, 0x4, PT ;  /* 0x000000040700780c */ /* 0x040fe40003f66070 */
[C---:B------:R-:W-:Y:S02]  /*91d0*/  ISETP.GE.U32.AND P4, PT, R7.reuse, 0x8, PT ;  /* 0x000000080700780c */ /* 0x040fe40003f86070 */
[----:B------:R-:W-:Y:S01]  /*91e0*/  ISETP.GE.U32.AND P5, PT, R7, 0x10, PT ;  /* 0x000000100700780c */ /* 0x000fe20003fa6070 */
[----:B------:R-:W-:Y:S01]  /*91f0*/  UMOV UR4, URZ ;  /* 0x0000003f00047c82 */ /* 0x000fe20008000000 */
[----:B---3--:R-:W-:-:S05]  /*9200*/  IMAD R6, R0, R9, RZ ;  /* 0x0000000900067224 */ /* 0x008fca00078e02ff */
[----:B------:R-:W0:Y:S02]  /*9210*/  SHFL.UP PT, R8, R6, 0x1, RZ ;  /* 0x0420000006087989 */ /* 0x000e2400000e00ff */
[----:B0-----:R-:W-:-:S05]  /*9220*/  SEL R11, R8, RZ, P1 ;  /* 0x000000ff080b7207 */ /* 0x001fca0000800000 */
[----:B------:R-:W-:-:S05]  /*9230*/  IMAD.IADD R11, R6, 0x1, R11 ;  /* 0x00000001060b7824 */ /* 0x000fca00078e020b */
        /* <DEDUP_REMOVED lines=12> */
[----:B------:R-:W0:Y:S02]  /*9300*/  SHFL.IDX PT, R6, R2, 0x1f, 0x1f ;  /* 0x03e01f0002067f89 */ /* 0x000e2400000e0000 */
[----:B0-----:R-:W-:-:S05]  /*9310*/  IMAD R6, R6, UR5, RZ ;  /* 0x0000000506067c24 */ /* 0x001fca000f8e02ff */
[----:B-1----:R-:W-:Y:S01]  /*9320*/  ISETP.GT.AND P6, PT, R6, UR6, PT ;  /* 0x0000000606007c0c */ /* 0x002fe2000bfc4270 */
[----:B------:R-:W-:-:S12]  /*9330*/  IMAD.MOV.U32 R3, RZ, RZ, R6 ;  /* 0x000000ffff037224 */ /* 0x000fd800078e0006 */
[----:B------:R-:W-:Y:S05]  /*9340*/  @P6 BRA `(.L_x_208) ;  /* 0x0000000000986947 */ /* 0x000fea0003800000 */
[----:B------:R-:W-:Y:S01]  /*9350*/  MOV R6, R3 ;  /* 0x0000000300067202 */ /* 0x000fe20000000f00 */
[----:B------:R-:W-:Y:S01]  /*9360*/  UMOV UR4, URZ ;  /* 0x0000003f00047c82 */ /* 0x000fe20008000000 */
[----:B------:R-:W-:-:S05]  /*9370*/  ULDC UR5, c[0x0][0xc38] ;  /* 0x00030e0000057ab9 */ /* 0x000fca0000000800 */
.L_x_210:
[----:B------:R-:W0:Y:S01]  /*9380*/  LDC R0, c[0x0][0xc3c] ;  /* 0x00030f00ff007b82 */ /* 0x000e220000000800 */
[----:B------:R-:W-:-:S06]  /*9390*/  UIADD3 UR4, UR4, 0x1f, URZ ;  /* 0x0000001f04047890 */ /* 0x000fcc000fffe03f */
[----:B0-----:R-:W-:-:S13]  /*93a0*/  ISETP.LE.AND P6, PT, R0, UR4, PT ;  /* 0x0000000400007c0c */ /* 0x001fda000bfc3270 */
[----:B------:R-:W-:Y:S05]  /*93b0*/  @P6 BRA `(.L_x_209) ;  /* 0x0000000400a46947 */ /* 0x000fea0003800000 */
[----:B------:R-:W-:-:S05]  /*93c0*/  VIADD R9, R7, UR4 ;  /* 0x0000000407097c36 */ /* 0x000fca0008000000 */
[----:B------:R-:W-:Y:S01]  /*93d0*/  ISETP.GE.OR P6, PT, R9, R0, !P0 ;  /* 0x000000000900720c */ /* 0x000fe200047c6670 */
[----:B------:R-:W-:-:S12]  /*93e0*/  IMAD.MOV.U32 R0, RZ, RZ, RZ ;  /* 0x000000ffff007224 */ /* 0x000fd800078e00ff */
[----:B------:R-:W0:Y:S08]  /*93f0*/  @!P6 LDC.64 R4, c[0x0][0xc80] ;  /* 0x00032000ff04eb82 */ /* 0x000e300000000a00 */
[----:B------:R-:W1:Y:S01]  /*9400*/  @!P6 LDC.64 R2, c[0x0][0xc78] ;  /* 0x00031e00ff02eb82 */ /* 0x000e620000000a00 */
[----:B0-----:R-:W-:-:S05]  /*9410*/  @!P6 IMAD.WIDE R4, R9, 0x4, R4 ;  /* 0x000000040904e825 */ /* 0x001fca00078e0204 */
[----:B------:R-:W2:Y:S01]  /*9420*/  @!P6 LDG.E R0, desc[UR36][R4.64] ;  /* 0x000000240400e981 */ /* 0x000ea2000c1e1900 */
[----:B-1----:R-:W-:-:S04]  /*9430*/  @!P6 IMAD.WIDE R2, R9, 0x4, R2 ;  /* 0x000000040902e825 */ /* 0x002fc800078e0202 */
[----:B------:R-:W-:-:S06]  /*9440*/  IMAD.MOV.U32 R9, RZ, RZ, RZ ;  /* 0x000000ffff097224 */ /* 0x000fcc00078e00ff */
[----:B------:R-:W2:Y:S02]  /*9450*/  @!P6 LDG.E R9, desc[UR36][R2.64] ;  /* 0x000000240209e981 */ /* 0x000ea4000c1e1900 */
[----:B--2---:R-:W-:-:S05]  /*9460*/  IMAD R13, R0, R9, RZ ;  /* 0x00000009000d7224 */ /* 0x004fca00078e02ff */
        /* <DEDUP_REMOVED lines=16> */
[----:B0-----:R-:W-:-:S04]  /*9570*/  IMAD R3, R4, UR5, RZ ;  /* 0x0000000504037c24 */ /* 0x001fc8000f8e02ff */
[----:B------:R-:W-:-:S05]  /*9580*/  IMAD.IADD R6, R3, 0x1, R6 ;  /* 0x0000000103067824 */ /* 0x000fca00078e0206 */
[----:B------:R-:W-:-:S13]  /*9590*/  ISETP.GT.AND P6, PT, R6, UR6, PT ;  /* 0x0000000606007c0c */ /* 0x000fda000bfc4270 */
[----:B------:R-:W-:Y:S05]  /*95a0*/  @!P6 BRA `(.L_x_210) ;  /* 0xfffffffc0074e947 */ /* 0x000fea000383ffff */
.L_x_208:
[----:B------:R-:W-:Y:S02]  /*95b0*/  IMAD.IADD R11, R6, 0x1, -R3 ;  /* 0x00000001060b7824 */ /* 0x000fe400078e0a03 */
[----:B------:R-:W-:Y:S02]  /*95c0*/  IMAD.MOV.U32 R24, RZ, RZ, RZ ;  /* 0x000000ffff187224 */ /* 0x000fe400078e00ff */
[----:B------:R-:W-:-:S05]  /*95d0*/  IMAD R3, R2, UR5, R11 ;  /* 0x0000000502037c24 */ /* 0x000fca000f8e020b */
[----:B------:R-:W-:-:S13]  /*95e0*/  ISETP.GT.AND P0, PT, R3, UR6, PT ;  /* 0x0000000603007c0c */ /* 0x000fda000bf04270 */
[----:B------:R-:W-:-:S04]  /*95f0*/  VOTE.ANY R5, PT, !P0 ;  /* 0x0000000000057806 */ /* 0x000fc800040e0100 */
[----:B------:R-:W0:Y:S01]  /*9600*/  POPC R27, R5 ;  /* 0x00000005001b7309 */ /* 0x000e220000000000 */
[----:B------:R-:W-:Y:S01]  /*9610*/  ISETP.NE.AND P0, PT, R5, RZ, PT ;  /* 0x000000ff0500720c */ /* 0x000fe20003f05270 */
[----:B0-----:R-:W0:Y:S04]  /*9620*/  SHFL.IDX PT, R0, R0, R27, 0x1f ;  /* 0x00001f1b00007589 */ /* 0x001e2800000e0000 */
[----:B------:R-:W1:Y:S01]  /*9630*/  SHFL.IDX PT, R9, R9, R27, 0x1f ;  /* 0x00001f1b09097589 */ /* 0x000e6200000e0000 */
[----:B0-----:R-:W-:-:S04]  /*9640*/  IABS R4, R0 ;  /* 0x0000000000047213 */ /* 0x001fc80000000000 */
[----:B------:R-:W0:Y:S01]  /*9650*/  I2F.RP R6, R4 ;  /* 0x0000000400067306 */ /* 0x000e220000209400 */
[----:B-1----:R-:W-:-:S07]  /*9660*/  IABS R8, R9 ;  /* 0x0000000900087213 */ /* 0x002fce0000000000 */
[----:B0-----:R-:W0:Y:S02]  /*9670*/  MUFU.RCP R6, R6 ;  /* 0x0000000600067308 */ /* 0x001e240000001000 */
[----:B0-----:R-:W-:-:S06]  /*9680*/  VIADD R3, R6, 0xffffffe ;  /* 0x0ffffffe06037836 */ /* 0x001fcc0000000000 */
[----:B------:R-:W0:Y:S02]  /*9690*/  F2I.FTZ.U32.TRUNC.NTZ R3, R3 ;  /* 0x0000000300037305 */ /* 0x000e24000021f000 */
[----:B0-----:R-:W-:Y:S01]  /*96a0*/  IMAD.MOV R13, RZ, RZ, -R3 ;  /* 0x000000ffff0d7224 */ /* 0x001fe200078e0a03 */
[----:B------:R-:W-:Y:S06]  /*96b0*/  @!P0 BRA `(.L_x_211) ;  /* 0x0000000000088947 */ /* 0x000fec0003800000 */
[----:B------:R-:W-:-:S05]  /*96c0*/  VIADD R5, R27, 0xffffffff ;  /* 0xffffffff1b057836 */ /* 0x000fca0000000000 */
[----:B------:R0:W1:Y:S02]  /*96d0*/  SHFL.IDX PT, R24, R2, R5, 0x1f ;  /* 0x00001f0502187589 */ /* 0x00006400000e0000 */
.L_x_211:
[----:B-1----:R-:W-:Y:S02]  /*96e0*/  IMAD R24, R24, UR5, R11 ;  /* 0x0000000518187c24 */ /* 0x002fe4000f8e020b */
[----:B------:R-:W-:Y:S02]  /*96f0*/  IMAD R11, R13, R4, RZ ;  /* 0x000000040d0b7224 */ /* 0x000fe400078e02ff */
[----:B0-----:R-:W-:Y:S01]  /*9700*/  IMAD.MOV.U32 R2, RZ, RZ, RZ ;  /* 0x000000ffff027224 */ /* 0x001fe200078e00ff */
[----:B------:R-:W-:Y:S01]  /*9710*/  IADD3 R25, -R24, UR6, RZ ;  /* 0x0000000618197c10 */ /* 0x000fe2000fffe1ff */
[----:B------:R-:W-:Y:S01]  /*9720*/  IMAD.MOV.U32 R5, RZ, RZ, R8 ;  /* 0x000000ffff057224 */ /* 0x000fe200078e0008 */
[----:B------:R-:W-:Y:S01]  /*9730*/  IABS R8, R0 ;  /* 0x0000000000087213 */ /* 0x000fe20000000000 */
[----:B------:R-:W-:Y:S01]  /*9740*/  IMAD.HI.U32 R2, R3, R11, R2 ;  /* 0x0000000b03027227 */ /* 0x000fe200078e0002 */
[----:B------:R-:W-:Y:S01]  /*9750*/  IABS R3, R25 ;  /* 0x0000001900037213 */ /* 0x000fe20000000000 */
[----:B------:R-:W0:Y:S02]  /*9760*/  I2F.RP R6, R5 ;  /* 0x0000000500067306 */ /* 0x000e240000209400 */
[----:B------:R-:W-:-:S02]  /*9770*/  IMAD.MOV R8, RZ, RZ, -R8 ;  /* 0x000000ffff087224 */ /* 0x000fc400078e0a08 */
[----:B------:R-:W-:-:S04]  /*9780*/  IMAD.HI.U32 R2, R2, R3, RZ ;  /* 0x0000000302027227 */ /* 0x000fc800078e00ff */
[----:B------:R-:W-:Y:S02]  /*9790*/  IMAD R3, R2, R8, R3 ;  /* 0x0000000802037224 */ /* 0x000fe400078e0203 */
[----:B------:R-:W-:-:S03]  /*97a0*/  VIADD R27, R27, UR4 ;  /* 0x000000041b1b7c36 */ /* 0x000fc60008000000 */
[----:B------:R-:W-:Y:S01]  /*97b0*/  ISETP.GT.U32.AND P1, PT, R4, R3, PT ;  /* 0x000000030400720c */ /* 0x000fe20003f24070 */
[----:B0-----:R-:W0:-:S12]  /*97c0*/  MUFU.RCP R6, R6 ;  /* 0x0000000600067308 */ /* 0x001e180000001000 */
[----:B------:R-:W-:Y:S02]  /*97d0*/  @!P1 IMAD.IADD R3, R3, 0x1, -R4 ;  /* 0x0000000103039824 */ /* 0x000fe400078e0a04 */
[----:B------:R-:W-:Y:S01]  /*97e0*/  @!P1 VIADD R2, R2, 0x1 ;  /* 0x0000000102029836 */ /* 0x000fe20000000000 */
[----:B------:R-:W-:Y:S02]  /*97f0*/  ISETP.NE.AND P1, PT, R0, RZ, PT ;  /* 0x000000ff0000720c */ /* 0x000fe40003f25270 */
[----:B------:R-:W-:Y:S01]  /*9800*/  ISETP.GE.U32.AND P0, PT, R3, R4, PT ;  /* 0x000000040300720c */ /* 0x000fe20003f06070 */
[----:B0-----:R-:W-:Y:S01]  /*9810*/  VIADD R8, R6, 0xffffffe ;  /* 0x0ffffffe06087836 */ /* 0x001fe20000000000 */
[----:B------:R-:W-:-:S03]  /*9820*/  LOP3.LUT R4, R25, R0, RZ, 0x3c, !PT ;  /* 0x0000000019047212 */ /* 0x000fc600078e3cff */
[----:B------:R0:W1:Y:S01]  /*9830*/  F2I.FTZ.U32.TRUNC.NTZ R3, R8 ;  /* 0x0000000800037305 */ /* 0x000062000021f000 */
[----:B------:R-:W-:-:S07]  /*9840*/  ISETP.GE.AND P2, PT, R4, RZ, PT ;  /* 0x000000ff0400720c */ /* 0x000fce0003f46270 */
[----:B------:R-:W-:Y:S01]  /*9850*/  @P0 VIADD R2, R2, 0x1 ;  /* 0x0000000102020836 */ /* 0x000fe20000000000 */
[----:B0-----:R-:W-:-:S03]  /*9860*/  IABS R8, R9 ;  /* 0x0000000900087213 */ /* 0x001fc60000000000 */
[----:B------:R-:W-:Y:S02]  /*9870*/  IMAD.MOV.U32 R6, RZ, RZ, R2 ;  /* 0x000000ffff067224 */ /* 0x000fe400078e0002 */
[----:B------:R-:W-:Y:S02]  /*9880*/  IMAD.MOV R8, RZ, RZ, -R8 ;  /* 0x000000ffff087224 */ /* 0x000fe400078e0a08 */
[----:B-1----:R-:W-:Y:S02]  /*9890*/  IMAD.MOV R2, RZ, RZ, -R3 ;  /* 0x000000ffff027224 */ /* 0x002fe400078e0a03 */
[----:B------:R-:W-:Y:S01]  /*98a0*/  @!P2 IMAD.MOV R6, RZ, RZ, -R6 ;  /* 0x000000ffff06a224 */ /* 0x000fe200078e0a06 */
[----:B------:R-:W-:Y:S01]  /*98b0*/  @!P1 LOP3.LUT R6, RZ, R0, RZ, 0x33, !PT ;  /* 0x00000000ff069212 */ /* 0x000fe200078e33ff */
[----:B------:R-:W-:Y:S02]  /*98c0*/  IMAD R11, R2, R5, RZ ;  /* 0x00000005020b7224 */ /* 0x000fe400078e02ff */
[----:B------:R-:W-:Y:S01]  /*98d0*/  IMAD.MOV.U32 R2, RZ, RZ, RZ ;  /* 0x000000ffff027224 */ /* 0x000fe200078e00ff */
[-C--:B------:R-:W-:Y:S01]  /*98e0*/  IABS R4, R6.reuse ;  /* 0x0000000600047213 */ /* 0x080fe20000000000 */
[----:B------:R-:W-:-:S02]  /*98f0*/  IMAD R0, R0, R6, RZ ;  /* 0x0000000600007224 */ /* 0x000fc400078e02ff */
[----:B------:R-:W-:-:S04]  /*9900*/  IMAD.HI.U32 R2, R3, R11, R2 ;  /* 0x0000000b03027227 */ /* 0x000fc800078e0002 */
[----:B------:R-:W-:Y:S02]  /*9910*/  IMAD.MOV.U32 R3, RZ, RZ, R4 ;  /* 0x000000ffff037224 */ /* 0x000fe400078e0004 */
[----:B------:R-:W-:Y:S02]  /*9920*/  IMAD.MOV.U32 R4, RZ, RZ, R8 ;  /* 0x000000ffff047224 */ /* 0x000fe400078e0008 */
[----:B------:R-:W-:-:S04]  /*9930*/  IMAD.HI.U32 R2, R2, R3, RZ ;  /* 0x0000000302027227 */ /* 0x000fc800078e00ff */
[----:B------:R-:W-:Y:S01]  /*9940*/  IMAD R4, R2, R4, R3 ;  /* 0x0000000402047224 */ /* 0x000fe200078e0203 */
[----:B------:R-:W-:Y:S01]  /*9950*/  LOP3.LUT R3, R6, R9, RZ, 0x3c, !PT ;  /* 0x0000000906037212 */ /* 0x000fe200078e3cff */
[----:B------:R-:W-:-:S03]  /*9960*/  IMAD.IADD R25, R25, 0x1, -R0 ;  /* 0x0000000119197824 */ /* 0x000fc600078e0a00 */
[----:B------:R-:W-:Y:S02]  /*9970*/  ISETP.GT.U32.AND P1, PT, R5, R4, PT ;  /* 0x000000040500720c */ /* 0x000fe40003f24070 */
[----:B------:R-:W-:-:S11]  /*9980*/  ISETP.GE.AND P2, PT, R3, RZ, PT ;  /* 0x000000ff0300720c */ /* 0x000fd60003f46270 */
[-C--:B------:R-:W-:Y:S01]  /*9990*/  @!P1 IADD3 R4, R4, -R5.reuse, RZ ;  /* 0x8000000504049210 */ /* 0x080fe20007ffe0ff */
[----:B------:R-:W-:Y:S01]  /*99a0*/  @!P1 VIADD R2, R2, 0x1 ;  /* 0x0000000102029836 */ /* 0x000fe20000000000 */
[----:B------:R-:W-:Y:S02]  /*99b0*/  ISETP.NE.AND P1, PT, R9, RZ, PT ;  /* 0x000000ff0900720c */ /* 0x000fe40003f25270 */
[----:B------:R-:W-:-:S13]  /*99c0*/  ISETP.GE.U32.AND P0, PT, R4, R5, PT ;  /* 0x000000050400720c */ /* 0x000fda0003f06070 */
[----:B------:R-:W-:-:S04]  /*99d0*/  @P0 VIADD R2, R2, 0x1 ;  /* 0x0000000102020836 */ /* 0x000fc80000000000 */
[----:B------:R-:W-:Y:S01]  /*99e0*/  @!P2 IMAD.MOV R2, RZ, RZ, -R2 ;  /* 0x000000ffff02a224 */ /* 0x000fe200078e0a02 */
[----:B------:R-:W-:-:S05]  /*99f0*/  @!P1 LOP3.LUT R2, RZ, R9, RZ, 0x33, !PT ;  /* 0x00000009ff029212 */ /* 0x000fca00078e33ff */
[----:B------:R-:W-:-:S04]  /*9a00*/  IMAD.MOV R26, RZ, RZ, -R2 ;  /* 0x000000ffff1a7224 */ /* 0x000fc800078e0a02 */
[C---:B------:R-:W-:Y:S02]  /*9a10*/  IMAD R26, R9.reuse, R26, R6 ;  /* 0x0000001a091a7224 */ /* 0x040fe400078e0206 */
[----:B------:R-:W-:-:S04]  /*9a20*/  IMAD R9, R9, 0x1000000, R2 ;  /* 0x0100000009097824 */ /* 0x000fc800078e0202 */
[----:B------:R-:W-:Y:S01]  /*9a30*/  IMAD R26, R26, 0x10000, R9 ;  /* 0x000100001a1a7824 */ /* 0x000fe200078e0209 */
[----:B------:R-:W-:Y:S06]  /*9a40*/  BRA `(.L_x_212) ;  /* 0x0000000000147947 */ /* 0x000fec0003800000 */
.L_x_209:
[----:B------:R-:W-:Y:S01]  /*9a50*/  ULDC UR4, c[0x0][0xc3c] ;  /* 0x00030f0000047ab9 */ /* 0x000fe20000000800 */
[----:B------:R-:W-:Y:S02]  /*9a60*/  IMAD.MOV.U32 R25, RZ, RZ, RZ ;  /* 0x000000ffff197224 */ /* 0x000fe400078e00ff */
[----:B------:R-:W-:Y:S02]  /*9a70*/  IMAD.U32 R24, RZ, RZ, UR6 ;  /* 0x00000006ff187e24 */ /* 0x000fe4000f8e00ff */
[----:B------:R-:W-:Y:S02]  /*9a80*/  IMAD.MOV.U32 R26, RZ, RZ, RZ ;  /* 0x000000ffff1a7224 */ /* 0x000fe400078e00ff */
[----:B------:R-:W-:-:S07]  /*9a90*/  IMAD.U32 R27, RZ, RZ, UR4 ;  /* 0x00000004ff1b7e24 */ /* 0x000fce000f8e00ff */
.L_x_212:
[----:B------:R-:W-:-:S13]  /*9aa0*/  ISETP.NE.AND P0, PT, R7, RZ, PT ;  /* 0x000000ff0700720c */ /* 0x000fda0003f05270 */
[----:B------:R-:W0:Y:S01]  /*9ab0*/  @!P0 S2R R3, SR_CgaCtaId ;  /* 0x0000000000038919 */ /* 0x000e220000008800 */
[----:B------:R-:W-:-:S04]  /*9ac0*/  @!P0 MOV R0, 0x400 ;  /* 0x0000040000008802 */ /* 0x000fc80000000f00 */
[----:B0-----:R-:W-:-:S05]  /*9ad0*/  @!P0 LEA R0, R3, R0, 0x18 ;  /* 0x0000000003008211 */ /* 0x001fca00078ec0ff */
[----:B------:R0:W-:Y:S01]  /*9ae0*/  @!P0 STS.128 [R0+0x2d8d0], R24 ;  /* 0x02d8d01800008388 */ /* 0x0001e20000000c00 */
[----:B------:R-:W-:Y:S06]  /*9af0*/  BAR.ARV 0x5, 0x200 ;  /* 0x0148000000007b1d */ /* 0x000fec0000002000 */
.L_x_207:
[----:B------:R2:W-:Y:S01]  /*9b00*/  STL [R1+0x3c], RZ ;  /* 0x00003cff01007387 */ /* 0x0005e20000100800 */
[----:B------:R-:W-:Y:S01]  /*9b10*/  ULDC UR4, c[0x0][0xc3c] ;  /* 0x00030f0000047ab9 */ /* 0x000fe20000000800 */
[----:B------:R-:W-:Y:S01]  /*9b20*/  IMAD.MOV.U32 R29, RZ, RZ, 0x1 ;  /* 0x00000001ff1d7424 */ /* 0x000fe200078e00ff */
[----:B-1----:R-:W-:Y:S01]  /*9b30*/  ISETP.GE.AND P0, PT, R27, UR4, PT ;  /* 0x000000041b007c0c */ /* 0x002fe2000bf06270 */
[----:B------:R-:W-:-:S12]  /*9b40*/  IMAD.MOV.U32 R22, RZ, RZ, RZ ;  /* 0x000000ffff167224 */ /* 0x000fd800078e00ff */
[----:B--2---:R-:W-:Y:S05]  /*9b50*/  @P0 BRA `(.L_x_213) ;  /* 0x00000048007c0947 */ /* 0x004fea0003800000 */
[----:B------:R-:W2:Y:S01]  /*9b60*/  LDL R6, [R1+0x20] ;  /* 0x0000200001067983 */ /* 0x000ea20000100800 */
[----:B------:R-:W0:Y:S01]  /*9b70*/  S2R R3, SR_TID.X ;  /* 0x0000000000037919 */ /* 0x000e220000002100 */
[----:B------:R-:W1:Y:S01]  /*9b80*/  S2UR UR5, SR_CgaCtaId ;  /* 0x00000000000579c3 */ /* 0x000e620000008800 */
[----:B------:R-:W-:Y:S01]  /*9b90*/  UMOV UR4, 0x400 ;  /* 0x0000040000047882 */ /* 0x000fe20000000000 */
[C---:B0-----:R-:W-:Y:S01]  /*9ba0*/  IMAD.SHL.U32 R0, R3.reuse, 0x8, RZ ;  /* 0x0000000803007824 */ /* 0x041fe200078e00ff */
[C---:B------:R-:W-:Y:S01]  /*9bb0*/  LOP3.LUT R5, R3.reuse, 0x7f, RZ, 0xc0, !PT ;  /* 0x0000007f03057812 */ /* 0x040fe200078ec0ff */
[----:B------:R-:W-:-:S03]  /*9bc0*/  IMAD.SHL.U32 R4, R3, 0x20, RZ ;  /* 0x0000002003047824 */ /* 0x000fc600078e00ff */
[----:B------:R-:W-:Y:S01]  /*9bd0*/  LOP3.LUT R2, R0, 0xd8, RZ, 0xc0, !PT ;  /* 0x000000d800027812 */ /* 0x000fe200078ec0ff */
[----:B-1----:R-:W-:-:S03]  /*9be0*/  ULEA UR4, UR5, UR4, 0x18 ;  /* 0x0000000405047291 */ /* 0x002fc6000f8ec03f */
[----:B------:R-:W-:Y:S02]  /*9bf0*/  LOP3.LUT R3, R2, 0x18, R3, 0x78, !PT ;  /* 0x0000001802037812 */ /* 0x000fe400078e7803 */
[----:B------:R-:W-:Y:S01]  /*9c00*/  SHF.R.U32.HI R5, RZ, 0x2, R5 ;  /* 0x00000002ff057819 */ /* 0x000fe20000011605 */
[----:B------:R-:W-:Y:S01]  /*9c10*/  IMAD.U32 R17, RZ, RZ, UR4 ;  /* 0x00000004ff117e24 */ /* 0x000fe2000f8e00ff */
[----:B------:R-:W-:Y:S01]  /*9c20*/  BSSY B8, `(.L_x_213) ;  /* 0x0000492000087945 */ /* 0x000fe20003800000 */
[----:B------:R-:W-:Y:S02]  /*9c30*/  IMAD.MOV.U32 R29, RZ, RZ, 0x1 ;  /* 0x00000001ff1d7424 */ /* 0x000fe400078e00ff */
[----:B------:R-:W-:Y:S01]  /*9c40*/  IMAD.MOV.U32 R22, RZ, RZ, RZ ;  /* 0x000000ffff167224 */ /* 0x000fe200078e00ff */
[----:B------:R-:W-:Y:S01]  /*9c50*/  ULDC UR38, c[0x0][0xc] ;  /* 0x0000030000267ab9 */ /* 0x000fe20000000800 */
[----:B--2---:R-:W-:Y:S02]  /*9c60*/  LOP3.LUT R2, R6, 0x2, RZ, 0xfc, !PT ;  /* 0x0000000206027812 */ /* 0x004fe400078efcff */
[----:B------:R-:W-:-:S03]  /*9c70*/  LOP3.LUT R6, R4, 0x60, RZ, 0xc0, !PT ;  /* 0x0000006004067812 */ /* 0x000fc600078ec0ff */
[----:B------:R0:W-:Y:S01]  /*9c80*/  STL [R1+0x48], R2 ;  /* 0x0000480201007387 */ /* 0x0001e20000100800 */
[----:B------:R-:W-:Y:S02]  /*9c90*/  LOP3.LUT R4, R0, 0x18, RZ, 0xc0, !PT ;  /* 0x0000001800047812 */ /* 0x000fe400078ec0ff */
[----:B0-----:R-:W-:Y:S02]  /*9ca0*/  LOP3.LUT R2, R3, 0x320, R0, 0xf8, !PT ;  /* 0x0000032003027812 */ /* 0x001fe400078ef800 */
[----:B------:R-:W-:-:S03]  /*9cb0*/  LOP3.LUT R0, R5, R6, RZ, 0xfc, !PT ;  /* 0x0000000605007212 */ /* 0x000fc600078efcff */
[----:B------:R-:W-:Y:S01]  /*9cc0*/  IMAD R0, R2, 0x2, R17 ;  /* 0x0000000202007824 */ /* 0x000fe200078e0211 */
[----:B------:R0:W-:Y:S04]  /*9cd0*/  STL [R1+0x3c], RZ ;  /* 0x00003cff01007387 */ /* 0x0001e80000100800 */
[----:B------:R0:W-:Y:S01]  /*9ce0*/  STL [R1+0x1c], R0 ;  /* 0x00001c0001007387 */ /* 0x0001e20000100800 */
[C---:B------:R-:W-:Y:S02]  /*9cf0*/  LOP3.LUT R5, R4.reuse, 0x20, RZ, 0xfc, !PT ;  /* 0x0000002004057812 */ /* 0x040fe400078efcff */
[----:B------:R-:W-:-:S07]  /*9d00*/  LOP3.LUT R3, R4, 0x40, RZ, 0xfc, !PT ;  /* 0x0000004004037812 */ /* 0x000fce00078efcff */
.L_x_274:
[----:B------:R-:W1:Y:S02]  /*9d10*/  LDC.64 R2, c[0x0][0xc88] ;  /* 0x00032200ff027b82 */ /* 0x000e640000000a00 */
[----:B-1----:R-:W-:-:S05]  /*9d20*/  IMAD.WIDE R2, R27, 0x4, R2 ;  /* 0x000000041b027825 */ /* 0x002fca00078e0202 */
[----:B0-----:R-:W0:Y:S01]  /*9d30*/  LDG.E R28, desc[UR36][R2.64] ;  /* 0x00000024021c7981 */ /* 0x001e22000c1e1900 */
[----:B------:R-:W-:Y:S05]  /*9d40*/  YIELD ;  /* 0x0000000000007946 */ /* 0x000fea0003800000 */
[----:B------:R-:W-:Y:S01]  /*9d50*/  ULDC.64 UR4, c[0x0][0xa28] ;  /* 0x00028a0000047ab9 */ /* 0x000fe20000000a00 */
[----:B------:R-:W-:Y:S01]  /*9d60*/  IMAD.MOV.U32 R6, RZ, RZ, RZ ;  /* 0x000000ffff067224 */ /* 0x000fe200078e00ff */
[----:B------:R-:W-:Y:S01]  /*9d70*/  ISETP.NE.U32.AND P0, PT, RZ, UR4, PT ;  /* 0x00000004ff007c0c */ /* 0x000fe2000bf05070 */
[----:B------:R-:W-:-:S03]  /*9d80*/  ULDC.64 UR6, c[0x0][0xa18] ;  /* 0x0002860000067ab9 */ /* 0x000fc60000000a00 */
[----:B------:R-:W-:Y:S02]  /*9d90*/  ISETP.NE.AND.EX P0, PT, RZ, UR5, PT, P0 ;  /* 0x00000005ff007c0c */ /* 0x000fe4000bf05300 */
[----:B0-----:R-:W-:-:S11]  /*9da0*/  SHF.R.S32.HI R0, RZ, 0x1f, R28 ;  /* 0x0000001fff007819 */ /* 0x001fd6000001141c */
[C---:B------:R-:W-:Y:S01]  /*9db0*/  @P0 LEA R2, P1, R28.reuse, UR4, 0x2 ;  /* 0x000000041c020c11 */ /* 0x040fe2000f8210ff */
[C---:B------:R-:W-:Y:S01]  /*9dc0*/  IMAD.SHL.U32 R18, R28.reuse, 0x4, RZ ;  /* 0x000000041c127824 */ /* 0x040fe200078e00ff */
[C-C-:B------:R-:W-:Y:S01]  /*9dd0*/  SHF.L.U64.HI R19, R28.reuse, 0x2, R0.reuse ;  /* 0x000000021c137819 */ /* 0x140fe20000010200 */
[----:B------:R0:W-:Y:S01]  /*9de0*/  STL [R1+0x28], R0 ;  /* 0x0000280001007387 */ /* 0x0001e20000100800 */
[----:B------:R-:W-:Y:S01]  /*9df0*/  @P0 LEA.HI.X R3, R28, UR5, R0, 0x2, P1 ;  /* 0x000000051c030c11 */ /* 0x000fe200088f1400 */
[----:B------:R-:W-:-:S04]  /*9e00*/  ULDC.64 UR4, c[0x0][0xa00] ;  /* 0x0002800000047ab9 */ /* 0x000fc80000000a00 */
[----:B--2---:R1:W2:Y:S01]  /*9e10*/  @P0 LDG.E R6, desc[UR36][R2.64] ;  /* 0x0000002402060981 */ /* 0x0042a2000c1e1900 */
[----:B------:R-:W-:Y:S02]  /*9e20*/  ISETP.NE.U32.AND P0, PT, RZ, UR4, PT ;  /* 0x00000004ff007c0c */ /* 0x000fe4000bf05070 */
[----:B------:R-:W-:Y:S01]  /*9e30*/  LOP3.LUT R16, R16, 0xffffffdf, RZ, 0xc0, !PT ;  /* 0xffffffdf10107812 */ /* 0x000fe200078ec0ff */
[----:B0-----:R-:W-:Y:S01]  /*9e40*/  IMAD.MOV.U32 R0, RZ, RZ, RZ ;  /* 0x000000ffff007224 */ /* 0x001fe200078e00ff */
[----:B------:R-:W-:Y:S02]  /*9e50*/  ISETP.NE.AND.EX P2, PT, RZ, UR5, PT, P0 ;  /* 0x00000005ff007c0c */ /* 0x000fe4000bf45300 */
[----:B------:R-:W-:Y:S02]  /*9e60*/  ISETP.NE.U32.AND P0, PT, RZ, UR6, PT ;  /* 0x00000006ff007c0c */ /* 0x000fe4000bf05070 */
[----:B-1----:R-:W-:Y:S02]  /*9e70*/  IADD3 R2, P1, R18, UR4, RZ ;  /* 0x0000000412027c10 */ /* 0x002fe4000ff3e0ff */
[----:B------:R-:W-:-:S02]  /*9e80*/  ISETP.NE.AND.EX P0, PT, RZ, UR7, PT, P0 ;  /* 0x00000007ff007c0c */ /* 0x000fc4000bf05300 */
[----:B------:R-:W-:Y:S01]  /*9e90*/  IADD3.X R3, R19, UR5, RZ, P1, !PT ;  /* 0x0000000513037c10 */ /* 0x000fe20008ffe4ff */
[----:B------:R-:W-:-:S04]  /*9ea0*/  ULDC.64 UR4, c[0x0][0x418] ;  /* 0x0001060000047ab9 */ /* 0x000fc80000000a00 */
[----:B------:R-:W-:Y:S01]  /*9eb0*/  @P2 LOP3.LUT R16, R16, 0x20, RZ, 0xfc, !PT ;  /* 0x0000002010102812 */ /* 0x000fe200078efcff */
[----:B------:R-:W3:Y:S05]  /*9ec0*/  @P2 LDG.E R0, desc[UR36][R2.64] ;  /* 0x0000002402002981 */ /* 0x000eea000c1e1900 */
[----:B------:R-:W-:-:S04]  /*9ed0*/  @P0 IADD3 R4, P1, R18, UR6, RZ ;  /* 0x0000000612040c10 */ /* 0x000fc8000ff3e0ff */
[----:B------:R-:W-:-:S05]  /*9ee0*/  @P0 IADD3.X R5, R19, UR7, RZ, P1, !PT ;  /* 0x0000000713050c10 */ /* 0x000fca0008ffe4ff */
[----:B------:R-:W4:Y:S01]  /*9ef0*/  @P0 LDG.E R4, desc[UR36][R4.64] ;  /* 0x0000002404040981 */ /* 0x000f22000c1e1900 */
[----:B------:R-:W-:-:S03]  /*9f00*/  UISETP.NE.U32.AND UP0, UPT, UR4, URZ, UPT ;  /* 0x0000003f0400728c */ /* 0x000fc6000bf05070 */
[----:B------:R-:W-:Y:S01]  /*9f10*/  ULDC UR4, c[0x0][0x424] ;  /* 0x0001090000047ab9 */ /* 0x000fe20000000800 */
[----:B------:R-:W-:-:S03]  /*9f20*/  UISETP.NE.AND.EX UP0, UPT, UR5, URZ, UPT, UP0 ;  /* 0x0000003f0500728c */ /* 0x000fc6000bf05300 */
[----:B------:R-:W-:Y:S01]  /*9f30*/  ULDC UR5, c[0x0][0x2f0] ;  /* 0x0000bc0000057ab9 */ /* 0x000fe20000000800 */
[----:B------:R-:W-:-:S04]  /*9f40*/  USEL UR4, UR4, 0x1, UP0 ;  /* 0x0000000104047887 */ /* 0x000fc80008000000 */
[----:B------:R-:W-:Y:S01]  /*9f50*/  UIMAD UR4, UR4, UR5, URZ ;  /* 0x00000005040472a4 */ /* 0x000fe2000f8e023f */
[----:B---3--:R0:W-:Y:S04]  /*9f60*/  STL [R1], R0 ;  /* 0x0000000001007387 */ /* 0x0081e80000100800 */
[----:B--2---:R1:W-:Y:S01]  /*9f70*/  STL [R1+0x14], R6 ;  /* 0x0000140601007387 */ /* 0x0043e20000100800 */
[----:B0-----:R-:W-:-:S03]  /*9f80*/  IMAD.U32 R0, RZ, RZ, UR4 ;  /* 0x00000004ff007e24 */ /* 0x001fc6000f8e00ff */
[----:B----4-:R1:W-:Y:S01]  /*9f90*/  @P0 STL [R1+0x30], R4 ;  /* 0x0000300401000387 */ /* 0x0103e20000100800 */
[----:B------:R-:W-:Y:S05]  /*9fa0*/  @P0 BRA `(.L_x_214) ;  /* 0x0000000000200947 */ /* 0x000fea0003800000 */
[----:B------:R-:W-:Y:S02]  /*9fb0*/  ULDC UR4, c[0x0][0x288] ;  /* 0x0000a20000047ab9 */ /* 0x000fe40000000800 */
[----:B-1----:R-:W-:-:S05]  /*9fc0*/  IMAD.U32 R4, RZ, RZ, UR4 ;  /* 0x00000004ff047e24 */ /* 0x002fca000f8e00ff */
[----:B------:R0:W-:Y:S01]  /*9fd0*/  STL [R1+0x30], R4 ;  /* 0x0000300401007387 */ /* 0x0001e20000100800 */
[----:B------:R-:W-:Y:S05]  /*9fe0*/  @!P2 BRA `(.L_x_214) ;  /* 0x000000000010a947 */ /* 0x000fea0003800000 */
[----:B0-----:R-:W2:Y:S04]  /*9ff0*/  LDG.E R4, desc[UR36][R2.64] ;  /* 0x0000002402047981 */ /* 0x001ea8000c1e1900 */
[----:B------:R-:W2:Y:S02]  /*a000*/  LDG.E R2, desc[UR36][R2.64+0x4] ;  /* 0x0000042402027981 */ /* 0x000ea4000c1e1900 */
[----:B--2---:R-:W-:-:S05]  /*a010*/  IMAD.IADD R2, R2, 0x1, -R4 ;  /* 0x0000000102027824 */ /* 0x004fca00078e0a04 */
[----:B------:R2:W-:Y:S02]  /*a020*/  STL [R1+0x30], R2 ;  /* 0x0000300201007387 */ /* 0x0005e40000100800 */
.L_x_214:
[----:B01----:R-:W-:Y:S01]  /*a030*/  IMAD.MOV.U32 R4, RZ, RZ, R28 ;  /* 0x000000ffff047224 */ /* 0x003fe200078e001c */
[----:B------:R-:W-:Y:S02]  /*a040*/  ULDC.64 UR4, c[0x0][0xa20] ;  /* 0x0002880000047ab9 */ /* 0x000fe40000000a00 */
[----:B------:R-:W-:Y:S02]  /*a050*/  ISETP.NE.U32.AND P0, PT, RZ, UR4, PT ;  /* 0x00000004ff007c0c */ /* 0x000fe4000bf05070 */
[----:B------:R0:W-:Y:S02]  /*a060*/  STL [R1+0x4], R4 ;  /* 0x0000040401007387 */ /* 0x0001e40000100800 */
[----:B------:R-:W-:-:S13]  /*a070*/  ISETP.NE.AND.EX P0, PT, RZ, UR5, PT, P0 ;  /* 0x00000005ff007c0c */ /* 0x000fda000bf05300 */
[----:B0-----:R-:W-:Y:S05]  /*a080*/  @!P0 BRA `(.L_x_215) ;  /* 0x0000000000108947 */ /* 0x001fea0003800000 */
[----:B--2---:R-:W-:-:S04]  /*a090*/  IADD3 R2, P0, R18, UR4, RZ ;  /* 0x0000000412027c10 */ /* 0x004fc8000ff1e0ff */
[----:B------:R-:W-:-:S05]  /*a0a0*/  IADD3.X R3, R19, UR5, RZ, P0, !PT ;  /* 0x0000000513037c10 */ /* 0x000fca00087fe4ff */
[----:B------:R0:W5:Y:S01]  /*a0b0*/  LDG.E R0, desc[UR36][R2.64] ;  /* 0x0000002402007981 */ /* 0x000162000c1e1900 */
[----:B------:R-:W-:Y:S05]  /*a0c0*/  BRA `(.L_x_216) ;  /* 0x0000000000247947 */ /* 0x000fea0003800000 */
.L_x_215:
[----:B------:R-:W-:Y:S02]  /*a0d0*/  ULDC.64 UR4, c[0x0][0xa08] ;  /* 0x0002820000047ab9 */ /* 0x000fe40000000a00 */
[----:B------:R-:W-:-:S04]  /*a0e0*/  ISETP.NE.U32.AND P0, PT, RZ, UR4, PT ;  /* 0x00000004ff007c0c */ /* 0x000fc8000bf05070 */
[----:B------:R-:W-:-:S13]  /*a0f0*/  ISETP.NE.AND.EX P0, PT, RZ, UR5, PT, P0 ;  /* 0x00000005ff007c0c */ /* 0x000fda000bf05300 */
[----:B------:R-:W-:Y:S05]  /*a100*/  @!P0 BRA `(.L_x_216) ;  /* 0x0000000000148947 */ /* 0x000fea0003800000 */
[----:B--2---:R-:W0:Y:S02]  /*a110*/  LDC.64 R2, c[0x0][0xa08] ;  /* 0x00028200ff027b82 */ /* 0x004e240000000a00 */
[----:B0-----:R-:W-:-:S05]  /*a120*/  IMAD.WIDE R2, R4, 0x4, R2 ;  /* 0x0000000404027825 */ /* 0x001fca00078e0202 */
[----:B------:R-:W2:Y:S04]  /*a130*/  LDG.E R0, desc[UR36][R2.64] ;  /* 0x0000002402007981 */ /* 0x000ea8000c1e1900 */
[----:B------:R-:W2:Y:S02]  /*a140*/  LDG.E R2, desc[UR36][R2.64+0x4] ;  /* 0x0000042402027981 */ /* 0x000ea4000c1e1900 */
[----:B--2---:R-:W-:-:S07]  /*a150*/  IMAD.IADD R0, R2, 0x1, -R0 ;  /* 0x0000000102007824 */ /* 0x004fce00078e0a00 */
.L_x_216:
[----:B0----5:R-:W-:Y:S01]  /*a160*/  IADD3 R3, -R6, R0, RZ ;  /* 0x0000000006037210 */ /* 0x021fe20007ffe1ff */
[----:B------:R-:W-:Y:S01]  /*a170*/  BSSY B0, `(.L_x_217) ;  /* 0x000002a000007945 */ /* 0x000fe20003800000 */
[C---:B--2---:R-:W-:Y:S02]  /*a180*/  LOP3.LUT R2, R26.reuse, 0xff000000, RZ, 0xc0, !PT ;  /* 0xff0000001a027812 */ /* 0x044fe400078ec0ff */
[C---:B------:R-:W-:Y:S01]  /*a190*/  ISETP.GE.AND P0, PT, R3.reuse, 0x1, PT ;  /* 0x000000010300780c */ /* 0x040fe20003f06270 */
[----:B------:R0:W-:Y:S01]  /*a1a0*/  STL [R1+0xc], R3 ;  /* 0x00000c0301007387 */ /* 0x0001e20000100800 */
[----:B------:R-:W-:Y:S01]  /*a1b0*/  SHF.R.U32.HI R2, RZ, 0x8, R2 ;  /* 0x00000008ff027819 */ /* 0x000fe20000011602 */
[----:B------:R-:W-:Y:S01]  /*a1c0*/  VIADD R0, R3, 0x7f ;  /* 0x0000007f03007836 */ /* 0x000fe20000000000 */
[----:B------:R-:W-:-:S04]  /*a1d0*/  LOP3.LUT R4, R26, 0xff0000, RZ, 0xc0, !PT ;  /* 0x00ff00001a047812 */ /* 0x000fc800078ec0ff */
[----:B------:R-:W-:Y:S02]  /*a1e0*/  LEA.HI R4, R4, R2, RZ, 0x10 ;  /* 0x0000000204047211 */ /* 0x000fe400078f80ff */
[----:B------:R-:W-:-:S04]  /*a1f0*/  SHF.R.S32.HI R2, RZ, 0x1f, R0 ;  /* 0x0000001fff027819 */ /* 0x000fc80000011400 */
[----:B------:R-:W-:Y:S01]  /*a200*/  LEA.HI R0, R2, R0, RZ, 0x7 ;  /* 0x0000000002007211 */ /* 0x000fe200078f38ff */
[----:B------:R-:W-:-:S03]  /*a210*/  IMAD.MOV.U32 R2, RZ, RZ, RZ ;  /* 0x000000ffff027224 */ /* 0x000fc600078e00ff */
[----:B------:R-:W-:Y:S01]  /*a220*/  SHF.R.S32.HI R0, RZ, 0x7, R0 ;  /* 0x00000007ff007819 */ /* 0x000fe20000011400 */
[----:B0-----:R-:W-:Y:S06]  /*a230*/  @!P0 BRA `(.L_x_218) ;  /* 0x0000000000748947 */ /* 0x001fec0003800000 */
[----:B------:R-:W-:-:S04]  /*a240*/  SHF.R.U32.HI R5, RZ, 0x10, R4 ;  /* 0x00000010ff057819 */ /* 0x000fc80000011604 */
[----:B------:R-:W-:-:S13]  /*a250*/  ISETP.NE.AND P0, PT, R5, RZ, PT ;  /* 0x000000ff0500720c */ /* 0x000fda0003f05270 */
[----:B------:R-:W0:Y:S02]  /*a260*/  @!P0 LDC R5, c[0x0][0x9f0] ;  /* 0x00027c00ff058b82 */ /* 0x000e240000000800 */
[----:B0-----:R-:W-:Y:S02]  /*a270*/  IABS R7, R5 ;  /* 0x0000000500077213 */ /* 0x001fe40000000000 */
[----:B------:R-:W-:Y:S02]  /*a280*/  IADD3 R6, R5, -0x1, R0 ;  /* 0xffffffff05067810 */ /* 0x000fe40007ffe000 */
[----:B------:R-:W0:Y:S08]  /*a290*/  I2F.RP R2, R7 ;  /* 0x0000000700027306 */ /* 0x000e300000209400 */
[----:B0-----:R-:W0:Y:S02]  /*a2a0*/  MUFU.RCP R2, R2 ;  /* 0x0000000200027308 */ /* 0x001e240000001000 */
[----:B0-----:R-:W-:-:S06]  /*a2b0*/  VIADD R2, R2, 0xffffffe ;  /* 0x0ffffffe02027836 */ /* 0x001fcc0000000000 */
[----:B------:R0:W1:Y:S02]  /*a2c0*/  F2I.FTZ.U32.TRUNC.NTZ R3, R2 ;  /* 0x0000000200037305 */ /* 0x000064000021f000 */
[----:B0-----:R-:W-:-:S04]  /*a2d0*/  LOP3.LUT R2, R6, R5, RZ, 0x3c, !PT ;  /* 0x0000000506027212 */ /* 0x001fc800078e3cff */
[----:B------:R-:W-:Y:S01]  /*a2e0*/  ISETP.GE.AND P2, PT, R2, RZ, PT ;  /* 0x000000ff0200720c */ /* 0x000fe20003f46270 */
[----:B-1----:R-:W-:-:S04]  /*a2f0*/  IMAD.MOV R2, RZ, RZ, -R3 ;  /* 0x000000ffff027224 */ /* 0x002fc800078e0a03 */
[----:B------:R-:W-:Y:S02]  /*a300*/  IMAD R8, R2, R7, RZ ;  /* 0x0000000702087224 */ /* 0x000fe400078e02ff */
[----:B------:R-:W-:-:S04]  /*a310*/  IMAD.MOV.U32 R2, RZ, RZ, RZ ;  /* 0x000000ffff027224 */ /* 0x000fc800078e00ff */
[----:B------:R-:W-:Y:S01]  /*a320*/  IMAD.HI.U32 R8, R3, R8, R2 ;  /* 0x0000000803087227 */ /* 0x000fe200078e0002 */
[----:B------:R-:W-:Y:S02]  /*a330*/  IABS R2, R6 ;  /* 0x0000000600027213 */ /* 0x000fe40000000000 */
[----:B------:R-:W-:-:S03]  /*a340*/  IABS R3, R5 ;  /* 0x0000000500037213 */ /* 0x000fc60000000000 */
[----:B------:R-:W-:-:S04]  /*a350*/  IMAD.HI.U32 R8, R8, R2, RZ ;  /* 0x0000000208087227 */ /* 0x000fc800078e00ff */
[----:B------:R-:W-:-:S04]  /*a360*/  IMAD.MOV R3, RZ, RZ, -R3 ;  /* 0x000000ffff037224 */ /* 0x000fc800078e0a03 */
[----:B------:R-:W-:-:S05]  /*a370*/  IMAD R2, R8, R3, R2 ;  /* 0x0000000308027224 */ /* 0x000fca00078e0202 */
[----:B------:R-:W-:-:S13]  /*a380*/  ISETP.GT.U32.AND P1, PT, R7, R2, PT ;  /* 0x000000020700720c */ /* 0x000fda0003f24070 */
[----:B------:R-:W-:Y:S02]  /*a390*/  @!P1 IMAD.IADD R2, R2, 0x1, -R7 ;  /* 0x0000000102029824 */ /* 0x000fe400078e0a07 */
[----:B------:R-:W-:Y:S01]  /*a3a0*/  @!P1 VIADD R8, R8, 0x1 ;  /* 0x0000000108089836 */ /* 0x000fe20000000000 */
[----:B------:R-:W-:Y:S02]  /*a3b0*/  ISETP.NE.AND P1, PT, R5, RZ, PT ;  /* 0x000000ff0500720c */ /* 0x000fe40003f25270 */
[----:B------:R-:W-:-:S13]  /*a3c0*/  ISETP.GE.U32.AND P0, PT, R2, R7, PT ;  /* 0x000000070200720c */ /* 0x000fda0003f06070 */
[----:B------:R-:W-:-:S04]  /*a3d0*/  @P0 VIADD R8, R8, 0x1 ;  /* 0x0000000108080836 */ /* 0x000fc80000000000 */
[----:B------:R-:W-:-:S04]  /*a3e0*/  IMAD.MOV.U32 R2, RZ, RZ, R8 ;  /* 0x000000ffff027224 */ /* 0x000fc800078e0008 */
[----:B------:R-:W-:Y:S01]  /*a3f0*/  @!P2 IMAD.MOV R2, RZ, RZ, -R2 ;  /* 0x000000ffff02a224 */ /* 0x000fe200078e0a02 */
[----:B------:R-:W-:-:S07]  /*a400*/  @!P1 LOP3.LUT R2, RZ, R5, RZ, 0x33, !PT ;  /* 0x00000005ff029212 */ /* 0x000fce00078e33ff */
.L_x_218:
[----:B------:R-:W-:Y:S05]  /*a410*/  BSYNC B0 ;  /* 0x0000000000007941 */ /* 0x000fea0003800000 */
.L_x_217:
[----:B------:R-:W-:Y:S01]  /*a420*/  LOP3.LUT R4, R4, 0xff, RZ, 0xc0, !PT ;  /* 0x000000ff04047812 */ /* 0x000fe200078ec0ff */
[----:B------:R-:W-:Y:S04]  /*a430*/  BSSY B7, `(.L_x_219) ;  /* 0x000034e000077945 */ /* 0x000fe80003800000 */
[----:B------:R-:W-:-:S05]  /*a440*/  IMAD R3, R4, R2, RZ ;  /* 0x0000000204037224 */ /* 0x000fca00078e02ff */
[----:B------:R-:W-:Y:S01]  /*a450*/  VIADDMNMX R0, R3, R2, R0, PT ;  /* 0x0000000203007246 */ /* 0x000fe20003800100 */
[----:B------:R0:W-:Y:S03]  /*a460*/  STL [R1+0x10], R3 ;  /* 0x0000100301007387 */ /* 0x0001e60000100800 */
[----:B------:R-:W-:Y:S01]  /*a470*/  ISETP.GT.AND P0, PT, R0, R3, PT ;  /* 0x000000030000720c */ /* 0x000fe20003f04270 */
[----:B------:R0:W-:-:S12]  /*a480*/  STL [R1+0x34], R0 ;  /* 0x0000340001007387 */ /* 0x0001d80000100800 */
[----:B0-----:R-:W-:Y:S05]  /*a490*/  @P0 BRA `(.L_x_220) ;  /* 0x0000000000440947 */ /* 0x001fea0003800000 */
[----:B------:R-:W0:Y:S02]  /*a4a0*/  S2R R3, SR_TID.X ;  /* 0x0000000000037919 */ /* 0x000e240000002100 */
[----:B0-----:R-:W-:-:S04]  /*a4b0*/  LOP3.LUT R3, R3, 0x7f, RZ, 0xc0, !PT ;  /* 0x0000007f03037812 */ /* 0x001fc800078ec0ff */
[----:B------:R-:W-:-:S13]  /*a4c0*/  ISETP.NE.AND P0, PT, R3, RZ, PT ;  /* 0x000000ff0300720c */ /* 0x000fda0003f05270 */
[----:B------:R-:W-:Y:S05]  /*a4d0*/  @P0 BRA `(.L_x_221) ;  /* 0x00000034000c0947 */ /* 0x000fea0003800000 */
[----:B------:R-:W0:Y:S01]  /*a4e0*/  S2R R5, SR_LANEID ;  /* 0x0000000000057919 */ /* 0x000e220000000000 */
[----:B------:R-:W-:Y:S01]  /*a4f0*/  VOTEU.ANY UR4, UPT, PT ;  /* 0x0000000000047886 */ /* 0x000fe200038e0100 */
[----:B------:R-:W1:Y:S01]  /*a500*/  LDC.64 R2, c[0x0][0xc60] ;  /* 0x00031800ff027b82 */ /* 0x000e620000000a00 */
[----:B------:R-:W0:Y:S02]  /*a510*/  FLO.U32 R0, UR4 ;  /* 0x0000000400007d00 */ /* 0x000e2400080e0000 */
[----:B0-----:R-:W-:-:S06]  /*a520*/  ISETP.EQ.U32.AND P0, PT, R0, R5, PT ;  /* 0x000000050000720c */ /* 0x001fcc0003f02070 */
[----:B------:R-:W1:Y:S07]  /*a530*/  POPC R5, UR4 ;  /* 0x0000000400057d09 */ /* 0x000e6e0008000000 */
[----:B-1----:R-:W2:Y:S01]  /*a540*/  @P0 ATOMG.E.ADD.STRONG.GPU PT, R3, desc[UR36][R2.64], R5 ;  /* 0x00000005020309a8 */ /* 0x002ea200081ee1e4 */
[----:B------:R-:W0:Y:S02]  /*a550*/  S2R R4, SR_LTMASK ;  /* 0x0000000000047919 */ /* 0x000e240000003900 */
[----:B0-----:R-:W-:-:S04]  /*a560*/  LOP3.LUT R4, R4, UR4, RZ, 0xc0, !PT ;  /* 0x0000000404047c12 */ /* 0x001fc8000f8ec0ff */
[----:B------:R-:W0:Y:S01]  /*a570*/  POPC R7, R4 ;  /* 0x0000000400077309 */ /* 0x000e220000000000 */
[----:B--2---:R-:W0:Y:S02]  /*a580*/  SHFL.IDX PT, R0, R3, R0, 0x1f ;  /* 0x00001f0003007589 */ /* 0x004e2400000e0000 */
[----:B0-----:R-:W-:Y:S01]  /*a590*/  IADD3 R24, R0, UR38, R7 ;  /* 0x0000002600187c10 */ /* 0x001fe2000fffe007 */
[----:B------:R-:W-:Y:S06]  /*a5a0*/  BRA `(.L_x_221) ;  /* 0x0000003000d87947 */ /* 0x000fec0003800000 */
.L_x_220:
[----:B------:R-:W-:Y:S01]  /*a5b0*/  VIADD R0, R17, 0x15400 ;  /* 0x0001540011007836 */ /* 0x000fe20000000000 */
[----:B------:R-:W-:Y:S04]  /*a5c0*/  BSSY B6, `(.L_x_222) ;  /* 0x0000013000067945 */ /* 0x000fe80003800000 */
[----:B------:R-:W-:-:S13]  /*a5d0*/  LOP3.LUT P0, RZ, R0, 0x1bf, RZ, 0xc0, !PT ;  /* 0x000001bf00ff7812 */ /* 0x000fda000780c0ff */
[----:B------:R-:W-:Y:S05]  /*a5e0*/  @!P0 BRA `(.L_x_223) ;  /* 0x0000000000408947 */ /* 0x000fea0003800000 */
[----:B------:R-:W-:Y:S01]  /*a5f0*/  MOV R2, 0x0 ;  /* 0x0000000000027802 */ /* 0x000fe20000000f00 */
[----:B------:R-:W-:Y:S01]  /*a600*/  ULDC.64 UR6, c[0x4][0x88] ;  /* 0x0100220000067ab9 */ /* 0x000fe20000000a00 */
[----:B------:R-:W-:Y:S01]  /*a610*/  ULDC.64 UR8, c[0x4][0x90] ;  /* 0x0100240000087ab9 */ /* 0x000fe20000000a00 */
[----:B------:R-:W-:Y:S01]  /*a620*/  ULDC.64 UR4, c[0x4][0x8] ;  /* 0x0100020000047ab9 */ /* 0x000fe20000000a00 */
[----:B------:R-:W-:Y:S02]  /*a630*/  IMAD.U32 R4, RZ, RZ, UR6 ;  /* 0x00000006ff047e24 */ /* 0x000fe4000f8e00ff */
[----:B------:R-:W0:Y:S01]  /*a640*/  LDC.64 R2, c[0x4][R2] ;  /* 0x0100000002027b82 */ /* 0x000e220000000a00 */
[----:B------:R-:W-:Y:S02]  /*a650*/  IMAD.U32 R5, RZ, RZ, UR7 ;  /* 0x00000007ff057e24 */ /* 0x000fe4000f8e00ff */
[----:B------:R-:W-:Y:S02]  /*a660*/  IMAD.U32 R6, RZ, RZ, UR8 ;  /* 0x00000008ff067e24 */ /* 0x000fe4000f8e00ff */
[----:B------:R-:W-:-:S02]  /*a670*/  IMAD.U32 R7, RZ, RZ, UR9 ;  /* 0x00000009ff077e24 */ /* 0x000fc4000f8e00ff */
[----:B------:R-:W-:Y:S02]  /*a680*/  IMAD.U32 R10, RZ, RZ, UR4 ;  /* 0x00000004ff0a7e24 */ /* 0x000fe4000f8e00ff */
[----:B------:R-:W-:Y:S02]  /*a690*/  IMAD.U32 R11, RZ, RZ, UR5 ;  /* 0x00000005ff0b7e24 */ /* 0x000fe4000f8e00ff */
[----:B------:R-:W-:Y:S02]  /*a6a0*/  IMAD.MOV.U32 R8, RZ, RZ, 0x70 ;  /* 0x00000070ff087424 */ /* 0x000fe400078e00ff */
[----:B------:R-:W-:Y:S02]  /*a6b0*/  IMAD.MOV.U32 R12, RZ, RZ, 0x1 ;  /* 0x00000001ff0c7424 */ /* 0x000fe400078e00ff */
[----:B------:R-:W-:-:S07]  /*a6c0*/  IMAD.MOV.U32 R13, RZ, RZ, RZ ;  /* 0x000000ffff0d7224 */ /* 0x000fce00078e00ff */
[----:B------:R-:W-:-:S07]  /*a6d0*/  LEPC R20, `(.L_x_223) ;  /* 0x000000001014794e */ /* 0x000fce0000000000 */
[----:B0-----:R-:W-:Y:S05]  /*a6e0*/  CALL.ABS.NOINC R2 ;  /* 0x0000000002007343 */ /* 0x001fea0003c00000 */
.L_x_223:
[----:B------:R-:W-:Y:S05]  /*a6f0*/  BSYNC B6 ;  /* 0x0000000000067941 */ /* 0x000fea0003800000 */
.L_x_222:
        /* <DEDUP_REMOVED lines=8> */
[----:B------:R0:W1:Y:S01]  /*a780*/  LDC.64 R2, c[0x4][R23] ;  /* 0x0100000017027b82 */ /* 0x0000620000000a00 */
[----:B------:R-:W-:Y:S01]  /*a790*/  IMAD.U32 R4, RZ, RZ, UR6 ;  /* 0x00000006ff047e24 */ /* 0x000fe2000f8e00ff */
[----:B------:R-:W-:Y:S01]  /*a7a0*/  MOV R8, 0x70 ;  /* 0x0000007000087802 */ /* 0x000fe20000000f00 */
[----:B------:R-:W-:Y:S02]  /*a7b0*/  IMAD.U32 R5, RZ, RZ, UR7 ;  /* 0x00000007ff057e24 */ /* 0x000fe4000f8e00ff */
[----:B------:R-:W-:Y:S02]  /*a7c0*/  IMAD.U32 R6, RZ, RZ, UR8 ;  /* 0x00000008ff067e24 */ /* 0x000fe4000f8e00ff */
[----:B------:R-:W-:-:S02]  /*a7d0*/  IMAD.U32 R7, RZ, RZ, UR9 ;  /* 0x00000009ff077e24 */ /* 0x000fc4000f8e00ff */
[----:B------:R-:W-:Y:S02]  /*a7e0*/  IMAD.U32 R10, RZ, RZ, UR4 ;  /* 0x00000004ff0a7e24 */ /* 0x000fe4000f8e00ff */
[----:B------:R-:W-:Y:S02]  /*a7f0*/  IMAD.U32 R11, RZ, RZ, UR5 ;  /* 0x00000005ff0b7e24 */ /* 0x000fe4000f8e00ff */
[----:B------:R-:W-:Y:S02]  /*a800*/  IMAD.MOV.U32 R12, RZ, RZ, 0x1 ;  /* 0x00000001ff0c7424 */ /* 0x000fe400078e00ff */
[----:B0-----:R-:W-:-:S07]  /*a810*/  IMAD.MOV.U32 R13, RZ, RZ, RZ ;  /* 0x000000ffff0d7224 */ /* 0x001fce00078e00ff */
[----:B------:R-:W-:-:S07]  /*a820*/  LEPC R20, `(.L_x_226) ;  /* 0x000000001014794e */ /* 0x000fce0000000000 */
[----:B-1----:R-:W-:Y:S05]  /*a830*/  CALL.ABS.NOINC R2 ;  /* 0x0000000002007343 */ /* 0x002fea0003c00000 */
.L_x_226:
[----:B------:R0:W1:Y:S01]  /*a840*/  LDC.64 R2, c[0x4][R23] ;  /* 0x0100000017027b82 */ /* 0x0000620000000a00 */
[----:B------:R-:W-:Y:S01]  /*a850*/  ULDC.64 UR6, c[0x4][0x88] ;  /* 0x0100220000067ab9 */ /* 0x000fe20000000a00 */
[----:B------:R-:W-:Y:S01]  /*a860*/  ULDC.64 UR8, c[0x4][0x90] ;  /* 0x0100240000087ab9 */ /* 0x000fe20000000a00 */
[----:B------:R-:W-:Y:S01]  /*a870*/  ULDC.64 UR4, c[0x4][0x18] ;  /* 0x0100060000047ab9 */ /* 0x000fe20000000a00 */
[----:B------:R-:W-:Y:S02]  /*a880*/  IMAD.U32 R4, RZ, RZ, UR6 ;  /* 0x00000006ff047e24 */ /* 0x000fe4000f8e00ff */
[----:B------:R-:W-:Y:S02]  /*a890*/  IMAD.U32 R5, RZ, RZ, UR7 ;  /* 0x00000007ff057e24 */ /* 0x000fe4000f8e00ff */
[----:B------:R-:W-:Y:S02]  /*a8a0*/  IMAD.U32 R6, RZ, RZ, UR8 ;  /* 0x00000008ff067e24 */ /* 0x000fe4000f8e00ff */
[----:B------:R-:W-:-:S02]  /*a8b0*/  IMAD.U32 R7, RZ, RZ, UR9 ;  /* 0x00000009ff077e24 */ /* 0x000fc4000f8e00ff */
[----:B------:R-:W-:Y:S02]  /*a8c0*/  IMAD.U32 R10, RZ, RZ, UR4 ;  /* 0x00000004ff0a7e24 */ /* 0x000fe4000f8e00ff */
[----:B------:R-:W-:Y:S02]  /*a8d0*/  IMAD.U32 R11, RZ, RZ, UR5 ;  /* 0x00000005ff0b7e24 */ /* 0x000fe4000f8e00ff */
[----:B------:R-:W-:Y:S02]  /*a8e0*/  IMAD.MOV.U32 R8, RZ, RZ, 0x70 ;  /* 0x00000070ff087424 */ /* 0x000fe400078e00ff */
[----:B------:R-:W-:Y:S02]  /*a8f0*/  IMAD.MOV.U32 R12, RZ, RZ, 0x1 ;  /* 0x00000001ff0c7424 */ /* 0x000fe400078e00ff */
[----:B0-----:R-:W-:-:S07]  /*a900*/  IMAD.MOV.U32 R13, RZ, RZ, RZ ;  /* 0x000000ffff0d7224 */ /* 0x001fce00078e00ff */
[----:B------:R-:W-:-:S07]  /*a910*/  LEPC R20, `(.L_x_225) ;  /* 0x000000001014794e */ /* 0x000fce0000000000 */
[----:B-1----:R-:W-:Y:S05]  /*a920*/  CALL.ABS.NOINC R2 ;  /* 0x0000000002007343 */ /* 0x002fea0003c00000 */
.L_x_225:
[----:B------:R-:W-:Y:S05]  /*a930*/  BSYNC B6 ;  /* 0x0000000000067941 */ /* 0x000fea0003800000 */
.L_x_224:
[----:B------:R0:W2:Y:S01]  /*a940*/  LDL R20, [R1+0x4] ;  /* 0x0000040001147983 */ /* 0x0000a20000100800 */
[----:B------:R-:W-:Y:S01]  /*a950*/  ULDC.64 UR4, c[0x0][0x9f8] ;  /* 0x00027e0000047ab9 */ /* 0x000fe20000000a00 */
[----:B------:R-:W1:Y:S01]  /*a960*/  LDC R5, c[0x0][0x430] ;  /* 0x00010c00ff057b82 */ /* 0x000e620000000800 */
[----:B------:R-:W-:Y:S01]  /*a970*/  ISETP.NE.U32.AND P0, PT, RZ, UR4, PT ;  /* 0x00000004ff007c0c */ /* 0x000fe2000bf05070 */
[----:B------:R-:W3:Y:S03]  /*a980*/  LDL R2, [R1+0x34] ;  /* 0x0000340001027983 */ /* 0x000ee60000100800 */
[----:B------:R-:W-:Y:S01]  /*a990*/  ISETP.NE.AND.EX P0, PT, RZ, UR5, PT, P0 ;  /* 0x00000005ff007c0c */ /* 0x000fe2000bf05300 */
[----:B------:R-:W4:Y:S04]  /*a9a0*/  LDL R4, [R1+0xc] ;  /* 0x00000c0001047983 */ /* 0x000f280000100800 */
[----:B------:R-:W4:Y:S04]  /*a9b0*/  LDL R21, [R1+0x14] ;  /* 0x0000140001157983 */ /* 0x000f280000100800 */
[----:B------:R-:W4:Y:S04]  /*a9c0*/  LDL R9, [R1+0x48] ;  /* 0x0000480001097983 */ /* 0x000f280000100800 */
[----:B------:R-:W-:Y:S01]  /*a9d0*/  @P0 IADD3 R18, P1, R18, UR4, RZ ;  /* 0x0000000412120c10 */ /* 0x000fe2000ff3e0ff */
[----:B------:R-:W0:Y:S01]  /*a9e0*/  S2R R23, SR_TID.X ;  /* 0x0000000000177919 */ /* 0x000e220000002100 */
[----:B------:R-:W-:Y:S01]  /*a9f0*/  LOP3.LUT R16, R16, 0xffffffef, RZ, 0xc0, !PT ;  /* 0xffffffef10107812 */ /* 0x000fe200078ec0ff */
[----:B------:R-:W-:Y:S01]  /*aa00*/  ULDC UR4, c[0x0][0x2f4] ;  /* 0x0000bd0000047ab9 */ /* 0x000fe20000000800 */
[----:B------:R-:W-:-:S02]  /*aa10*/  @P0 IADD3.X R19, R19, UR5, RZ, P1, !PT ;  /* 0x0000000513130c10 */ /* 0x000fc40008ffe4ff */
[----:B-1----:R-:W-:-:S13]  /*aa20*/  ISETP.NE.AND P2, PT, R5, 0x1, PT ;  /* 0x000000010500780c */ /* 0x002fda0003f45270 */
[----:B------:R-:W1:Y:S01]  /*aa30*/  @P2 LDC R3, c[0x0][0x434] ;  /* 0x00010d00ff032b82 */ /* 0x000e620000000800 */
[----:B--2---:R-:W2:Y:S01]  /*aa40*/  @P0 LDG.E R20, desc[UR36][R18.64] ;  /* 0x0000002412140981 */ /* 0x004ea2000c1e1900 */
[C---:B0-----:R-:W-:Y:S01]  /*aa50*/  LOP3.LUT R0, R23.reuse, 0x7f, RZ, 0xc0, !PT ;  /* 0x0000007f17007812 */ /* 0x041fe200078ec0ff */
[----:B------:R-:W-:Y:S02]  /*aa60*/  IMAD.SHL.U32 R6, R23, 0x20, RZ ;  /* 0x0000002017067824 */ /* 0x000fe400078e00ff */
[----:B---3--:R-:W-:-:S03]  /*aa70*/  VIADD R23, R2, 0xffffffff ;  /* 0xffffffff02177836 */ /* 0x008fc60000000000 */
[----:B------:R-:W0:Y:S01]  /*aa80*/  @P2 LDC R2, c[0x0][0x438] ;  /* 0x00010e00ff022b82 */ /* 0x000e220000000800 */
[----:B------:R-:W-:Y:S01]  /*aa90*/  SHF.R.U32.HI R0, RZ, 0x2, R0 ;  /* 0x00000002ff007819 */ /* 0x000fe20000011600 */
[----:B------:R-:W-:Y:S01]  /*aaa0*/  IMAD.SHL.U32 R8, R23, 0x80, RZ ;  /* 0x0000008017087824 */ /* 0x000fe200078e00ff */
[----:B------:R-:W-:-:S04]  /*aab0*/  LOP3.LUT R6, R6, 0x60, RZ, 0xc0, !PT ;  /* 0x0000006006067812 */ /* 0x000fc800078ec0ff */
[----:B------:R-:W-:Y:S02]  /*aac0*/  LOP3.LUT R0, R8, R0, R6, 0xfe, !PT ;  /* 0x0000000008007212 */ /* 0x000fe400078efe06 */
[----:B------:R-:W-:-:S04]  /*aad0*/  @P2 LOP3.LUT R16, R16, 0x10, RZ, 0xfc, !PT ;  /* 0x0000001010102812 */ /* 0x000fc800078efcff */
[----:B------:R-:W-:Y:S01]  /*aae0*/  LOP3.LUT R16, R16, 0xfffffff7, RZ, 0xc0, !PT ;  /* 0xfffffff710107812 */ /* 0x000fe200078ec0ff */
[----:B------:R-:W-:Y:S01]  /*aaf0*/  UMOV UR5, 0xffffffff ;  /* 0xffffffff00057882 */ /* 0x000fe20000000000 */
[----:B--2---:R-:W-:Y:S01]  /*ab00*/  @P0 STL [R1+0x4], R20 ;  /* 0x0000041401000387 */ /* 0x004fe20000100800 */
[C---:B----4-:R-:W-:Y:S01]  /*ab10*/  ISETP.GE.AND P0, PT, R0.reuse, R4, PT ;  /* 0x000000040000720c */ /* 0x050fe20003f06270 */
[----:B------:R-:W-:-:S04]  /*ab20*/  IMAD.IADD R0, R0, 0x1, R21 ;  /* 0x0000000100007824 */ /* 0x000fc800078e0215 */
[----:B-1----:R-:W-:-:S04]  /*ab30*/  @P2 IMAD.HI.U32 R3, R0, R3, RZ ;  /* 0x0000000300032227 */ /* 0x002fc800078e00ff */
[----:B------:R-:W-:Y:S01]  /*ab40*/  IMAD.MOV.U32 R6, RZ, RZ, R0 ;  /* 0x000000ffff067224 */ /* 0x000fe200078e0000 */
[----:B0-----:R-:W-:-:S03]  /*ab50*/  @P2 SHF.R.U32.HI R6, RZ, R2, R3 ;  /* 0x00000002ff062219 */ /* 0x001fc60000011603 */
[----:B------:R-:W0:Y:S02]  /*ab60*/  @!P0 LDC.64 R2, c[0x0][0x428] ;  /* 0x00010a00ff028b82 */ /* 0x000e240000000a00 */
[----:B------:R-:W-:-:S04]  /*ab70*/  IMAD.MOV R4, RZ, RZ, -R6 ;  /* 0x000000ffff047224 */ /* 0x000fc800078e0a06 */
[----:B------:R-:W-:Y:S01]  /*ab80*/  IMAD R4, R5, R4, R0 ;  /* 0x0000000405047224 */ /* 0x000fe200078e0200 */
[----:B------:R-:W-:Y:S02]  /*ab90*/  SHF.R.S32.HI R5, RZ, 0x1f, R20 ;  /* 0x0000001fff057819 */ /* 0x000fe40000011414 */
[----:B------:R-:W-:-:S03]  /*aba0*/  @!P0 SHF.R.S32.HI R7, RZ, 0x1f, R6 ;  /* 0x0000001fff078819 */ /* 0x000fc60000011406 */
[----:B------:R1:W-:Y:S01]  /*abb0*/  STL [R1+0x18], R5 ;  /* 0x0000180501007387 */ /* 0x0003e20000100800 */
[-C--:B0-----:R-:W-:Y:S02]  /*abc0*/  @!P0 IMAD R0, R5, R2.reuse, RZ ;  /* 0x0000000205008224 */ /* 0x081fe400078e02ff */
[----:B-1----:R-:W0:Y:S01]  /*abd0*/  S2R R5, SR_TID.X ;  /* 0x0000000000057919 */ /* 0x002e220000002100 */
[----:B------:R-:W-:-:S04]  /*abe0*/  @!P0 IMAD.WIDE.U32 R6, R20, R2, R6 ;  /* 0x0000000214068225 */ /* 0x000fc800078e0006 */
[----:B------:R-:W-:Y:S02]  /*abf0*/  @!P0 IMAD R0, R20, R3, R0 ;  /* 0x0000000314008224 */ /* 0x000fe400078e0200 */
[----:B------:R-:W1:Y:S02]  /*ac00*/  @!P0 LDC.64 R2, c[0x0][0x418] ;  /* 0x00010600ff028b82 */ /* 0x000e640000000a00 */
[----:B------:R-:W-:Y:S01]  /*ac10*/  @!P0 IMAD.IADD R0, R7, 0x1, R0 ;  /* 0x0000000107008824 */ /* 0x000fe200078e0200 */
[----:B------:R-:W-:Y:S02]  /*ac20*/  ISETP.NE.AND P2, PT, R9, 0x3, PT ;  /* 0x000000030900780c */ /* 0x000fe40003f45270 */
[----:B-1----:R-:W-:Y:S01]  /*ac30*/  @!P0 LEA R2, P1, R6, R2, 0x2 ;  /* 0x0000000206028211 */ /* 0x002fe200078210ff */
[----:B0-----:R-:W-:-:S03]  /*ac40*/  IMAD.SHL.U32 R5, R5, 0x8, RZ ;  /* 0x0000000805057824 */ /* 0x001fc600078e00ff */
[----:B------:R-:W-:Y:S01]  /*ac50*/  @!P0 LEA.HI.X R3, R6, R3, R0, 0x2, P1 ;  /* 0x0000000306038211 */ /* 0x000fe200008f1400 */
[----:B------:R-:W-:Y:S01]  /*ac60*/  IMAD.MOV.U32 R0, RZ, RZ, RZ ;  /* 0x000000ffff007224 */ /* 0x000fe200078e00ff */
[----:B------:R-:W-:-:S05]  /*ac70*/  LOP3.LUT R5, R5, 0x18, RZ, 0xc0, !PT ;  /* 0x0000001805057812 */ /* 0x000fca00078ec0ff */
[----:B------:R0:W5:Y:S01]  /*ac80*/  @!P0 LDG.E R0, desc[UR36][R2.64] ;  /* 0x0000002402008981 */ /* 0x000162000c1e1900 */
[C---:B------:R-:W-:Y:S02]  /*ac90*/  ISETP.GE.AND P0, PT, R5.reuse, UR4, PT ;  /* 0x0000000405007c0c */ /* 0x040fe4000bf06270 */
[----:B------:R-:W-:Y:S02]  /*aca0*/  @P2 LOP3.LUT R16, R16, 0x8, RZ, 0xfc, !PT ;  /* 0x0000000810102812 */ /* 0x000fe400078efcff */
[C---:B------:R-:W-:Y:S02]  /*acb0*/  LOP3.LUT R9, R5.reuse, 0x20, RZ, 0xfc, !PT ;  /* 0x0000002005097812 */ /* 0x040fe400078efcff */
[----:B------:R-:W-:Y:S02]  /*acc0*/  LOP3.LUT R16, R16, 0xfffffffb, RZ, 0xc0, !PT ;  /* 0xfffffffb10107812 */ /* 0x000fe400078ec0ff */
[----:B------:R-:W-:Y:S02]  /*acd0*/  LOP3.LUT R5, R5, 0x40, RZ, 0xfc, !PT ;  /* 0x0000004005057812 */ /* 0x000fe400078efcff */
[----:B------:R-:W-:-:S03]  /*ace0*/  ISETP.GE.AND P1, PT, R9, UR4, PT ;  /* 0x0000000409007c0c */ /* 0x000fc6000bf26270 */
[----:B------:R-:W-:Y:S02]  /*acf0*/  @P0 LOP3.LUT R16, R16, 0x4, RZ, 0xfc, !PT ;  /* 0x0000000410100812 */ /* 0x000fe400078efcff */
[----:B------:R-:W-:Y:S02]  /*ad00*/  ISETP.GE.AND P0, PT, R5, UR4, PT ;  /* 0x0000000405007c0c */ /* 0x000fe4000bf06270 */
[----:B------:R-:W-:-:S04]  /*ad10*/  LOP3.LUT R16, R16, 0xfffffffe, RZ, 0xc0, !PT ;  /* 0xfffffffe10107812 */ /* 0x000fc800078ec0ff */
[----:B------:R-:W-:-:S04]  /*ad20*/  LOP3.LUT R16, R16, 0xfffffffd, RZ, 0xc0, !PT ;  /* 0xfffffffd10107812 */ /* 0x000fc800078ec0ff */
[----:B------:R-:W-:-:S04]  /*ad30*/  @P1 LOP3.LUT R16, R16, 0x2, RZ, 0xfc, !PT ;  /* 0x0000000210101812 */ /* 0x000fc800078efcff */
[----:B------:R-:W-:Y:S01]  /*ad40*/  @P0 LOP3.LUT R16, R16, 0x1, RZ, 0xfc, !PT ;  /* 0x0000000110100812 */ /* 0x000fe200078efcff */
[----:B0-----:R-:W-:Y:S06]  /*ad50*/  BRA.DIV UR5, `(.L_x_227) ;  /* 0x0000003e05587947 */ /* 0x001fec000b800000 */
.L_x_291:
[----:B------:R-:W-:Y:S01]  /*ad60*/  LOP3.LUT R26, R26, 0xffff, RZ, 0xc0, !PT ;  /* 0x0000ffff1a1a7812 */ /* 0x000fe200078ec0ff */
[----:B------:R-:W-:Y:S06]  /*ad70*/  @!P2 BRA `(.L_x_228) ;  /* 0x000000000004a947 */ /* 0x000fec0003800000 */
[----:B------:R-:W-:Y:S01]  /*ad80*/  BPT.TRAP 0x1 ;  /* 0x000000040000795c */ /* 0x000fe20000300000 */
.L_x_228:
[----:B------:R-:W-:Y:S01]  /*ad90*/  SHF.R.S32.HI R5, RZ, 0x1f, R4 ;  /* 0x0000001fff057819 */ /* 0x000fe20000011404 */
[----:B------:R-:W-:Y:S01]  /*ada0*/  ULDC.64 UR4, c[0x0][0x328] ;  /* 0x0000ca0000047ab9 */ /* 0x000fe20000000a00 */
[----:B------:R-:W-:Y:S01]  /*adb0*/  ULDC.64 UR6, c[0x0][0x318] ;  /* 0x0000c60000067ab9 */ /* 0x000fe20000000a00 */
[----:B------:R-:W-:Y:S01]  /*adc0*/  IMAD.WIDE.U32 R2, R4, UR4, RZ ;  /* 0x0000000404027c25 */ /* 0x000fe2000f8e00ff */
[----:B------:R-:W-:Y:S03]  /*add0*/  BSSY B0, `(.L_x_229) ;  /* 0x0000013000007945 */ /* 0x000fe60003800000 */
[----:B------:R-:W-:-:S04]  /*ade0*/  IMAD R6, R5, UR4, RZ ;  /* 0x0000000405067c24 */ /* 0x000fc8000f8e02ff */
[----:B------:R-:W-:Y:S01]  /*adf0*/  IMAD R6, R4, UR5, R6 ;  /* 0x0000000504067c24 */ /* 0x000fe2000f8e0206 */
[----:B------:R-:W-:-:S03]  /*ae00*/  ULDC.64 UR4, c[0x0][0x338] ;  /* 0x0000ce0000047ab9 */ /* 0x000fc60000000a00 */
[----:B------:R-:W-:Y:S01]  /*ae10*/  IMAD.IADD R3, R3, 0x1, R6 ;  /* 0x0000000103037824 */ /* 0x000fe200078e0206 */
[----:B-----5:R-:W-:Y:S01]  /*ae20*/  SHF.R.S32.HI R6, RZ, 0x1f, R0 ;  /* 0x0000001fff067819 */ /* 0x020fe20000011400 */
[----:B------:R-:W-:-:S04]  /*ae30*/  IMAD.WIDE.U32 R2, R0, UR4, R2 ;  /* 0x0000000400027c25 */ /* 0x000fc8000f8e0002 */
[----:B------:R-:W-:-:S04]  /*ae40*/  IMAD R7, R6, UR4, RZ ;  /* 0x0000000406077c24 */ /* 0x000fc8000f8e02ff */
[----:B------:R-:W-:Y:S01]  /*ae50*/  IMAD R7, R0, UR5, R7 ;  /* 0x0000000500077c24 */ /* 0x000fe2000f8e0207 */
[----:B------:R-:W-:-:S03]  /*ae60*/  ULDC.64 UR4, c[0x0][0x330] ;  /* 0x0000cc0000047ab9 */ /* 0x000fc60000000a00 */
[----:B------:R-:W-:Y:S02]  /*ae70*/  IMAD.IADD R3, R3, 0x1, R7 ;  /* 0x0000000103037824 */ /* 0x000fe400078e0207 */
[----:B------:R-:W-:-:S04]  /*ae80*/  IMAD.WIDE.U32 R2, R26, UR4, R2 ;  /* 0x000000041a027c25 */ /* 0x000fc8000f8e0002 */
[----:B------:R-:W-:Y:S01]  /*ae90*/  IMAD R19, R26, UR5, R3 ;  /* 0x000000051a137c24 */ /* 0x000fe2000f8e0203 */
[C---:B------:R-:W-:Y:S02]  /*aea0*/  LEA R18, P0, R2.reuse, UR6, 0x1 ;  /* 0x0000000602127c11 */ /* 0x040fe4000f8008ff */
[----:B------:R-:W-:Y:S02]  /*aeb0*/  SHF.L.U32 R3, R29, 0x1f, RZ ;  /* 0x0000001f1d037819 */ /* 0x000fe400000006ff */
[----:B------:R-:W-:Y:S01]  /*aec0*/  LEA.HI.X R19, R2, UR7, R19, 0x1, P0 ;  /* 0x0000000702137c11 */ /* 0x000fe200080f0c13 */
[----:B------:R-:W-:-:S07]  /*aed0*/  IMAD R2, R22, 0x8, R17 ;  /* 0x0000000816027824 */ /* 0x000fce00078e0211 */
[----:B------:R-:W0:Y:S02]  /*aee0*/  SYNCS.PHASECHK.TRANS64.TRYWAIT P0, [R2+URZ+0x2d840], R3 ;  /* 0x02d84003020075a7 */ /* 0x000e24000800017f */
[----:B0-----:R-:W-:Y:S05]  /*aef0*/  @!P0 BRA `(.L_x_230) ;  /* 0x0000003c00248947 */ /* 0x001fea0003800000 */
.L_x_292:
[----:B------:R-:W-:Y:S05]  /*af00*/  BSYNC B0 ;  /* 0x0000000000007941 */ /* 0x000fea0003800000 */
.L_x_229:
[----:B------:R-:W2:Y:S01]  /*af10*/  LDL R12, [R1+0xc] ;  /* 0x00000c00010c7983 */ /* 0x000ea20000100800 */
[----:B------:R-:W-:Y:S01]  /*af20*/  ULDC.64 UR4, c[0x0][0x300] ;  /* 0x0000c00000047ab9 */ /* 0x000fe20000000a00 */
[----:B------:R-:W-:Y:S01]  /*af30*/  ULDC.64 UR6, c[0x0][0x2e8] ;  /* 0x0000ba0000067ab9 */ /* 0x000fe20000000a00 */
[----:B------:R-:W-:Y:S01]  /*af40*/  IMAD R5, R5, UR4, RZ ;  /* 0x0000000405057c24 */ /* 0x000fe2000f8e02ff */
[----:B------:R-:W1:Y:S01]  /*af50*/  S2R R7, SR_TID.X ;  /* 0x0000000000077919 */ /* 0x000e620000002100 */
[----:B------:R-:W-:Y:S02]  /*af60*/  LOP3.LUT P4, RZ, R16, 0x4, RZ, 0xc0, !PT ;  /* 0x0000000410ff7812 */ /* 0x000fe4000788c0ff */
[C---:B0-----:R-:W-:Y:S01]  /*af70*/  IMAD R3, R4.reuse, UR5, R5 ;  /* 0x0000000504037c24 */ /* 0x041fe2000f8e0205 */
[----:B------:R-:W0:Y:S01]  /*af80*/  S2R R9, SR_TID.X ;  /* 0x0000000000097919 */ /* 0x000e220000002100 */
[----:B------:R-:W-:Y:S01]  /*af90*/  IMAD.WIDE.U32 R4, R4, UR4, RZ ;  /* 0x0000000404047c25 */ /* 0x000fe2000f8e00ff */
[----:B------:R-:W-:Y:S01]  /*afa0*/  ULDC.64 UR4, c[0x0][0x310] ;  /* 0x0000c40000047ab9 */ /* 0x000fe20000000a00 */
[----:B------:R-:W-:-:S02]  /*afb0*/  LOP3.LUT P3, RZ, R16, 0x2, RZ, 0xc0, !PT ;  /* 0x0000000210ff7812 */ /* 0x000fc4000786c0ff */
[----:B------:R-:W-:Y:S01]  /*afc0*/  IMAD.IADD R5, R5, 0x1, R3 ;  /* 0x0000000105057824 */ /* 0x000fe200078e0203 */
[----:B------:R-:W-:Y:S01]  /*afd0*/  LOP3.LUT P2, RZ, R16, 0x1, RZ, 0xc0, !PT ;  /* 0x0000000110ff7812 */ /* 0x000fe2000784c0ff */
[----:B------:R-:W-:Y:S02]  /*afe0*/  IMAD R6, R6, UR4, RZ ;  /* 0x0000000406067c24 */ /* 0x000fe4000f8e02ff */
[----:B------:R-:W-:-:S04]  /*aff0*/  IMAD.WIDE.U32 R4, R0, UR4, R4 ;  /* 0x0000000400047c25 */ /* 0x000fc8000f8e0004 */
[----:B------:R-:W-:Y:S01]  /*b000*/  IMAD R0, R0, UR5, R6 ;  /* 0x0000000500007c24 */ /* 0x000fe2000f8e0206 */
[----:B------:R-:W-:-:S03]  /*b010*/  ULDC.64 UR4, c[0x0][0x308] ;  /* 0x0000c20000047ab9 */ /* 0x000fc60000000a00 */
[----:B------:R-:W-:Y:S02]  /*b020*/  IMAD.IADD R5, R5, 0x1, R0 ;  /* 0x0000000105057824 */ /* 0x000fe400078e0200 */
[----:B------:R-:W-:Y:S01]  /*b030*/  IMAD.WIDE.U32 R4, R26, UR4, R4 ;  /* 0x000000041a047c25 */ /* 0x000fe2000f8e0004 */
[----:B------:R-:W-:-:S03]  /*b040*/  UMOV UR4, 0xffffffff ;  /* 0xffffffff00047882 */ /* 0x000fc60000000000 */
[----:B------:R-:W-:Y:S01]  /*b050*/  IMAD R6, R26, UR5, R5 ;  /* 0x000000051a067c24 */ /* 0x000fe2000f8e0205 */
[C---:B------:R-:W-:Y:S02]  /*b060*/  LEA R0, P0, R4.reuse, UR6, 0x1 ;  /* 0x0000000604007c11 */ /* 0x040fe4000f8008ff */
[----:B-1----:R-:W-:Y:S02]  /*b070*/  LOP3.LUT R11, R7, 0x7f, RZ, 0xc0, !PT ;  /* 0x0000007f070b7812 */ /* 0x002fe400078ec0ff */
[----:B------:R-:W-:Y:S01]  /*b080*/  LEA.HI.X R6, R4, UR7, R6, 0x1, P0 ;  /* 0x0000000704067c11 */ /* 0x000fe200080f0c06 */
[C---:B0-----:R-:W-:Y:S01]  /*b090*/  IMAD.SHL.U32 R7, R9.reuse, 0x8, RZ ;  /* 0x0000000809077824 */ /* 0x041fe200078e00ff */
[----:B------:R-:W-:Y:S01]  /*b0a0*/  SHF.R.U32.HI R11, RZ, 0x2, R11 ;  /* 0x00000002ff0b7819 */ /* 0x000fe2000001160b */
[----:B------:R-:W-:-:S03]  /*b0b0*/  IMAD.SHL.U32 R10, R9, 0x8, RZ ;  /* 0x00000008090a7824 */ /* 0x000fc600078e00ff */
[----:B------:R-:W-:-:S04]  /*b0c0*/  LOP3.LUT R7, R7, 0xd8, RZ, 0xc0, !PT ;  /* 0x000000d807077812 */ /* 0x000fc800078ec0ff */
[----:B------:R-:W-:Y:S01]  /*b0d0*/  LOP3.LUT R7, R7, 0x18, R9, 0x78, !PT ;  /* 0x0000001807077812 */ /* 0x000fe200078e7809 */
[----:B------:R-:W-:-:S03]  /*b0e0*/  IMAD.SHL.U32 R9, R9, 0x8, RZ ;  /* 0x0000000809097824 */ /* 0x000fc600078e00ff */
[----:B------:R-:W-:Y:S02]  /*b0f0*/  LOP3.LUT R7, R7, 0x320, R10, 0xf8, !PT ;  /* 0x0000032007077812 */ /* 0x000fe400078ef80a */
[----:B------:R-:W-:-:S03]  /*b100*/  LOP3.LUT R9, R9, 0x18, RZ, 0xc0, !PT ;  /* 0x0000001809097812 */ /* 0x000fc600078ec0ff */
[----:B------:R-:W-:Y:S01]  /*b110*/  IMAD R7, R22, 0x3000, R7 ;  /* 0x0000300016077824 */ /* 0x000fe200078e0207 */
[----:B--2---:R-:W-:-:S04]  /*b120*/  IADD3 R3, -R11, R12, -R8 ;  /* 0x0000000c0b037210 */ /* 0x004fc80007ffe908 */
[----:B------:R-:W-:Y:S01]  /*b130*/  ISETP.GE.AND P0, PT, R3, 0x1, PT ;  /* 0x000000010300780c */ /* 0x000fe20003f06270 */
[----:B------:R-:W-:-:S12]  /*b140*/  BRA.DIV UR4, `(.L_x_231) ;  /* 0x0000003a04a47947 */ /* 0x000fd8000b800000 */
[----:B------:R-:W0:Y:S01]  /*b150*/  SHFL.IDX PT, R5, R0, RZ, 0x1c1f ;  /* 0x001c1fff00057589 */ /* 0x000e2200000e0000 */
[----:B------:R-:W-:-:S03]  /*b160*/  @P0 IMAD R8, R7, 0x2, R17 ;  /* 0x0000000207080824 */ /* 0x000fc600078e0211 */
[----:B------:R-:W1:Y:S01]  /*b170*/  SHFL.IDX PT, R4, R6, RZ, 0x1c1f ;  /* 0x001c1fff06047589 */ /* 0x000e6200000e0000 */
[----:B0-----:R-:W-:-:S04]  /*b180*/  @P0 LEA R5, P1, R9, R5, 0x1 ;  /* 0x0000000509050211 */ /* 0x001fc800078208ff */
[----:B-1----:R-:W-:Y:S02]  /*b190*/  @P0 IADD3.X R4, RZ, R4, RZ, P1, !PT ;  /* 0x00000004ff040210 */ /* 0x002fe40000ffe4ff */
[----:B------:R-:W-:Y:S02]  /*b1a0*/  ISETP.GE.AND P1, PT, R3, 0x21, PT ;  /* 0x000000210300780c */ /* 0x000fe40003f26270 */
[----:B------:R-:W-:-:S04]  /*b1b0*/  @P0 LOP3.LUT R5, R5, R4, RZ, 0x3c, !PT ;  /* 0x0000000405050212 */ /* 0x000fc800078e3cff */
[----:B------:R-:W-:-:S04]  /*b1c0*/  @P0 LOP3.LUT R4, R5, R4, RZ, 0x3c, !PT ;  /* 0x0000000405040212 */ /* 0x000fc800078e3cff */
[----:B------:R-:W-:-:S05]  /*b1d0*/  @P0 LOP3.LUT R5, R5, R4, RZ, 0x3c, !PT ;  /* 0x0000000405050212 */ /* 0x000fca00078e3cff */
[----:B------:R-:W-:Y:S01]  /*b1e0*/  @!PT LDS RZ, [RZ] ;  /* 0x00000000fffff984 */ /* 0x000fe20000000800 */
[----:B------:R-:W-:Y:S04]  /*b1f0*/  @P0 LDGSTS.E.BYPASS.LTC128B.128 [R8+0x15400], desc[UR36][R4.64], !P4 ;  /* 0x1540000004080fae */ /* 0x000fe8000e101d64 */
[----:B------:R-:W-:Y:S04]  /*b200*/  @P0 LDGSTS.E.BYPASS.LTC128B.128 [R8+0x17400], desc[UR36][R4.64+0x40], !P3 ;  /* 0x1740004004080fae */ /* 0x000fe8000d901d64 */
[----:B------:R0:W-:Y:S04]  /*b210*/  @P0 LDGSTS.E.BYPASS.LTC128B.128 [R8+0x19400], desc[UR36][R4.64+0x80], !P2 ;  /* 0x1940008004080fae */ /* 0x0001e8000d101d64 */
[----:B0-----:R-:W0:Y:S01]  /*b220*/  SHFL.IDX PT, R5, R0, 0x1, 0x1c1f ;  /* 0x003c1f0000057f89 */ /* 0x001e2200000e0000 */
[----:B------:R-:W-:-:S03]  /*b230*/  @P1 IMAD R8, R7, 0x2, R17 ;  /* 0x0000000207081824 */ /* 0x000fc600078e0211 */
[----:B------:R-:W1:Y:S01]  /*b240*/  SHFL.IDX PT, R4, R6, 0x1, 0x1c1f ;  /* 0x003c1f0006047f89 */ /* 0x000e6200000e0000 */
[----:B0-----:R-:W-:-:S05]  /*b250*/  @P1 LEA R5, P0, R9, R5, 0x1 ;  /* 0x0000000509051211 */ /* 0x001fca00078008ff */
[----:B-1----:R-:W-:-:S05]  /*b260*/  @P1 IMAD.X R4, RZ, RZ, R4, P0 ;  /* 0x000000ffff041224 */ /* 0x002fca00000e0604 */
[----:B------:R-:W-:-:S04]  /*b270*/  @P1 LOP3.LUT R5, R5, R4, RZ, 0x3c, !PT ;  /* 0x0000000405051212 */ /* 0x000fc800078e3cff */
[----:B------:R-:W-:-:S04]  /*b280*/  @P1 LOP3.LUT R4, R5, R4, RZ, 0x3c, !PT ;  /* 0x0000000405041212 */ /* 0x000fc800078e3cff */
[----:B------:R-:W-:-:S05]  /*b290*/  @P1 LOP3.LUT R5, R5, R4, RZ, 0x3c, !PT ;  /* 0x0000000405051212 */ /* 0x000fca00078e3cff */
[----:B------:R-:W-:Y:S04]  /*b2a0*/  @P1 LDGSTS.E.BYPASS.LTC128B.128 [R8+0x15c00], desc[UR36][R4.64], !P4 ;  /* 0x15c0000004081fae */ /* 0x000fe8000e101d64 */
[----:B------:R-:W-:Y:S04]  /*b2b0*/  @P1 LDGSTS.E.BYPASS.LTC128B.128 [R8+0x17c00], desc[UR36][R4.64+0x40], !P3 ;  /* 0x17c0004004081fae */ /* 0x000fe8000d901d64 */
[----:B------:R0:W-:Y:S01]  /*b2c0*/  @P1 LDGSTS.E.BYPASS.LTC128B.128 [R8+0x19c00], desc[UR36][R4.64+0x80], !P2 ;  /* 0x19c0008004081fae */ /* 0x0001e2000d101d64 */
[----:B------:R-:W-:-:S03]  /*b2d0*/  ISETP.GE.AND P1, PT, R3, 0x41, PT ;  /* 0x000000410300780c */ /* 0x000fc60003f26270 */
[----:B0-----:R-:W0:Y:S10]  /*b2e0*/  SHFL.IDX PT, R5, R0, 0x2, 0x1c1f ;  /* 0x005c1f0000057f89 */ /* 0x001e3400000e0000 */
[----:B------:R-:W-:Y:S01]  /*b2f0*/  @P1 IMAD R8, R7, 0x2, R17 ;  /* 0x0000000207081824 */ /* 0x000fe200078e0211 */
[----:B------:R-:W1:Y:S04]  /*b300*/  SHFL.IDX PT, R4, R6, 0x2, 0x1c1f ;  /* 0x005c1f0006047f89 */ /* 0x000e6800000e0000 */
[----:B------:R-:W2:Y:S04]  /*b310*/  SHFL.IDX PT, R6, R6, 0x3, 0x1c1f ;  /* 0x007c1f0006067f89 */ /* 0x000ea800000e0000 */
[----:B------:R-:W3:Y:S01]  /*b320*/  SHFL.IDX PT, R0, R0, 0x3, 0x1c1f ;  /* 0x007c1f0000007f89 */ /* 0x000ee200000e0000 */
[----:B0-----:R-:W-:-:S05]  /*b330*/  @P1 LEA R5, P0, R9, R5, 0x1 ;  /* 0x0000000509051211 */ /* 0x001fca00078008ff */
[----:B-1----:R-:W-:-:S05]  /*b340*/  @P1 IMAD.X R4, RZ, RZ, R4, P0 ;  /* 0x000000ffff041224 */ /* 0x002fca00000e0604 */
[----:B------:R-:W-:-:S04]  /*b350*/  @P1 LOP3.LUT R5, R5, R4, RZ, 0x3c, !PT ;  /* 0x0000000405051212 */ /* 0x000fc800078e3cff */
[----:B------:R-:W-:-:S04]  /*b360*/  @P1 LOP3.LUT R4, R5, R4, RZ, 0x3c, !PT ;  /* 0x0000000405041212 */ /* 0x000fc800078e3cff */
[----:B------:R-:W-:-:S05]  /*b370*/  @P1 LOP3.LUT R5, R5, R4, RZ, 0x3c, !PT ;  /* 0x0000000405051212 */ /* 0x000fca00078e3cff */
[----:B------:R1:W-:Y:S04]  /*b380*/  @P1 LDGSTS.E.BYPASS.LTC128B.128 [R8+0x16400], desc[UR36][R4.64], !P4 ;  /* 0x1640000004081fae */ /* 0x0003e8000e101d64 */
[----:B------:R1:W-:Y:S04]  /*b390*/  @P1 LDGSTS.E.BYPASS.LTC128B.128 [R8+0x18400], desc[UR36][R4.64+0x40], !P3 ;  /* 0x1840004004081fae */ /* 0x0003e8000d901d64 */
[----:B--23--:R1:W-:Y:S02]  /*b3a0*/  @P1 LDGSTS.E.BYPASS.LTC128B.128 [R8+0x1a400], desc[UR36][R4.64+0x80], !P2 ;  /* 0x1a40008004081fae */ /* 0x00c3e4000d101d64 */
.L_x_302:
[----:B------:R-:W-:-:S13]  /*b3b0*/  ISETP.GE.AND P0, PT, R3, 0x61, PT ;  /* 0x000000610300780c */ /* 0x000fda0003f06270 */
[----:B01----:R-:W-:Y:S01]  /*b3c0*/  @P0 LEA R4, P1, R9, R0, 0x1 ;  /* 0x0000000009040211 */ /* 0x003fe200078208ff */
[----:B------:R-:W-:-:S04]  /*b3d0*/  @P0 IMAD R7, R7, 0x2, R17 ;  /* 0x0000000207070824 */ /* 0x000fc800078e0211 */
[----:B------:R-:W-:-:S05]  /*b3e0*/  @P0 IMAD.X R5, RZ, RZ, R6, P1 ;  /* 0x000000ffff050224 */ /* 0x000fca00008e0606 */
[----:B------:R-:W-:Y:S01]  /*b3f0*/  @!PT LDS RZ, [RZ] ;  /* 0x00000000fffff984 */ /* 0x000fe20000000800 */
[----:B------:R-:W-:Y:S01]  /*b400*/  @!PT LDS RZ, [RZ] ;  /* 0x00000000fffff984 */ /* 0x000fe20000000800 */
[----:B------:R-:W-:Y:S01]  /*b410*/  @!PT LDS RZ, [RZ] ;  /* 0x00000000fffff984 */ /* 0x000fe20000000800 */
[----:B------:R0:W-:Y:S04]  /*b420*/  @P0 LDGSTS.E.BYPASS.LTC128B.128 [R7+0x16c00], desc[UR36][R4.64], !P4 ;  /* 0x16c0000004070fae */ /* 0x0001e8000e101d64 */
[----:B------:R0:W-:Y:S04]  /*b430*/  @P0 LDGSTS.E.BYPASS.LTC128B.128 [R7+0x18c00], desc[UR36][R4.64+0x40], !P3 ;  /* 0x18c0004004070fae */ /* 0x0001e8000d901d64 */
[----:B------:R0:W-:Y:S01]  /*b440*/  @P0 LDGSTS.E.BYPASS.LTC128B.128 [R7+0x1ac00], desc[UR36][R4.64+0x80], !P2 ;  /* 0x1ac0008004070fae */ /* 0x0001e2000d101d64 */
[----:B------:R-:W-:Y:S01]  /*b450*/  PLOP3.LUT P0, PT, PT, PT, PT, 0x80, 0x0 ;  /* 0x000000000000781c */ /* 0x000fe20003f0f070 */
[----:B------:R-:W-:-:S12]  /*b460*/  NOP ;  /* 0x0000000000007918 */ /* 0x000fd80000000000 */
.L_x_232:
[----:B------:R-:W-:Y:S02]  /*b470*/  PLOP3.LUT P1, PT, P1, P0, PT, 0xa2, 0x0 ;  /* 0x000000000000781c */ /* 0x000fe40000f21472 */
[----:B------:R-:W-:-:S08]  /*b480*/  @P0 R2UR P1, UR4, R2 ;  /* 0x00000000020402ca */ /* 0x000fd00000020000 */
[----:B------:R-:W-:-:S05]  /*b490*/  @P0 PLOP3.LUT P0, PT, P1, PT, PT, 0x80, 0x0 ;  /* 0x000000000000081c */ /* 0x000fca0000f0f070 */
[----:B------:R-:W-:Y:S01]  /*b4a0*/  @!P1 SYNCS.ARRIVE.TRANS64.RED.A0T1 RZ, [UR4+0x2d830], RZ ;  /* 0x02d830ffffff99a7 */ /* 0x000fe20008200404 */
[----:B------:R-:W-:Y:S07]  /*b4b0*/  @!P1 ARRIVES.LDGSTSBAR.64.TRANSCNT [UR4+0x2d830] ;  /* 0x02d83000ff0099b0 */ /* 0x000fee0008000a84 */
[----:B------:R-:W-:Y:S05]  /*b4c0*/  @P0 BRA.U.ANY `(.L_x_232) ;  /* 0xfffffffd00e80947 */ /* 0x000fea000393ffff */
[----:B------:R-:W-:Y:S01]  /*b4d0*/  NOP ;  /* 0x0000000000007918 */ /* 0x000fe20000000000 */
[----:B------:R-:W2:Y:S02]  /*b4e0*/  LDL R0, [R1+0x48] ;  /* 0x0000480001007983 */ /* 0x000ea40000100800 */
[----:B--2---:R-:W-:-:S13]  /*b4f0*/  ISETP.NE.AND P2, PT, R0, 0x3, PT ;  /* 0x000000030000780c */ /* 0x004fda0003f45270 */
[----:B------:R-:W-:Y:S05]  /*b500*/  @!P2 BRA `(.L_x_233) ;  /* 0x000000000004a947 */ /* 0x000fea0003800000 */
[----:B------:R-:W-:Y:S01]  /*b510*/  BPT.TRAP 0x1 ;  /* 0x000000040000795c */ /* 0x000fe20000300000 */
.L_x_233:
[----:B0-----:R0:W5:Y:S01]  /*b520*/  LDL.LU R4, [R1+0x28] ;  /* 0x0000280001047983 */ /* 0x0011620000300800 */
[----:B------:R0:W-:Y:S03]  /*b530*/  SYNCS.ARRIVE.TRANS64.A1T0 RZ, [R2+URZ+0x2d830], RZ ;  /* 0x02d830ff02ff79a7 */ /* 0x0001e6000810003f */
[----:B------:R0:W5:Y:S02]  /*b540*/  LDL.LU R3, [R1] ;  /* 0x0000000001037983 */ /* 0x0001640000300800 */
[----:B------:R-:W-:Y:S05]  /*b550*/  WARPSYNC.ALL ;  /* 0x0000000000007948 */ /* 0x000fea0003800000 */
[----:B------:R-:W-:Y:S01]  /*b560*/  ULDC.64 UR4, c[0x0][0x298] ;  /* 0x0000a60000047ab9 */ /* 0x000fe20000000a00 */
[----:B------:R-:W-:Y:S01]  /*b570*/  BAR.SYNC.DEFER_BLOCKING 0x8, 0x200 ;  /* 0x0208000000007b1d */ /* 0x000fe20000010000 */
[----:B------:R-:W-:Y:S01]  /*b580*/  LOP3.LUT P0, RZ, R16, 0x20, RZ, 0xc0, !PT ;  /* 0x0000002010ff7812 */ /* 0x000fe2000780c0ff */
[----:B0-----:R-:W-:-:S03]  /*b590*/  VIADD R2, R17, 0xc400 ;  /* 0x0000c40011027836 */ /* 0x001fc60000000000 */
[----:B------:R-:W-:Y:S01]  /*b5a0*/  SEL R28, R28, RZ, !P0 ;  /* 0x000000ff1c1c7207 */ /* 0x000fe20004000000 */
[----:B------:R-:W-:Y:S01]  /*b5b0*/  BSSY B6, `(.L_x_234) ;  /* 0x000001c000067945 */ /* 0x000fe20003800000 */
[----:B-----5:R-:W-:Y:S02]  /*b5c0*/  SEL R4, R4, RZ, !P0 ;  /* 0x000000ff04047207 */ /* 0x020fe40004000000 */
[----:B------:R-:W-:Y:S02]  /*b5d0*/  LOP3.LUT P0, RZ, R2, 0x1bf, RZ, 0xc0, !PT ;  /* 0x000001bf02ff7812 */ /* 0x000fe4000780c0ff */
[----:B------:R-:W-:Y:S01]  /*b5e0*/  SHF.R.S32.HI R0, RZ, 0x1f, R3 ;  /* 0x0000001fff007819 */ /* 0x000fe20000011403 */
[----:B------:R0:W-:Y:S04]  /*b5f0*/  STL [R1+0x38], R4 ;  /* 0x0000380401007387 */ /* 0x0001e80000100800 */
[----:B------:R-:W-:-:S04]  /*b600*/  IMAD R0, R0, UR4, RZ ;  /* 0x0000000400007c24 */ /* 0x000fc8000f8e02ff */
[C---:B------:R-:W-:Y:S02]  /*b610*/  IMAD R0, R3.reuse, UR5, R0 ;  /* 0x0000000503007c24 */ /* 0x040fe4000f8e0200 */
[----:B------:R-:W-:-:S04]  /*b620*/  IMAD.WIDE.U32 R2, R3, UR4, RZ ;  /* 0x0000000403027c25 */ /* 0x000fc8000f8e00ff */
[----:B------:R-:W-:Y:S01]  /*b630*/  IMAD.IADD R0, R3, 0x1, R0 ;  /* 0x0000000103007824 */ /* 0x000fe200078e0200 */
[----:B------:R0:W-:Y:S04]  /*b640*/  STL.64 [R1+0x28], R2 ;  /* 0x0000280201007387 */ /* 0x0001e80000100a00 */
[----:B------:R0:W-:Y:S01]  /*b650*/  STL [R1], R0 ;  /* 0x0000000001007387 */ /* 0x0001e20000100800 */
[----:B------:R-:W-:Y:S05]  /*b660*/  @!P0 BRA `(.L_x_235) ;  /* 0x0000000000408947 */ /* 0x000fea0003800000 */
[----:B0-----:R-:W-:Y:S01]  /*b670*/  MOV R2, 0x0 ;  /* 0x0000000000027802 */ /* 0x001fe20000000f00 */
        /* <DEDUP_REMOVED lines=15> */
.L_x_235:
[----:B------:R-:W-:Y:S05]  /*b770*/  BSYNC B6 ;  /* 0x0000000000067941 */ /* 0x000fea0003800000 */
.L_x_234:
[----:B0-----:R-:W2:Y:S01]  /*b780*/  LDL.LU R2, [R1] ;  /* 0x0000000001027983 */ /* 0x001ea20000300800 */
[----:B------:R-:W0:Y:S01]  /*b790*/  LDC R10, c[0x0][0x448] ;  /* 0x00011200ff0a7b82 */ /* 0x000e220000000800 */
[----:B------:R-:W-:Y:S01]  /*b7a0*/  ULDC.64 UR4, c[0x0][0x2d8] ;  /* 0x0000b60000047ab9 */ /* 0x000fe20000000a00 */
[----:B------:R-:W-:Y:S01]  /*b7b0*/  ULDC.64 UR6, c[0x0][0x2e0] ;  /* 0x0000b80000067ab9 */ /* 0x000fe20000000a00 */
[----:B------:R-:W3:Y:S01]  /*b7c0*/  LDL.LU.64 R20, [R1+0x28] ;  /* 0x0000280001147983 */ /* 0x000ee20000300a00 */
[----:B------:R-:W-:-:S03]  /*b7d0*/  ULDC.64 UR8, c[0x0][0x280] ;  /* 0x0000a00000087ab9 */ /* 0x000fc60000000a00 */
[----:B------:R-:W4:Y:S01]  /*b7e0*/  LDL.LU R0, [R1+0x38] ;  /* 0x0000380001007983 */ /* 0x000f220000300800 */
[----:B------:R-:W1:Y:S01]  /*b7f0*/  S2R R13, SR_TID.X ;  /* 0x00000000000d7919 */ /* 0x000e620000002100 */
[----:B0-----:R-:W-:-:S13]  /*b800*/  ISETP.NE.AND P0, PT, R10, 0x1, PT ;  /* 0x000000010a00780c */ /* 0x001fda0003f05270 */
[----:B------:R-:W0:Y:S01]  /*b810*/  @P0 LDC R4, c[0x0][0x44c] ;  /* 0x00011300ff040b82 */ /* 0x000e220000000800 */
[----:B-1----:R-:W-:-:S07]  /*b820*/  IMAD.SHL.U32 R11, R13, 0x8, RZ ;  /* 0x000000080d0b7824 */ /* 0x002fce00078e00ff */
[----:B------:R-:W1:Y:S01]  /*b830*/  @P0 LDC R5, c[0x0][0x450] ;  /* 0x00011400ff050b82 */ /* 0x000e620000000800 */
[----:B------:R-:W-:-:S04]  /*b840*/  LOP3.LUT R11, R11, 0x18, RZ, 0xc0, !PT ;  /* 0x000000180b0b7812 */ /* 0x000fc800078ec0ff */
[C---:B------:R-:W-:Y:S02]  /*b850*/  LOP3.LUT R12, R11.reuse, 0x20, RZ, 0xfc, !PT ;  /* 0x000000200b0c7812 */ /* 0x040fe400078efcff */
[----:B------:R-:W-:Y:S01]  /*b860*/  LOP3.LUT R11, R11, 0x40, RZ, 0xfc, !PT ;  /* 0x000000400b0b7812 */ /* 0x000fe200078efcff */
[----:B--2---:R-:W-:Y:S02]  /*b870*/  IMAD.MOV.U32 R3, RZ, RZ, R2 ;  /* 0x000000ffff037224 */ /* 0x004fe400078e0002 */
[----:B---3--:R-:W-:Y:S01]  /*b880*/  IMAD.MOV.U32 R2, RZ, RZ, R20 ;  /* 0x000000ffff027224 */ /* 0x008fe200078e0014 */
[----:B------:R-:W2:Y:S03]  /*b890*/  S2R R21, SR_TID.X ;  /* 0x0000000000157919 */ /* 0x000ea60000002100 */
[C---:B------:R-:W-:Y:S01]  /*b8a0*/  IMAD.WIDE.U32 R2, R26.reuse, UR4, R2 ;  /* 0x000000041a027c25 */ /* 0x040fe2000f8e0002 */
[----:B------:R-:W3:Y:S03]  /*b8b0*/  S2R R20, SR_TID.X ;  /* 0x0000000000147919 */ /* 0x000ee60000002100 */
[----:B------:R-:W-:Y:S01]  /*b8c0*/  IMAD R3, R26, UR5, R3 ;  /* 0x000000051a037c24 */ /* 0x000fe2000f8e0203 */
[----:B------:R-:W-:Y:S01]  /*b8d0*/  ULDC.64 UR4, c[0x0][0x2d0] ;  /* 0x0000b40000047ab9 */ /* 0x000fe20000000a00 */
[----:B----4-:R-:W-:-:S02]  /*b8e0*/  IMAD R0, R0, UR6, RZ ;  /* 0x0000000600007c24 */ /* 0x010fc4000f8e02ff */
[----:B------:R-:W-:-:S04]  /*b8f0*/  IMAD.WIDE.U32 R2, R28, UR6, R2 ;  /* 0x000000061c027c25 */ /* 0x000fc8000f8e0002 */
[----:B------:R-:W-:Y:S01]  /*b900*/  IMAD R0, R28, UR7, R0 ;  /* 0x000000071c007c24 */ /* 0x000fe2000f8e0200 */
[----:B------:R-:W-:-:S03]  /*b910*/  ULDC.64 UR6, c[0x0][0x2c8] ;  /* 0x0000b20000067ab9 */ /* 0x000fc60000000a00 */
[----:B------:R-:W-:Y:S02]  /*b920*/  IMAD.IADD R3, R3, 0x1, R0 ;  /* 0x0000000103037824 */ /* 0x000fe400078e0200 */
[----:B--2---:R-:W-:Y:S01]  /*b930*/  IMAD.SHL.U32 R21, R21, 0x20, RZ ;  /* 0x0000002015157824 */ /* 0x004fe200078e00ff */
[----:B---3--:R-:W-:-:S04]  /*b940*/  LOP3.LUT R20, R20, 0x7f, RZ, 0xc0, !PT ;  /* 0x0000007f14147812 */ /* 0x008fc800078ec0ff */
[----:B------:R-:W-:Y:S02]  /*b950*/  LOP3.LUT R21, R21, 0x60, RZ, 0xc0, !PT ;  /* 0x0000006015157812 */ /* 0x000fe400078ec0ff */
[----:B------:R-:W-:-:S04]  /*b960*/  SHF.R.U32.HI R20, RZ, 0x2, R20 ;  /* 0x00000002ff147819 */ /* 0x000fc80000011614 */
[----:B------:R-:W-:Y:S02]  /*b970*/  LOP3.LUT R20, R20, R21, RZ, 0xfc, !PT ;  /* 0x0000001514147212 */ /* 0x000fe400078efcff */
[----:B------:R-:W-:-:S03]  /*b980*/  LOP3.LUT R21, R13, 0x7f, RZ, 0xc0, !PT ;  /* 0x0000007f0d157812 */ /* 0x000fc600078ec0ff */
[----:B------:R-:W-:Y:S01]  /*b990*/  IMAD R6, R25, 0xc0, R20 ;  /* 0x000000c019067824 */ /* 0x000fe200078e0214 */
[----:B------:R-:W-:Y:S01]  /*b9a0*/  SHF.R.U32.HI R21, RZ, 0x2, R21 ;  /* 0x00000002ff157819 */ /* 0x000fe20000011615 */
[----:B------:R-:W-:Y:S02]  /*b9b0*/  IMAD.SHL.U32 R20, R13, 0x8, RZ ;  /* 0x000000080d147824 */ /* 0x000fe400078e00ff */
[----:B0-----:R-:W-:-:S03]  /*b9c0*/  @P0 IMAD.HI.U32 R0, R6, R4, RZ ;  /* 0x0000000406000227 */ /* 0x001fc600078e00ff */
[----:B------:R-:W-:Y:S01]  /*b9d0*/  LOP3.LUT R20, R20, 0x18, RZ, 0xc0, !PT ;  /* 0x0000001814147812 */ /* 0x000fe200078ec0ff */
[----:B------:R-:W-:Y:S01]  /*b9e0*/  IMAD.MOV.U32 R4, RZ, RZ, R6 ;  /* 0x000000ffff047224 */ /* 0x000fe200078e0006 */
[----:B-1----:R-:W-:-:S04]  /*b9f0*/  @P0 SHF.R.U32.HI R4, RZ, R5, R0 ;  /* 0x00000005ff040219 */ /* 0x002fc80000011600 */
[----:B------:R-:W-:-:S05]  /*ba00*/  SHF.R.S32.HI R0, RZ, 0x1f, R4 ;  /* 0x0000001fff007819 */ /* 0x000fca0000011404 */
[----:B------:R-:W-:-:S04]  /*ba10*/  IMAD R0, R0, UR4, RZ ;  /* 0x0000000400007c24 */ /* 0x000fc8000f8e02ff */
[C---:B------:R-:W-:Y:S02]  /*ba20*/  IMAD R7, R4.reuse, UR5, R0 ;  /* 0x0000000504077c24 */ /* 0x040fe4000f8e0200 */
[----:B------:R-:W-:Y:S02]  /*ba30*/  IMAD.MOV R0, RZ, RZ, -R4 ;  /* 0x000000ffff007224 */ /* 0x000fe400078e0a04 */
[----:B------:R-:W-:-:S04]  /*ba40*/  IMAD.WIDE.U32 R4, R4, UR4, R2 ;  /* 0x0000000404047c25 */ /* 0x000fc8000f8e0002 */
[----:B------:R-:W-:Y:S02]  /*ba50*/  IMAD R0, R10, R0, R6 ;  /* 0x000000000a007224 */ /* 0x000fe400078e0206 */
[----:B------:R-:W-:-:S03]  /*ba60*/  IMAD.IADD R5, R5, 0x1, R7 ;  /* 0x0000000105057824 */ /* 0x000fc600078e0207 */
[----:B------:R-:W-:Y:S01]  /*ba70*/  SHF.R.S32.HI R7, RZ, 0x1f, R0 ;  /* 0x0000001fff077819 */ /* 0x000fe20000011400 */
[----:B------:R-:W-:-:S04]  /*ba80*/  IMAD.WIDE.U32 R8, R0, UR6, R4 ;  /* 0x0000000600087c25 */ /* 0x000fc8000f8e0004 */
[----:B------:R-:W-:Y:S01]  /*ba90*/  IMAD R7, R7, UR6, RZ ;  /* 0x0000000607077c24 */ /* 0x000fe2000f8e02ff */
[----:B------:R-:W-:Y:S01]  /*baa0*/  LEA R4, P1, R8, UR8, 0x1 ;  /* 0x0000000808047c11 */ /* 0x000fe2000f8208ff */
[----:B------:R-:W-:Y:S02]  /*bab0*/  VIADD R5, R6, 0x80 ;  /* 0x0000008006057836 */ /* 0x000fe40000000000 */
[----:B------:R-:W-:Y:S02]  /*bac0*/  IMAD R0, R0, UR7, R7 ;  /* 0x0000000700007c24 */ /* 0x000fe4000f8e0207 */
[----:B------:R-:W0:Y:S01]  /*bad0*/  @P0 LDC R7, c[0x0][0x44c] ;  /* 0x00011300ff070b82 */ /* 0x000e220000000800 */
[----:B------:R-:W-:Y:S02]  /*bae0*/  IMAD.MOV.U32 R6, RZ, RZ, R5 ;  /* 0x000000ffff067224 */ /* 0x000fe400078e0005 */
[----:B------:R-:W-:-:S05]  /*baf0*/  IMAD.IADD R0, R9, 0x1, R0 ;  /* 0x0000000109007824 */ /* 0x000fca00078e0200 */
[----:B------:R-:W-:Y:S02]  /*bb00*/  LEA.HI.X R0, R8, UR9, R0, 0x1, P1 ;  /* 0x0000000908007c11 */ /* 0x000fe400088f0c00 */
[----:B------:R-:W1:Y:S01]  /*bb10*/  @P0 LDC R8, c[0x0][0x450] ;  /* 0x00011400ff080b82 */ /* 0x000e620000000800 */
[----:B0-----:R-:W-:-:S05]  /*bb20*/  @P0 IMAD.HI.U32 R7, R5, R7, RZ ;  /* 0x0000000705070227 */ /* 0x001fca00078e00ff */
[----:B-1----:R-:W-:-:S04]  /*bb30*/  @P0 SHF.R.U32.HI R6, RZ, R8, R7 ;  /* 0x00000008ff060219 */ /* 0x002fc80000011607 */
[C---:B------:R-:W-:Y:S01]  /*bb40*/  IADD3 R7, -R6.reuse, RZ, RZ ;  /* 0x000000ff06077210 */ /* 0x040fe20007ffe1ff */
[----:B------:R-:W-:-:S04]  /*bb50*/  IMAD.WIDE.U32 R2, R6, UR4, R2 ;  /* 0x0000000406027c25 */ /* 0x000fc8000f8e0002 */
[----:B------:R-:W-:Y:S01]  /*bb60*/  IMAD R5, R10, R7, R5 ;  /* 0x000000070a057224 */ /* 0x000fe200078e0205 */
[----:B------:R-:W-:-:S05]  /*bb70*/  SHF.R.S32.HI R7, RZ, 0x1f, R6 ;  /* 0x0000001fff077819 */ /* 0x000fca0000011406 */
[----:B------:R-:W-:Y:S01]  /*bb80*/  IMAD R7, R7, UR4, RZ ;  /* 0x0000000407077c24 */ /* 0x000fe2000f8e02ff */
[----:B------:R-:W-:Y:S02]  /*bb90*/  ULDC UR4, c[0x0][0x2b8] ;  /* 0x0000ae0000047ab9 */ /* 0x000fe40000000800 */
[----:B------:R-:W-:Y:S01]  /*bba0*/  ISETP.GE.AND P3, PT, R20, UR4, PT ;  /* 0x0000000414007c0c */ /* 0x000fe2000bf66270 */
[----:B------:R-:W-:Y:S01]  /*bbb0*/  IMAD R7, R6, UR5, R7 ;  /* 0x0000000506077c24 */ /* 0x000fe2000f8e0207 */
[----:B------:R-:W-:Y:S01]  /*bbc0*/  SHF.R.S32.HI R6, RZ, 0x1f, R5 ;  /* 0x0000001fff067819 */ /* 0x000fe20000011405 */
[----:B------:R-:W-:Y:S01]  /*bbd0*/  UMOV UR5, 0xffffffff ;  /* 0xffffffff00057882 */ /* 0x000fe20000000000 */
[----:B------:R-:W-:Y:S01]  /*bbe0*/  ISETP.GE.AND P1, PT, R11, UR4, PT ;  /* 0x000000040b007c0c */ /* 0x000fe2000bf26270 */
[----:B------:R-:W-:Y:S02]  /*bbf0*/  IMAD.IADD R3, R3, 0x1, R7 ;  /* 0x0000000103037824 */ /* 0x000fe400078e0207 */
[----:B------:R-:W-:-:S02]  /*bc00*/  IMAD R6, R6, UR6, RZ ;  /* 0x0000000606067c24 */ /* 0x000fc4000f8e02ff */
[----:B------:R-:W-:-:S04]  /*bc10*/  IMAD.WIDE.U32 R2, R5, UR6, R2 ;  /* 0x0000000605027c25 */ /* 0x000fc8000f8e0002 */
[----:B------:R-:W-:Y:S01]  /*bc20*/  IMAD R6, R5, UR7, R6 ;  /* 0x0000000705067c24 */ /* 0x000fe2000f8e0206 */
[----:B------:R-:W-:-:S03]  /*bc30*/  LEA R8, P0, R2, UR8, 0x1 ;  /* 0x0000000802087c11 */ /* 0x000fc6000f8008ff */
[----:B------:R-:W-:-:S05]  /*bc40*/  IMAD.IADD R3, R3, 0x1, R6 ;  /* 0x0000000103037824 */ /* 0x000fca00078e0206 */
[----:B------:R-:W-:Y:S02]  /*bc50*/  LEA.HI.X R3, R2, UR9, R3, 0x1, P0 ;  /* 0x0000000902037c11 */ /* 0x000fe400080f0c03 */
[----:B------:R-:W-:Y:S01]  /*bc60*/  ISETP.GE.AND P0, PT, R12, UR4, PT ;  /* 0x000000040c007c0c */ /* 0x000fe2000bf06270 */
[----:B------:R-:W-:-:S12]  /*bc70*/  BRA.DIV UR5, `(.L_x_236) ;  /* 0x0000003605407947 */ /* 0x000fd8000b800000 */
[----:B------:R-:W2:Y:S04]  /*bc80*/  LDL.LU R5, [R1+0x30] ;  /* 0x0000300001057983 */ /* 0x000ea80000300800 */
[----:B------:R-:W3:Y:S01]  /*bc90*/  LDL R9, [R1+0x1c] ;  /* 0x00001c0001097983 */ /* 0x000ee20000100800 */
[----:B------:R-:W-:-:S03]  /*bca0*/  IMAD R25, R25, 0xc0, R21 ;  /* 0x000000c019197824 */ /* 0x000fc600078e0215 */
[----:B------:R-:W-:Y:S01]  /*bcb0*/  SHFL.IDX PT, R6, R0, RZ, 0x1c1f ;  /* 0x001c1fff00067589 */ /* 0x000fe200000e0000 */
[----:B--2---:R-:W-:-:S03]  /*bcc0*/  IMAD R2, R5, R10, RZ ;  /* 0x0000000a05027224 */ /* 0x004fc600078e02ff */
[----:B------:R-:W0:Y:S02]  /*bcd0*/  SHFL.IDX PT, R5, R4, RZ, 0x1c1f ;  /* 0x001c1fff04057589 */ /* 0x000e2400000e0000 */
[----:B------:R-:W-:-:S13]  /*bce0*/  ISETP.GE.AND P2, PT, R25, R2, PT ;  /* 0x000000021900720c */ /* 0x000fda0003f46270 */
[----:B0-----:R-:W-:-:S05]  /*bcf0*/  @!P2 LEA R5, P4, R20, R5, 0x1 ;  /* 0x000000051405a211 */ /* 0x001fca00078808ff */
[----:B------:R-:W-:-:S04]  /*bd00*/  @!P2 IMAD.X R6, RZ, RZ, R6, P4 ;  /* 0x000000ffff06a224 */ /* 0x000fc800020e0606 */
[----:B------:R-:W-:Y:S02]  /*bd10*/  @!P2 IMAD.MOV.U32 R7, RZ, RZ, R6 ;  /* 0x000000ffff07a224 */ /* 0x000fe400078e0006 */
[----:B------:R-:W-:Y:S02]  /*bd20*/  @!P2 IMAD.MOV.U32 R6, RZ, RZ, R5 ;  /* 0x000000ffff06a224 */ /* 0x000fe400078e0005 */
[----:B------:R-:W0:Y:S04]  /*bd30*/  SHFL.IDX PT, R5, R4, 0x1, 0x1c1f ;  /* 0x003c1f0004057f89 */ /* 0x000e2800000e0000 */
[----:B---3--:R-:W-:Y:S04]  /*bd40*/  @!P2 LDGSTS.E.BYPASS.LTC128B.128 [R9+0xc400], desc[UR36][R6.64], !P3 ;  /* 0x0c4000000609afae */ /* 0x008fe8000d901d64 */
[----:B------:R-:W-:Y:S04]  /*bd50*/  @!P2 LDGSTS.E.BYPASS.LTC128B.128 [R9+0xf400], desc[UR36][R6.64+0x40], !P0 ;  /* 0x0f4000400609afae */ /* 0x000fe8000c101d64 */
[----:B------:R1:W-:Y:S04]  /*bd60*/  @!P2 LDGSTS.E.BYPASS.LTC128B.128 [R9+0x12400], desc[UR36][R6.64+0x80], !P1 ;  /* 0x124000800609afae */ /* 0x0003e8000c901d64 */
[----:B-1----:R-:W1:Y:S01]  /*bd70*/  SHFL.IDX PT, R7, R0, 0x1, 0x1c1f ;  /* 0x003c1f0000077f89 */ /* 0x002e6200000e0000 */
[----:B------:R-:W-:-:S05]  /*bd80*/  VIADD R6, R25, 0x20 ;  /* 0x0000002019067836 */ /* 0x000fca0000000000 */
[----:B------:R-:W-:-:S13]  /*bd90*/  ISETP.GE.AND P2, PT, R6, R2, PT ;  /* 0x000000020600720c */ /* 0x000fda0003f46270 */
[----:B0-----:R-:W-:-:S05]  /*bda0*/  @!P2 LEA R5, P4, R20, R5, 0x1 ;  /* 0x000000051405a211 */ /* 0x001fca00078808ff */
[----:B-1----:R-:W-:Y:S02]  /*bdb0*/  @!P2 IMAD.X R7, RZ, RZ, R7, P4 ;  /* 0x000000ffff07a224 */ /* 0x002fe400020e0607 */
[----:B------:R-:W-:Y:S02]  /*bdc0*/  @!P2 IMAD.MOV.U32 R6, RZ, RZ, R5 ;  /* 0x000000ffff06a224 */ /* 0x000fe400078e0005 */
[----:B------:R-:W0:Y:S04]  /*bdd0*/  SHFL.IDX PT, R5, R4, 0x2, 0x1c1f ;  /* 0x005c1f0004057f89 */ /* 0x000e2800000e0000 */
[----:B------:R-:W-:Y:S04]  /*bde0*/  @!P2 LDGSTS.E.BYPASS.LTC128B.128 [R9+0xcc00], desc[UR36][R6.64], !P3 ;  /* 0x0cc000000609afae */ /* 0x000fe8000d901d64 */
[----:B------:R-:W-:Y:S04]  /*bdf0*/  @!P2 LDGSTS.E.BYPASS.LTC128B.128 [R9+0xfc00], desc[UR36][R6.64+0x40], !P0 ;  /* 0x0fc000400609afae */ /* 0x000fe8000c101d64 */
[----:B------:R1:W-:Y:S04]  /*be00*/  @!P2 LDGSTS.E.BYPASS.LTC128B.128 [R9+0x12c00], desc[UR36][R6.64+0x80], !P1 ;  /* 0x12c000800609afae */ /* 0x0003e8000c901d64 */
[----:B------:R-:W-:Y:S04]  /*be10*/  SHFL.IDX PT, R4, R4, 0x3, 0x1c1f ;  /* 0x007c1f0004047f89 */ /* 0x000fe800000e0000 */
[----:B-1----:R-:W1:Y:S01]  /*be20*/  SHFL.IDX PT, R7, R0, 0x2, 0x1c1f ;  /* 0x005c1f0000077f89 */ /* 0x002e6200000e0000 */
[----:B------:R-:W-:-:S03]  /*be30*/  VIADD R6, R25, 0x40 ;  /* 0x0000004019067836 */ /* 0x000fc60000000000 */
[----:B------:R-:W2:Y:S02]  /*be40*/  SHFL.IDX PT, R0, R0, 0x3, 0x1c1f ;  /* 0x007c1f0000007f89 */ /* 0x000ea400000e0000 */
[----:B------:R-:W-:-:S13]  /*be50*/  ISETP.GE.AND P2, PT, R6, R2, PT ;  /* 0x000000020600720c */ /* 0x000fda0003f46270 */
[----:B0-----:R-:W-:-:S05]  /*be60*/  @!P2 LEA R5, P4, R20, R5, 0x1 ;  /* 0x000000051405a211 */ /* 0x001fca00078808ff */
[----:B-1----:R-:W-:Y:S02]  /*be70*/  @!P2 IMAD.X R7, RZ, RZ, R7, P4 ;  /* 0x000000ffff07a224 */ /* 0x002fe400020e0607 */
[----:B------:R-:W-:Y:S02]  /*be80*/  @!P2 IMAD.MOV.U32 R6, RZ, RZ, R5 ;  /* 0x000000ffff06a224 */ /* 0x000fe400078e0005 */
[----:B------:R-:W-:-:S03]  /*be90*/  VIADD R5, R25, 0x60 ;  /* 0x0000006019057836 */ /* 0x000fc60000000000 */
[----:B------:R-:W-:Y:S04]  /*bea0*/  @!P2 LDGSTS.E.BYPASS.LTC128B.128 [R9+0xd400], desc[UR36][R6.64], !P3 ;  /* 0x0d4000000609afae */ /* 0x000fe8000d901d64 */
[----:B------:R-:W-:Y:S04]  /*beb0*/  @!P2 LDGSTS.E.BYPASS.LTC128B.128 [R9+0x10400], desc[UR36][R6.64+0x40], !P0 ;  /* 0x104000400609afae */ /* 0x000fe8000c101d64 */
[----:B------:R-:W-:Y:S01]  /*bec0*/  @!P2 LDGSTS.E.BYPASS.LTC128B.128 [R9+0x13400], desc[UR36][R6.64+0x80], !P1 ;  /* 0x134000800609afae */ /* 0x000fe2000c901d64 */
[----:B------:R-:W-:-:S13]  /*bed0*/  ISETP.GE.AND P2, PT, R5, R2, PT ;  /* 0x000000020500720c */ /* 0x000fda0003f46270 */
[----:B------:R-:W-:-:S05]  /*bee0*/  @!P2 LEA R4, P4, R20, R4, 0x1 ;  /* 0x000000041404a211 */ /* 0x000fca00078808ff */
[----:B--2---:R-:W-:-:S04]  /*bef0*/  @!P2 IMAD.X R0, RZ, RZ, R0, P4 ;  /* 0x000000ffff00a224 */ /* 0x004fc800020e0600 */
[----:B------:R-:W-:Y:S02]  /*bf00*/  @!P2 IMAD.MOV.U32 R5, RZ, RZ, R0 ;  /* 0x000000ffff05a224 */ /* 0x000fe400078e0000 */
[----:B------:R-:W-:Y:S04]  /*bf10*/  SHFL.IDX PT, R0, R3, RZ, 0x1c1f ;  /* 0x001c1fff03007589 */ /* 0x000fe800000e0000 */
[----:B------:R-:W-:Y:S04]  /*bf20*/  @!P2 LDGSTS.E.BYPASS.LTC128B.128 [R9+0xdc00], desc[UR36][R4.64], !P3 ;  /* 0x0dc000000409afae */ /* 0x000fe8000d901d64 */
[----:B------:R-:W-:Y:S04]  /*bf30*/  @!P2 LDGSTS.E.BYPASS.LTC128B.128 [R9+0x10c00], desc[UR36][R4.64+0x40], !P0 ;  /* 0x10c000400409afae */ /* 0x000fe8000c101d64 */
[----:B------:R0:W-:Y:S04]  /*bf40*/  @!P2 LDGSTS.E.BYPASS.LTC128B.128 [R9+0x13c00], desc[UR36][R4.64+0x80], !P1 ;  /* 0x13c000800409afae */ /* 0x0001e8000c901d64 */
[----:B------:R-:W-:Y:S04]  /*bf50*/  SHFL.IDX PT, R3, R3, 0x1, 0x1c1f ;  /* 0x003c1f0003037f89 */ /* 0x000fe800000e0000 */
[----:B0-----:R-:W0:Y:S01]  /*bf60*/  SHFL.IDX PT, R4, R8, RZ, 0x1c1f ;  /* 0x001c1fff08047589 */ /* 0x001e2200000e0000 */
[----:B------:R-:W-:-:S03]  /*bf70*/  VIADD R5, R25, 0x80 ;  /* 0x0000008019057836 */ /* 0x000fc60000000000 */
[----:B------:R-:W1:Y:S02]  /*bf80*/  SHFL.IDX PT, R8, R8, 0x1, 0x1c1f ;  /* 0x003c1f0008087f89 */ /* 0x000e6400000e0000 */
[----:B------:R-:W-:-:S13]  /*bf90*/  ISETP.GE.AND P2, PT, R5, R2, PT ;  /* 0x000000020500720c */ /* 0x000fda0003f46270 */
[----:B0-----:R-:W-:-:S05]  /*bfa0*/  @!P2 LEA R4, P4, R20, R4, 0x1 ;  /* 0x000000041404a211 */ /* 0x001fca00078808ff */
[----:B------:R-:W-:-:S04]  /*bfb0*/  @!P2 IMAD.X R0, RZ, RZ, R0, P4 ;  /* 0x000000ffff00a224 */ /* 0x000fc800020e0600 */
[----:B------:R-:W-:-:S05]  /*bfc0*/  @!P2 IMAD.MOV.U32 R5, RZ, RZ, R0 ;  /* 0x000000ffff05a224 */ /* 0x000fca00078e0000 */
[----:B------:R0:W-:Y:S04]  /*bfd0*/  @!P2 LDGSTS.E.BYPASS.LTC128B.128 [R9+0xe400], desc[UR36][R4.64], !P3 ;  /* 0x0e4000000409afae */ /* 0x0001e8000d901d64 */
[----:B------:R0:W-:Y:S04]  /*bfe0*/  @!P2 LDGSTS.E.BYPASS.LTC128B.128 [R9+0x11400], desc[UR36][R4.64+0x40], !P0 ;  /* 0x114000400409afae */ /* 0x0001e8000c101d64 */
[----:B-1----:R0:W-:Y:S02]  /*bff0*/  @!P2 LDGSTS.E.BYPASS.LTC128B.128 [R9+0x14400], desc[UR36][R4.64+0x80], !P1 ;  /* 0x144000800409afae */ /* 0x0021e4000c901d64 */
.L_x_315:
[----:B------:R-:W2:Y:S01]  /*c000*/  LDL R0, [R1+0x1c] ;  /* 0x00001c0001007983 */ /* 0x000ea20000100800 */
[----:B------:R-:W-:-:S05]  /*c010*/  VIADD R25, R25, 0xa0 ;  /* 0x000000a019197836 */ /* 0x000fca0000000000 */
[----:B------:R-:W-:-:S13]  /*c020*/  ISETP.GE.AND P2, PT, R25, R2, PT ;  /* 0x000000021900720c */ /* 0x000fda0003f46270 */
[----:B------:R-:W-:-:S05]  /*c030*/  @!P2 LEA R2, P4, R20, R8, 0x1 ;  /* 0x000000081402a211 */ /* 0x000fca00078808ff */
[----:B------:R-:W-:-:S05]  /*c040*/  @!P2 IMAD.X R3, RZ, RZ, R3, P4 ;  /* 0x000000ffff03a224 */ /* 0x000fca00020e0603 */
[----:B------:R-:W-:Y:S01]  /*c050*/  @!PT LDS RZ, [RZ] ;  /* 0x00000000fffff984 */ /* 0x000fe20000000800 */
[----:B------:R-:W-:Y:S01]  /*c060*/  @!PT LDS RZ, [RZ] ;  /* 0x00000000fffff984 */ /* 0x000fe20000000800 */
[----:B------:R-:W-:Y:S01]  /*c070*/  @!PT LDS RZ, [RZ] ;  /* 0x00000000fffff984 */ /* 0x000fe20000000800 */
[----:B--2---:R1:W-:Y:S04]  /*c080*/  @!P2 LDGSTS.E.BYPASS.LTC128B.128 [R0+0xec00], desc[UR36][R2.64], !P3 ;  /* 0x0ec000000200afae */ /* 0x0043e8000d901d64 */
[----:B------:R1:W-:Y:S01]  /*c090*/  @!P2 LDGSTS.E.BYPASS.LTC128B.128 [R0+0x11c00], desc[UR36][R2.64+0x40], !P0 ;  /* 0x11c000400200afae */ /* 0x0003e2000c101d64 */
[----:B------:R-:W-:-:S03]  /*c0a0*/  PLOP3.LUT P0, PT, PT, PT, PT, 0x80, 0x0 ;  /* 0x000000000000781c */ /* 0x000fc60003f0f070 */
[----:B------:R1:W-:Y:S01]  /*c0b0*/  @!P2 LDGSTS.E.BYPASS.LTC128B.128 [R0+0x14c00], desc[UR36][R2.64+0x80], !P1 ;  /* 0x14c000800200afae */ /* 0x0003e2000c901d64 */
[----:B------:R-:W-:-:S09]  /*c0c0*/  NOP ;  /* 0x0000000000007918 */ /* 0x000fd20000000000 */
.L_x_237:
[----:B------:R-:W-:Y:S02]  /*c0d0*/  PLOP3.LUT P1, PT, P1, P0, PT, 0xa2, 0x0 ;  /* 0x000000000000781c */ /* 0x000fe40000f21472 */
[----:B------:R-:W-:-:S08]  /*c0e0*/  @P0 R2UR P1, UR4, R17 ;  /* 0x00000000110402ca */ /* 0x000fd00000020000 */
[----:B------:R-:W-:-:S05]  /*c0f0*/  @P0 PLOP3.LUT P0, PT, P1, PT, PT, 0x80, 0x0 ;  /* 0x000000000000081c */ /* 0x000fca0000f0f070 */
[----:B------:R-:W-:Y:S01]  /*c100*/  @!P1 SYNCS.ARRIVE.TRANS64.RED.A0T1 RZ, [UR4+0x2d800], RZ ;  /* 0x02d800ffffff99a7 */ /* 0x000fe20008200404 */
[----:B------:R-:W-:Y:S07]  /*c110*/  @!P1 ARRIVES.LDGSTSBAR.64.TRANSCNT [UR4+0x2d800] ;  /* 0x02d80000ff0099b0 */ /* 0x000fee0008000a84 */
[----:B------:R-:W-:Y:S05]  /*c120*/  @P0 BRA.U.ANY `(.L_x_237) ;  /* 0xfffffffd00e80947 */ /* 0x000fea000393ffff */
[----:B-1----:R-:W2:Y:S02]  /*c130*/  LDL.LU R2, [R1+0x3c] ;  /* 0x00003c0001027983 */ /* 0x002ea40000300800 */
[----:B--2---:R-:W-:-:S05]  /*c140*/  VIADD R2, R2, 0x1 ;  /* 0x0000000102027836 */ /* 0x004fca0000000000 */
[----:B------:R1:W-:Y:S01]  /*c150*/  STL [R1+0x3c], R2 ;  /* 0x00003c0201007387 */ /* 0x0003e20000100800 */
[----:B------:R-:W-:-:S04]  /*c160*/  LEA.HI R0, R2, R2, RZ, 0x1 ;  /* 0x0000000202007211 */ /* 0x000fc800078f08ff */
[----:B------:R-:W-:-:S05]  /*c170*/  LOP3.LUT R0, R0, 0xfffffffe, RZ, 0xc0, !PT ;  /* 0xfffffffe00007812 */ /* 0x000fca00078ec0ff */
[----:B------:R-:W-:-:S05]  /*c180*/  IMAD.IADD R0, R2, 0x1, -R0 ;  /* 0x0000000102007824 */ /* 0x000fca00078e0a00 */
[----:B------:R-:W-:Y:S01]  /*c190*/  SHF.L.U32 R0, R0, 0x1f, RZ ;  /* 0x0000001f00007819 */ /* 0x000fe200000006ff */
[----:B------:R-:W-:Y:S01]  /*c1a0*/  NOP ;  /* 0x0000000000007918 */ /* 0x000fe20000000000 */
[----:B------:R1:W-:Y:S01]  /*c1b0*/  SYNCS.ARRIVE.TRANS64.A1T0 RZ, [R17+URZ+0x2d800], RZ ;  /* 0x02d800ff11ff79a7 */ /* 0x0003e2000810003f */
[----:B------:R-:W-:Y:S01]  /*c1c0*/  BSSY B0, `(.L_x_238) ;  /* 0x0000003000007945 */ /* 0x000fe20003800000 */
[----:B------:R-:W2:Y:S03]  /*c1d0*/  SYNCS.PHASECHK.TRANS64.TRYWAIT P0, [R17+URZ+0x2d820], R0 ;  /* 0x02d82000110075a7 */ /* 0x000ea6000800017f */
[----:B-12---:R-:W-:Y:S05]  /*c1e0*/  @!P0 BRA `(.L_x_239) ;  /* 0x0000003400e48947 */ /* 0x006fea0003800000 */
.L_x_316:
[----:B------:R-:W-:Y:S05]  /*c1f0*/  BSYNC B0 ;  /* 0x0000000000007941 */ /* 0x000fea0003800000 */
.L_x_238:
[----:B------:R-:W1:Y:S04]  /*c200*/  LDL.LU R3, [R1+0x34] ;  /* 0x0000340001037983 */ /* 0x000e680000300800 */
[----:B------:R-:W2:Y:S01]  /*c210*/  LDL R2, [R1+0x10] ;  /* 0x0000100001027983 */ /* 0x000ea20000100800 */
[----:B------:R-:W-:Y:S01]  /*c220*/  BSSY B0, `(.L_x_240) ;  /* 0x00000fa000007945 */ /* 0x000fe20003800000 */
[----:B-1----:R-:W-:-:S05]  /*c230*/  VIADD R0, R3, 0xfffffffe ;  /* 0xfffffffe03007836 */ /* 0x002fca0000000000 */
[----:B--2---:R-:W-:-:S13]  /*c240*/  ISETP.GE.AND P0, PT, R0, R2, PT ;  /* 0x000000020000720c */ /* 0x004fda0003f06270 */
[----:B------:R-:W-:Y:S05]  /*c250*/  @!P0 BRA `(.L_x_241) ;  /* 0x0000000c00d88947 */ /* 0x000fea0003800000 */
[----:B------:R-:W0:Y:S01]  /*c260*/  S2R R2, SR_TID.X ;  /* 0x0000000000027919 */ /* 0x000e220000002100 */
[----:B------:R-:W-:Y:S01]  /*c270*/  ULDC UR4, c[0x0][0x2f4] ;  /* 0x0000bd0000047ab9 */ /* 0x000fe20000000800 */
[----:B------:R-:W-:Y:S01]  /*c280*/  IMAD.MOV.U32 R20, RZ, RZ, R29 ;  /* 0x000000ffff147224 */ /* 0x000fe200078e001d */
[----:B------:R1:W-:Y:S01]  /*c290*/  STL [R1], R23 ;  /* 0x0000001701007387 */ /* 0x0003e20000100800 */
[----:B------:R-:W-:Y:S02]  /*c2a0*/  IMAD.MOV.U32 R10, RZ, RZ, R22 ;  /* 0x000000ffff0a7224 */ /* 0x000fe400078e0016 */
[----:B0-----:R-:W-:-:S05]  /*c2b0*/  IMAD.SHL.U32 R4, R2, 0x8, RZ ;  /* 0x0000000802047824 */ /* 0x001fca00078e00ff */
[----:B------:R-:W-:-:S04]  /*c2c0*/  LOP3.LUT R4, R4, 0x18, RZ, 0xc0, !PT ;  /* 0x0000001804047812 */ /* 0x000fc800078ec0ff */
[C---:B------:R-:W-:Y:S02]  /*c2d0*/  LOP3.LUT R3, R4.reuse, 0x20, RZ, 0xfc, !PT ;  /* 0x0000002004037812 */ /* 0x040fe400078efcff */
[C---:B------:R-:W-:Y:S02]  /*c2e0*/  LOP3.LUT R2, R4.reuse, 0x40, RZ, 0xfc, !PT ;  /* 0x0000004004027812 */ /* 0x040fe400078efcff */
[----:B------:R-:W-:Y:S02]  /*c2f0*/  ISETP.GE.AND P3, PT, R4, UR4, PT ;  /* 0x0000000404007c0c */ /* 0x000fe4000bf66270 */
[----:B------:R-:W-:Y:S02]  /*c300*/  ISETP.GE.AND P2, PT, R3, UR4, PT ;  /* 0x0000000403007c0c */ /* 0x000fe4000bf46270 */
[----:B-1----:R-:W-:-:S13]  /*c310*/  ISETP.GE.AND P1, PT, R2, UR4, PT ;  /* 0x0000000402007c0c */ /* 0x002fda000bf26270 */
.L_x_254:
[----:B------:R-:W2:Y:S01]  /*c320*/  LDL R9, [R1+0x14] ;  /* 0x0000140001097983 */ /* 0x000ea20000100800 */
[----:B------:R-:W0:Y:S03]  /*c330*/  LDC R4, c[0x0][0x430] ;  /* 0x00010c00ff047b82 */ /* 0x000e260000000800 */
[----:B------:R-:W3:Y:S04]  /*c340*/  LDL R8, [R1+0x18] ;  /* 0x0000180001087983 */ /* 0x000ee80000100800 */
[----:B------:R-:W4:Y:S01]  /*c350*/  LDL R7, [R1+0x4] ;  /* 0x0000040001077983 */ /* 0x000f220000100800 */
[----:B------:R-:W1:Y:S03]  /*c360*/  S2R R2, SR_TID.X ;  /* 0x0000000000027919 */ /* 0x000e660000002100 */
[----:B------:R-:W5:Y:S01]  /*c370*/  LDL R6, [R1+0x48] ;  /* 0x0000480001067983 */ /* 0x000f620000100800 */
[----:B0-----:R-:W-:-:S13]  /*c380*/  ISETP.NE.AND P0, PT, R4, 0x1, PT ;  /* 0x000000010400780c */ /* 0x001fda0003f05270 */
[----:B------:R-:W0:Y:S01]  /*c390*/  @P0 LDC R5, c[0x0][0x434] ;  /* 0x00010d00ff050b82 */ /* 0x000e220000000800 */
[----:B-1----:R-:W-:-:S04]  /*c3a0*/  LOP3.LUT R3, R2, 0x7f, RZ, 0xc0, !PT ;  /* 0x0000007f02037812 */ /* 0x002fc800078ec0ff */
[----:B------:R-:W-:-:S03]  /*c3b0*/  SHF.R.U32.HI R4, RZ, 0x2, R3 ;  /* 0x00000002ff047819 */ /* 0x000fc60000011603 */
[----:B------:R-:W1:Y:S01]  /*c3c0*/  @P0 LDC R3, c[0x0][0x438] ;  /* 0x00010e00ff030b82 */ /* 0x000e620000000800 */
[----:B------:R-:W-:Y:S01]  /*c3d0*/  IMAD.SHL.U32 R2, R2, 0x20, RZ ;  /* 0x0000002002027824 */ /* 0x000fe200078e00ff */
[----:B------:R-:W-:-:S04]  /*c3e0*/  LEA R4, R0, R4, 0x7 ;  /* 0x0000000400047211 */ /* 0x000fc800078e38ff */
[----:B------:R-:W-:Y:S01]  /*c3f0*/  LOP3.LUT R2, R2, 0x60, RZ, 0xc0, !PT ;  /* 0x0000006002027812 */ /* 0x000fe200078ec0ff */
[----:B------:R-:W-:Y:S05]  /*c400*/  YIELD ;  /* 0x0000000000007946 */ /* 0x000fea0003800000 */
[----:B------:R-:W-:Y:S01]  /*c410*/  ULDC UR4, c[0x0][0x430] ;  /* 0x00010c0000047ab9 */ /* 0x000fe20000000800 */
[----:B--2---:R-:W-:-:S05]  /*c420*/  IADD3 R4, R2, R4, R9 ;  /* 0x0000000402047210 */ /* 0x004fca0007ffe009 */
[----:B0-----:R-:W-:-:S04]  /*c430*/  @P0 IMAD.HI.U32 R5, R4, R5, RZ ;  /* 0x0000000504050227 */ /* 0x001fc800078e00ff */
[----:B------:R-:W-:Y:S01]  /*c440*/  IMAD.MOV.U32 R2, RZ, RZ, R4 ;  /* 0x000000ffff027224 */ /* 0x000fe200078e0004 */
[----:B-1----:R-:W-:-:S05]  /*c450*/  @P0 SHF.R.U32.HI R2, RZ, R3, R5 ;  /* 0x00000003ff020219 */ /* 0x002fca0000011605 */
[--C-:B------:R-:W-:Y:S01]  /*c460*/  IMAD.MOV R9, RZ, RZ, -R2.reuse ;  /* 0x000000ffff097224 */ /* 0x100fe200078e0a02 */
[----:B------:R-:W-:-:S03]  /*c470*/  SHF.R.S32.HI R3, RZ, 0x1f, R2 ;  /* 0x0000001fff037819 */ /* 0x000fc60000011402 */
[----:B------:R-:W-:Y:S01]  /*c480*/  IMAD R9, R9, UR4, R4 ;  /* 0x0000000409097c24 */ /* 0x000fe2000f8e0204 */
[----:B------:R-:W-:Y:S02]  /*c490*/  ULDC.64 UR4, c[0x0][0x428] ;  /* 0x00010a0000047ab9 */ /* 0x000fe40000000a00 */
[----:B---3--:R-:W-:Y:S02]  /*c4a0*/  IMAD R4, R8, UR4, RZ ;  /* 0x0000000408047c24 */ /* 0x008fe4000f8e02ff */
[----:B----4-:R-:W-:-:S04]  /*c4b0*/  IMAD.WIDE.U32 R2, R7, UR4, R2 ;  /* 0x0000000407027c25 */ /* 0x010fc8000f8e0002 */
[----:B------:R-:W-:Y:S01]  /*c4c0*/  IMAD R4, R7, UR5, R4 ;  /* 0x0000000507047c24 */ /* 0x000fe2000f8e0204 */
[----:B------:R-:W-:-:S03]  /*c4d0*/  ULDC.64 UR4, c[0x0][0x418] ;  /* 0x0001060000047ab9 */ /* 0x000fc60000000a00 */
[----:B------:R-:W-:Y:S01]  /*c4e0*/  IMAD.IADD R3, R4, 0x1, R3 ;  /* 0x0000000104037824 */ /* 0x000fe200078e0203 */
[----:B------:R-:W-:-:S04]  /*c4f0*/  LEA R4, P0, R2, UR4, 0x2 ;  /* 0x0000000402047c11 */ /* 0x000fc8000f8010ff */
[----:B------:R-:W-:-:S05]  /*c500*/  LEA.HI.X R5, R2, UR5, R3, 0x2, P0 ;  /* 0x0000000502057c11 */ /* 0x000fca00080f1403 */
[----:B------:R-:W2:Y:S01]  /*c510*/  LDG.E R7, desc[UR36][R4.64] ;  /* 0x0000002404077981 */ /* 0x000ea2000c1e1900 */
[----:B-----5:R-:W-:Y:S01]  /*c520*/  ISETP.NE.AND P4, PT, R6, 0x3, PT ;  /* 0x000000030600780c */ /* 0x020fe20003f85270 */
[----:B------:R-:W-:-:S05]  /*c530*/  VIADD R22, R10, 0x1 ;  /* 0x000000010a167836 */ /* 0x000fca0000000000 */
[----:B------:R-:W-:-:S04]  /*c540*/  ISETP.NE.AND P0, PT, R22, 0x2, PT ;  /* 0x000000021600780c */ /* 0x000fc80003f05270 */
[----:B------:R-:W-:Y:S01]  /*c550*/  SEL R29, RZ, 0x1, P0 ;  /* 0x00000001ff1d7807 */ /* 0x000fe20000000000 */
[----:B------:R-:W-:Y:S01]  /*c560*/  IMAD.MOV.U32 R23, RZ, RZ, R0 ;  /* 0x000000ffff177224 */ /* 0x000fe200078e0000 */
[----:B------:R-:W-:Y:S02]  /*c570*/  SEL R22, R22, RZ, P0 ;  /* 0x000000ff16167207 */ /* 0x000fe40000000000 */
[----:B------:R-:W-:Y:S02]  /*c580*/  LOP3.LUT R29, R20, R29, RZ, 0x3c, !PT ;  /* 0x0000001d141d7212 */ /* 0x000fe400078e3cff */
[----:B--2---:R-:W-:Y:S01]  /*c590*/  SHF.R.S32.HI R28, RZ, 0x1f, R7 ;  /* 0x0000001fff1c7819 */ /* 0x004fe20000011407 */
[----:B------:R-:W-:Y:S06]  /*c5a0*/  @!P4 BRA `(.L_x_242) ;  /* 0x000000000004c947 */ /* 0x000fec0003800000 */
[----:B------:R-:W-:Y:S01]  /*c5b0*/  BPT.TRAP 0x1 ;  /* 0x000000040000795c */ /* 0x000fe20000300000 */
.L_x_242:
[----:B------:R-:W-:Y:S01]  /*c5c0*/  IMAD R5, R22, 0x8, R17 ;  /* 0x0000000816057824 */ /* 0x000fe200078e0211 */
[----:B------:R-:W-:Y:S01]  /*c5d0*/  SHF.L.U32 R0, R29, 0x1f, RZ ;  /* 0x0000001f1d007819 */ /* 0x000fe200000006ff */
[----:B------:R-:W-:Y:S03]  /*c5e0*/  BSSY B1, `(.L_x_243) ;  /* 0x0000003000017945 */ /* 0x000fe60003800000 */
[----:B------:R-:W0:Y:S02]  /*c5f0*/  SYNCS.PHASECHK.TRANS64.TRYWAIT P0, [R5+URZ+0x2d840], R0 ;  /* 0x02d84000050075a7 */ /* 0x000e24000800017f */
[----:B0-----:R-:W-:Y:S05]  /*c600*/  @!P0 BRA `(.L_x_244) ;  /* 0x0000003000f08947 */ /* 0x001fea0003800000 */
.L_x_317:
[----:B------:R-:W-:Y:S05]  /*c610*/  BSYNC B1 ;  /* 0x0000000000017941 */ /* 0x000fea0003800000 */
.L_x_243:
[----:B------:R-:W1:Y:S01]  /*c620*/  S2R R6, SR_TID.X ;  /* 0x0000000000067919 */ /* 0x000e620000002100 */
[----:B------:R-:W-:Y:S01]  /*c630*/  SHF.R.S32.HI R21, RZ, 0x1f, R9 ;  /* 0x0000001fff157819 */ /* 0x000fe20000011409 */
[----:B------:R-:W-:Y:S01]  /*c640*/  ULDC.64 UR4, c[0x0][0x300] ;  /* 0x0000c00000047ab9 */ /* 0x000fe20000000a00 */
[----:B------:R-:W-:Y:S01]  /*c650*/  ULDC.64 UR6, c[0x0][0x2e8] ;  /* 0x0000ba0000067ab9 */ /* 0x000fe20000000a00 */
[----:B------:R-:W-:Y:S01]  /*c660*/  IMAD.WIDE.U32 R2, R9, UR4, RZ ;  /* 0x0000000409027c25 */ /* 0x000fe2000f8e00ff */
[C---:B------:R-:W-:Y:S02]  /*c670*/  LOP3.LUT P5, RZ, R16.reuse, 0x2, RZ, 0xc0, !PT ;  /* 0x0000000210ff7812 */ /* 0x040fe400078ac0ff */
[----:B------:R-:W-:Y:S01]  /*c680*/  LOP3.LUT P4, RZ, R16, 0x1, RZ, 0xc0, !PT ;  /* 0x0000000110ff7812 */ /* 0x000fe2000788c0ff */
[----:B0-----:R-:W-:-:S04]  /*c690*/  IMAD R0, R21, UR4, RZ ;  /* 0x0000000415007c24 */ /* 0x001fc8000f8e02ff */
[----:B------:R-:W-:Y:S01]  /*c6a0*/  IMAD R0, R9, UR5, R0 ;  /* 0x0000000509007c24 */ /* 0x000fe2000f8e0200 */
[----:B------:R-:W-:-:S03]  /*c6b0*/  ULDC.64 UR4, c[0x0][0x310] ;  /* 0x0000c40000047ab9 */ /* 0x000fc60000000a00 */
[----:B------:R-:W-:Y:S02]  /*c6c0*/  IMAD.IADD R3, R3, 0x1, R0 ;  /* 0x0000000103037824 */ /* 0x000fe400078e0200 */
[----:B------:R-:W-:Y:S02]  /*c6d0*/  IMAD R0, R28, UR4, RZ ;  /* 0x000000041c007c24 */ /* 0x000fe4000f8e02ff */
[----:B------:R-:W-:-:S04]  /*c6e0*/  IMAD.WIDE.U32 R2, R7, UR4, R2 ;  /* 0x0000000407027c25 */ /* 0x000fc8000f8e0002 */
[----:B------:R-:W-:Y:S01]  /*c6f0*/  IMAD R0, R7, UR5, R0 ;  /* 0x0000000507007c24 */ /* 0x000fe2000f8e0200 */
[----:B------:R-:W-:-:S03]  /*c700*/  ULDC.64 UR4, c[0x0][0x308] ;  /* 0x0000c20000047ab9 */ /* 0x000fc60000000a00 */
[----:B------:R-:W-:Y:S02]  /*c710*/  IMAD.IADD R3, R3, 0x1, R0 ;  /* 0x0000000103037824 */ /* 0x000fe400078e0200 */
[----:B-1----:R-:W-:Y:S02]  /*c720*/  IMAD.SHL.U32 R4, R6, 0x8, RZ ;  /* 0x0000000806047824 */ /* 0x002fe400078e00ff */
[----:B------:R-:W-:Y:S01]  /*c730*/  IMAD.WIDE.U32 R2, R26, UR4, R2 ;  /* 0x000000041a027c25 */ /* 0x000fe2000f8e0002 */
[----:B------:R-:W-:Y:S02]  /*c740*/  UMOV UR4, 0xffffffff ;  /* 0xffffffff00047882 */ /* 0x000fe40000000000 */
[----:B------:R-:W-:Y:S01]  /*c750*/  LOP3.LUT R4, R4, 0xd8, RZ, 0xc0, !PT ;  /* 0x000000d804047812 */ /* 0x000fe200078ec0ff */
[----:B------:R-:W-:Y:S02]  /*c760*/  IMAD.SHL.U32 R11, R6, 0x8, RZ ;  /* 0x00000008060b7824 */ /* 0x000fe400078e00ff */
[----:B------:R-:W-:Y:S01]  /*c770*/  IMAD R8, R26, UR5, R3 ;  /* 0x000000051a087c24 */ /* 0x000fe2000f8e0203 */
[----:B------:R-:W-:-:S02]  /*c780*/  LOP3.LUT R4, R4, 0x18, R6, 0x78, !PT ;  /* 0x0000001804047812 */ /* 0x000fc400078e7806 */
[----:B------:R-:W-:Y:S02]  /*c790*/  LEA R6, P0, R2, UR6, 0x1 ;  /* 0x0000000602067c11 */ /* 0x000fe4000f8008ff */
[----:B------:R-:W-:Y:S02]  /*c7a0*/  LOP3.LUT R4, R4, 0x320, R11, 0xf8, !PT ;  /* 0x0000032004047812 */ /* 0x000fe400078ef80b */
[----:B------:R-:W-:-:S03]  /*c7b0*/  LEA.HI.X R8, R2, UR7, R8, 0x1, P0 ;  /* 0x0000000702087c11 */ /* 0x000fc600080f0c08 */
[----:B------:R-:W-:Y:S01]  /*c7c0*/  IMAD R4, R22, 0x3000, R4 ;  /* 0x0000300016047824 */ /* 0x000fe200078e0204 */
[----:B------:R-:W-:Y:S06]  /*c7d0*/  BRA.DIV UR4, `(.L_x_245) ;  /* 0x0000003204907947 */ /* 0x000fec000b800000 */
[----:B------:R-:W0:Y:S01]  /*c7e0*/  S2R R3, SR_TID.X ;  /* 0x0000000000037919 */ /* 0x000e220000002100 */
[----:B------:R-:W-:Y:S01]  /*c7f0*/  LOP3.LUT P6, RZ, R16, 0x4, RZ, 0xc0, !PT ;  /* 0x0000000410ff7812 */ /* 0x000fe200078cc0ff */
[----:B------:R-:W-:Y:S01]  /*c800*/  IMAD R4, R4, 0x2, R17 ;  /* 0x0000000204047824 */ /* 0x000fe200078e0211 */
[----:B------:R-:W1:Y:S04]  /*c810*/  SHFL.IDX PT, R2, R6, RZ, 0x1c1f ;  /* 0x001c1fff06027589 */ /* 0x000e6800000e0000 */
[----:B------:R-:W-:Y:S01]  /*c820*/  SHFL.IDX PT, R25, R8, 0x2, 0x1c1f ;  /* 0x005c1f0008197f89 */ /* 0x000fe200000e0000 */
[----:B0-----:R-:W-:-:S03]  /*c830*/  IMAD.SHL.U32 R11, R3, 0x8, RZ ;  /* 0x00000008030b7824 */ /* 0x001fc600078e00ff */
[----:B------:R-:W0:Y:S02]  /*c840*/  SHFL.IDX PT, R3, R8, RZ, 0x1c1f ;  /* 0x001c1fff08037589 */ /* 0x000e2400000e0000 */
[----:B------:R-:W-:-:S05]  /*c850*/  LOP3.LUT R11, R11, 0x18, RZ, 0xc0, !PT ;  /* 0x000000180b0b7812 */ /* 0x000fca00078ec0ff */
[----:B------:R-:W-:-:S05]  /*c860*/  IMAD.SHL.U32 R0, R11, 0x2, RZ ;  /* 0x000000020b007824 */ /* 0x000fca00078e00ff */
[----:B-1----:R-:W-:-:S05]  /*c870*/  IADD3 R2, P0, R2, R0, RZ ;  /* 0x0000000002027210 */ /* 0x002fca0007f1e0ff */
[----:B0-----:R-:W-:-:S05]  /*c880*/  IMAD.X R3, RZ, RZ, R3, P0 ;  /* 0x000000ffff037224 */ /* 0x001fca00000e0603 */
        /* <DEDUP_REMOVED lines=18> */
.L_x_327:
[----:B------:R-:W-:Y:S02]  /*c9b0*/  LOP3.LUT P6, RZ, R16, 0x4, RZ, 0xc0, !PT ;  /* 0x0000000410ff7812 */ /* 0x000fe400078cc0ff */
[----:B--2---:R-:W-:-:S05]  /*c9c0*/  IADD3 R2, P0, R2, R0, RZ ;  /* 0x0000000002027210 */ /* 0x004fca0007f1e0ff */
[----:B------:R-:W-:Y:S01]  /*c9d0*/  IMAD.X R3, RZ, RZ, R25, P0 ;  /* 0x000000ffff037224 */ /* 0x000fe200000e0619 */
        /* <DEDUP_REMOVED lines=8> */
.L_x_246:
[----:B------:R-:W-:Y:S02]  /*ca60*/  PLOP3.LUT P4, PT, P4, P0, PT, 0xa2, 0x0 ;  /* 0x000000000000781c */ /* 0x000fe40002781472 */
[----:B------:R-:W-:-:S08]  /*ca70*/  @P0 R2UR P4, UR4, R5 ;  /* 0x00000000050402ca */ /* 0x000fd00000080000 */
[----:B------:R-:W-:-:S05]  /*ca80*/  @P0 PLOP3.LUT P0, PT, P4, PT, PT, 0x80, 0x0 ;  /* 0x000000000000081c */ /* 0x000fca000270f070 */
[----:B------:R-:W-:Y:S01]  /*ca90*/  @!P4 SYNCS.ARRIVE.TRANS64.RED.A0T1 RZ, [UR4+0x2d830], RZ ;  /* 0x02d830ffffffc9a7 */ /* 0x000fe20008200404 */
[----:B------:R-:W-:Y:S07]  /*caa0*/  @!P4 ARRIVES.LDGSTSBAR.64.TRANSCNT [UR4+0x2d830] ;  /* 0x02d83000ff00c9b0 */ /* 0x000fee0008000a84 */
[----:B------:R-:W-:Y:S05]  /*cab0*/  @P0 BRA.U.ANY `(.L_x_246) ;  /* 0xfffffffd00e80947 */ /* 0x000fea000393ffff */
[----:B------:R-:W-:Y:S01]  /*cac0*/  NOP ;  /* 0x0000000000007918 */ /* 0x000fe20000000000 */
[----:B-1----:R-:W2:Y:S02]  /*cad0*/  LDL R2, [R1+0x48] ;  /* 0x0000480001027983 */ /* 0x002ea40000100800 */
[----:B--2---:R-:W-:-:S13]  /*cae0*/  ISETP.NE.AND P5, PT, R2, 0x3, PT ;  /* 0x000000030200780c */ /* 0x004fda0003fa5270 */
[----:B------:R-:W-:Y:S05]  /*caf0*/  @!P5 BRA `(.L_x_247) ;  /* 0x000000000004d947 */ /* 0x000fea0003800000 */
[----:B------:R-:W-:Y:S01]  /*cb00*/  BPT.TRAP 0x1 ;  /* 0x000000040000795c */ /* 0x000fe20000300000 */
.L_x_247:
[----:B------:R1:W-:Y:S01]  /*cb10*/  SYNCS.ARRIVE.TRANS64.A1T0 RZ, [R5+URZ+0x2d830], RZ ;  /* 0x02d830ff05ff79a7 */ /* 0x0003e2000810003f */
[----:B------:R-:W-:Y:S05]  /*cb20*/  @!P5 BRA `(.L_x_248) ;  /* 0x000000000004d947 */ /* 0x000fea0003800000 */
[----:B------:R-:W-:Y:S01]  /*cb30*/  BPT.TRAP 0x1 ;  /* 0x000000040000795c */ /* 0x000fe20000300000 */
.L_x_248:
[----:B------:R-:W-:Y:S01]  /*cb40*/  SHF.L.U32 R2, R20, 0x1f, RZ ;  /* 0x0000001f14027819 */ /* 0x000fe200000006ff */
[----:B-1----:R-:W-:Y:S01]  /*cb50*/  IMAD R5, R10, 0x8, R17 ;  /* 0x000000080a057824 */ /* 0x002fe200078e0211 */
[----:B------:R-:W-:Y:S03]  /*cb60*/  BSSY B1, `(.L_x_249) ;  /* 0x0000003000017945 */ /* 0x000fe60003800000 */
[----:B------:R-:W1:Y:S02]  /*cb70*/  SYNCS.PHASECHK.TRANS64.TRYWAIT P0, [R5+URZ+0x2d860], R2 ;  /* 0x02d86002050075a7 */ /* 0x000e64000800017f */
[----:B-1----:R-:W-:Y:S05]  /*cb80*/  @!P0 BRA `(.L_x_250) ;  /* 0x0000003000f88947 */ /* 0x002fea0003800000 */
.L_x_328:
[----:B------:R-:W-:Y:S05]  /*cb90*/  BSYNC B1 ;  /* 0x0000000000017941 */ /* 0x000fea0003800000 */
.L_x_249:
[----:B------:R-:W2:Y:S04]  /*cba0*/  LDL R11, [R1+0xc] ;  /* 0x00000c00010b7983 */ /* 0x000ea80000100800 */
[----:B0-----:R-:W2:Y:S01]  /*cbb0*/  LDL.LU R6, [R1] ;  /* 0x0000000001067983 */ /* 0x001ea20000300800 */
[----:B------:R-:W0:Y:S01]  /*cbc0*/  S2R R12, SR_TID.X ;  /* 0x00000000000c7919 */ /* 0x000e220000002100 */
[----:B------:R-:W-:Y:S01]  /*cbd0*/  UMOV UR4, 0xffffffff ;  /* 0xffffffff00047882 */ /* 0x000fe20000000000 */
[C---:B0-----:R-:W-:Y:S01]  /*cbe0*/  IMAD.SHL.U32 R4, R12.reuse, 0x8, RZ ;  /* 0x000000080c047824 */ /* 0x041fe200078e00ff */
[C---:B------:R-:W-:Y:S01]  /*cbf0*/  LOP3.LUT R3, R12.reuse, 0x7f, RZ, 0xc0, !PT ;  /* 0x0000007f0c037812 */ /* 0x040fe200078ec0ff */
[----:B------:R-:W-:-:S03]  /*cc00*/  IMAD.SHL.U32 R8, R12, 0x8, RZ ;  /* 0x000000080c087824 */ /* 0x000fc600078e00ff */
[----:B------:R-:W-:-:S04]  /*cc10*/  LOP3.LUT R4, R4, 0xd8, RZ, 0xc0, !PT ;  /* 0x000000d804047812 */ /* 0x000fc800078ec0ff */
[----:B------:R-:W-:Y:S02]  /*cc20*/  LOP3.LUT R4, R4, 0x18, R12, 0x78, !PT ;  /* 0x0000001804047812 */ /* 0x000fe400078e780c */
[----:B------:R-:W-:Y:S02]  /*cc30*/  SHF.R.U32.HI R3, RZ, 0x2, R3 ;  /* 0x00000002ff037819 */ /* 0x000fe40000011603 */
[----:B------:R-:W-:-:S05]  /*cc40*/  LOP3.LUT R4, R4, 0x320, R8, 0xf8, !PT ;  /* 0x0000032004047812 */ /* 0x000fca00078ef808 */
[----:B------:R-:W-:Y:S02]  /*cc50*/  IMAD R4, R10, 0x3000, R4 ;  /* 0x000030000a047824 */ /* 0x000fe400078e0204 */
[----:B--2---:R-:W-:-:S04]  /*cc60*/  IMAD R6, R6, -0x80, R11 ;  /* 0xffffff8006067824 */ /* 0x004fc800078e020b */
[----:B------:R-:W-:Y:S01]  /*cc70*/  IMAD.IADD R6, R6, 0x1, -R3 ;  /* 0x0000000106067824 */ /* 0x000fe200078e0a03 */
[----:B------:R-:W-:Y:S06]  /*cc80*/  BRA.DIV UR4, `(.L_x_251) ;  /* 0x0000003204cc7947 */ /* 0x000fec000b800000 */
[----:B-1----:R-:W0:Y:S01]  /*cc90*/  SHFL.IDX PT, R2, R18, RZ, 0x1c1f ;  /* 0x001c1fff12027589 */ /* 0x002e2200000e0000 */
[----:B------:R-:W-:-:S03]  /*cca0*/  IMAD R4, R4, 0x2, R17 ;  /* 0x0000000204047824 */ /* 0x000fc600078e0211 */
[----:B------:R-:W1:Y:S01]  /*ccb0*/  SHFL.IDX PT, R3, R19, RZ, 0x1c1f ;  /* 0x001c1fff13037589 */ /* 0x000e6200000e0000 */
[----:B0-----:R-:W-:-:S05]  /*ccc0*/  IADD3 R2, P0, R2, R0, RZ ;  /* 0x0000000002027210 */ /* 0x001fca0007f1e0ff */
[----:B-1----:R-:W-:Y:S01]  /*ccd0*/  IMAD.X R3, RZ, RZ, R3, P0 ;  /* 0x000000ffff037224 */ /* 0x002fe200000e0603 */
[----:B------:R-:W-:-:S13]  /*cce0*/  ISETP.LT.OR P0, PT, R6, 0x1, P3 ;  /* 0x000000010600780c */ /* 0x000fda0001f01670 */
[----:B------:R-:W-:Y:S01]  /*ccf0*/  @!PT LDS RZ, [RZ] ;  /* 0x00000000fffff984 */ /* 0x000fe20000000800 */
[----:B------:R-:W-:Y:S01]  /*cd00*/  LDGSTS.E.BYPASS.LTC128B.128 [R4+0x400], desc[UR36][R2.64], !P0 ;  /* 0x0040000002047fae */ /* 0x000fe2000c101d64 */
[----:B------:R-:W-:-:S13]  /*cd10*/  ISETP.LT.OR P0, PT, R6, 0x1, P2 ;  /* 0x000000010600780c */ /* 0x000fda0001701670 */
[----:B------:R-:W-:Y:S01]  /*cd20*/  LDGSTS.E.BYPASS.LTC128B.128 [R4+0x2400], desc[UR36][R2.64+0x40], !P0 ;  /* 0x0240004002047fae */ /* 0x000fe2000c101d64 */
[----:B------:R-:W-:-:S13]  /*cd30*/  ISETP.LT.OR P0, PT, R6, 0x1, P1 ;  /* 0x000000010600780c */ /* 0x000fda0000f01670 */
[----:B------:R0:W-:Y:S04]  /*cd40*/  LDGSTS.E.BYPASS.LTC128B.128 [R4+0x4400], desc[UR36][R2.64+0x80], !P0 ;  /* 0x0440008002047fae */ /* 0x0001e8000c101d64 */
[----:B0-----:R-:W0:Y:S04]  /*cd50*/  SHFL.IDX PT, R2, R18, 0x1, 0x1c1f ;  /* 0x003c1f0012027f89 */ /* 0x001e2800000e0000 */
[----:B------:R-:W1:Y:S01]  /*cd60*/  SHFL.IDX PT, R3, R19, 0x1, 0x1c1f ;  /* 0x003c1f0013037f89 */ /* 0x000e6200000e0000 */
[----:B0-----:R-:W-:-:S05]  /*cd70*/  IADD3 R2, P0, R2, R0, RZ ;  /* 0x0000000002027210 */ /* 0x001fca0007f1e0ff */
[----:B-1----:R-:W-:Y:S01]  /*cd80*/  IMAD.X R3, RZ, RZ, R3, P0 ;  /* 0x000000ffff037224 */ /* 0x002fe200000e0603 */
[----:B------:R-:W-:-:S13]  /*cd90*/  ISETP.LT.OR P0, PT, R6, 0x21, P3 ;  /* 0x000000210600780c */ /* 0x000fda0001f01670 */
[----:B------:R-:W-:Y:S01]  /*cda0*/  LDGSTS.E.BYPASS.LTC128B.128 [R4+0xc00], desc[UR36][R2.64], !P0 ;  /* 0x00c0000002047fae */ /* 0x000fe2000c101d64 */
[----:B------:R-:W-:-:S13]  /*cdb0*/  ISETP.LT.OR P0, PT, R6, 0x21, P2 ;  /* 0x000000210600780c */ /* 0x000fda0001701670 */
[----:B------:R-:W-:Y:S01]  /*cdc0*/  LDGSTS.E.BYPASS.LTC128B.128 [R4+0x2c00], desc[UR36][R2.64+0x40], !P0 ;  /* 0x02c0004002047fae */ /* 0x000fe2000c101d64 */
[----:B------:R-:W-:-:S13]  /*cdd0*/  ISETP.LT.OR P0, PT, R6, 0x21, P1 ;  /* 0x000000210600780c */ /* 0x000fda0000f01670 */
[----:B------:R0:W-:Y:S04]  /*cde0*/  LDGSTS.E.BYPASS.LTC128B.128 [R4+0x4c00], desc[UR36][R2.64+0x80], !P0 ;  /* 0x04c0008002047fae */ /* 0x0001e8000c101d64 */
[----:B0-----:R-:W0:Y:S04]  /*cdf0*/  SHFL.IDX PT, R2, R18, 0x2, 0x1c1f ;  /* 0x005c1f0012027f89 */ /* 0x001e2800000e0000 */
[----:B------:R-:W1:Y:S04]  /*ce00*/  SHFL.IDX PT, R3, R19, 0x2, 0x1c1f ;  /* 0x005c1f0013037f89 */ /* 0x000e6800000e0000 */
[----:B------:R-:W2:Y:S01]  /*ce10*/  SHFL.IDX PT, R19, R19, 0x3, 0x1c1f ;  /* 0x007c1f0013137f89 */ /* 0x000ea200000e0000 */
        /* <DEDUP_REMOVED lines=8> */
[----:B0-2---:R0:W1:Y:S02]  /*cea0*/  SHFL.IDX PT, R2, R18, 0x3, 0x1c1f ;  /* 0x007c1f0012027f89 */ /* 0x00506400000e0000 */
.L_x_338:
[----:B-1----:R-:W-:Y:S01]  /*ceb0*/  IADD3 R2, P0, R2, R0, RZ ;  /* 0x0000000002027210 */ /* 0x002fe20007f1e0ff */
[----:B------:R-:W-:Y:S01]  /*cec0*/  ULDC.64 UR4, c[0x0][0x328] ;  /* 0x0000ca0000047ab9 */ /* 0x000fe20000000a00 */
[----:B------:R-:W-:Y:S01]  /*ced0*/  ULDC.64 UR6, c[0x0][0x318] ;  /* 0x0000c60000067ab9 */ /* 0x000fe20000000a00 */
        /* <DEDUP_REMOVED lines=12> */
[----:B-1----:R-:W-:Y:S01]  /*cfa0*/  IMAD.WIDE.U32 R2, R9, UR4, RZ ;  /* 0x0000000409027c25 */ /* 0x002fe2000f8e00ff */
[----:B------:R-:W-:-:S03]  /*cfb0*/  ULDC.64 UR4, c[0x0][0x338] ;  /* 0x0000ce0000047ab9 */ /* 0x000fc60000000a00 */
[----:B------:R-:W-:Y:S02]  /*cfc0*/  IMAD.IADD R3, R3, 0x1, R0 ;  /* 0x0000000103037824 */ /* 0x000fe400078e0200 */
[----:B------:R-:W-:Y:S02]  /*cfd0*/  IMAD R28, R28, UR4, RZ ;  /* 0x000000041c1c7c24 */ /* 0x000fe4000f8e02ff */
[----:B------:R-:W-:-:S04]  /*cfe0*/  IMAD.WIDE.U32 R2, R7, UR4, R2 ;  /* 0x0000000407027c25 */ /* 0x000fc8000f8e0002 */
[----:B------:R-:W-:Y:S01]  /*cff0*/  IMAD R28, R7, UR5, R28 ;  /* 0x00000005071c7c24 */ /* 0x000fe2000f8e021c */
[----:B------:R-:W-:-:S03]  /*d000*/  ULDC.64 UR4, c[0x0][0x330] ;  /* 0x0000cc0000047ab9 */ /* 0x000fc60000000a00 */
[----:B------:R-:W-:Y:S02]  /*d010*/  IMAD.IADD R3, R3, 0x1, R28 ;  /* 0x0000000103037824 */ /* 0x000fe400078e021c */
[----:B------:R-:W-:-:S04]  /*d020*/  IMAD.WIDE.U32 R2, R26, UR4, R2 ;  /* 0x000000041a027c25 */ /* 0x000fc8000f8e0002 */
[----:B------:R-:W-:Y:S01]  /*d030*/  IMAD R0, R26, UR5, R3 ;  /* 0x000000051a007c24 */ /* 0x000fe2000f8e0203 */
[----:B0-----:R-:W-:-:S04]  /*d040*/  LEA R18, P0, R2, UR6, 0x1 ;  /* 0x0000000602127c11 */ /* 0x001fc8000f8008ff */
[----:B------:R-:W-:Y:S01]  /*d050*/  LEA.HI.X R0, R2, UR7, R0, 0x1, P0 ;  /* 0x0000000702007c11 */ /* 0x000fe200080f0c00 */
[----:B------:R-:W-:Y:S01]  /*d060*/  NOP ;  /* 0x0000000000007918 */ /* 0x000fe20000000000 */
[----:B------:R-:W-:-:S13]  /*d070*/  PLOP3.LUT P0, PT, PT, PT, PT, 0x80, 0x0 ;  /* 0x000000000000781c */ /* 0x000fda0003f0f070 */
.L_x_252:
[----:B------:R-:W-:Y:S02]  /*d080*/  PLOP3.LUT P4, PT, P4, P0, PT, 0xa2, 0x0 ;  /* 0x000000000000781c */ /* 0x000fe40002781472 */
[----:B------:R-:W-:-:S08]  /*d090*/  @P0 R2UR P4, UR4, R5 ;  /* 0x00000000050402ca */ /* 0x000fd00000080000 */
[----:B------:R-:W-:-:S05]  /*d0a0*/  @P0 PLOP3.LUT P0, PT, P4, PT, PT, 0x80, 0x0 ;  /* 0x000000000000081c */ /* 0x000fca000270f070 */
[----:B------:R-:W-:Y:S01]  /*d0b0*/  @!P4 SYNCS.ARRIVE.TRANS64.RED.A0T1 RZ, [UR4+0x2d850], RZ ;  /* 0x02d850ffffffc9a7 */ /* 0x000fe20008200404 */
[----:B------:R-:W-:Y:S07]  /*d0c0*/  @!P4 ARRIVES.LDGSTSBAR.64.TRANSCNT [UR4+0x2d850] ;  /* 0x02d85000ff00c9b0 */ /* 0x000fee0008000a84 */
[----:B------:R-:W-:Y:S05]  /*d0d0*/  @P0 BRA.U.ANY `(.L_x_252) ;  /* 0xfffffffd00e80947 */ /* 0x000fea000393ffff */
[----:B------:R-:W-:Y:S01]  /*d0e0*/  NOP ;  /* 0x0000000000007918 */ /* 0x000fe20000000000 */
[----:B------:R-:W2:Y:S01]  /*d0f0*/  LDL R2, [R1+0x48] ;  /* 0x0000480001027983 */ /* 0x000ea20000100800 */
[----:B------:R-:W-:Y:S02]  /*d100*/  MOV R19, R0 ;  /* 0x0000000000137202 */ /* 0x000fe40000000f00 */
[----:B--2---:R-:W-:-:S13]  /*d110*/  ISETP.NE.AND P5, PT, R2, 0x3, PT ;  /* 0x000000030200780c */ /* 0x004fda0003fa5270 */
[----:B------:R-:W-:Y:S05]  /*d120*/  @!P5 BRA `(.L_x_253) ;  /* 0x000000000004d947 */ /* 0x000fea0003800000 */
[----:B------:R-:W-:Y:S01]  /*d130*/  BPT.TRAP 0x1 ;  /* 0x000000040000795c */ /* 0x000fe20000300000 */
.L_x_253:
[----:B------:R-:W2:Y:S01]  /*d140*/  LDL R2, [R1+0x10] ;  /* 0x0000100001027983 */ /* 0x000ea20000100800 */
[----:B------:R1:W-:Y:S01]  /*d150*/  SYNCS.ARRIVE.TRANS64.A1T0 RZ, [R5+URZ+0x2d850], RZ ;  /* 0x02d850ff05ff79a7 */ /* 0x0003e2000810003f */
[C---:B------:R-:W-:Y:S02]  /*d160*/  VIADD R0, R23.reuse, 0xffffffff ;  /* 0xffffffff17007836 */ /* 0x040fe40000000000 */
[----:B------:R1:W-:Y:S01]  /*d170*/  STL [R1], R23 ;  /* 0x0000001701007387 */ /* 0x0003e20000100800 */
[----:B------:R-:W-:Y:S02]  /*d180*/  IMAD.MOV.U32 R20, RZ, RZ, R29 ;  /* 0x000000ffff147224 */ /* 0x000fe400078e001d */
[----:B------:R-:W-:Y:S01]  /*d190*/  IMAD.MOV.U32 R10, RZ, RZ, R22 ;  /* 0x000000ffff0a7224 */ /* 0x000fe200078e0016 */
[----:B--2---:R-:W-:-:S13]  /*d1a0*/  ISETP.GT.AND P0, PT, R23, R2, PT ;  /* 0x000000021700720c */ /* 0x004fda0003f04270 */
[----:B-1----:R-:W-:Y:S05]  /*d1b0*/  @P0 BRA `(.L_x_254) ;  /* 0xfffffff000580947 */ /* 0x002fea000383ffff */
.L_x_241:
[----:B------:R-:W-:Y:S05]  /*d1c0*/  BSYNC B0 ;  /* 0x0000000000007941 */ /* 0x000fea0003800000 */
.L_x_240:
[----:B------:R-:W1:Y:S01]  /*d1d0*/  S2R R2, SR_TID.X ;  /* 0x0000000000027919 */ /* 0x000e620000002100 */
[----:B------:R-:W-:Y:S01]  /*d1e0*/  BSSY B0, `(.L_x_255) ;  /* 0x0000010000007945 */ /* 0x000fe20003800000 */
[----:B-1----:R-:W-:-:S04]  /*d1f0*/  LOP3.LUT R2, R2, 0x7f, RZ, 0xc0, !PT ;  /* 0x0000007f02027812 */ /* 0x002fc800078ec0ff */
[----:B------:R-:W-:-:S13]  /*d200*/  ISETP.NE.AND P0, PT, R2, RZ, PT ;  /* 0x000000ff0200720c */ /* 0x000fda0003f05270 */
[----:B------:R-:W-:Y:S05]  /*d210*/  @P0 BRA `(.L_x_256) ;  /* 0x0000000000300947 */ /* 0x000fea0003800000 */
[----:B0-----:R-:W0:Y:S01]  /*d220*/  S2R R5, SR_LANEID ;  /* 0x0000000000057919 */ /* 0x001e220000000000 */
        /* <DEDUP_REMOVED lines=10> */
[----:B0-----:R-:W-:-:S07]  /*d2d0*/  IADD3 R24, R0, UR38, R7 ;  /* 0x0000002600187c10 */ /* 0x001fce000fffe007 */
.L_x_256:
[----:B------:R-:W-:Y:S05]  /*d2e0*/  BSYNC B0 ;  /* 0x0000000000007941 */ /* 0x000fea0003800000 */
.L_x_255:
[----:B------:R-:W2:Y:S02]  /*d2f0*/  LDL R0, [R1+0x48] ;  /* 0x0000480001007983 */ /* 0x000ea40000100800 */
[----:B--2---:R-:W-:-:S13]  /*d300*/  ISETP.NE.AND P0, PT, R0, 0x3, PT ;  /* 0x000000030000780c */ /* 0x004fda0003f05270 */
[----:B------:R-:W-:Y:S05]  /*d310*/  @!P0 BRA `(.L_x_257) ;  /* 0x0000000000048947 */ /* 0x000fea0003800000 */
[----:B------:R-:W-:Y:S01]  /*d320*/  BPT.TRAP 0x1 ;  /* 0x000000040000795c */ /* 0x000fe20000300000 */
.L_x_257:
[----:B------:R-:W2:Y:S01]  /*d330*/  LDL.LU R2, [R1+0xc] ;  /* 0x00000c0001027983 */ /* 0x000ea20000300800 */
[----:B------:R-:W-:Y:S01]  /*d340*/  IMAD R0, R22, 0x8, R17 ;  /* 0x0000000816007824 */ /* 0x000fe200078e0211 */
[----:B------:R-:W-:Y:S01]  /*d350*/  SHF.L.U32 R3, R29, 0x1f, RZ ;  /* 0x0000001f1d037819 */ /* 0x000fe200000006ff */
[----:B------:R-:W-:Y:S03]  /*d360*/  BSSY B0, `(.L_x_258) ;  /* 0x0000004000007945 */ /* 0x000fe60003800000 */
[----:B------:R-:W1:Y:S01]  /*d370*/  SYNCS.PHASECHK.TRANS64.TRYWAIT P0, [R0+URZ+0x2d860], R3 ;  /* 0x02d86003000075a7 */ /* 0x000e62000800017f */
[----:B--2---:R-:W-:Y:S01]  /*d380*/  IMAD R6, R23, -0x80, R2 ;  /* 0xffffff8017067824 */ /* 0x004fe200078e0202 */
[----:B-1----:R-:W-:Y:S06]  /*d390*/  @!P0 BRA `(.L_x_259) ;  /* 0x00000030006c8947 */ /* 0x002fec0003800000 */
.L_x_339:
[----:B------:R-:W-:Y:S05]  /*d3a0*/  BSYNC B0 ;  /* 0x0000000000007941 */ /* 0x000fea0003800000 */
.L_x_258:
[----:B------:R-:W0:Y:S01]  /*d3b0*/  S2R R2, SR_TID.X ;  /* 0x0000000000027919 */ /* 0x000e220000002100 */
[----:B------:R-:W-:Y:S01]  /*d3c0*/  UMOV UR4, 0xffffffff ;  /* 0xffffffff00047882 */ /* 0x000fe20000000000 */
[----:B------:R-:W2:Y:S01]  /*d3d0*/  S2R R7, SR_TID.X ;  /* 0x0000000000077919 */ /* 0x000ea20000002100 */
[----:B0-----:R-:W-:Y:S01]  /*d3e0*/  LOP3.LUT R5, R2, 0x7f, RZ, 0xc0, !PT ;  /* 0x0000007f02057812 */ /* 0x001fe200078ec0ff */
[----:B--2---:R-:W-:-:S03]  /*d3f0*/  IMAD.SHL.U32 R2, R7, 0x8, RZ ;  /* 0x0000000807027824 */ /* 0x004fc600078e00ff */
[----:B------:R-:W-:Y:S01]  /*d400*/  SHF.R.U32.HI R5, RZ, 0x2, R5 ;  /* 0x00000002ff057819 */ /* 0x000fe20000011605 */
[----:B------:R-:W-:Y:S01]  /*d410*/  IMAD.SHL.U32 R4, R7, 0x8, RZ ;  /* 0x0000000807047824 */ /* 0x000fe200078e00ff */
[----:B------:R-:W-:-:S03]  /*d420*/  LOP3.LUT R2, R2, 0xd8, RZ, 0xc0, !PT ;  /* 0x000000d802027812 */ /* 0x000fc600078ec0ff */
[----:B------:R-:W-:Y:S01]  /*d430*/  IMAD.IADD R6, R6, 0x1, -R5 ;  /* 0x0000000106067824 */ /* 0x000fe200078e0a05 */
[----:B------:R-:W-:-:S04]  /*d440*/  LOP3.LUT R2, R2, 0x18, R7, 0x78, !PT ;  /* 0x0000001802027812 */ /* 0x000fc800078e7807 */
[----:B------:R-:W-:-:S05]  /*d450*/  LOP3.LUT R2, R2, 0x320, R4, 0xf8, !PT ;  /* 0x0000032002027812 */ /* 0x000fca00078ef804 */
[----:B------:R-:W-:Y:S01]  /*d460*/  IMAD R4, R22, 0x3000, R2 ;  /* 0x0000300016047824 */ /* 0x000fe200078e0202 */
[----:B------:R-:W-:Y:S06]  /*d470*/  BRA.DIV UR4, `(.L_x_260) ;  /* 0x0000003204487947 */ /* 0x000fec000b800000 */
[----:B------:R-:W0:Y:S01]  /*d480*/  S2R R2, SR_TID.X ;  /* 0x0000000000027919 */ /* 0x000e220000002100 */
[----:B------:R-:W-:Y:S01]  /*d490*/  ULDC UR4, c[0x0][0x2f4] ;  /* 0x0000bd0000047ab9 */ /* 0x000fe20000000800 */
[----:B------:R-:W-:Y:S01]  /*d4a0*/  IMAD R4, R4, 0x2, R17 ;  /* 0x0000000204047824 */ /* 0x000fe200078e0211 */
[----:B------:R-:W2:Y:S04]  /*d4b0*/  SHFL.IDX PT, R14, R18, RZ, 0x1c1f ;  /* 0x001c1fff120e7589 */ /* 0x000ea800000e0000 */
[----:B-1----:R-:W1:Y:S01]  /*d4c0*/  SHFL.IDX PT, R3, R19, RZ, 0x1c1f ;  /* 0x001c1fff13037589 */ /* 0x002e6200000e0000 */
[----:B0-----:R-:W-:-:S05]  /*d4d0*/  IMAD.SHL.U32 R7, R2, 0x8, RZ ;  /* 0x0000000802077824 */ /* 0x001fca00078e00ff */
[----:B------:R-:W-:-:S04]  /*d4e0*/  LOP3.LUT R7, R7, 0x18, RZ, 0xc0, !PT ;  /* 0x0000001807077812 */ /* 0x000fc800078ec0ff */
[C---:B------:R-:W-:Y:S01]  /*d4f0*/  ISETP.GE.AND P2, PT, R7.reuse, UR4, PT ;  /* 0x0000000407007c0c */ /* 0x040fe2000bf46270 */
[C---:B------:R-:W-:Y:S01]  /*d500*/  IMAD.SHL.U32 R5, R7.reuse, 0x2, RZ ;  /* 0x0000000207057824 */ /* 0x040fe200078e00ff */
[C---:B------:R-:W-:Y:S02]  /*d510*/  LOP3.LUT R8, R7.reuse, 0x20, RZ, 0xfc, !PT ;  /* 0x0000002007087812 */ /* 0x040fe400078efcff */
[----:B------:R-:W-:Y:S02]  /*d520*/  ISETP.LT.OR P4, PT, R6, 0x1, P2 ;  /* 0x000000010600780c */ /* 0x000fe40001781670 */
[----:B--2---:R-:W-:Y:S02]  /*d530*/  IADD3 R2, P0, R14, R5, RZ ;  /* 0x000000050e027210 */ /* 0x004fe40007f1e0ff */
[----:B------:R-:W-:Y:S01]  /*d540*/  LOP3.LUT R7, R7, 0x40, RZ, 0xfc, !PT ;  /* 0x0000004007077812 */ /* 0x000fe200078efcff */
[----:B------:R-:W0:Y:S01]  /*d550*/  SHFL.IDX PT, R14, R18, 0x1, 0x1c1f ;  /* 0x003c1f00120e7f89 */ /* 0x000e2200000e0000 */
[----:B------:R-:W-:Y:S01]  /*d560*/  ISETP.GE.AND P1, PT, R8, UR4, PT ;  /* 0x0000000408007c0c */ /* 0x000fe2000bf26270 */
[----:B-1----:R-:W-:Y:S01]  /*d570*/  IMAD.X R3, RZ, RZ, R3, P0 ;  /* 0x000000ffff037224 */ /* 0x002fe200000e0603 */
[----:B------:R-:W-:-:S02]  /*d580*/  ISETP.GE.AND P0, PT, R7, UR4, PT ;  /* 0x0000000407007c0c */ /* 0x000fc4000bf06270 */
[----:B------:R-:W-:-:S03]  /*d590*/  ISETP.LT.OR P3, PT, R6, 0x1, P1 ;  /* 0x000000010600780c */ /* 0x000fc60000f61670 */
[----:B------:R-:W-:Y:S01]  /*d5a0*/  LDGSTS.E.BYPASS.LTC128B.128 [R4+0x400], desc[UR36][R2.64], !P4 ;  /* 0x0040000002047fae */ /* 0x000fe2000e101d64 */
[----:B------:R-:W-:-:S09]  /*d5b0*/  ISETP.LT.OR P4, PT, R6, 0x1, P0 ;  /* 0x000000010600780c */ /* 0x000fd20000781670 */
[----:B------:R-:W-:Y:S04]  /*d5c0*/  LDGSTS.E.BYPASS.LTC128B.128 [R4+0x2400], desc[UR36][R2.64+0x40], !P3 ;  /* 0x0240004002047fae */ /* 0x000fe8000d901d64 */
[----:B------:R1:W-:Y:S01]  /*d5d0*/  LDGSTS.E.BYPASS.LTC128B.128 [R4+0x4400], desc[UR36][R2.64+0x80], !P4 ;  /* 0x0440008002047fae */ /* 0x0003e2000e101d64 */
[----:B------:R-:W-:-:S03]  /*d5e0*/  ISETP.LT.OR P4, PT, R6, 0x21, P2 ;  /* 0x000000210600780c */ /* 0x000fc60001781670 */
[----:B-1----:R-:W1:Y:S01]  /*d5f0*/  SHFL.IDX PT, R3, R19, 0x1, 0x1c1f ;  /* 0x003c1f0013037f89 */ /* 0x002e6200000e0000 */
[----:B0-----:R-:W-:-:S03]  /*d600*/  IADD3 R2, P3, R14, R5, RZ ;  /* 0x000000050e027210 */ /* 0x001fc60007f7e0ff */
[----:B------:R-:W0:Y:S02]  /*d610*/  SHFL.IDX PT, R14, R18, 0x2, 0x1c1f ;  /* 0x005c1f00120e7f89 */ /* 0x000e2400000e0000 */
[----:B-1----:R-:W-:Y:S01]  /*d620*/  IMAD.X R3, RZ, RZ, R3, P3 ;  /* 0x000000ffff037224 */ /* 0x002fe200018e0603 */
[----:B------:R-:W-:-:S04]  /*d630*/  ISETP.LT.OR P3, PT, R6, 0x21, P1 ;  /* 0x000000210600780c */ /* 0x000fc80000f61670 */
[----:B------:R-:W-:Y:S01]  /*d640*/  LDGSTS.E.BYPASS.LTC128B.128 [R4+0xc00], desc[UR36][R2.64], !P4 ;  /* 0x00c0000002047fae */ /* 0x000fe2000e101d64 */
[----:B------:R-:W-:-:S08]  /*d650*/  ISETP.LT.OR P4, PT, R6, 0x21, P0 ;  /* 0x000000210600780c */ /* 0x000fd00000781670 */
[----:B------:R-:W-:Y:S05]  /*d660*/  LDGSTS.E.BYPASS.LTC128B.128 [R4+0x2c00], desc[UR36][R2.64+0x40], !P3 ;  /* 0x02c0004002047fae */ /* 0x000fea000d901d64 */
[----:B------:R1:W-:Y:S01]  /*d670*/  LDGSTS.E.BYPASS.LTC128B.128 [R4+0x4c00], desc[UR36][R2.64+0x80], !P4 ;  /* 0x04c0008002047fae */ /* 0x0003e2000e101d64 */
[----:B------:R-:W-:-:S03]  /*d680*/  ISETP.LT.OR P4, PT, R6, 0x41, P2 ;  /* 0x000000410600780c */ /* 0x000fc60001781670 */
[----:B-1----:R-:W1:Y:S01]  /*d690*/  SHFL.IDX PT, R3, R19, 0x2, 0x1c1f ;  /* 0x005c1f0013037f89 */ /* 0x002e6200000e0000 */
[----:B0-----:R-:W-:-:S03]  /*d6a0*/  IADD3 R2, P3, R14, R5, RZ ;  /* 0x000000050e027210 */ /* 0x001fc60007f7e0ff */
[----:B------:R-:W0:Y:S04]  /*d6b0*/  SHFL.IDX PT, R19, R19, 0x3, 0x1c1f ;  /* 0x007c1f0013137f89 */ /* 0x000e2800000e0000 */
[----:B------:R2:W3:Y:S01]  /*d6c0*/  SHFL.IDX PT, R14, R18, 0x3, 0x1c1f ;  /* 0x007c1f00120e7f89 */ /* 0x0004e200000e0000 */
[----:B-1----:R-:W-:Y:S01]  /*d6d0*/  IMAD.X R3, RZ, RZ, R3, P3 ;  /* 0x000000ffff037224 */ /* 0x002fe200018e0603 */
[----:B------:R-:W-:-:S04]  /*d6e0*/  ISETP.LT.OR P3, PT, R6, 0x41, P1 ;  /* 0x000000410600780c */ /* 0x000fc80000f61670 */
[----:B------:R2:W-:Y:S01]  /*d6f0*/  LDGSTS.E.BYPASS.LTC128B.128 [R4+0x1400], desc[UR36][R2.64], !P4 ;  /* 0x0140000002047fae */ /* 0x0005e2000e101d64 */
[----:B------:R-:W-:-:S08]  /*d700*/  ISETP.LT.OR P4, PT, R6, 0x41, P0 ;  /* 0x000000410600780c */ /* 0x000fd00000781670 */
[----:B------:R2:W-:Y:S05]  /*d710*/  LDGSTS.E.BYPASS.LTC128B.128 [R4+0x3400], desc[UR36][R2.64+0x40], !P3 ;  /* 0x0340004002047fae */ /* 0x0005ea000d901d64 */
[----:B0--3--:R2:W-:Y:S02]  /*d720*/  LDGSTS.E.BYPASS.LTC128B.128 [R4+0x5400], desc[UR36][R2.64+0x80], !P4 ;  /* 0x0540008002047fae */ /* 0x0095e4000e101d64 */
.L_x_349:
[C---:B------:R-:W-:Y:S02]  /*d730*/  ISETP.LT.OR P2, PT, R6.reuse, 0x61, P2 ;  /* 0x000000610600780c */ /* 0x040fe40001741670 */
[C---:B------:R-:W-:Y:S02]  /*d740*/  ISETP.LT.OR P1, PT, R6.reuse, 0x61, P1 ;  /* 0x000000610600780c */ /* 0x040fe40000f21670 */
[----:B------:R-:W-:Y:S02]  /*d750*/  ISETP.LT.OR P0, PT, R6, 0x61, P0 ;  /* 0x000000610600780c */ /* 0x000fe40000701670 */
[----:B--2---:R-:W-:-:S05]  /*d760*/  IADD3 R2, P3, R14, R5, RZ ;  /* 0x000000050e027210 */ /* 0x004fca0007f7e0ff */
[----:B------:R-:W-:-:S05]  /*d770*/  IMAD.X R3, RZ, RZ, R19, P3 ;  /* 0x000000ffff037224 */ /* 0x000fca00018e0613 */
        /* <DEDUP_REMOVED lines=8> */
.L_x_261:
[----:B------:R-:W-:Y:S02]  /*d800*/  PLOP3.LUT P1, PT, P1, P0, PT, 0xa2, 0x0 ;  /* 0x000000000000781c */ /* 0x000fe40000f21472 */
[----:B------:R-:W-:-:S08]  /*d810*/  @P0 R2UR P1, UR4, R0 ;  /* 0x00000000000402ca */ /* 0x000fd00000020000 */
[----:B------:R-:W-:-:S05]  /*d820*/  @P0 PLOP3.LUT P0, PT, P1, PT, PT, 0x80, 0x0 ;  /* 0x000000000000081c */ /* 0x000fca0000f0f070 */
[----:B------:R-:W-:Y:S01]  /*d830*/  @!P1 SYNCS.ARRIVE.TRANS64.RED.A0T1 RZ, [UR4+0x2d850], RZ ;  /* 0x02d850ffffff99a7 */ /* 0x000fe20008200404 */
[----:B------:R-:W-:Y:S07]  /*d840*/  @!P1 ARRIVES.LDGSTSBAR.64.TRANSCNT [UR4+0x2d850] ;  /* 0x02d85000ff0099b0 */ /* 0x000fee0008000a84 */
[----:B------:R-:W-:Y:S05]  /*d850*/  @P0 BRA.U.ANY `(.L_x_261) ;  /* 0xfffffffd00e80947 */ /* 0x000fea000393ffff */
[----:B------:R-:W-:Y:S01]  /*d860*/  NOP ;  /* 0x0000000000007918 */ /* 0x000fe20000000000 */
[----:B0-----:R-:W2:Y:S02]  /*d870*/  LDL R2, [R1+0x48] ;  /* 0x0000480001027983 */ /* 0x001ea40000100800 */
[----:B--2---:R-:W-:-:S13]  /*d880*/  ISETP.NE.AND P2, PT, R2, 0x3, PT ;  /* 0x000000030200780c */ /* 0x004fda0003f45270 */
[----:B------:R-:W-:Y:S05]  /*d890*/  @!P2 BRA `(.L_x_262) ;  /* 0x000000000004a947 */ /* 0x000fea0003800000 */
[----:B------:R-:W-:Y:S01]  /*d8a0*/  BPT.TRAP 0x1 ;  /* 0x000000040000795c */ /* 0x000fe20000300000 */
.L_x_262:
[----:B------:R-:W-:Y:S01]  /*d8b0*/  VIADD R22, R22, 0x1 ;  /* 0x0000000116167836 */ /* 0x000fe20000000000 */
[----:B------:R0:W-:Y:S04]  /*d8c0*/  SYNCS.ARRIVE.TRANS64.A1T0 RZ, [R0+URZ+0x2d850], RZ ;  /* 0x02d850ff00ff79a7 */ /* 0x0001e8000810003f */
[----:B------:R-:W-:-:S04]  /*d8d0*/  ISETP.NE.AND P0, PT, R22, 0x2, PT ;  /* 0x000000021600780c */ /* 0x000fc80003f05270 */
[----:B0-----:R-:W-:Y:S02]  /*d8e0*/  SEL R0, RZ, 0x1, P0 ;  /* 0x00000001ff007807 */ /* 0x001fe40000000000 */
[----:B------:R-:W-:Y:S02]  /*d8f0*/  SEL R22, R22, RZ, P0 ;  /* 0x000000ff16167207 */ /* 0x000fe40000000000 */
[----:B------:R-:W-:-:S07]  /*d900*/  LOP3.LUT R29, R29, R0, RZ, 0x3c, !PT ;  /* 0x000000001d1d7212 */ /* 0x000fce00078e3cff */
.L_x_221:
[----:B------:R-:W-:Y:S05]  /*d910*/  BSYNC B7 ;  /* 0x0000000000077941 */ /* 0x000fea0003800000 */
.L_x_219:
[----:B------:R-:W-:-:S13]  /*d920*/  LOP3.LUT P0, RZ, R16, 0x40, RZ, 0xc0, !PT ;  /* 0x0000004010ff7812 */ /* 0x000fda000780c0ff */
[----:B------:R-:W-:Y:S05]  /*d930*/  @!P0 BRA `(.L_x_263) ;  /* 0x0000000000248947 */ /* 0x000fea0003800000 */
[----:B------:R-:W-:Y:S05]  /*d940*/  WARPSYNC.ALL ;  /* 0x0000000000007948 */ /* 0x000fea0003800000 */
[----:B------:R-:W0:Y:S08]  /*d950*/  S2UR UR5, SR_CgaCtaId ;  /* 0x00000000000579c3 */ /* 0x000e300000008800 */
[----:B------:R-:W-:Y:S06]  /*d960*/  BAR.SYNC.DEFER_BLOCKING 0x5, 0x200 ;  /* 0x0148000000007b1d */ /* 0x000fec0000010000 */
[----:B------:R-:W-:-:S02]  /*d970*/  UMOV UR4, 0x400 ;  /* 0x0000040000047882 */ /* 0x000fc40000000000 */
[----:B0-----:R-:W-:-:S06]  /*d980*/  ULEA UR4, UR5, UR4, 0x18 ;  /* 0x0000000405047291 */ /* 0x001fcc000f8ec03f */
[----:B------:R-:W-:-:S05]  /*d990*/  IMAD.U32 R17, RZ, RZ, UR4 ;  /* 0x00000004ff117e24 */ /* 0x000fca000f8e00ff */
[----:B------:R0:W1:Y:S01]  /*d9a0*/  LDS.128 R24, [R17+0x2d8d0] ;  /* 0x02d8d00011187984 */ /* 0x0000620000000c00 */
[----:B------:R-:W-:Y:S06]  /*d9b0*/  BAR.ARV 0x4, 0x200 ;  /* 0x0108000000007b1d */ /* 0x000fec0000002000 */
[----:B------:R-:W-:Y:S05]  /*d9c0*/  BRA `(.L_x_264) ;  /* 0x0000000800d07947 */ /* 0x000fea0003800000 */
.L_x_263:
[----:B------:R-:W0:Y:S01]  /*d9d0*/  S2R R0, SR_TID.X ;  /* 0x0000000000007919 */ /* 0x000e220000002100 */
[----:B------:R-:W-:Y:S01]  /*d9e0*/  UMOV UR4, 0xffffffff ;  /* 0xffffffff00047882 */ /* 0x000fe20000000000 */
[----:B0-----:R-:W-:-:S04]  /*d9f0*/  LOP3.LUT R8, R0, 0x1f, RZ, 0xc0, !PT ;  /* 0x0000001f00087812 */ /* 0x001fc800078ec0ff */
[----:B------:R-:W-:Y:S01]  /*da00*/  ISETP.NE.AND P0, PT, R8, 0x1f, PT ;  /* 0x0000001f0800780c */ /* 0x000fe20003f05270 */
[----:B------:R-:W-:-:S12]  /*da10*/  BRA.DIV UR4, `(.L_x_265) ;  /* 0x0000003204507947 */ /* 0x000fd8000b800000 */
[----:B------:R-:W-:Y:S01]  /*da20*/  IMAD.IADD R9, R27, 0x1, R8 ;  /* 0x000000011b097824 */ /* 0x000fe200078e0208 */
[----:B------:R-:W-:-:S04]  /*da30*/  ULDC UR4, c[0x0][0xc3c] ;  /* 0x00030f0000047ab9 */ /* 0x000fc80000000800 */
[----:B------:R-:W-:-:S13]  /*da40*/  ISETP.GE.OR P1, PT, R9, UR4, !P0 ;  /* 0x0000000409007c0c */ /* 0x000fda000c726670 */
[----:B------:R-:W0:Y:S08]  /*da50*/  @!P1 LDC.64 R2, c[0x0][0xc80] ;  /* 0x00032000ff029b82 */ /* 0x000e300000000a00 */
[----:B------:R-:W1:Y:S01]  /*da60*/  @!P1 LDC.64 R4, c[0x0][0xc78] ;  /* 0x00031e00ff049b82 */ /* 0x000e620000000a00 */
[----:B0-----:R-:W-:-:S05]  /*da70*/  @!P1 IMAD.WIDE R2, R9, 0x4, R2 ;  /* 0x0000000409029825 */ /* 0x001fca00078e0202 */
[----:B------:R1:W2:Y:S02]  /*da80*/  @!P1 LDG.E R7, desc[UR36][R2.64] ;  /* 0x0000002402079981 */ /* 0x0002a4000c1e1900 */
[----:B-1----:R-:W-:-:S05]  /*da90*/  @!P1 IMAD.WIDE R2, R9, 0x4, R4 ;  /* 0x0000000409029825 */ /* 0x002fca00078e0204 */
[----:B------:R-:W3:Y:S01]  /*daa0*/  @!P1 LDG.E R5, desc[UR36][R2.64] ;  /* 0x0000002402059981 */ /* 0x000ee2000c1e1900 */
[----:B------:R-:W-:Y:S01]  /*dab0*/  IMAD.MOV.U32 R4, RZ, RZ, RZ ;  /* 0x000000ffff047224 */ /* 0x000fe200078e00ff */
[C---:B------:R-:W-:Y:S02]  /*dac0*/  ISETP.GE.U32.AND P2, PT, R8.reuse, 0x2, PT ;  /* 0x000000020800780c */ /* 0x040fe40003f46070 */
[C---:B------:R-:W-:Y:S01]  /*dad0*/  ISETP.GE.U32.AND P3, PT, R8.reuse, 0x4, PT ;  /* 0x000000040800780c */ /* 0x040fe20003f66070 */
[----:B------:R-:W-:Y:S01]  /*dae0*/  SHFL.IDX PT, R0, R24, RZ, 0x1f ;  /* 0x00001fff18007589 */ /* 0x000fe200000e0000 */
[C---:B------:R-:W-:Y:S02]  /*daf0*/  ISETP.GE.U32.AND P4, PT, R8.reuse, 0x8, PT ;  /* 0x000000080800780c */ /* 0x040fe40003f86070 */
[----:B------:R-:W-:Y:S01]  /*db00*/  ISETP.GE.U32.AND P5, PT, R8, 0x10, PT ;  /* 0x000000100800780c */ /* 0x000fe20003fa6070 */
[----:B------:R0:W-:Y:S02]  /*db10*/  SHFL.IDX PT, R6, R24, 0x1, 0x1f ;  /* 0x00201f0018067f89 */ /* 0x0001e400000e0000 */
[----:B0-----:R-:W-:-:S02]  /*db20*/  IMAD.MOV.U32 R24, RZ, RZ, RZ ;  /* 0x000000ffff187224 */ /* 0x001fc400078e00ff */
[----:B--2---:R-:W-:Y:S02]  /*db30*/  @!P1 IMAD.MOV.U32 R4, RZ, RZ, R7 ;  /* 0x000000ffff049224 */ /* 0x004fe400078e0007 */
[----:B------:R-:W-:Y:S02]  /*db40*/  IMAD.MOV.U32 R7, RZ, RZ, RZ ;  /* 0x000000ffff077224 */ /* 0x000fe400078e00ff */
[----:B---3--:R-:W-:Y:S01]  /*db50*/  @!P1 IMAD.MOV.U32 R7, RZ, RZ, R5 ;  /* 0x000000ffff079224 */ /* 0x008fe200078e0005 */
[----:B------:R-:W-:-:S03]  /*db60*/  ISETP.NE.AND P1, PT, R8, RZ, PT ;  /* 0x000000ff0800720c */ /* 0x000fc60003f25270 */
[----:B------:R-:W-:-:S05]  /*db70*/  IMAD R13, R7, R4, RZ ;  /* 0x00000004070d7224 */ /* 0x000fca00078e02ff */
        /* <DEDUP_REMOVED lines=15> */
[----:B------:R0:W1:Y:S02]  /*dc70*/  SHFL.IDX PT, R14, R2, 0x1f, 0x1f ;  /* 0x03e01f00020e7f89 */ /* 0x00006400000e0000 */
.L_x_359:
[----:B------:R-:W-:Y:S02]  /*dc80*/  ULDC UR4, c[0x0][0xc38] ;  /* 0x00030e0000047ab9 */ /* 0x000fe40000000800 */
[----:B------:R-:W-:-:S04]  /*dc90*/  IMAD.U32 R3, RZ, RZ, UR4 ;  /* 0x00000004ff037e24 */ /* 0x000fc8000f8e00ff */
[----:B-1----:R-:W-:-:S05]  /*dca0*/  IMAD R5, R14, R3, RZ ;  /* 0x000000030e057224 */ /* 0x002fca00078e02ff */
[----:B------:R-:W-:-:S04]  /*dcb0*/  IADD3 R6, R6, R5, RZ ;  /* 0x0000000506067210 */ /* 0x000fc80007ffe0ff */
[----:B------:R-:W-:-:S13]  /*dcc0*/  ISETP.GT.AND P6, PT, R6, R0, PT ;  /* 0x000000000600720c */ /* 0x000fda0003fc4270 */
[----:B------:R-:W-:Y:S05]  /*dcd0*/  @P6 BRA `(.L_x_266) ;  /* 0x0000000000a46947 */ /* 0x000fea0003800000 */
.L_x_269:
[----:B0-----:R-:W0:Y:S01]  /*dce0*/  LDC R2, c[0x0][0xc3c] ;  /* 0x00030f00ff027b82 */ /* 0x001e220000000800 */
[----:B------:R-:W-:-:S05]  /*dcf0*/  VIADD R27, R27, 0x1f ;  /* 0x0000001f1b1b7836 */ /* 0x000fca0000000000 */
[----:B0-----:R-:W-:-:S13]  /*dd00*/  ISETP.GE.AND P6, PT, R27, R2, PT ;  /* 0x000000021b00720c */ /* 0x001fda0003fc6270 */
[----:B------:R-:W-:Y:S05]  /*dd10*/  @P6 BRA `(.L_x_267) ;  /* 0x0000000400b86947 */ /* 0x000fea0003800000 */
[----:B------:R-:W0:Y:S01]  /*dd20*/  S2R R3, SR_TID.X ;  /* 0x0000000000037919 */ /* 0x000e220000002100 */
[----:B------:R-:W-:Y:S01]  /*dd30*/  IMAD.MOV.U32 R4, RZ, RZ, RZ ;  /* 0x000000ffff047224 */ /* 0x000fe200078e00ff */
[----:B0-----:R-:W-:-:S05]  /*dd40*/  LOP3.LUT R3, R3, 0x1f, RZ, 0xc0, !PT ;  /* 0x0000001f03037812 */ /* 0x001fca00078ec0ff */
[----:B------:R-:W-:-:S05]  /*dd50*/  IMAD.IADD R5, R27, 0x1, R3 ;  /* 0x000000011b057824 */ /* 0x000fca00078e0203 */
[----:B------:R-:W-:-:S13]  /*dd60*/  ISETP.GE.OR P6, PT, R5, R2, !P0 ;  /* 0x000000020500720c */ /* 0x000fda00047c6670 */
[----:B------:R-:W0:Y:S02]  /*dd70*/  @!P6 LDC.64 R2, c[0x0][0xc80] ;  /* 0x00032000ff02eb82 */ /* 0x000e240000000a00 */
[----:B0-----:R-:W-:-:S05]  /*dd80*/  @!P6 IMAD.WIDE R2, R5, 0x4, R2 ;  /* 0x000000040502e825 */ /* 0x001fca00078e0202 */
[----:B------:R0:W2:Y:S01]  /*dd90*/  @!P6 LDG.E R4, desc[UR36][R2.64] ;  /* 0x000000240204e981 */ /* 0x0000a2000c1e1900 */
[----:B------:R-:W-:Y:S01]  /*dda0*/  IMAD.MOV.U32 R7, RZ, RZ, RZ ;  /* 0x000000ffff077224 */ /* 0x000fe200078e00ff */
[----:B0-----:R-:W0:Y:S02]  /*ddb0*/  @!P6 LDC.64 R2, c[0x0][0xc78] ;  /* 0x00031e00ff02eb82 */ /* 0x001e240000000a00 */
[----:B0-----:R-:W-:-:S05]  /*ddc0*/  @!P6 IMAD.WIDE R2, R5, 0x4, R2 ;  /* 0x000000040502e825 */ /* 0x001fca00078e0202 */
[----:B------:R-:W2:Y:S01]  /*ddd0*/  @!P6 LDG.E R7, desc[UR36][R2.64] ;  /* 0x000000240207e981 */ /* 0x000ea2000c1e1900 */
[----:B------:R-:W-:Y:S01]  /*dde0*/  UMOV UR4, 0xffffffff ;  /* 0xffffffff00047882 */ /* 0x000fe20000000000 */
[----:B--2---:R-:W-:Y:S02]  /*ddf0*/  IMAD R13, R7, R4, RZ ;  /* 0x00000004070d7224 */ /* 0x004fe400078e02ff */
[----:B------:R-:W-:Y:S05]  /*de00*/  BRA.DIV UR4, `(.L_x_268) ;  /* 0x0000003204907947 */ /* 0x000fea000b800000 */
        /* <DEDUP_REMOVED lines=16> */
.L_x_367:
[----:B------:R-:W-:Y:S02]  /*df10*/  ULDC UR4, c[0x0][0xc38] ;  /* 0x00030e0000047ab9 */ /* 0x000fe40000000800 */
[----:B------:R-:W-:-:S04]  /*df20*/  IMAD.U32 R3, RZ, RZ, UR4 ;  /* 0x00000004ff037e24 */ /* 0x000fc8000f8e00ff */
[----:B-1----:R-:W-:-:S04]  /*df30*/  IMAD R5, R14, R3, RZ ;  /* 0x000000030e057224 */ /* 0x002fc800078e02ff */
[----:B------:R-:W-:-:S05]  /*df40*/  IMAD.IADD R6, R5, 0x1, R6 ;  /* 0x0000000105067824 */ /* 0x000fca00078e0206 */
[----:B------:R-:W-:-:S13]  /*df50*/  ISETP.GT.AND P6, PT, R6, R0, PT ;  /* 0x000000000600720c */ /* 0x000fda0003fc4270 */
[----:B------:R-:W-:Y:S05]  /*df60*/  @!P6 BRA `(.L_x_269) ;  /* 0xfffffffc005ce947 */ /* 0x000fea000383ffff */
.L_x_266:
[----:B------:R-:W-:Y:S01]  /*df70*/  IMAD.IADD R8, R6, 0x1, -R5 ;  /* 0x0000000106087824 */ /* 0x000fe200078e0a05 */
[----:B------:R-:W-:-:S03]  /*df80*/  UMOV UR4, 0xffffffff ;  /* 0xffffffff00047882 */ /* 0x000fc60000000000 */
[----:B------:R-:W-:-:S05]  /*df90*/  IMAD R5, R2, R3, R8 ;  /* 0x0000000302057224 */ /* 0x000fca00078e0208 */
[----:B------:R-:W-:Y:S01]  /*dfa0*/  ISETP.GT.AND P6, PT, R5, R0, PT ;  /* 0x000000000500720c */ /* 0x000fe20003fc4270 */
[----:B------:R-:W-:-:S12]  /*dfb0*/  BRA.DIV UR4, `(.L_x_270) ;  /* 0x0000003204dc7947 */ /* 0x000fd8000b800000 */
[----:B------:R-:W-:-:S04]  /*dfc0*/  VOTE.ANY R6, PT, !P6 ;  /* 0x0000000000067806 */ /* 0x000fc800070e0100 */
[----:B------:R-:W1:Y:S02]  /*dfd0*/  POPC R5, R6 ;  /* 0x0000000600057309 */ /* 0x000e640000000000 */
[----:B-1----:R1:W2:Y:S04]  /*dfe0*/  SHFL.IDX PT, R4, R4, R5, 0x1f ;  /* 0x00001f0504047589 */ /* 0x0022a800000e0000 */
[----:B------:R1:W3:Y:S02]  /*dff0*/  SHFL.IDX PT, R7, R7, R5, 0x1f ;  /* 0x00001f0507077589 */ /* 0x0002e400000e0000 */
.L_x_372:
[----:B------:R-:W-:-:S13]  /*e000*/  ISETP.NE.AND P0, PT, R6, RZ, PT ;  /* 0x000000ff0600720c */ /* 0x000fda0003f05270 */
[----:B------:R-:W-:Y:S05]  /*e010*/  @!P0 BRA `(.L_x_271) ;  /* 0x0000000000108947 */ /* 0x000fea0003800000 */
[----:B------:R-:W-:Y:S01]  /*e020*/  UMOV UR4, 0xffffffff ;  /* 0xffffffff00047882 */ /* 0x000fe20000000000 */
[----:B------:R-:W-:Y:S02]  /*e030*/  VIADD R12, R5, 0xffffffff ;  /* 0xffffffff050c7836 */ /* 0x000fe40000000000 */
[----:B------:R-:W-:Y:S05]  /*e040*/  BRA.DIV UR4, `(.L_x_272) ;  /* 0x0000003604147947 */ /* 0x000fea000b800000 */
[----:B------:R4:W0:Y:S02]  /*e050*/  SHFL.IDX PT, R24, R2, R12, 0x1f ;  /* 0x00001f0c02187589 */ /* 0x00082400000e0000 */
.L_x_271:
[----:B0-----:R-:W-:Y:S01]  /*e060*/  IMAD R24, R24, R3, R8 ;  /* 0x0000000318187224 */ /* 0x001fe200078e0208 */
[-C--:B--2---:R-:W-:Y:S01]  /*e070*/  IABS R8, R4.reuse ;  /* 0x0000000400087213 */ /* 0x084fe20000000000 */
[----:B----4-:R-:W-:Y:S02]  /*e080*/  IMAD.MOV.U32 R2, RZ, RZ, RZ ;  /* 0x000000ffff027224 */ /* 0x010fe400078e00ff */
[----:B------:R-:W-:Y:S01]  /*e090*/  IMAD.IADD R25, R0, 0x1, -R24 ;  /* 0x0000000100197824 */ /* 0x000fe200078e0a18 */
[----:B------:R-:W0:Y:S01]  /*e0a0*/  I2F.RP R6, R8 ;  /* 0x0000000800067306 */ /* 0x000e220000209400 */
[----:B------:R-:W-:Y:S01]  /*e0b0*/  IABS R0, R4 ;  /* 0x0000000400007213 */ /* 0x000fe20000000000 */
[----:B------:R-:W-:-:S04]  /*e0c0*/  IMAD.IADD R27, R5, 0x1, R27 ;  /* 0x00000001051b7824 */ /* 0x000fc800078e021b */
[----:B------:R-:W-:Y:S02]  /*e0d0*/  IMAD.MOV R0, RZ, RZ, -R0 ;  /* 0x000000ffff007224 */ /* 0x000fe400078e0a00 */
[----:B0-----:R-:W0:Y:S02]  /*e0e0*/  MUFU.RCP R6, R6 ;  /* 0x0000000600067308 */ /* 0x001e240000001000 */
[----:B0-----:R-:W-:-:S06]  /*e0f0*/  VIADD R9, R6, 0xffffffe ;  /* 0x0ffffffe06097836 */ /* 0x001fcc0000000000 */
[----:B------:R-:W0:Y:S02]  /*e100*/  F2I.FTZ.U32.TRUNC.NTZ R3, R9 ;  /* 0x0000000900037305 */ /* 0x000e24000021f000 */
[----:B0-----:R-:W-:-:S04]  /*e110*/  IMAD.MOV R11, RZ, RZ, -R3 ;  /* 0x000000ffff0b7224 */ /* 0x001fc800078e0a03 */
[----:B------:R-:W-:-:S04]  /*e120*/  IMAD R11, R11, R8, RZ ;  /* 0x000000080b0b7224 */ /* 0x000fc800078e02ff */
[----:B------:R-:W-:Y:S01]  /*e130*/  IMAD.HI.U32 R2, R3, R11, R2 ;  /* 0x0000000b03027227 */ /* 0x000fe200078e0002 */
[----:B------:R-:W-:-:S05]  /*e140*/  IABS R3, R25 ;  /* 0x0000001900037213 */ /* 0x000fca0000000000 */
[----:B------:R-:W-:-:S04]  /*e150*/  IMAD.HI.U32 R6, R2, R3, RZ ;  /* 0x0000000302067227 */ /* 0x000fc800078e00ff */
[----:B------:R-:W-:Y:S01]  /*e160*/  IMAD R3, R6, R0, R3 ;  /* 0x0000000006037224 */ /* 0x000fe200078e0203 */
[----:B---3--:R-:W-:Y:S01]  /*e170*/  IABS R0, R7 ;  /* 0x0000000700007213 */ /* 0x008fe20000000000 */
[----:B------:R-:W-:-:S03]  /*e180*/  IMAD.MOV.U32 R2, RZ, RZ, RZ ;  /* 0x000000ffff027224 */ /* 0x000fc600078e00ff */
[----:B------:R-:W-:-:S13]  /*e190*/  ISETP.GT.U32.AND P1, PT, R8, R3, PT ;  /* 0x000000030800720c */ /* 0x000fda0003f24070 */
[----:B------:R-:W-:Y:S02]  /*e1a0*/  @!P1 IMAD.IADD R3, R3, 0x1, -R8 ;  /* 0x0000000103039824 */ /* 0x000fe400078e0a08 */
[----:B------:R-:W-:Y:S01]  /*e1b0*/  @!P1 VIADD R6, R6, 0x1 ;  /* 0x0000000106069836 */ /* 0x000fe20000000000 */
[----:B------:R-:W-:Y:S02]  /*e1c0*/  ISETP.NE.AND P1, PT, R4, RZ, PT ;  /* 0x000000ff0400720c */ /* 0x000fe40003f25270 */
[----:B------:R-:W-:Y:S02]  /*e1d0*/  ISETP.GE.U32.AND P0, PT, R3, R8, PT ;  /* 0x000000080300720c */ /* 0x000fe40003f06070 */
[----:B------:R-:W0:Y:S11]  /*e1e0*/  I2F.RP R8, R0 ;  /* 0x0000000000087306 */ /* 0x000e360000209400 */
[----:B------:R-:W-:Y:S01]  /*e1f0*/  @P0 VIADD R6, R6, 0x1 ;  /* 0x0000000106060836 */ /* 0x000fe20000000000 */
[----:B0-----:R-:W0:Y:S02]  /*e200*/  MUFU.RCP R8, R8 ;  /* 0x0000000800087308 */ /* 0x001e240000001000 */
[----:B0-----:R-:W-:Y:S01]  /*e210*/  VIADD R9, R8, 0xffffffe ;  /* 0x0ffffffe08097836 */ /* 0x001fe20000000000 */
[----:B------:R-:W-:-:S05]  /*e220*/  IABS R8, R7 ;  /* 0x0000000700087213 */ /* 0x000fca0000000000 */
[----:B------:R-:W0:Y:S01]  /*e230*/  F2I.FTZ.U32.TRUNC.NTZ R3, R9 ;  /* 0x0000000900037305 */ /* 0x000e22000021f000 */
[----:B------:R-:W-:Y:S02]  /*e240*/  IMAD.MOV R8, RZ, RZ, -R8 ;  /* 0x000000ffff087224 */ /* 0x000fe400078e0a08 */
[----:B0-----:R-:W-:-:S04]  /*e250*/  IMAD.MOV R11, RZ, RZ, -R3 ;  /* 0x000000ffff0b7224 */ /* 0x001fc800078e0a03 */
[----:B------:R-:W-:-:S04]  /*e260*/  IMAD R11, R11, R0, RZ ;  /* 0x000000000b0b7224 */ /* 0x000fc800078e02ff */
[----:B------:R-:W-:Y:S01]  /*e270*/  IMAD.HI.U32 R2, R3, R11, R2 ;  /* 0x0000000b03027227 */ /* 0x000fe200078e0002 */
[----:B------:R-:W-:-:S04]  /*e280*/  LOP3.LUT R3, R25, R4, RZ, 0x3c, !PT ;  /* 0x0000000419037212 */ /* 0x000fc800078e3cff */
[----:B------:R-:W-:-:S13]  /*e290*/  ISETP.GE.AND P2, PT, R3, RZ, PT ;  /* 0x000000ff0300720c */ /* 0x000fda0003f46270 */
[----:B------:R-:W-:Y:S01]  /*e2a0*/  @!P2 IMAD.MOV R6, RZ, RZ, -R6 ;  /* 0x000000ffff06a224 */ /* 0x000fe200078e0a06 */
[----:B------:R-:W-:-:S04]  /*e2b0*/  @!P1 LOP3.LUT R6, RZ, R4, RZ, 0x33, !PT ;  /* 0x00000004ff069212 */ /* 0x000fc800078e33ff */
[-C--:B------:R-:W-:Y:S01]  /*e2c0*/  IABS R3, R6.reuse ;  /* 0x0000000600037213 */ /* 0x080fe20000000000 */
[----:B------:R-:W-:-:S04]  /*e2d0*/  IMAD R4, R4, R6, RZ ;  /* 0x0000000604047224 */ /* 0x000fc800078e02ff */
[----:B------:R-:W-:-:S04]  /*e2e0*/  IMAD.HI.U32 R2, R2, R3, RZ ;  /* 0x0000000302027227 */ /* 0x000fc800078e00ff */
[----:B------:R-:W-:Y:S02]  /*e2f0*/  IMAD R3, R2, R8, R3 ;  /* 0x0000000802037224 */ /* 0x000fe400078e0203 */
[----:B------:R-:W-:-:S03]  /*e300*/  IMAD.IADD R25, R25, 0x1, -R4 ;  /* 0x0000000119197824 */ /* 0x000fc600078e0a04 */
[----:B------:R-:W-:-:S13]  /*e310*/  ISETP.GT.U32.AND P1, PT, R0, R3, PT ;  /* 0x000000030000720c */ /* 0x000fda0003f24070 */
[----:B------:R-:W-:Y:S02]  /*e320*/  @!P1 IMAD.IADD R3, R3, 0x1, -R0 ;  /* 0x0000000103039824 */ /* 0x000fe400078e0a00 */
[----:B------:R-:W-:Y:S01]  /*e330*/  @!P1 VIADD R2, R2, 0x1 ;  /* 0x0000000102029836 */ /* 0x000fe20000000000 */
[----:B------:R-:W-:Y:S02]  /*e340*/  ISETP.NE.AND P1, PT, R7, RZ, PT ;  /* 0x000000ff0700720c */ /* 0x000fe40003f25270 */
[----:B------:R-:W-:Y:S02]  /*e350*/  ISETP.GE.U32.AND P0, PT, R3, R0, PT ;  /* 0x000000000300720c */ /* 0x000fe40003f06070 */
[----:B------:R-:W-:-:S04]  /*e360*/  LOP3.LUT R0, R6, R7, RZ, 0x3c, !PT ;  /* 0x0000000706007212 */ /* 0x000fc800078e3cff */
[----:B------:R-:W-:-:S07]  /*e370*/  ISETP.GE.AND P2, PT, R0, RZ, PT ;  /* 0x000000ff0000720c */ /* 0x000fce0003f46270 */
[----:B------:R-:W-:-:S06]  /*e380*/  @P0 IADD3 R2, R2, 0x1, RZ ;  /* 0x0000000102020810 */ /* 0x000fcc0007ffe0ff */
[----:B------:R-:W-:Y:S01]  /*e390*/  @!P2 IMAD.MOV R2, RZ, RZ, -R2 ;  /* 0x000000ffff02a224 */ /* 0x000fe200078e0a02 */
[----:B------:R-:W-:-:S05]  /*e3a0*/  @!P1 LOP3.LUT R2, RZ, R7, RZ, 0x33, !PT ;  /* 0x00000007ff029212 */ /* 0x000fca00078e33ff */
[----:B------:R-:W-:-:S04]  /*e3b0*/  IMAD.MOV R0, RZ, RZ, -R2 ;  /* 0x000000ffff007224 */ /* 0x000fc800078e0a02 */
[C---:B------:R-:W-:Y:S02]  /*e3c0*/  IMAD R6, R7.reuse, R0, R6 ;  /* 0x0000000007067224 */ /* 0x040fe400078e0206 */
[----:B------:R-:W-:-:S04]  /*e3d0*/  IMAD R7, R7, 0x1000000, R2 ;  /* 0x0100000007077824 */ /* 0x000fc800078e0202 */
[----:B------:R-:W-:Y:S01]  /*e3e0*/  IMAD R26, R6, 0x10000, R7 ;  /* 0x00010000061a7824 */ /* 0x000fe200078e0207 */
[----:B------:R-:W-:Y:S06]  /*e3f0*/  BRA `(.L_x_273) ;  /* 0x00000000001c7947 */ /* 0x000fec0003800000 */
.L_x_267:
[----:B------:R-:W-:Y:S01]  /*e400*/  UMOV UR4, URZ ;  /* 0x0000003f00047c82 */ /* 0x000fe20008000000 */
[----:B------:R-:W-:Y:S01]  /*e410*/  UMOV UR5, URZ ;  /* 0x0000003f00057c82 */ /* 0x000fe20008000000 */
[----:B------:R-:W-:Y:S01]  /*e420*/  ULDC UR6, c[0x0][0xc3c] ;  /* 0x00030f0000067ab9 */ /* 0x000fe20000000800 */
[----:B------:R-:W-:Y:S02]  /*e430*/  IMAD.MOV.U32 R24, RZ, RZ, R0 ;  /* 0x000000ffff187224 */ /* 0x000fe400078e0000 */
[----:B------:R-:W-:Y:S02]  /*e440*/  IMAD.U32 R25, RZ, RZ, UR4 ;  /* 0x00000004ff197e24 */ /* 0x000fe4000f8e00ff */
[----:B------:R-:W-:Y:S02]  /*e450*/  IMAD.U32 R26, RZ, RZ, UR5 ;  /* 0x00000005ff1a7e24 */ /* 0x000fe4000f8e00ff */
[----:B------:R-:W-:-:S07]  /*e460*/  IMAD.U32 R27, RZ, RZ, UR6 ;  /* 0x00000006ff1b7e24 */ /* 0x000fce000f8e00ff */
.L_x_273:
[----:B------:R-:W0:Y:S01]  /*e470*/  S2R R0, SR_TID.X ;  /* 0x0000000000007919 */ /* 0x000e220000002100 */
[----:B------:R-:W-:Y:S05]  /*e480*/  WARPSYNC.ALL ;  /* 0x0000000000007948 */ /* 0x000fea0003800000 */
[----:B------:R-:W-:Y:S01]  /*e490*/  BAR.SYNC.DEFER_BLOCKING 0x4, 0x200 ;  /* 0x0108000000007b1d */ /* 0x000fe20000010000 */
[----:B0-----:R-:W-:-:S04]  /*e4a0*/  LOP3.LUT R0, R0, 0x1f, RZ, 0xc0, !PT ;  /* 0x0000001f00007812 */ /* 0x001fc800078ec0ff */
[----:B------:R-:W-:-:S13]  /*e4b0*/  ISETP.NE.AND P0, PT, R0, RZ, PT ;  /* 0x000000ff0000720c */ /* 0x000fda0003f05270 */
[----:B------:R-:W0:Y:S01]  /*e4c0*/  @!P0 S2R R3, SR_CgaCtaId ;  /* 0x0000000000038919 */ /* 0x000e220000008800 */
[----:B------:R-:W-:-:S04]  /*e4d0*/  @!P0 MOV R0, 0x400 ;  /* 0x0000040000008802 */ /* 0x000fc80000000f00 */
[----:B0-----:R-:W-:-:S05]  /*e4e0*/  @!P0 LEA R17, R3, R0, 0x18 ;  /* 0x0000000003118211 */ /* 0x001fca00078ec0ff */
[----:B------:R2:W-:Y:S01]  /*e4f0*/  @!P0 STS.128 [R17+0x2d8d0], R24 ;  /* 0x02d8d01811008388 */ /* 0x0005e20000000c00 */
[----:B------:R-:W-:Y:S06]  /*e500*/  BAR.ARV 0x5, 0x200 ;  /* 0x0148000000007b1d */ /* 0x000fec0000002000 */
.L_x_264:
[----:B------:R-:W-:Y:S02]  /*e510*/  ULDC UR4, c[0x0][0xc3c] ;  /* 0x00030f0000047ab9 */ /* 0x000fe40000000800 */
[----:B-1----:R-:W-:-:S13]  /*e520*/  ISETP.GE.AND P0, PT, R27, UR4, PT ;  /* 0x000000041b007c0c */ /* 0x002fda000bf06270 */
[----:B------:R-:W-:Y:S05]  /*e530*/  @!P0 BRA `(.L_x_274) ;  /* 0xffffffb400f48947 */ /* 0x000fea000383ffff */
[----:B------:R-:W-:Y:S05]  /*e540*/  BSYNC B8 ;  /* 0x0000000000087941 */ /* 0x000fea0003800000 */
.L_x_213:
[----:B0-----:R-:W3:Y:S01]  /*e550*/  LDL.LU R0, [R1+0x3c] ;  /* 0x00003c0001007983 */ /* 0x001ee20000300800 */
[----:B------:R-:W-:Y:S01]  /*e560*/  BSSY B0, `(.L_x_275) ;  /* 0x000000b000007945 */ /* 0x000fe20003800000 */
[----:B------:R-:W0:Y:S01]  /*e570*/  S2R R5, SR_CgaCtaId ;  /* 0x0000000000057919 */ /* 0x000e220000008800 */
[----:B---3--:R-:W-:-:S05]  /*e580*/  VIADD R0, R0, 0x1 ;  /* 0x0000000100007836 */ /* 0x008fca0000000000 */
[----:B------:R-:W-:-:S04]  /*e590*/  LEA.HI R2, R0, R0, RZ, 0x1 ;  /* 0x0000000000027211 */ /* 0x000fc800078f08ff */
[----:B------:R-:W-:Y:S02]  /*e5a0*/  LOP3.LUT R3, R2, 0xfffffffe, RZ, 0xc0, !PT ;  /* 0xfffffffe02037812 */ /* 0x000fe400078ec0ff */
[----:B------:R-:W-:-:S03]  /*e5b0*/  MOV R2, 0x400 ;  /* 0x0000040000027802 */ /* 0x000fc60000000f00 */
[----:B------:R-:W-:Y:S01]  /*e5c0*/  IMAD.IADD R0, R0, 0x1, -R3 ;  /* 0x0000000100007824 */ /* 0x000fe200078e0a03 */
[----:B0-----:R-:W-:-:S04]  /*e5d0*/  LEA R5, R5, R2, 0x18 ;  /* 0x0000000205057211 */ /* 0x001fc800078ec0ff */
[----:B------:R-:W-:-:S04]  /*e5e0*/  SHF.L.U32 R0, R0, 0x1f, RZ ;  /* 0x0000001f00007819 */ /* 0x000fc800000006ff */
[----:B------:R-:W0:Y:S02]  /*e5f0*/  SYNCS.PHASECHK.TRANS64.TRYWAIT P0, [R5+URZ+0x2d820], R0 ;  /* 0x02d82000050075a7 */ /* 0x000e24000800017f */
[----:B0-----:R-:W-:Y:S05]  /*e600*/  @!P0 BRA `(.L_x_276) ;  /* 0x0000002c00cc8947 */ /* 0x001fea0003800000 */
.L_x_375:
[----:B------:R-:W-:Y:S05]  /*e610*/  BSYNC B0 ;  /* 0x0000000000007941 */ /* 0x000fea0003800000 */
.L_x_275:
[----:B------:R-:W-:-:S03]  /*e620*/  UMOV UR4, 0xffffffff ;  /* 0xffffffff00047882 */ /* 0x000fc60000000000 */
[----:B------:R-:W-:Y:S05]  /*e630*/  BRA.DIV UR4, `(.L_x_277) ;  /* 0x0000002e04d47947 */ /* 0x000fea000b800000 */
[----:B0-----:R-:W0:Y:S02]  /*e640*/  S2R R0, SR_TID.X ;  /* 0x0000000000007919 */ /* 0x001e240000002100 */
[----:B0-----:R-:W-:-:S04]  /*e650*/  SHF.R.U32.HI R0, RZ, 0x5, R0 ;  /* 0x00000005ff007819 */ /* 0x001fc80000011600 */
[----:B------:R-:W-:-:S05]  /*e660*/  LOP3.LUT R0, R0, 0x3, RZ, 0xc0, !PT ;  /* 0x0000000300007812 */ /* 0x000fca00078ec0ff */
[----:B------:R0:W1:Y:S02]  /*e670*/  SHFL.IDX PT, R14, R0, RZ, 0x1f ;  /* 0x00001fff000e7589 */ /* 0x00006400000e0000 */
.L_x_378:
[----:B-1----:R-:W-:Y:S01]  /*e680*/  ISETP.NE.AND P0, PT, R14, RZ, PT ;  /* 0x000000ff0e00720c */ /* 0x002fe20003f05270 */
[----:B------:R-:W-:-:S12]  /*e690*/  BSSY B0, `(.L_x_278) ;  /* 0x0000024000007945 */ /* 0x000fd80003800000 */
[----:B------:R-:W-:Y:S05]  /*e6a0*/  @P0 BRA `(.L_x_279) ;  /* 0x0000000000880947 */ /* 0x000fea0003800000 */
[----:B------:R-:W-:-:S03]  /*e6b0*/  UMOV UR4, 0xffffffff ;  /* 0xffffffff00047882 */ /* 0x000fc60000000000 */
[----:B------:R-:W-:Y:S05]  /*e6c0*/  BRA.DIV UR4, `(.L_x_280) ;  /* 0x0000002e04e47947 */ /* 0x000fea000b800000 */
[----:B------:R-:W-:-:S13]  /*e6d0*/  ELECT P6, URZ, PT ;  /* 0x00000000003f782f */ /* 0x000fda00038c0000 */
.L_x_381:
[----:B------:R-:W-:Y:S05]  /*e6e0*/  @!P6 BRA `(.L_x_279) ;  /* 0x000000000078e947 */ /* 0x000fea0003800000 */
[----:B0-----:R-:W3:Y:S02]  /*e6f0*/  LDL.LU R0, [R1+0x20] ;  /* 0x0000200001007983 */ /* 0x001ee40000300800 */
[----:B---3--:R-:W-:-:S04]  /*e700*/  LOP3.LUT R0, R0, 0x2, RZ, 0xfc, !PT ;  /* 0x0000000200007812 */ /* 0x008fc800078efcff */
[----:B------:R-:W-:-:S13]  /*e710*/  ISETP.NE.AND P0, PT, R0, 0x3, PT ;  /* 0x000000030000780c */ /* 0x000fda0003f05270 */
[----:B------:R-:W-:Y:S05]  /*e720*/  @!P0 BRA `(.L_x_281) ;  /* 0x0000000000048947 */ /* 0x000fea0003800000 */
[----:B------:R-:W-:Y:S01]  /*e730*/  BPT.TRAP 0x1 ;  /* 0x000000040000795c */ /* 0x000fe20000300000 */
.L_x_281:
[C---:B------:R-:W-:Y:S01]  /*e740*/  IMAD R3, R22.reuse, 0x8, R5 ;  /* 0x0000000816037824 */ /* 0x040fe200078e0205 */
[----:B------:R-:W-:Y:S01]  /*e750*/  SHF.L.U32 R2, R29, 0x1f, RZ ;  /* 0x0000001f1d027819 */ /* 0x000fe200000006ff */
[----:B------:R-:W-:-:S03]  /*e760*/  VIADD R22, R22, 0x1 ;  /* 0x0000000116167836 */ /* 0x000fc60000000000 */
[----:B------:R-:W0:Y:S02]  /*e770*/  SYNCS.PHASECHK.TRANS64.TRYWAIT P1, [R3+URZ+0x2d840], R2 ;  /* 0x02d84002030075a7 */ /* 0x000e24000802017f */
[----:B------:R-:W-:-:S04]  /*e780*/  ISETP.NE.AND P2, PT, R22, 0x2, PT ;  /* 0x000000021600780c */ /* 0x000fc80003f45270 */
[----:B------:R-:W-:Y:S01]  /*e790*/  SEL R0, RZ, 0x1, P2 ;  /* 0x00000001ff007807 */ /* 0x000fe20001000000 */
[----:B0-----:R-:W-:Y:S08]  /*e7a0*/  @!P1 BRA `(.L_x_282) ;  /* 0x0000002c00cc9947 */ /* 0x001ff00003800000 */
.L_x_382:
[----:B------:R-:W-:Y:S02]  /*e7b0*/  SEL R22, R22, RZ, P2 ;  /* 0x000000ff16167207 */ /* 0x000fe40001000000 */
[----:B------:R-:W-:Y:S01]  /*e7c0*/  LOP3.LUT R0, R29, R0, RZ, 0x3c, !PT ;  /* 0x000000001d007212 */ /* 0x000fe200078e3cff */
[----:B------:R-:W-:Y:S06]  /*e7d0*/  @!P0 BRA `(.L_x_283) ;  /* 0x0000000000048947 */ /* 0x000fec0003800000 */
[----:B------:R-:W-:Y:S01]  /*e7e0*/  BPT.TRAP 0x1 ;  /* 0x000000040000795c */ /* 0x000fe20000300000 */
.L_x_283:
[----:B------:R-:W-:Y:S01]  /*e7f0*/  IMAD R5, R22, 0x8, R5 ;  /* 0x0000000816057824 */ /* 0x000fe200078e0205 */
[----:B------:R-:W-:-:S04]  /*e800*/  SHF.L.U32 R0, R0, 0x1f, RZ ;  /* 0x0000001f00007819 */ /* 0x000fc800000006ff */
[----:B------:R-:W1:Y:S02]  /*e810*/  SYNCS.PHASECHK.TRANS64.TRYWAIT P1, [R5+URZ+0x2d840], R0 ;  /* 0x02d84000050075a7 */ /* 0x000e64000802017f */
[----:B-1----:R-:W-:Y:S05]  /*e820*/  @!P1 BRA `(.L_x_284) ;  /* 0x0000002c00c09947 */ /* 0x002fea0003800000 */
.L_x_383:
[----:B------:R-:W-:Y:S05]  /*e830*/  @!P0 BRA `(.L_x_285) ;  /* 0x0000000000048947 */ /* 0x000fea0003800000 */
[----:B------:R-:W-:Y:S01]  /*e840*/  BPT.TRAP 0x1 ;  /* 0x000000040000795c */ /* 0x000fe20000300000 */
.L_x_285:
[----:B------:R-:W3:Y:S02]  /*e850*/  SYNCS.PHASECHK.TRANS64.TRYWAIT P1, [R3+URZ+0x2d860], R2 ;  /* 0x02d86002030075a7 */ /* 0x000ee4000802017f */
[----:B---3--:R-:W-:Y:S05]  /*e860*/  @!P1 BRA `(.L_x_286) ;  /* 0x0000002c00c49947 */ /* 0x008fea0003800000 */
.L_x_384:
[----:B------:R-:W-:Y:S05]  /*e870*/  @!P0 BRA `(.L_x_287) ;  /* 0x0000000000048947 */ /* 0x000fea0003800000 */
[----:B------:R-:W-:Y:S01]  /*e880*/  BPT.TRAP 0x1 ;  /* 0x000000040000795c */ /* 0x000fe20000300000 */
.L_x_287:
[----:B----4-:R4:W0:Y:S02]  /*e890*/  SYNCS.PHASECHK.TRANS64.TRYWAIT P0, [R5+URZ+0x2d860], R0 ;  /* 0x02d86000050075a7 */ /* 0x010824000800017f */
[----:B0-----:R-:W-:Y:S05]  /*e8a0*/  @!P0 NANOSLEEP.SYNCS 0x989680 ;  /* 0x009896800000895d */ /* 0x001fea0003900000 */
[----:B------:R-:W0:Y:S02]  /*e8b0*/  @!P0 SYNCS.PHASECHK.TRANS64 P0, [R5+URZ+0x2d860], R0 ;  /* 0x02d86000050085a7 */ /* 0x000e24000800007f */
[----:B0-----:R-:W-:Y:S05]  /*e8c0*/  @!P0 BRA `(.L_x_287) ;  /* 0xfffffffc00f08947 */ /* 0x001fea000383ffff */
.L_x_279:
[----:B------:R-:W-:Y:S05]  /*e8d0*/  BSYNC B0 ;  /* 0x0000000000007941 */ /* 0x000fea0003800000 */
.L_x_278:
[----:B------:R-:W-:Y:S05]  /*e8e0*/  EXIT ;  /* 0x000000000000794d */ /* 0x000fea0003800000 */
.L_x_168:
[----:B0-----:R-:W-:-:S04]  /*e8f0*/  IMAD.U32 R3, RZ, RZ, UR40 ;  /* 0x00000028ff037e24 */ /* 0x001fc8000f8e00ff */
[----:B------:R0:W1:Y:S03]  /*e900*/  SYNCS.PHASECHK.TRANS64.TRYWAIT P1, [R3+URZ+0x2d800], R0 ;  /* 0x02d80000030075a7 */ /* 0x000066000802017f */
[----:B-1----:R-:W-:Y:S05]  /*e910*/  @!P1 NANOSLEEP.SYNCS 0x989680 ;  /* 0x009896800000995d */ /* 0x002fea0003900000 */
[----:B------:R-:W1:Y:S02]  /*e920*/  @!P1 SYNCS.PHASECHK.TRANS64 P1, [R3+URZ+0x2d800], R0 ;  /* 0x02d80000030095a7 */ /* 0x000e64000802007f */
[----:B-1----:R-:W-:Y:S05]  /*e930*/  @!P1 BRA `(.L_x_168) ;  /* 0xfffffffc00ec9947 */ /* 0x002fea000383ffff */
[----:B------:R-:W-:Y:S05]  /*e940*/  BRA `(.L_x_288) ;  /* 0xffffff3000107947 */ /* 0x000fea000383ffff */
.L_x_172:
[----:B-1----:R1:W2:Y:S02]  /*e950*/  SYNCS.PHASECHK.TRANS64.TRYWAIT P1, [R5+URZ+0x2d830], R0 ;  /* 0x02d83000050075a7 */ /* 0x0022a4000802017f */
[----:B--2---:R-:W-:Y:S05]  /*e960*/  @!P1 NANOSLEEP.SYNCS 0x989680 ;  /* 0x009896800000995d */ /* 0x004fea0003900000 */
[----:B------:R-:W2:Y:S02]  /*e970*/  @!P1 SYNCS.PHASECHK.TRANS64 P1, [R5+URZ+0x2d830], R0 ;  /* 0x02d83000050095a7 */ /* 0x000ea4000802007f */
[----:B--2---:R-:W-:Y:S05]  /*e980*/  @!P1 BRA `(.L_x_172) ;  /* 0xfffffffc00f09947 */ /* 0x004fea000383ffff */
[----:B------:R-:W-:Y:S05]  /*e990*/  BRA `(.L_x_171) ;  /* 0xffffff30002c7947 */ /* 0x000fea000383ffff */
.L_x_178:
[----:B--2---:R-:W-:-:S04]  /*e9a0*/  IMAD.U32 R3, RZ, RZ, UR7 ;  /* 0x00000007ff037e24 */ /* 0x004fc8000f8e00ff */
[----:B------:R2:W3:Y:S03]  /*e9b0*/  SYNCS.PHASECHK.TRANS64.TRYWAIT P1, [R3+URZ+0x2d830], R0 ;  /* 0x02d83000030075a7 */ /* 0x0004e6000802017f */
[----:B---3--:R-:W-:Y:S05]  /*e9c0*/  @!P1 NANOSLEEP.SYNCS 0x989680 ;  /* 0x009896800000995d */ /* 0x008fea0003900000 */
[----:B------:R-:W3:Y:S02]  /*e9d0*/  @!P1 SYNCS.PHASECHK.TRANS64 P1, [R3+URZ+0x2d830], R0 ;  /* 0x02d83000030095a7 */ /* 0x000ee4000802007f */
[----:B---3--:R-:W-:Y:S05]  /*e9e0*/  @!P1 BRA `(.L_x_178) ;  /* 0xfffffffc00ec9947 */ /* 0x008fea000383ffff */
[----:B------:R-:W-:Y:S05]  /*e9f0*/  BRA `(.L_x_175) ;  /* 0xffffff5400107947 */ /* 0x000fea000383ffff */
.L_x_182:
[----:B-1----:R-:W-:-:S04]  /*ea00*/  IMAD.U32 R3, RZ, RZ, UR7 ;  /* 0x00000007ff037e24 */ /* 0x002fc8000f8e00ff */
[----:B------:R1:W2:Y:S03]  /*ea10*/  SYNCS.PHASECHK.TRANS64.TRYWAIT P1, [R3+URZ+0x2d850], R0 ;  /* 0x02d85000030075a7 */ /* 0x0002a6000802017f */
[----:B--2---:R-:W-:Y:S05]  /*ea20*/  @!P1 NANOSLEEP.SYNCS 0x989680 ;  /* 0x009896800000995d */ /* 0x004fea0003900000 */
[----:B------:R-:W2:Y:S02]  /*ea30*/  @!P1 SYNCS.PHASECHK.TRANS64 P1, [R3+URZ+0x2d850], R0 ;  /* 0x02d85000030095a7 */ /* 0x000ea4000802007f */
[----:B--2---:R-:W-:Y:S05]  /*ea40*/  @!P1 BRA `(.L_x_182) ;  /* 0xfffffffc00ec9947 */ /* 0x004fea000383ffff */
[----:B------:R-:W-:Y:S05]  /*ea50*/  BRA `(.L_x_179) ;  /* 0xffffff5400c07947 */ /* 0x000fea000383ffff */
.L_x_189:
[----:B--2---:R-:W-:-:S04]  /*ea60*/  IMAD.U32 R6, RZ, RZ, UR4 ;  /* 0x00000004ff067e24 */ /* 0x004fc8000f8e00ff */
[----:B------:R2:W3:Y:S03]  /*ea70*/  SYNCS.PHASECHK.TRANS64.TRYWAIT P1, [R6+URZ+0x2d850], R5 ;  /* 0x02d85005060075a7 */ /* 0x0004e6000802017f */
[----:B---3--:R-:W-:Y:S05]  /*ea80*/  @!P1 NANOSLEEP.SYNCS 0x989680 ;  /* 0x009896800000995d */ /* 0x008fea0003900000 */
[----:B------:R-:W3:Y:S02]  /*ea90*/  @!P1 SYNCS.PHASECHK.TRANS64 P1, [R6+URZ+0x2d850], R5 ;  /* 0x02d85005060095a7 */ /* 0x000ee4000802007f */
[----:B---3--:R-:W-:Y:S05]  /*eaa0*/  @!P1 BRA `(.L_x_189) ;  /* 0xfffffffc00ec9947 */ /* 0x008fea000383ffff */
[----:B------:R-:W-:Y:S05]  /*eab0*/  BRA `(.L_x_188) ;  /* 0xffffff7000f07947 */ /* 0x000fea000383ffff */
.L_x_227:
[----:B------:R-:W0:Y:S01]  /*eac0*/  S2R R20, SR_TID.X ;  /* 0x0000000000147919 */ /* 0x000e220000002100 */
[----:B------:R-:W-:Y:S01]  /*ead0*/  BSSY B0, `(.L_x_289) ;  /* 0x000000a000007945 */ /* 0x000fe20003800000 */
[----:B------:R-:W-:Y:S02]  /*eae0*/  IMAD.MOV.U32 R12, RZ, RZ, RZ ;  /* 0x000000ffff0c7224 */ /* 0x000fe400078e00ff */
[----:B------:R-:W-:Y:S02]  /*eaf0*/  IMAD.MOV.U32 R11, RZ, RZ, 0x1f ;  /* 0x0000001fff0b7424 */ /* 0x000fe400078e00ff */
[----:B------:R-:W-:Y:S01]  /*eb00*/  IMAD.MOV.U32 R15, RZ, RZ, -0x1 ;  /* 0xffffffffff0f7424 */ /* 0x000fe200078e00ff */
[----:B0-----:R-:W-:-:S04]  /*eb10*/  SHF.R.U32.HI R5, RZ, 0x5, R20 ;  /* 0x00000005ff057819 */ /* 0x001fc80000011614 */
[----:B------:R-:W-:-:S05]  /*eb20*/  LOP3.LUT R5, R5, 0x3, RZ, 0xc0, !PT ;  /* 0x0000000305057812 */ /* 0x000fca00078ec0ff */
[----:B------:R-:W-:-:S07]  /*eb30*/  IMAD.MOV.U32 R13, RZ, RZ, R5 ;  /* 0x000000ffff0d7224 */ /* 0x000fce00078e0005 */
[----:B-----5:R-:W-:Y:S05]  /*eb40*/  WARPSYNC.COLLECTIVE R15, `(.L_x_290) ;  /* 0x000000000f087348 */ /* 0x020fea0003c00000 */
[----:B------:R0:W1:Y:S02]  /*eb50*/  SHFL.IDX P6, R14, R13, R12, R11 ;  /* 0x0000000c0d0e7389 */ /* 0x00006400000c000b */
[----:B01---5:R-:W-:Y:S01]  /*eb60*/  ENDCOLLECTIVE ;  /* 0x000000000000791b */ /* 0x023fe20003800000 */
.L_x_290:
[----:B------:R-:W-:Y:S05]  /*eb70*/  BSYNC B0 ;  /* 0x0000000000007941 */ /* 0x000fea0003800000 */
.L_x_289:
[----:B------:R-:W-:Y:S05]  /*eb80*/  BRA `(.L_x_291) ;  /* 0xffffffc000747947 */ /* 0x000fea000383ffff */
.L_x_230:
[----:B0-----:R0:W1:Y:S02]  /*eb90*/  SYNCS.PHASECHK.TRANS64.TRYWAIT P0, [R2+URZ+0x2d840], R3 ;  /* 0x02d84003020075a7 */ /* 0x001064000800017f */
[----:B-1----:R-:W-:Y:S05]  /*eba0*/  @!P0 NANOSLEEP.SYNCS 0x989680 ;  /* 0x009896800000895d */ /* 0x002fea0003900000 */
[----:B------:R-:W1:Y:S02]  /*ebb0*/  @!P0 SYNCS.PHASECHK.TRANS64 P0, [R2+URZ+0x2d840], R3 ;  /* 0x02d84003020085a7 */ /* 0x000e64000800007f */
[----:B-1----:R-:W-:Y:S05]  /*ebc0*/  @!P0 BRA `(.L_x_230) ;  /* 0xfffffffc00f08947 */ /* 0x002fea000383ffff */
[----:B------:R-:W-:Y:S05]  /*ebd0*/  BRA `(.L_x_292) ;  /* 0xffffffc000c87947 */ /* 0x000fea000383ffff */
.L_x_231:
        /* <DEDUP_REMOVED lines=8> */
.L_x_294:
[----:B------:R-:W-:Y:S05]  /*ec60*/  BSYNC B0 ;  /* 0x0000000000007941 */ /* 0x000fea0003800000 */
.L_x_293:
[----:B------:R-:W-:Y:S01]  /*ec70*/  MOV R13, R0 ;  /* 0x00000000000d7202 */ /* 0x000fe20000000f00 */
[----:B------:R-:W-:Y:S02]  /*ec80*/  IMAD.MOV.U32 R12, RZ, RZ, RZ ;  /* 0x000000ffff0c7224 */ /* 0x000fe400078e00ff */
[----:B------:R-:W-:Y:S02]  /*ec90*/  IMAD.MOV.U32 R11, RZ, RZ, 0x1c1f ;  /* 0x00001c1fff0b7424 */ /* 0x000fe400078e00ff */
[----:B------:R-:W-:Y:S02]  /*eca0*/  IMAD.MOV.U32 R15, RZ, RZ, -0x1 ;  /* 0xffffffffff0f7424 */ /* 0x000fe400078e00ff */
[----:B------:R-:W-:Y:S02]  /*ecb0*/  IMAD.MOV.U32 R4, RZ, RZ, R14 ;  /* 0x000000ffff047224 */ /* 0x000fe400078e000e */
[----:B------:R-:W-:-:S07]  /*ecc0*/  @P0 IMAD R8, R7, 0x2, R17 ;  /* 0x0000000207080824 */ /* 0x000fce00078e0211 */
[----:B------:R-:W-:Y:S05]  /*ecd0*/  WARPSYNC.COLLECTIVE R15, `(.L_x_295) ;  /* 0x000000000f087348 */ /* 0x000fea0003c00000 */
[----:B------:R0:W1:Y:S02]  /*ece0*/  SHFL.IDX P6, R14, R13, R12, R11 ;  /* 0x0000000c0d0e7389 */ /* 0x00006400000c000b */
[----:B01----:R-:W-:Y:S01]  /*ecf0*/  ENDCOLLECTIVE ;  /* 0x000000000000791b */ /* 0x003fe20003800000 */
.L_x_295:
[----:B------:R-:W-:Y:S02]  /*ed00*/  IMAD.MOV.U32 R13, RZ, RZ, R6 ;  /* 0x000000ffff0d7224 */ /* 0x000fe400078e0006 */
[----:B------:R-:W-:Y:S02]  /*ed10*/  IMAD.MOV.U32 R12, RZ, RZ, 0x1 ;  /* 0x00000001ff0c7424 */ /* 0x000fe400078e00ff */
[----:B------:R-:W-:-:S07]  /*ed20*/  IMAD.MOV.U32 R5, RZ, RZ, R14 ;  /* 0x000000ffff057224 */ /* 0x000fce00078e000e */
[----:B------:R-:W-:Y:S05]  /*ed30*/  WARPSYNC.COLLECTIVE R15, `(.L_x_296) ;  /* 0x000000000f087348 */ /* 0x000fea0003c00000 */
[----:B------:R0:W1:Y:S02]  /*ed40*/  SHFL.IDX P6, R14, R13, R12, R11 ;  /* 0x0000000c0d0e7389 */ /* 0x00006400000c000b */
[----:B01----:R-:W-:Y:S01]  /*ed50*/  ENDCOLLECTIVE ;  /* 0x000000000000791b */ /* 0x003fe20003800000 */
.L_x_296:
[----:B------:R-:W-:-:S05]  /*ed60*/  @P0 LEA R5, P1, R9, R5, 0x1 ;  /* 0x0000000509050211 */ /* 0x000fca00078208ff */
[----:B------:R-:W-:Y:S01]  /*ed70*/  @P0 IMAD.X R4, RZ, RZ, R4, P1 ;  /* 0x000000ffff040224 */ /* 0x000fe200008e0604 */
[----:B------:R-:W-:-:S04]  /*ed80*/  ISETP.GE.AND P1, PT, R3, 0x21, PT ;  /* 0x000000210300780c */ /* 0x000fc80003f26270 */
[----:B------:R-:W-:Y:S01]  /*ed90*/  @P0 LOP3.LUT R5, R5, R4, RZ, 0x3c, !PT ;  /* 0x0000000405050212 */ /* 0x000fe200078e3cff */
[----:B------:R-:W-:-:S03]  /*eda0*/  IMAD.MOV.U32 R13, RZ, RZ, R0 ;  /* 0x000000ffff0d7224 */ /* 0x000fc600078e0000 */
[----:B------:R-:W-:-:S04]  /*edb0*/  @P0 LOP3.LUT R4, R5, R4, RZ, 0x3c, !PT ;  /* 0x0000000405040212 */ /* 0x000fc800078e3cff */
[----:B------:R-:W-:-:S05]  /*edc0*/  @P0 LOP3.LUT R5, R5, R4, RZ, 0x3c, !PT ;  /* 0x0000000405050212 */ /* 0x000fca00078e3cff */
[----:B------:R-:W-:Y:S01]  /*edd0*/  @!PT LDS RZ, [RZ] ;  /* 0x00000000fffff984 */ /* 0x000fe20000000800 */
[----:B------:R-:W-:Y:S01]  /*ede0*/  @!PT LDS RZ, [RZ] ;  /* 0x00000000fffff984 */ /* 0x000fe20000000800 */
[----:B------:R-:W-:Y:S01]  /*edf0*/  @!PT LDS RZ, [RZ] ;  /* 0x00000000fffff984 */ /* 0x000fe20000000800 */
[----:B------:R-:W-:Y:S04]  /*ee00*/  @P0 LDGSTS.E.BYPASS.LTC128B.128 [R8+0x15400], desc[UR36][R4.64], !P4 ;  /* 0x1540000004080fae */ /* 0x000fe8000e101d64 */
[----:B------:R-:W-:Y:S04]  /*ee10*/  @P0 LDGSTS.E.BYPASS.LTC128B.128 [R8+0x17400], desc[UR36][R4.64+0x40], !P3 ;  /* 0x1740004004080fae */ /* 0x000fe8000d901d64 */
[----:B------:R0:W-:Y:S02]  /*ee20*/  @P0 LDGSTS.E.BYPASS.LTC128B.128 [R8+0x19400], desc[UR36][R4.64+0x80], !P2 ;  /* 0x1940008004080fae */ /* 0x0001e4000d101d64 */
[----:B0-----:R-:W-:-:S07]  /*ee30*/  IMAD.MOV.U32 R4, RZ, RZ, R14 ;  /* 0x000000ffff047224 */ /* 0x001fce00078e000e */
[----:B------:R-:W-:Y:S05]  /*ee40*/  WARPSYNC.COLLECTIVE R15, `(.L_x_297) ;  /* 0x000000000f087348 */ /* 0x000fea0003c00000 */
[----:B------:R0:W1:Y:S02]  /*ee50*/  SHFL.IDX P6, R14, R13, R12, R11 ;  /* 0x0000000c0d0e7389 */ /* 0x00006400000c000b */
[----:B01----:R-:W-:Y:S01]  /*ee60*/  ENDCOLLECTIVE ;  /* 0x000000000000791b */ /* 0x003fe20003800000 */
.L_x_297:
[----:B------:R-:W-:Y:S02]  /*ee70*/  @P1 IMAD R8, R7, 0x2, R17 ;  /* 0x0000000207081824 */ /* 0x000fe400078e0211 */
[----:B------:R-:W-:Y:S02]  /*ee80*/  IMAD.MOV.U32 R13, RZ, RZ, R6 ;  /* 0x000000ffff0d7224 */ /* 0x000fe400078e0006 */
[----:B------:R-:W-:Y:S02]  /*ee90*/  IMAD.MOV.U32 R12, RZ, RZ, 0x2 ;  /* 0x00000002ff0c7424 */ /* 0x000fe400078e00ff */
[----:B------:R-:W-:-:S07]  /*eea0*/  IMAD.MOV.U32 R5, RZ, RZ, R14 ;  /* 0x000000ffff057224 */ /* 0x000fce00078e000e */
[----:B------:R-:W-:Y:S05]  /*eeb0*/  WARPSYNC.COLLECTIVE R15, `(.L_x_298) ;  /* 0x000000000f087348 */ /* 0x000fea0003c00000 */
[----:B------:R0:W1:Y:S02]  /*eec0*/  SHFL.IDX P6, R14, R13, R12, R11 ;  /* 0x0000000c0d0e7389 */ /* 0x00006400000c000b */
[----:B01----:R-:W-:Y:S01]  /*eed0*/  ENDCOLLECTIVE ;  /* 0x000000000000791b */ /* 0x003fe20003800000 */
.L_x_298:
[----:B------:R-:W-:-:S05]  /*eee0*/  @P1 LEA R5, P0, R9, R5, 0x1 ;  /* 0x0000000509051211 */ /* 0x000fca00078008ff */
[----:B------:R-:W-:-:S05]  /*eef0*/  @P1 IMAD.X R4, RZ, RZ, R4, P0 ;  /* 0x000000ffff041224 */ /* 0x000fca00000e0604 */
        /* <DEDUP_REMOVED lines=9> */
[----:B------:R0:W-:Y:S01]  /*ef90*/  @P1 LDGSTS.E.BYPASS.LTC128B.128 [R8+0x19c00], desc[UR36][R4.64+0x80], !P2 ;  /* 0x19c0008004081fae */ /* 0x0001e2000d101d64 */
[----:B------:R-:W-:Y:S01]  /*efa0*/  ISETP.GE.AND P1, PT, R3, 0x41, PT ;  /* 0x000000410300780c */ /* 0x000fe20003f26270 */
[----:B0-----:R-:W-:-:S12]  /*efb0*/  IMAD.MOV.U32 R4, RZ, RZ, R14 ;  /* 0x000000ffff047224 */ /* 0x001fd800078e000e */
[----:B------:R-:W-:Y:S05]  /*efc0*/  WARPSYNC.COLLECTIVE R15, `(.L_x_299) ;  /* 0x000000000f087348 */ /* 0x000fea0003c00000 */
[----:B------:R0:W1:Y:S02]  /*efd0*/  SHFL.IDX P6, R14, R13, R12, R11 ;  /* 0x0000000c0d0e7389 */ /* 0x00006400000c000b */
[----:B01----:R-:W-:Y:S01]  /*efe0*/  ENDCOLLECTIVE ;  /* 0x000000000000791b */ /* 0x003fe20003800000 */
.L_x_299:
[----:B------:R-:W-:Y:S02]  /*eff0*/  @P1 IMAD R8, R7, 0x2, R17 ;  /* 0x0000000207081824 */ /* 0x000fe400078e0211 */
[----:B------:R-:W-:Y:S02]  /*f000*/  IMAD.MOV.U32 R13, RZ, RZ, R6 ;  /* 0x000000ffff0d7224 */ /* 0x000fe400078e0006 */
[----:B------:R-:W-:Y:S02]  /*f010*/  IMAD.MOV.U32 R12, RZ, RZ, 0x3 ;  /* 0x00000003ff0c7424 */ /* 0x000fe400078e00ff */
[----:B------:R-:W-:-:S07]  /*f020*/  IMAD.MOV.U32 R5, RZ, RZ, R14 ;  /* 0x000000ffff057224 */ /* 0x000fce00078e000e */
[----:B------:R-:W-:Y:S05]  /*f030*/  WARPSYNC.COLLECTIVE R15, `(.L_x_300) ;  /* 0x000000000f087348 */ /* 0x000fea0003c00000 */
[----:B------:R0:W1:Y:S02]  /*f040*/  SHFL.IDX P6, R14, R13, R12, R11 ;  /* 0x0000000c0d0e7389 */ /* 0x00006400000c000b */
[----:B01----:R-:W-:Y:S01]  /*f050*/  ENDCOLLECTIVE ;  /* 0x000000000000791b */ /* 0x003fe20003800000 */
.L_x_300:
[----:B------:R-:W-:-:S05]  /*f060*/  @P1 LEA R5, P0, R9, R5, 0x1 ;  /* 0x0000000509051211 */ /* 0x000fca00078008ff */
[----:B------:R-:W-:-:S05]  /*f070*/  @P1 IMAD.X R4, RZ, RZ, R4, P0 ;  /* 0x000000ffff041224 */ /* 0x000fca00000e0604 */
[----:B------:R-:W-:Y:S01]  /*f080*/  @P1 LOP3.LUT R5, R5, R4, RZ, 0x3c, !PT ;  /* 0x0000000405051212 */ /* 0x000fe200078e3cff */
[----:B------:R-:W-:-:S03]  /*f090*/  IMAD.MOV.U32 R13, RZ, RZ, R0 ;  /* 0x000000ffff0d7224 */ /* 0x000fc600078e0000 */
[----:B------:R-:W-:-:S04]  /*f0a0*/  @P1 LOP3.LUT R4, R5, R4, RZ, 0x3c, !PT ;  /* 0x0000000405041212 */ /* 0x000fc800078e3cff */
[----:B------:R-:W-:Y:S01]  /*f0b0*/  @P1 LOP3.LUT R5, R5, R4, RZ, 0x3c, !PT ;  /* 0x0000000405051212 */ /* 0x000fe200078e3cff */
[----:B------:R-:W-:-:S07]  /*f0c0*/  IMAD.MOV.U32 R6, RZ, RZ, R14 ;  /* 0x000000ffff067224 */ /* 0x000fce00078e000e */
[----:B------:R-:W-:Y:S05]  /*f0d0*/  WARPSYNC.COLLECTIVE R15, `(.L_x_301) ;  /* 0x000000000f087348 */ /* 0x000fea0003c00000 */
[----:B------:R0:W1:Y:S02]  /*f0e0*/  SHFL.IDX P6, R14, R13, R12, R11 ;  /* 0x0000000c0d0e7389 */ /* 0x00006400000c000b */
[----:B01----:R-:W-:Y:S01]  /*f0f0*/  ENDCOLLECTIVE ;  /* 0x000000000000791b */ /* 0x003fe20003800000 */
.L_x_301:
[----:B------:R-:W-:Y:S01]  /*f100*/  @!PT LDS RZ, [RZ] ;  /* 0x00000000fffff984 */ /* 0x000fe20000000800 */
[----:B------:R-:W-:Y:S01]  /*f110*/  @!PT LDS RZ, [RZ] ;  /* 0x00000000fffff984 */ /* 0x000fe20000000800 */
[----:B------:R-:W-:Y:S01]  /*f120*/  @!PT LDS RZ, [RZ] ;  /* 0x00000000fffff984 */ /* 0x000fe20000000800 */
[----:B------:R0:W-:Y:S04]  /*f130*/  @P1 LDGSTS.E.BYPASS.LTC128B.128 [R8+0x16400], desc[UR36][R4.64], !P4 ;  /* 0x1640000004081fae */ /* 0x0001e8000e101d64 */
[----:B------:R0:W-:Y:S04]  /*f140*/  @P1 LDGSTS.E.BYPASS.LTC128B.128 [R8+0x18400], desc[UR36][R4.64+0x40], !P3 ;  /* 0x1840004004081fae */ /* 0x0001e8000d901d64 */
[----:B------:R0:W-:Y:S01]  /*f150*/  @P1 LDGSTS.E.BYPASS.LTC128B.128 [R8+0x1a400], desc[UR36][R4.64+0x80], !P2 ;  /* 0x1a40008004081fae */ /* 0x0001e2000d101d64 */
[----:B------:R-:W-:Y:S01]  /*f160*/  IMAD.MOV.U32 R0, RZ, RZ, R14 ;  /* 0x000000ffff007224 */ /* 0x000fe200078e000e */
[----:B------:R-:W-:Y:S06]  /*f170*/  BRA `(.L_x_302) ;  /* 0xffffffc0008c7947 */ /* 0x000fec000383ffff */
.L_x_236:
[----:B------:R-:W2:Y:S04]  /*f180*/  LDL.LU R11, [R1+0x30] ;  /* 0x00003000010b7983 */ /* 0x000ea80000300800 */
[----:B------:R0:W5:Y:S01]  /*f190*/  LDL R9, [R1+0x1c] ;  /* 0x00001c0001097983 */ /* 0x0001620000100800 */
[----:B------:R-:W-:Y:S01]  /*f1a0*/  IMAD.MOV.U32 R13, RZ, RZ, R0 ;  /* 0x000000ffff0d7224 */ /* 0x000fe200078e0000 */
[----:B------:R-:W-:Y:S01]  /*f1b0*/  MOV R15, 0xffffffff ;  /* 0xffffffff000f7802 */ /* 0x000fe20000000f00 */
[----:B------:R-:W-:Y:S02]  /*f1c0*/  IMAD.MOV.U32 R12, RZ, RZ, RZ ;  /* 0x000000ffff0c7224 */ /* 0x000fe400078e00ff */
[----:B------:R-:W-:Y:S02]  /*f1d0*/  IMAD R25, R25, 0xc0, R21 ;  /* 0x000000c019197824 */ /* 0x000fe400078e0215 */
[----:B--2---:R-:W-:-:S02]  /*f1e0*/  IMAD R2, R11, R10, RZ ;  /* 0x0000000a0b027224 */ /* 0x004fc400078e02ff */
[----:B0-----:R-:W-:-:S07]  /*f1f0*/  IMAD.MOV.U32 R11, RZ, RZ, 0x1c1f ;  /* 0x00001c1fff0b7424 */ /* 0x001fce00078e00ff */
[----:B-----5:R-:W-:Y:S05]  /*f200*/  WARPSYNC.COLLECTIVE R15, `(.L_x_303) ;  /* 0x000000000f087348 */ /* 0x020fea0003c00000 */
[----:B------:R0:W1:Y:S02]  /*f210*/  SHFL.IDX P6, R14, R13, R12, R11 ;  /* 0x0000000c0d0e7389 */ /* 0x00006400000c000b */
[----:B01---5:R-:W-:Y:S01]  /*f220*/  ENDCOLLECTIVE ;  /* 0x000000000000791b */ /* 0x023fe20003800000 */
.L_x_303:
[----:B------:R-:W-:Y:S02]  /*f230*/  IMAD.MOV.U32 R13, RZ, RZ, R4 ;  /* 0x000000ffff0d7224 */ /* 0x000fe400078e0004 */
[----:B------:R-:W-:-:S07]  /*f240*/  IMAD.MOV.U32 R6, RZ, RZ, R14 ;  /* 0x000000ffff067224 */ /* 0x000fce00078e000e */
[----:B------:R-:W-:Y:S05]  /*f250*/  WARPSYNC.COLLECTIVE R15, `(.L_x_304) ;  /* 0x000000000f087348 */ /* 0x000fea0003c00000 */
[----:B------:R0:W1:Y:S02]  /*f260*/  SHFL.IDX P6, R14, R13, R12, R11 ;  /* 0x0000000c0d0e7389 */ /* 0x00006400000c000b */
[----:B01----:R-:W-:Y:S01]  /*f270*/  ENDCOLLECTIVE ;  /* 0x000000000000791b */ /* 0x003fe20003800000 */
.L_x_304:
[----:B------:R-:W-:Y:S01]  /*f280*/  ISETP.GE.AND P2, PT, R25, R2, PT ;  /* 0x000000021900720c */ /* 0x000fe20003f46270 */
[----:B------:R-:W-:Y:S02]  /*f290*/  IMAD.MOV.U32 R13, RZ, RZ, R0 ;  /* 0x000000ffff0d7224 */ /* 0x000fe400078e0000 */
[----:B------:R-:W-:Y:S02]  /*f2a0*/  IMAD.MOV.U32 R12, RZ, RZ, 0x1 ;  /* 0x00000001ff0c7424 */ /* 0x000fe400078e00ff */
[----:B------:R-:W-:-:S08]  /*f2b0*/  IMAD.MOV.U32 R5, RZ, RZ, R14 ;  /* 0x000000ffff057224 */ /* 0x000fd000078e000e */
[----:B------:R-:W-:Y:S05]  /*f2c0*/  WARPSYNC.COLLECTIVE R15, `(.L_x_305) ;  /* 0x000000000f087348 */ /* 0x000fea0003c00000 */
[----:B------:R0:W1:Y:S02]  /*f2d0*/  SHFL.IDX P6, R14, R13, R12, R11 ;  /* 0x0000000c0d0e7389 */ /* 0x00006400000c000b */
[----:B01----:R-:W-:Y:S01]  /*f2e0*/  ENDCOLLECTIVE ;  /* 0x000000000000791b */ /* 0x003fe20003800000 */
.L_x_305:
[----:B------:R-:W-:-:S05]  /*f2f0*/  @!P2 LEA R5, P4, R20, R5, 0x1 ;  /* 0x000000051405a211 */ /* 0x000fca00078808ff */
[----:B------:R-:W-:-:S04]  /*f300*/  @!P2 IMAD.X R6, RZ, RZ, R6, P4 ;  /* 0x000000ffff06a224 */ /* 0x000fc800020e0606 */
[----:B------:R-:W-:Y:S02]  /*f310*/  @!P2 IMAD.MOV.U32 R7, RZ, RZ, R6 ;  /* 0x000000ffff07a224 */ /* 0x000fe400078e0006 */
[----:B------:R-:W-:Y:S02]  /*f320*/  @!P2 IMAD.MOV.U32 R6, RZ, RZ, R5 ;  /* 0x000000ffff06a224 */ /* 0x000fe400078e0005 */
[----:B------:R-:W-:-:S03]  /*f330*/  IMAD.MOV.U32 R13, RZ, RZ, R4 ;  /* 0x000000ffff0d7224 */ /* 0x000fc600078e0004 */
[----:B------:R-:W-:Y:S01]  /*f340*/  @!PT LDS RZ, [RZ] ;  /* 0x00000000fffff984 */ /* 0x000fe20000000800 */
[----:B------:R-:W-:Y:S01]  /*f350*/  @!PT LDS RZ, [RZ] ;  /* 0x00000000fffff984 */ /* 0x000fe20000000800 */
[----:B------:R-:W-:Y:S01]  /*f360*/  @!PT LDS RZ, [RZ] ;  /* 0x00000000fffff984 */ /* 0x000fe20000000800 */
[----:B------:R-:W-:Y:S04]  /*f370*/  @!P2 LDGSTS.E.BYPASS.LTC128B.128 [R9+0xc400], desc[UR36][R6.64], !P3 ;  /* 0x0c4000000609afae */ /* 0x000fe8000d901d64 */
[----:B------:R-:W-:Y:S04]  /*f380*/  @!P2 LDGSTS.E.BYPASS.LTC128B.128 [R9+0xf400], desc[UR36][R6.64+0x40], !P0 ;  /* 0x0f4000400609afae */ /* 0x000fe8000c101d64 */
[----:B------:R0:W-:Y:S02]  /*f390*/  @!P2 LDGSTS.E.BYPASS.LTC128B.128 [R9+0x12400], desc[UR36][R6.64+0x80], !P1 ;  /* 0x124000800609afae */ /* 0x0001e4000c901d64 */
[----:B0-----:R-:W-:-:S07]  /*f3a0*/  IMAD.MOV.U32 R7, RZ, RZ, R14 ;  /* 0x000000ffff077224 */ /* 0x001fce00078e000e */
[----:B------:R-:W-:Y:S05]  /*f3b0*/  WARPSYNC.COLLECTIVE R15, `(.L_x_306) ;  /* 0x000000000f087348 */ /* 0x000fea0003c00000 */
[----:B------:R0:W1:Y:S02]  /*f3c0*/  SHFL.IDX P6, R14, R13, R12, R11 ;  /* 0x0000000c0d0e7389 */ /* 0x00006400000c000b */
[----:B01----:R-:W-:Y:S01]  /*f3d0*/  ENDCOLLECTIVE ;  /* 0x000000000000791b */ /* 0x003fe20003800000 */
.L_x_306:
[----:B------:R-:W-:-:S05]  /*f3e0*/  VIADD R5, R25, 0x20 ;  /* 0x0000002019057836 */ /* 0x000fca0000000000 */
[----:B------:R-:W-:Y:S01]  /*f3f0*/  ISETP.GE.AND P2, PT, R5, R2, PT ;  /* 0x000000020500720c */ /* 0x000fe20003f46270 */
[----:B------:R-:W-:Y:S02]  /*f400*/  IMAD.MOV.U32 R13, RZ, RZ, R0 ;  /* 0x000000ffff0d7224 */ /* 0x000fe400078e0000 */
[----:B------:R-:W-:Y:S02]  /*f410*/  IMAD.MOV.U32 R12, RZ, RZ, 0x2 ;  /* 0x00000002ff0c7424 */ /* 0x000fe400078e00ff */
[----:B------:R-:W-:-:S08]  /*f420*/  IMAD.MOV.U32 R5, RZ, RZ, R14 ;  /* 0x000000ffff057224 */ /* 0x000fd000078e000e */
[----:B------:R-:W-:Y:S05]  /*f430*/  WARPSYNC.COLLECTIVE R15, `(.L_x_307) ;  /* 0x000000000f087348 */ /* 0x000fea0003c00000 */
[----:B------:R0:W1:Y:S02]  /*f440*/  SHFL.IDX P6, R14, R13, R12, R11 ;  /* 0x0000000c0d0e7389 */ /* 0x00006400000c000b */
[----:B01----:R-:W-:Y:S01]  /*f450*/  ENDCOLLECTIVE ;  /* 0x000000000000791b */ /* 0x003fe20003800000 */
.L_x_307:
[----:B------:R-:W-:-:S05]  /*f460*/  @!P2 LEA R5, P4, R20, R5, 0x1 ;  /* 0x000000051405a211 */ /* 0x000fca00078808ff */
[----:B------:R-:W-:Y:S02]  /*f470*/  @!P2 IMAD.X R7, RZ, RZ, R7, P4 ;  /* 0x000000ffff07a224 */ /* 0x000fe400020e0607 */
        /* <DEDUP_REMOVED lines=12> */
.L_x_308:
        /* <DEDUP_REMOVED lines=8> */
.L_x_309:
[----:B------:R-:W-:Y:S01]  /*f5c0*/  @!P2 LEA R5, P4, R20, R5, 0x1 ;  /* 0x000000051405a211 */ /* 0x000fe200078808ff */
[----:B------:R-:W-:Y:S02]  /*f5d0*/  IMAD.MOV.U32 R13, RZ, RZ, R4 ;  /* 0x000000ffff0d7224 */ /* 0x000fe400078e0004 */
[----:B------:R-:W-:-:S10]  /*f5e0*/  IMAD.MOV.U32 R0, RZ, RZ, R14 ;  /* 0x000000ffff007224 */ /* 0x000fd400078e000e */
[----:B------:R-:W-:Y:S05]  /*f5f0*/  WARPSYNC.COLLECTIVE R15, `(.L_x_310) ;  /* 0x000000000f087348 */ /* 0x000fea0003c00000 */
[----:B------:R0:W1:Y:S02]  /*f600*/  SHFL.IDX P6, R14, R13, R12, R11 ;  /* 0x0000000c0d0e7389 */ /* 0x00006400000c000b */
[----:B01----:R-:W-:Y:S01]  /*f610*/  ENDCOLLECTIVE ;  /* 0x000000000000791b */ /* 0x003fe20003800000 */
.L_x_310:
[----:B------:R-:W-:Y:S02]  /*f620*/  @!P2 IMAD.X R7, RZ, RZ, R7, P4 ;  /* 0x000000ffff07a224 */ /* 0x000fe400020e0607 */
[----:B------:R-:W-:Y:S02]  /*f630*/  @!P2 IMAD.MOV.U32 R6, RZ, RZ, R5 ;  /* 0x000000ffff06a224 */ /* 0x000fe400078e0005 */
[----:B------:R-:W-:-:S03]  /*f640*/  VIADD R5, R25, 0x60 ;  /* 0x0000006019057836 */ /* 0x000fc60000000000 */
[----:B------:R-:W-:Y:S01]  /*f650*/  @!PT LDS RZ, [RZ] ;  /* 0x00000000fffff984 */ /* 0x000fe20000000800 */
[----:B------:R-:W-:Y:S01]  /*f660*/  @!PT LDS RZ, [RZ] ;  /* 0x00000000fffff984 */ /* 0x000fe20000000800 */
[----:B------:R-:W-:Y:S01]  /*f670*/  @!PT LDS RZ, [RZ] ;  /* 0x00000000fffff984 */ /* 0x000fe20000000800 */
[----:B------:R0:W-:Y:S04]  /*f680*/  @!P2 LDGSTS.E.BYPASS.LTC128B.128 [R9+0xd400], desc[UR36][R6.64], !P3 ;  /* 0x0d4000000609afae */ /* 0x0001e8000d901d64 */
[----:B------:R0:W-:Y:S04]  /*f690*/  @!P2 LDGSTS.E.BYPASS.LTC128B.128 [R9+0x10400], desc[UR36][R6.64+0x40], !P0 ;  /* 0x104000400609afae */ /* 0x0001e8000c101d64 */
[----:B------:R0:W-:Y:S01]  /*f6a0*/  @!P2 LDGSTS.E.BYPASS.LTC128B.128 [R9+0x13400], desc[UR36][R6.64+0x80], !P1 ;  /* 0x134000800609afae */ /* 0x0001e2000c901d64 */
[----:B------:R-:W-:Y:S01]  /*f6b0*/  ISETP.GE.AND P2, PT, R5, R2, PT ;  /* 0x000000020500720c */ /* 0x000fe20003f46270 */
[----:B------:R-:W-:-:S02]  /*f6c0*/  IMAD.MOV.U32 R13, RZ, RZ, R3 ;  /* 0x000000ffff0d7224 */ /* 0x000fc400078e0003 */
[----:B------:R-:W-:Y:S02]  /*f6d0*/  IMAD.MOV.U32 R12, RZ, RZ, RZ ;  /* 0x000000ffff0c7224 */ /* 0x000fe400078e00ff */
[----:B------:R-:W-:-:S08]  /*f6e0*/  IMAD.MOV.U32 R4, RZ, RZ, R14 ;  /* 0x000000ffff047224 */ /* 0x000fd000078e000e */
[----:B0-----:R-:W-:Y:S05]  /*f6f0*/  WARPSYNC.COLLECTIVE R15, `(.L_x_311) ;  /* 0x000000000f087348 */ /* 0x001fea0003c00000 */
[----:B------:R1:W2:Y:S02]  /*f700*/  SHFL.IDX P6, R14, R13, R12, R11 ;  /* 0x0000000c0d0e7389 */ /* 0x0002a400000c000b */
[----:B012---:R-:W-:Y:S01]  /*f710*/  ENDCOLLECTIVE ;  /* 0x000000000000791b */ /* 0x007fe20003800000 */
.L_x_311:
[----:B------:R-:W-:-:S04]  /*f720*/  @!P2 LEA R4, P4, R20, R4, 0x1 ;  /* 0x000000041404a211 */ /* 0x000fc800078808ff */
[----:B------:R-:W-:-:S05]  /*f730*/  @!P2 IADD3.X R0, RZ, R0, RZ, P4, !PT ;  /* 0x00000000ff00a210 */ /* 0x000fca00027fe4ff */
[----:B------:R-:W-:Y:S02]  /*f740*/  @!P2 IMAD.MOV.U32 R5, RZ, RZ, R0 ;  /* 0x000000ffff05a224 */ /* 0x000fe400078e0000 */
[----:B------:R-:W-:Y:S02]  /*f750*/  VIADD R0, R25, 0x80 ;  /* 0x0000008019007836 */ /* 0x000fe40000000000 */
[----:B------:R-:W-:Y:S01]  /*f760*/  IMAD.MOV.U32 R13, RZ, RZ, R8 ;  /* 0x000000ffff0d7224 */ /* 0x000fe200078e0008 */
[----:B------:R-:W-:Y:S01]  /*f770*/  @!PT LDS RZ, [RZ] ;  /* 0x00000000fffff984 */ /* 0x000fe20000000800 */
[----:B------:R-:W-:Y:S01]  /*f780*/  @!PT LDS RZ, [RZ] ;  /* 0x00000000fffff984 */ /* 0x000fe20000000800 */
[----:B------:R-:W-:Y:S01]  /*f790*/  @!PT LDS RZ, [RZ] ;  /* 0x00000000fffff984 */ /* 0x000fe20000000800 */
[----:B------:R0:W-:Y:S04]  /*f7a0*/  @!P2 LDGSTS.E.BYPASS.LTC128B.128 [R9+0xdc00], desc[UR36][R4.64], !P3 ;  /* 0x0dc000000409afae */ /* 0x0001e8000d901d64 */
[----:B------:R0:W-:Y:S04]  /*f7b0*/  @!P2 LDGSTS.E.BYPASS.LTC128B.128 [R9+0x10c00], desc[UR36][R4.64+0x40], !P0 ;  /* 0x10c000400409afae */ /* 0x0001e8000c101d64 */
[----:B------:R0:W-:Y:S01]  /*f7c0*/  @!P2 LDGSTS.E.BYPASS.LTC128B.128 [R9+0x13c00], desc[UR36][R4.64+0x80], !P1 ;  /* 0x13c000800409afae */ /* 0x0001e2000c901d64 */
[----:B------:R-:W-:Y:S01]  /*f7d0*/  ISETP.GE.AND P2, PT, R0, R2, PT ;  /* 0x000000020000720c */ /* 0x000fe20003f46270 */
[----:B------:R-:W-:-:S12]  /*f7e0*/  IMAD.MOV.U32 R0, RZ, RZ, R14 ;  /* 0x000000ffff007224 */ /* 0x000fd800078e000e */
[----:B0-----:R-:W-:Y:S05]  /*f7f0*/  WARPSYNC.COLLECTIVE R15, `(.L_x_312) ;  /* 0x000000000f087348 */ /* 0x001fea0003c00000 */
[----:B------:R1:W2:Y:S02]  /*f800*/  SHFL.IDX P6, R14, R13, R12, R11 ;  /* 0x0000000c0d0e7389 */ /* 0x0002a400000c000b */
[----:B012---:R-:W-:Y:S01]  /*f810*/  ENDCOLLECTIVE ;  /* 0x000000000000791b */ /* 0x007fe20003800000 */
.L_x_312:
[----:B------:R-:W-:Y:S02]  /*f820*/  IMAD.MOV.U32 R13, RZ, RZ, R3 ;  /* 0x000000ffff0d7224 */ /* 0x000fe400078e0003 */
[----:B------:R-:W-:Y:S02]  /*f830*/  IMAD.MOV.U32 R12, RZ, RZ, 0x1 ;  /* 0x00000001ff0c7424 */ /* 0x000fe400078e00ff */
[----:B------:R-:W-:-:S07]  /*f840*/  IMAD.MOV.U32 R4, RZ, RZ, R14 ;  /* 0x000000ffff047224 */ /* 0x000fce00078e000e */
[----:B------:R-:W-:Y:S05]  /*f850*/  WARPSYNC.COLLECTIVE R15, `(.L_x_313) ;  /* 0x000000000f087348 */ /* 0x000fea0003c00000 */
[----:B------:R0:W1:Y:S02]  /*f860*/  SHFL.IDX P6, R14, R13, R12, R11 ;  /* 0x0000000c0d0e7389 */ /* 0x00006400000c000b */
[----:B01----:R-:W-:Y:S01]  /*f870*/  ENDCOLLECTIVE ;  /* 0x000000000000791b */ /* 0x003fe20003800000 */
.L_x_313:
[----:B------:R-:W-:-:S05]  /*f880*/  @!P2 LEA R4, P4, R20, R4, 0x1 ;  /* 0x000000041404a211 */ /* 0x000fca00078808ff */
[----:B------:R-:W-:-:S04]  /*f890*/  @!P2 IMAD.X R0, RZ, RZ, R0, P4 ;  /* 0x000000ffff00a224 */ /* 0x000fc800020e0600 */
[----:B------:R-:W-:Y:S02]  /*f8a0*/  @!P2 IMAD.MOV.U32 R5, RZ, RZ, R0 ;  /* 0x000000ffff05a224 */ /* 0x000fe400078e0000 */
[----:B------:R-:W-:-:S03]  /*f8b0*/  IMAD.MOV.U32 R13, RZ, RZ, R8 ;  /* 0x000000ffff0d7224 */ /* 0x000fc600078e0008 */
[----:B------:R-:W-:Y:S01]  /*f8c0*/  @!PT LDS RZ, [RZ] ;  /* 0x00000000fffff984 */ /* 0x000fe20000000800 */
[----:B------:R-:W-:Y:S01]  /*f8d0*/  @!PT LDS RZ, [RZ] ;  /* 0x00000000fffff984 */ /* 0x000fe20000000800 */
[----:B------:R-:W-:Y:S01]  /*f8e0*/  @!PT LDS RZ, [RZ] ;  /* 0x00000000fffff984 */ /* 0x000fe20000000800 */
[----:B------:R0:W-:Y:S04]  /*f8f0*/  @!P2 LDGSTS.E.BYPASS.LTC128B.128 [R9+0xe400], desc[UR36][R4.64], !P3 ;  /* 0x0e4000000409afae */ /* 0x0001e8000d901d64 */
[----:B------:R0:W-:Y:S01]  /*f900*/  @!P2 LDGSTS.E.BYPASS.LTC128B.128 [R9+0x11400], desc[UR36][R4.64+0x40], !P0 ;  /* 0x114000400409afae */ /* 0x0001e2000c101d64 */
[----:B------:R-:W-:-:S03]  /*f910*/  IMAD.MOV.U32 R3, RZ, RZ, R14 ;  /* 0x000000ffff037224 */ /* 0x000fc600078e000e */
[----:B------:R0:W-:Y:S04]  /*f920*/  @!P2 LDGSTS.E.BYPASS.LTC128B.128 [R9+0x14400], desc[UR36][R4.64+0x80], !P1 ;  /* 0x144000800409afae */ /* 0x0001e8000c901d64 */
[----:B0-----:R-:W-:Y:S05]  /*f930*/  WARPSYNC.COLLECTIVE R15, `(.L_x_314) ;  /* 0x000000000f087348 */ /* 0x001fea0003c00000 */
[----:B------:R1:W2:Y:S02]  /*f940*/  SHFL.IDX P6, R14, R13, R12, R11 ;  /* 0x0000000c0d0e7389 */ /* 0x0002a400000c000b */
[----:B012---:R-:W-:Y:S01]  /*f950*/  ENDCOLLECTIVE ;  /* 0x000000000000791b */ /* 0x007fe20003800000 */
.L_x_314:
[----:B------:R-:W-:Y:S01]  /*f960*/  IMAD.MOV.U32 R8, RZ, RZ, R14 ;  /* 0x000000ffff087224 */ /* 0x000fe200078e000e */
[----:B------:R-:W-:Y:S06]  /*f970*/  BRA `(.L_x_315) ;  /* 0xffffffc400a07947 */ /* 0x000fec000383ffff */
.L_x_239:
[----:B-1----:R1:W2:Y:S02]  /*f980*/  SYNCS.PHASECHK.TRANS64.TRYWAIT P0, [R17+URZ+0x2d820], R0 ;  /* 0x02d82000110075a7 */ /* 0x0022a4000800017f */
[----:B--2---:R-:W-:Y:S05]  /*f990*/  @!P0 NANOSLEEP.SYNCS 0x989680 ;  /* 0x009896800000895d */ /* 0x004fea0003900000 */
[----:B------:R-:W2:Y:S02]  /*f9a0*/  @!P0 SYNCS.PHASECHK.TRANS64 P0, [R17+URZ+0x2d820], R0 ;  /* 0x02d82000110085a7 */ /* 0x000ea4000800007f */
[----:B--2---:R-:W-:Y:S05]  /*f9b0*/  @!P0 BRA `(.L_x_239) ;  /* 0xfffffffc00f08947 */ /* 0x004fea000383ffff */
[----:B------:R-:W-:Y:S05]  /*f9c0*/  BRA `(.L_x_316) ;  /* 0xffffffc800087947 */ /* 0x000fea000383ffff */
.L_x_244:
[----:B0-----:R0:W1:Y:S02]  /*f9d0*/  SYNCS.PHASECHK.TRANS64.TRYWAIT P0, [R5+URZ+0x2d840], R0 ;  /* 0x02d84000050075a7 */ /* 0x001064000800017f */
[----:B-1----:R-:W-:Y:S05]  /*f9e0*/  @!P0 NANOSLEEP.SYNCS 0x989680 ;  /* 0x009896800000895d */ /* 0x002fea0003900000 */
[----:B------:R-:W1:Y:S02]  /*f9f0*/  @!P0 SYNCS.PHASECHK.TRANS64 P0, [R5+URZ+0x2d840], R0 ;  /* 0x02d84000050085a7 */ /* 0x000e64000800007f */
[----:B-1----:R-:W-:Y:S05]  /*fa00*/  @!P0 BRA `(.L_x_244) ;  /* 0xfffffffc00f08947 */ /* 0x002fea000383ffff */
[----:B------:R-:W-:Y:S05]  /*fa10*/  BRA `(.L_x_317) ;  /* 0xffffffc800fc7947 */ /* 0x000fea000383ffff */
.L_x_245:
        /* <DEDUP_REMOVED lines=8> */
.L_x_319:
[----:B------:R-:W-:Y:S05]  /*faa0*/  BSYNC B1 ;  /* 0x0000000000017941 */ /* 0x000fea0003800000 */
.L_x_318:
[----:B------:R-:W0:Y:S01]  /*fab0*/  S2R R25, SR_TID.X ;  /* 0x0000000000197919 */ /* 0x000e220000002100 */
[----:B------:R-:W-:Y:S01]  /*fac0*/  IMAD.MOV.U32 R13, RZ, RZ, R6 ;  /* 0x000000ffff0d7224 */ /* 0x000fe200078e0006 */
[----:B------:R-:W-:Y:S01]  /*fad0*/  LOP3.LUT R16, R16, 0xffffff7f, RZ, 0xc0, !PT ;  /* 0xffffff7f10107812 */ /* 0x000fe200078ec0ff */
[----:B------:R-:W-:Y:S02]  /*fae0*/  IMAD.MOV.U32 R12, RZ, RZ, RZ ;  /* 0x000000ffff0c7224 */ /* 0x000fe400078e00ff */
[----:B------:R-:W-:Y:S01]  /*faf0*/  IMAD.MOV.U32 R11, RZ, RZ, 0x1c1f ;  /* 0x00001c1fff0b7424 */ /* 0x000fe200078e00ff */
[----:B------:R-:W-:Y:S01]  /*fb00*/  @P1 LOP3.LUT R16, R16, 0x80, RZ, 0xfc, !PT ;  /* 0x0000008010101812 */ /* 0x000fe200078efcff */
[----:B------:R-:W-:Y:S02]  /*fb10*/  IMAD.MOV.U32 R15, RZ, RZ, -0x1 ;  /* 0xffffffffff0f7424 */ /* 0x000fe400078e00ff */
[----:B------:R-:W-:Y:S01]  /*fb20*/  IMAD.MOV.U32 R3, RZ, RZ, R14 ;  /* 0x000000ffff037224 */ /* 0x000fe200078e000e */
[----:B------:R-:W-:Y:S01]  /*fb30*/  LOP3.LUT P1, RZ, R16, 0x4, RZ, 0xc0, !PT ;  /* 0x0000000410ff7812 */ /* 0x000fe2000782c0ff */
[----:B------:R-:W-:-:S12]  /*fb40*/  IMAD R4, R4, 0x2, R17 ;  /* 0x0000000204047824 */ /* 0x000fd800078e0211 */
[----:B0-----:R-:W-:Y:S05]  /*fb50*/  WARPSYNC.COLLECTIVE R15, `(.L_x_320) ;  /* 0x000000000f087348 */ /* 0x001fea0003c00000 */
[----:B------:R1:W2:Y:S02]  /*fb60*/  SHFL.IDX P6, R14, R13, R12, R11 ;  /* 0x0000000c0d0e7389 */ /* 0x0002a400000c000b */
[----:B012---:R-:W-:Y:S01]  /*fb70*/  ENDCOLLECTIVE ;  /* 0x000000000000791b */ /* 0x007fe20003800000 */
.L_x_320:
[----:B------:R-:W-:Y:S01]  /*fb80*/  MOV R13, R8 ;  /* 0x00000008000d7202 */ /* 0x000fe20000000f00 */
[----:B------:R-:W-:Y:S02]  /*fb90*/  IMAD.MOV.U32 R12, RZ, RZ, 0x1 ;  /* 0x00000001ff0c7424 */ /* 0x000fe400078e00ff */
[----:B------:R-:W-:Y:S02]  /*fba0*/  IMAD.SHL.U32 R25, R25, 0x8, RZ ;  /* 0x0000000819197824 */ /* 0x000fe400078e00ff */
[----:B------:R-:W-:-:S03]  /*fbb0*/  IMAD.MOV.U32 R2, RZ, RZ, R14 ;  /* 0x000000ffff027224 */ /* 0x000fc600078e000e */
[----:B------:R-:W-:-:S07]  /*fbc0*/  LOP3.LUT R25, R25, 0x18, RZ, 0xc0, !PT ;  /* 0x0000001819197812 */ /* 0x000fce00078ec0ff */
[----:B------:R-:W-:Y:S05]  /*fbd0*/  WARPSYNC.COLLECTIVE R15, `(.L_x_321) ;  /* 0x000000000f087348 */ /* 0x000fea0003c00000 */
[----:B------:R0:W1:Y:S02]  /*fbe0*/  SHFL.IDX P6, R14, R13, R12, R11 ;  /* 0x0000000c0d0e7389 */ /* 0x00006400000c000b */
[----:B01----:R-:W-:Y:S01]  /*fbf0*/  ENDCOLLECTIVE ;  /* 0x000000000000791b */ /* 0x003fe20003800000 */
.L_x_321:
[----:B------:R-:W-:-:S05]  /*fc00*/  IMAD.SHL.U32 R0, R25, 0x2, RZ ;  /* 0x0000000219007824 */ /* 0x000fca00078e00ff */
        /* <DEDUP_REMOVED lines=13> */
.L_x_322:
[----:B------:R-:W-:Y:S02]  /*fce0*/  IMAD.MOV.U32 R13, RZ, RZ, R8 ;  /* 0x000000ffff0d7224 */ /* 0x000fe400078e0008 */
[----:B------:R-:W-:Y:S02]  /*fcf0*/  IMAD.MOV.U32 R12, RZ, RZ, 0x2 ;  /* 0x00000002ff0c7424 */ /* 0x000fe400078e00ff */
[----:B------:R-:W-:-:S07]  /*fd00*/  IMAD.MOV.U32 R2, RZ, RZ, R14 ;  /* 0x000000ffff027224 */ /* 0x000fce00078e000e */
[----:B------:R-:W-:Y:S05]  /*fd10*/  WARPSYNC.COLLECTIVE R15, `(.L_x_323) ;  /* 0x000000000f087348 */ /* 0x000fea0003c00000 */
[----:B------:R0:W1:Y:S02]  /*fd20*/  SHFL.IDX P6, R14, R13, R12, R11 ;  /* 0x0000000c0d0e7389 */ /* 0x00006400000c000b */
[----:B01----:R-:W-:Y:S01]  /*fd30*/  ENDCOLLECTIVE ;  /* 0x000000000000791b */ /* 0x003fe20003800000 */
.L_x_323:
        /* <DEDUP_REMOVED lines=13> */
.L_x_324:
[----:B------:R-:W-:Y:S02]  /*fe10*/  IMAD.MOV.U32 R13, RZ, RZ, R8 ;  /* 0x000000ffff0d7224 */ /* 0x000fe400078e0008 */
[----:B------:R-:W-:Y:S02]  /*fe20*/  IMAD.MOV.U32 R12, RZ, RZ, 0x3 ;  /* 0x00000003ff0c7424 */ /* 0x000fe400078e00ff */
[----:B------:R-:W-:-:S07]  /*fe30*/  IMAD.MOV.U32 R2, RZ, RZ, R14 ;  /* 0x000000ffff027224 */ /* 0x000fce00078e000e */
[----:B------:R-:W-:Y:S05]  /*fe40*/  WARPSYNC.COLLECTIVE R15, `(.L_x_325) ;  /* 0x000000000f087348 */ /* 0x000fea0003c00000 */
[----:B------:R0:W1:Y:S02]  /*fe50*/  SHFL.IDX P6, R14, R13, R12, R11 ;  /* 0x0000000c0d0e7389 */ /* 0x00006400000c000b */
[----:B01----:R-:W-:Y:S01]  /*fe60*/  ENDCOLLECTIVE ;  /* 0x000000000000791b */ /* 0x003fe20003800000 */
.L_x_325:
[----:B------:R-:W-:-:S05]  /*fe70*/  IADD3 R2, P0, R2, R0, RZ ;  /* 0x0000000002027210 */ /* 0x000fca0007f1e0ff */
[----:B------:R-:W-:-:S05]  /*fe80*/  IMAD.X R3, RZ, RZ, R25, P0 ;  /* 0x000000ffff037224 */ /* 0x000fca00000e0619 */
[----:B------:R-:W-:Y:S01]  /*fe90*/  @!PT LDS RZ, [RZ] ;  /* 0x00000000fffff984 */ /* 0x000fe20000000800 */
[----:B------:R-:W-:Y:S01]  /*fea0*/  @!PT LDS RZ, [RZ] ;  /* 0x00000000fffff984 */ /* 0x000fe20000000800 */
[----:B------:R-:W-:Y:S01]  /*feb0*/  @!PT LDS RZ, [RZ] ;  /* 0x00000000fffff984 */ /* 0x000fe20000000800 */
[----:B------:R0:W-:Y:S01]  /*fec0*/  LDGSTS.E.BYPASS.LTC128B.128 [R4+0x16400], desc[UR36][R2.64], !P1 ;  /* 0x1640000002047fae */ /* 0x0001e2000c901d64 */
[----:B------:R-:W-:Y:S01]  /*fed0*/  IMAD.MOV.U32 R13, RZ, RZ, R6 ;  /* 0x000000ffff0d7224 */ /* 0x000fe200078e0006 */
[----:B------:R-:W-:Y:S02]  /*fee0*/  LOP3.LUT P1, RZ, R16, 0x80, RZ, 0xc0, !PT ;  /* 0x0000008010ff7812 */ /* 0x000fe4000782c0ff */
[----:B------:R0:W-:Y:S04]  /*fef0*/  LDGSTS.E.BYPASS.LTC128B.128 [R4+0x18400], desc[UR36][R2.64+0x40], !P5 ;  /* 0x1840004002047fae */ /* 0x0001e8000e901d64 */
[----:B------:R0:W-:Y:S01]  /*ff00*/  LDGSTS.E.BYPASS.LTC128B.128 [R4+0x1a400], desc[UR36][R2.64+0x80], !P4 ;  /* 0x1a40008002047fae */ /* 0x0001e2000e101d64 */
[----:B------:R-:W-:-:S07]  /*ff10*/  IMAD.MOV.U32 R25, RZ, RZ, R14 ;  /* 0x000000ffff197224 */ /* 0x000fce00078e000e */
[----:B0-----:R-:W-:Y:S05]  /*ff20*/  WARPSYNC.COLLECTIVE R15, `(.L_x_326) ;  /* 0x000000000f087348 */ /* 0x001fea0003c00000 */
[----:B------:R1:W2:Y:S02]  /*ff30*/  SHFL.IDX P6, R14, R13, R12, R11 ;  /* 0x0000000c0d0e7389 */ /* 0x0002a400000c000b */
[----:B012---:R-:W-:Y:S01]  /*ff40*/  ENDCOLLECTIVE ;  /* 0x000000000000791b */ /* 0x007fe20003800000 */
.L_x_326:
[----:B------:R-:W-:Y:S01]  /*ff50*/  IMAD.MOV.U32 R2, RZ, RZ, R14 ;  /* 0x000000ffff027224 */ /* 0x000fe200078e000e */
[----:B------:R-:W-:Y:S06]  /*ff60*/  BRA `(.L_x_327) ;  /* 0xffffffc800907947 */ /* 0x000fec000383ffff */
.L_x_250:
[----:B-1----:R1:W2:Y:S02]  /*ff70*/  SYNCS.PHASECHK.TRANS64.TRYWAIT P0, [R5+URZ+0x2d860], R2 ;  /* 0x02d86002050075a7 */ /* 0x0022a4000800017f */
[----:B--2---:R-:W-:Y:S05]  /*ff80*/  @!P0 NANOSLEEP.SYNCS 0x989680 ;  /* 0x009896800000895d */ /* 0x004fea0003900000 */
[----:B------:R-:W2:Y:S02]  /*ff90*/  @!P0 SYNCS.PHASECHK.TRANS64 P0, [R5+URZ+0x2d860], R2 ;  /* 0x02d86002050085a7 */ /* 0x000ea4000800007f */
[----:B--2---:R-:W-:Y:S05]  /*ffa0*/  @!P0 BRA `(.L_x_250) ;  /* 0xfffffffc00f08947 */ /* 0x004fea000383ffff */
[----:B------:R-:W-:Y:S05]  /*ffb0*/  BRA `(.L_x_328) ;  /* 0xffffffc800f47947 */ /* 0x000fea000383ffff */
.L_x_251:
        /* <DEDUP_REMOVED lines=8> */
.L_x_330:
[----:B------:R-:W-:Y:S05]  /*10040*/  BSYNC B1 ;  /* 0x0000000000017941 */ /* 0x000fea0003800000 */
.L_x_329:
[----:B------:R-:W-:Y:S02]  /*10050*/  IMAD.MOV.U32 R13, RZ, RZ, R18 ;  /* 0x000000ffff0d7224 */ /* 0x000fe400078e0012 */
[----:B------:R-:W-:Y:S02]  /*10060*/  IMAD.MOV.U32 R12, RZ, RZ, RZ ;  /* 0x000000ffff0c7224 */ /* 0x000fe400078e00ff */
[----:B------:R-:W-:Y:S02]  /*10070*/  IMAD.MOV.U32 R11, RZ, RZ, 0x1c1f ;  /* 0x00001c1fff0b7424 */ /* 0x000fe400078e00ff */
[----:B------:R-:W-:Y:S02]  /*10080*/  IMAD.MOV.U32 R15, RZ, RZ, -0x1 ;  /* 0xffffffffff0f7424 */ /* 0x000fe400078e00ff */
[----:B------:R-:W-:Y:S02]  /*10090*/  IMAD.MOV.U32 R3, RZ, RZ, R14 ;  /* 0x000000ffff037224 */ /* 0x000fe400078e000e */
[----:B------:R-:W-:-:S07]  /*100a0*/  IMAD R4, R4, 0x2, R17 ;  /* 0x0000000204047824 */ /* 0x000fce00078e0211 */
[----:B------:R-:W-:Y:S05]  /*100b0*/  WARPSYNC.COLLECTIVE R15, `(.L_x_331) ;  /* 0x000000000f087348 */ /* 0x000fea0003c00000 */
[----:B------:R0:W1:Y:S02]  /*100c0*/  SHFL.IDX P6, R14, R13, R12, R11 ;  /* 0x0000000c0d0e7389 */ /* 0x00006400000c000b */
[----:B01----:R-:W-:Y:S01]  /*100d0*/  ENDCOLLECTIVE ;  /* 0x000000000000791b */ /* 0x003fe20003800000 */
.L_x_331:
[----:B------:R-:W-:Y:S01]  /*100e0*/  MOV R13, R19 ;  /* 0x00000013000d7202 */ /* 0x000fe20000000f00 */
[----:B------:R-:W-:Y:S02]  /*100f0*/  IMAD.MOV.U32 R12, RZ, RZ, 0x1 ;  /* 0x00000001ff0c7424 */ /* 0x000fe400078e00ff */
[----:B------:R-:W-:-:S07]  /*10100*/  IMAD.MOV.U32 R2, RZ, RZ, R14 ;  /* 0x000000ffff027224 */ /* 0x000fce00078e000e */
[----:B------:R-:W-:Y:S05]  /*10110*/  WARPSYNC.COLLECTIVE R15, `(.L_x_332) ;  /* 0x000000000f087348 */ /* 0x000fea0003c00000 */
[----:B------:R0:W1:Y:S02]  /*10120*/  SHFL.IDX P6, R14, R13, R12, R11 ;  /* 0x0000000c0d0e7389 */ /* 0x00006400000c000b */
[----:B01----:R-:W-:Y:S01]  /*10130*/  ENDCOLLECTIVE ;  /* 0x000000000000791b */ /* 0x003fe20003800000 */
.L_x_332:
[----:B------:R-:W-:-:S05]  /*10140*/  IADD3 R2, P0, R2, R0, RZ ;  /* 0x0000000002027210 */ /* 0x000fca0007f1e0ff */
        /* <DEDUP_REMOVED lines=15> */
.L_x_333:
[----:B------:R-:W-:Y:S02]  /*10240*/  IMAD.MOV.U32 R13, RZ, RZ, R19 ;  /* 0x000000ffff0d7224 */ /* 0x000fe400078e0013 */
[----:B------:R-:W-:Y:S02]  /*10250*/  IMAD.MOV.U32 R12, RZ, RZ, 0x2 ;  /* 0x00000002ff0c7424 */ /* 0x000fe400078e00ff */
[----:B------:R-:W-:-:S07]  /*10260*/  IMAD.MOV.U32 R2, RZ, RZ, R14 ;  /* 0x000000ffff027224 */ /* 0x000fce00078e000e */
[----:B------:R-:W-:Y:S05]  /*10270*/  WARPSYNC.COLLECTIVE R15, `(.L_x_334) ;  /* 0x000000000f087348 */ /* 0x000fea0003c00000 */
[----:B------:R0:W1:Y:S02]  /*10280*/  SHFL.IDX P6, R14, R13, R12, R11 ;  /* 0x0000000c0d0e7389 */ /* 0x00006400000c000b */
[----:B01----:R-:W-:Y:S01]  /*10290*/  ENDCOLLECTIVE ;  /* 0x000000000000791b */ /* 0x003fe20003800000 */
.L_x_334:
        /* <DEDUP_REMOVED lines=16> */
.L_x_335:
[----:B------:R-:W-:Y:S02]  /*103a0*/  IMAD.MOV.U32 R13, RZ, RZ, R19 ;  /* 0x000000ffff0d7224 */ /* 0x000fe400078e0013 */
[----:B------:R-:W-:Y:S02]  /*103b0*/  IMAD.MOV.U32 R12, RZ, RZ, 0x3 ;  /* 0x00000003ff0c7424 */ /* 0x000fe400078e00ff */
[----:B------:R-:W-:-:S07]  /*103c0*/  IMAD.MOV.U32 R2, RZ, RZ, R14 ;  /* 0x000000ffff027224 */ /* 0x000fce00078e000e */
[----:B------:R-:W-:Y:S05]  /*103d0*/  WARPSYNC.COLLECTIVE R15, `(.L_x_336) ;  /* 0x000000000f087348 */ /* 0x000fea0003c00000 */
[----:B------:R0:W1:Y:S02]  /*103e0*/  SHFL.IDX P6, R14, R13, R12, R11 ;  /* 0x0000000c0d0e7389 */ /* 0x00006400000c000b */
[----:B01----:R-:W-:Y:S01]  /*103f0*/  ENDCOLLECTIVE ;  /* 0x000000000000791b */ /* 0x003fe20003800000 */
.L_x_336:
[----:B------:R-:W-:-:S05]  /*10400*/  IADD3 R2, P0, R2, R0, RZ ;  /* 0x0000000002027210 */ /* 0x000fca0007f1e0ff */
[----:B------:R-:W-:Y:S01]  /*10410*/  IMAD.X R3, RZ, RZ, R3, P0 ;  /* 0x000000ffff037224 */ /* 0x000fe200000e0603 */
[----:B------:R-:W-:Y:S01]  /*10420*/  ISETP.LT.OR P0, PT, R6, 0x41, P3 ;  /* 0x000000410600780c */ /* 0x000fe20001f01670 */
[----:B------:R-:W-:-:S12]  /*10430*/  IMAD.MOV.U32 R13, RZ, RZ, R18 ;  /* 0x000000ffff0d7224 */ /* 0x000fd800078e0012 */
        /* <DEDUP_REMOVED lines=9> */
.L_x_337:
[----:B------:R-:W-:Y:S01]  /*104d0*/  @!PT LDS RZ, [RZ] ;  /* 0x00000000fffff984 */ /* 0x000fe20000000800 */
[----:B------:R-:W-:Y:S01]  /*104e0*/  @!PT LDS RZ, [RZ] ;  /* 0x00000000fffff984 */ /* 0x000fe20000000800 */
[----:B------:R-:W-:Y:S01]  /*104f0*/  @!PT LDS RZ, [RZ] ;  /* 0x00000000fffff984 */ /* 0x000fe20000000800 */
[----:B------:R-:W-:Y:S01]  /*10500*/  LDGSTS.E.BYPASS.LTC128B.128 [R4+0x3400], desc[UR36][R2.64+0x40], !P0 ;  /* 0x0340004002047fae */ /* 0x000fe2000c101d64 */
[----:B------:R-:W-:-:S13]  /*10510*/  ISETP.LT.OR P0, PT, R6, 0x41, P1 ;  /* 0x000000410600780c */ /* 0x000fda0000f01670 */
[----:B------:R0:W-:Y:S02]  /*10520*/  LDGSTS.E.BYPASS.LTC128B.128 [R4+0x5400], desc[UR36][R2.64+0x80], !P0 ;  /* 0x0540008002047fae */ /* 0x0001e4000c101d64 */
[----:B0-----:R-:W-:Y:S01]  /*10530*/  IMAD.MOV.U32 R2, RZ, RZ, R14 ;  /* 0x000000ffff027224 */ /* 0x001fe200078e000e */
[----:B------:R-:W-:Y:S06]  /*10540*/  BRA `(.L_x_338) ;  /* 0xffffffc800587947 */ /* 0x000fec000383ffff */
.L_x_259:
[----:B-1----:R1:W2:Y:S02]  /*10550*/  SYNCS.PHASECHK.TRANS64.TRYWAIT P0, [R0+URZ+0x2d860], R3 ;  /* 0x02d86003000075a7 */ /* 0x0022a4000800017f */
[----:B--2---:R-:W-:Y:S05]  /*10560*/  @!P0 NANOSLEEP.SYNCS 0x989680 ;  /* 0x009896800000895d */ /* 0x004fea0003900000 */
[----:B------:R-:W2:Y:S02]  /*10570*/  @!P0 SYNCS.PHASECHK.TRANS64 P0, [R0+URZ+0x2d860], R3 ;  /* 0x02d86003000085a7 */ /* 0x000ea4000800007f */
[----:B--2---:R-:W-:Y:S05]  /*10580*/  @!P0 BRA `(.L_x_259) ;  /* 0xfffffffc00f08947 */ /* 0x004fea000383ffff */
[----:B------:R-:W-:Y:S05]  /*10590*/  BRA `(.L_x_339) ;  /* 0xffffffcc00807947 */ /* 0x000fea000383ffff */
.L_x_260:
        /* <DEDUP_REMOVED lines=8> */
.L_x_341:
[----:B------:R-:W-:Y:S05]  /*10620*/  BSYNC B0 ;  /* 0x0000000000007941 */ /* 0x000fea0003800000 */
.L_x_340:
[----:B------:R-:W0:Y:S01]  /*10630*/  S2R R2, SR_TID.X ;  /* 0x0000000000027919 */ /* 0x000e220000002100 */
[----:B------:R-:W-:Y:S01]  /*10640*/  IMAD.MOV.U32 R13, RZ, RZ, R18 ;  /* 0x000000ffff0d7224 */ /* 0x000fe200078e0012 */
[----:B------:R-:W-:Y:S01]  /*10650*/  LEA R4, R4, R17, 0x1 ;  /* 0x0000001104047211 */ /* 0x000fe200078e08ff */
[----:B------:R-:W-:Y:S02]  /*10660*/  IMAD.MOV.U32 R12, RZ, RZ, RZ ;  /* 0x000000ffff0c7224 */ /* 0x000fe400078e00ff */
[----:B------:R-:W-:Y:S02]  /*10670*/  IMAD.MOV.U32 R11, RZ, RZ, 0x1c1f ;  /* 0x00001c1fff0b7424 */ /* 0x000fe400078e00ff */
[----:B------:R-:W-:Y:S02]  /*10680*/  IMAD.MOV.U32 R15, RZ, RZ, -0x1 ;  /* 0xffffffffff0f7424 */ /* 0x000fe400078e00ff */
[----:B------:R-:W-:-:S07]  /*10690*/  IMAD.MOV.U32 R3, RZ, RZ, R14 ;  /* 0x000000ffff037224 */ /* 0x000fce00078e000e */
[----:B0-----:R-:W-:Y:S05]  /*106a0*/  WARPSYNC.COLLECTIVE R15, `(.L_x_342) ;  /* 0x000000000f087348 */ /* 0x001fea0003c00000 */
[----:B------:R1:W2:Y:S02]  /*106b0*/  SHFL.IDX P6, R14, R13, R12, R11 ;  /* 0x0000000c0d0e7389 */ /* 0x0002a400000c000b */
[----:B012---:R-:W-:Y:S01]  /*106c0*/  ENDCOLLECTIVE ;  /* 0x000000000000791b */ /* 0x007fe20003800000 */
.L_x_342:
[----:B------:R-:W-:Y:S01]  /*106d0*/  ULDC UR4, c[0x0][0x2f4] ;  /* 0x0000bd0000047ab9 */ /* 0x000fe20000000800 */
[----:B------:R-:W-:Y:S02]  /*106e0*/  IMAD.MOV.U32 R13, RZ, RZ, R19 ;  /* 0x000000ffff0d7224 */ /* 0x000fe400078e0013 */
[----:B------:R-:W-:Y:S02]  /*106f0*/  IMAD.MOV.U32 R12, RZ, RZ, 0x1 ;  /* 0x00000001ff0c7424 */ /* 0x000fe400078e00ff */
[----:B------:R-:W-:-:S05]  /*10700*/  IMAD.SHL.U32 R7, R2, 0x8, RZ ;  /* 0x0000000802077824 */ /* 0x000fca00078e00ff */
[----:B------:R-:W-:-:S04]  /*10710*/  LOP3.LUT R7, R7, 0x18, RZ, 0xc0, !PT ;  /* 0x0000001807077812 */ /* 0x000fc800078ec0ff */
[C---:B------:R-:W-:Y:S01]  /*10720*/  ISETP.GE.AND P2, PT, R7.reuse, UR4, PT ;  /* 0x0000000407007c0c */ /* 0x040fe2000bf46270 */
[C---:B------:R-:W-:Y:S01]  /*10730*/  IMAD.SHL.U32 R5, R7.reuse, 0x2, RZ ;  /* 0x0000000207057824 */ /* 0x040fe200078e00ff */
[C---:B------:R-:W-:Y:S02]  /*10740*/  LOP3.LUT R8, R7.reuse, 0x20, RZ, 0xfc, !PT ;  /* 0x0000002007087812 */ /* 0x040fe400078efcff */
[----:B------:R-:W-:Y:S02]  /*10750*/  LOP3.LUT R7, R7, 0x40, RZ, 0xfc, !PT ;  /* 0x0000004007077812 */ /* 0x000fe400078efcff */
[----:B------:R-:W-:Y:S02]  /*10760*/  IADD3 R2, P0, R14, R5, RZ ;  /* 0x000000050e027210 */ /* 0x000fe40007f1e0ff */
[----:B------:R-:W-:Y:S02]  /*10770*/  ISETP.LT.OR P3, PT, R6, 0x1, P2 ;  /* 0x000000010600780c */ /* 0x000fe40001761670 */
[----:B------:R-:W-:Y:S01]  /*10780*/  ISETP.GE.AND P1, PT, R8, UR4, PT ;  /* 0x0000000408007c0c */ /* 0x000fe2000bf26270 */
[----:B------:R-:W-:Y:S01]  /*10790*/  IMAD.X R3, RZ, RZ, R3, P0 ;  /* 0x000000ffff037224 */ /* 0x000fe200000e0603 */
[----:B------:R-:W-:-:S13]  /*107a0*/  ISETP.GE.AND P0, PT, R7, UR4, PT ;  /* 0x0000000407007c0c */ /* 0x000fda000bf06270 */
[----:B------:R-:W-:Y:S05]  /*107b0*/  WARPSYNC.COLLECTIVE R15, `(.L_x_343) ;  /* 0x000000000f087348 */ /* 0x000fea0003c00000 */
[----:B------:R0:W1:Y:S02]  /*107c0*/  SHFL.IDX P6, R14, R13, R12, R11 ;  /* 0x0000000c0d0e7389 */ /* 0x00006400000c000b */
[----:B01----:R-:W-:Y:S01]  /*107d0*/  ENDCOLLECTIVE ;  /* 0x000000000000791b */ /* 0x003fe20003800000 */
.L_x_343:
[C---:B------:R-:W-:Y:S01]  /*107e0*/  ISETP.LT.OR P4, PT, R6.reuse, 0x1, P1 ;  /* 0x000000010600780c */ /* 0x040fe20000f81670 */
[----:B------:R-:W-:Y:S01]  /*107f0*/  @!PT LDS RZ, [RZ] ;  /* 0x00000000fffff984 */ /* 0x000fe20000000800 */
[----:B------:R-:W-:Y:S01]  /*10800*/  @!PT LDS RZ, [RZ] ;  /* 0x00000000fffff984 */ /* 0x000fe20000000800 */
[----:B------:R-:W-:Y:S01]  /*10810*/  @!PT LDS RZ, [RZ] ;  /* 0x00000000fffff984 */ /* 0x000fe20000000800 */
[----:B------:R-:W-:Y:S01]  /*10820*/  LDGSTS.E.BYPASS.LTC128B.128 [R4+0x400], desc[UR36][R2.64], !P3 ;  /* 0x0040000002047fae */ /* 0x000fe2000d901d64 */
[----:B------:R-:W-:Y:S01]  /*10830*/  ISETP.LT.OR P3, PT, R6, 0x1, P0 ;  /* 0x000000010600780c */ /* 0x000fe20000761670 */
[----:B------:R-:W-:-:S10]  /*10840*/  IMAD.MOV.U32 R13, RZ, RZ, R18 ;  /* 0x000000ffff0d7224 */ /* 0x000fd400078e0012 */
[----:B------:R-:W-:Y:S04]  /*10850*/  LDGSTS.E.BYPASS.LTC128B.128 [R4+0x2400], desc[UR36][R2.64+0x40], !P4 ;  /* 0x0240004002047fae */ /* 0x000fe8000e101d64 */
[----:B------:R0:W-:Y:S01]  /*10860*/  LDGSTS.E.BYPASS.LTC128B.128 [R4+0x4400], desc[UR36][R2.64+0x80], !P3 ;  /* 0x0440008002047fae */ /* 0x0001e2000d901d64 */
[----:B------:R-:W-:Y:S01]  /*10870*/  ISETP.LT.OR P3, PT, R6, 0x21, P2 ;  /* 0x000000210600780c */ /* 0x000fe20001761670 */
[----:B0-----:R-:W-:-:S12]  /*10880*/  IMAD.MOV.U32 R3, RZ, RZ, R14 ;  /* 0x000000ffff037224 */ /* 0x001fd800078e000e */
[----:B------:R-:W-:Y:S05]  /*10890*/  WARPSYNC.COLLECTIVE R15, `(.L_x_344) ;  /* 0x000000000f087348 */ /* 0x000fea0003c00000 */
[----:B------:R0:W1:Y:S02]  /*108a0*/  SHFL.IDX P6, R14, R13, R12, R11 ;  /* 0x0000000c0d0e7389 */ /* 0x00006400000c000b */
[----:B01----:R-:W-:Y:S01]  /*108b0*/  ENDCOLLECTIVE ;  /* 0x000000000000791b */ /* 0x003fe20003800000 */
.L_x_344:
[----:B------:R-:W-:Y:S02]  /*108c0*/  IMAD.MOV.U32 R13, RZ, RZ, R19 ;  /* 0x000000ffff0d7224 */ /* 0x000fe400078e0013 */
[----:B------:R-:W-:Y:S01]  /*108d0*/  IMAD.MOV.U32 R12, RZ, RZ, 0x2 ;  /* 0x00000002ff0c7424 */ /* 0x000fe200078e00ff */
[----:B------:R-:W-:-:S13]  /*108e0*/  IADD3 R2, P4, R14, R5, RZ ;  /* 0x000000050e027210 */ /* 0x000fda0007f9e0ff */
[----:B------:R-:W-:Y:S05]  /*108f0*/  WARPSYNC.COLLECTIVE R15, `(.L_x_345) ;  /* 0x000000000f087348 */ /* 0x000fea0003c00000 */
[----:B------:R0:W1:Y:S02]  /*10900*/  SHFL.IDX P6, R14, R13, R12, R11 ;  /* 0x0000000c0d0e7389 */ /* 0x00006400000c000b */
[----:B01----:R-:W-:Y:S01]  /*10910*/  ENDCOLLECTIVE ;  /* 0x000000000000791b */ /* 0x003fe20003800000 */
.L_x_345:
[----:B------:R-:W-:Y:S01]  /*10920*/  IMAD.X R3, RZ, RZ, R3, P4 ;  /* 0x000000ffff037224 */ /* 0x000fe200020e0603 */
[----:B------:R-:W-:-:S04]  /*10930*/  ISETP.LT.OR P4, PT, R6, 0x21, P1 ;  /* 0x000000210600780c */ /* 0x000fc80000f81670 */
[----:B------:R-:W-:Y:S01]  /*10940*/  @!PT LDS RZ, [RZ] ;  /* 0x00000000fffff984 */ /* 0x000fe20000000800 */
[----:B------:R-:W-:Y:S01]  /*10950*/  @!PT LDS RZ, [RZ] ;  /* 0x00000000fffff984 */ /* 0x000fe20000000800 */
[----:B------:R-:W-:Y:S01]  /*10960*/  @!PT LDS RZ, [RZ] ;  /* 0x00000000fffff984 */ /* 0x000fe20000000800 */
[----:B------:R-:W-:Y:S01]  /*10970*/  LDGSTS.E.BYPASS.LTC128B.128 [R4+0xc00], desc[UR36][R2.64], !P3 ;  /* 0x00c0000002047fae */ /* 0x000fe2000d901d64 */
[----:B------:R-:W-:Y:S01]  /*10980*/  ISETP.LT.OR P3, PT, R6, 0x21, P0 ;  /* 0x000000210600780c */ /* 0x000fe20000761670 */
[----:B------:R-:W-:-:S07]  /*10990*/  IMAD.MOV.U32 R13, RZ, RZ, R18 ;  /* 0x000000ffff0d7224 */ /* 0x000fce00078e0012 */
[----:B------:R-:W-:Y:S05]  /*109a0*/  LDGSTS.E.BYPASS.LTC128B.128 [R4+0x2c00], desc[UR36][R2.64+0x40], !P4 ;  /* 0x02c0004002047fae */ /* 0x000fea000e101d64 */
[----:B------:R0:W-:Y:S01]  /*109b0*/  LDGSTS.E.BYPASS.LTC128B.128 [R4+0x4c00], desc[UR36][R2.64+0x80], !P3 ;  /* 0x04c0008002047fae */ /* 0x0001e2000d901d64 */
[----:B------:R-:W-:Y:S01]  /*109c0*/  ISETP.LT.OR P3, PT, R6, 0x41, P2 ;  /* 0x000000410600780c */ /* 0x000fe20001761670 */
[----:B0-----:R-:W-:-:S12]  /*109d0*/  IMAD.MOV.U32 R3, RZ, RZ, R14 ;  /* 0x000000ffff037224 */ /* 0x001fd800078e000e */
[----:B------:R-:W-:Y:S05]  /*109e0*/  WARPSYNC.COLLECTIVE R15, `(.L_x_346) ;  /* 0x000000000f087348 */ /* 0x000fea0003c00000 */
[----:B------:R0:W1:Y:S02]  /*109f0*/  SHFL.IDX P6, R14, R13, R12, R11 ;  /* 0x0000000c0d0e7389 */ /* 0x00006400000c000b */
[----:B01----:R-:W-:Y:S01]  /*10a00*/  ENDCOLLECTIVE ;  /* 0x000000000000791b */ /* 0x003fe20003800000 */
.L_x_346:
[----:B------:R-:W-:Y:S02]  /*10a10*/  IMAD.MOV.U32 R13, RZ, RZ, R19 ;  /* 0x000000ffff0d7224 */ /* 0x000fe400078e0013 */
[----:B------:R-:W-:Y:S01]  /*10a20*/  IMAD.MOV.U32 R12, RZ, RZ, 0x3 ;  /* 0x00000003ff0c7424 */ /* 0x000fe200078e00ff */
[----:B------:R-:W-:-:S13]  /*10a30*/  IADD3 R2, P4, R14, R5, RZ ;  /* 0x000000050e027210 */ /* 0x000fda0007f9e0ff */
[----:B------:R-:W-:Y:S05]  /*10a40*/  WARPSYNC.COLLECTIVE R15, `(.L_x_347) ;  /* 0x000000000f087348 */ /* 0x000fea0003c00000 */
[----:B------:R0:W1:Y:S02]  /*10a50*/  SHFL.IDX P6, R14, R13, R12, R11 ;  /* 0x0000000c0d0e7389 */ /* 0x00006400000c000b */
[----:B01----:R-:W-:Y:S01]  /*10a60*/  ENDCOLLECTIVE ;  /* 0x000000000000791b */ /* 0x003fe20003800000 */
.L_x_347:
[----:B------:R-:W-:Y:S01]  /*10a70*/  IMAD.X R3, RZ, RZ, R3, P4 ;  /* 0x000000ffff037224 */ /* 0x000fe200020e0603 */
[----:B------:R-:W-:-:S04]  /*10a80*/  ISETP.LT.OR P4, PT, R6, 0x41, P1 ;  /* 0x000000410600780c */ /* 0x000fc80000f81670 */
[----:B------:R-:W-:Y:S01]  /*10a90*/  @!PT LDS RZ, [RZ] ;  /* 0x00000000fffff984 */ /* 0x000fe20000000800 */
[----:B------:R-:W-:Y:S01]  /*10aa0*/  @!PT LDS RZ, [RZ] ;  /* 0x00000000fffff984 */ /* 0x000fe20000000800 */
[----:B------:R-:W-:Y:S01]  /*10ab0*/  @!PT LDS RZ, [RZ] ;  /* 0x00000000fffff984 */ /* 0x000fe20000000800 */
[----:B------:R0:W-:Y:S01]  /*10ac0*/  LDGSTS.E.BYPASS.LTC128B.128 [R4+0x1400], desc[UR36][R2.64], !P3 ;  /* 0x0140000002047fae */ /* 0x0001e2000d901d64 */
[----:B------:R-:W-:Y:S01]  /*10ad0*/  ISETP.LT.OR P3, PT, R6, 0x41, P0 ;  /* 0x000000410600780c */ /* 0x000fe20000761670 */
[----:B------:R-:W-:-:S07]  /*10ae0*/  IMAD.MOV.U32 R13, RZ, RZ, R18 ;  /* 0x000000ffff0d7224 */ /* 0x000fce00078e0012 */
[----:B------:R0:W-:Y:S05]  /*10af0*/  LDGSTS.E.BYPASS.LTC128B.128 [R4+0x3400], desc[UR36][R2.64+0x40], !P4 ;  /* 0x0340004002047fae */ /* 0x0001ea000e101d64 */
[----:B------:R0:W-:Y:S01]  /*10b00*/  LDGSTS.E.BYPASS.LTC128B.128 [R4+0x5400], desc[UR36][R2.64+0x80], !P3 ;  /* 0x0540008002047fae */ /* 0x0001e2000d901d64 */
[----:B------:R-:W-:-:S07]  /*10b10*/  IMAD.MOV.U32 R19, RZ, RZ, R14 ;  /* 0x000000ffff137224 */ /* 0x000fce00078e000e */
[----:B0-----:R-:W-:Y:S05]  /*10b20*/  WARPSYNC.COLLECTIVE R15, `(.L_x_348) ;  /* 0x000000000f087348 */ /* 0x001fea0003c00000 */
[----:B------:R1:W2:Y:S02]  /*10b30*/  SHFL.IDX P6, R14, R13, R12, R11 ;  /* 0x0000000c0d0e7389 */ /* 0x0002a400000c000b */
[----:B012---:R-:W-:Y:S01]  /*10b40*/  ENDCOLLECTIVE ;  /* 0x000000000000791b */ /* 0x007fe20003800000 */
.L_x_348:
[----:B------:R-:W-:Y:S05]  /*10b50*/  BRA `(.L_x_349) ;  /* 0xffffffc800f47947 */ /* 0x000fea000383ffff */
.L_x_265:
        /* <DEDUP_REMOVED lines=8> */
.L_x_351:
[----:B------:R-:W-:Y:S05]  /*10be0*/  BSYNC B0 ;  /* 0x0000000000007941 */ /* 0x000fea0003800000 */
.L_x_350:
[----:B------:R-:W-:Y:S02]  /*10bf0*/  IMAD.MOV.U32 R13, RZ, RZ, R24 ;  /* 0x000000ffff0d7224 */ /* 0x000fe400078e0018 */
[----:B------:R-:W-:Y:S02]  /*10c00*/  IMAD.MOV.U32 R12, RZ, RZ, 0x1 ;  /* 0x00000001ff0c7424 */ /* 0x000fe400078e00ff */
[----:B------:R-:W-:Y:S02]  /*10c10*/  IMAD.MOV.U32 R11, RZ, RZ, 0x1f ;  /* 0x0000001fff0b7424 */ /* 0x000fe400078e00ff */
[----:B------:R-:W-:Y:S02]  /*10c20*/  IMAD.MOV.U32 R15, RZ, RZ, -0x1 ;  /* 0xffffffffff0f7424 */ /* 0x000fe400078e00ff */
[----:B------:R-:W-:Y:S02]  /*10c30*/  IMAD.IADD R9, R27, 0x1, R8 ;  /* 0x000000011b097824 */ /* 0x000fe400078e0208 */
[----:B------:R-:W-:-:S07]  /*10c40*/  IMAD.MOV.U32 R0, RZ, RZ, R14 ;  /* 0x000000ffff007224 */ /* 0x000fce00078e000e */
[----:B------:R-:W-:Y:S05]  /*10c50*/  WARPSYNC.COLLECTIVE R15, `(.L_x_352) ;  /* 0x000000000f087348 */ /* 0x000fea0003c00000 */
[----:B------:R0:W1:Y:S02]  /*10c60*/  SHFL.IDX P6, R14, R13, R12, R11 ;  /* 0x0000000c0d0e7389 */ /* 0x00006400000c000b */
[----:B01----:R-:W-:Y:S01]  /*10c70*/  ENDCOLLECTIVE ;  /* 0x000000000000791b */ /* 0x003fe20003800000 */
.L_x_352:
[----:B------:R-:W-:Y:S02]  /*10c80*/  ULDC UR4, c[0x0][0xc3c] ;  /* 0x00030f0000047ab9 */ /* 0x000fe40000000800 */
[----:B------:R-:W-:-:S13]  /*10c90*/  ISETP.GE.OR P1, PT, R9, UR4, !P0 ;  /* 0x0000000409007c0c */ /* 0x000fda000c726670 */
[----:B------:R-:W0:Y:S08]  /*10ca0*/  @!P1 LDC.64 R2, c[0x0][0xc80] ;  /* 0x00032000ff029b82 */ /* 0x000e300000000a00 */
[----:B------:R-:W1:Y:S01]  /*10cb0*/  @!P1 LDC.64 R4, c[0x0][0xc78] ;  /* 0x00031e00ff049b82 */ /* 0x000e620000000a00 */
[----:B------:R-:W-:Y:S02]  /*10cc0*/  IMAD.MOV.U32 R11, RZ, RZ, RZ ;  /* 0x000000ffff0b7224 */ /* 0x000fe400078e00ff */
[----:B------:R-:W-:-:S02]  /*10cd0*/  IMAD.MOV.U32 R6, RZ, RZ, R14 ;  /* 0x000000ffff067224 */ /* 0x000fc400078e000e */
[----:B0-----:R-:W-:-:S05]  /*10ce0*/  @!P1 IMAD.WIDE R2, R9, 0x4, R2 ;  /* 0x0000000409029825 */ /* 0x001fca00078e0202 */
[----:B------:R1:W2:Y:S02]  /*10cf0*/  @!P1 LDG.E R7, desc[UR36][R2.64] ;  /* 0x0000002402079981 */ /* 0x0002a4000c1e1900 */
[----:B-1----:R-:W-:-:S05]  /*10d00*/  @!P1 IMAD.WIDE R2, R9, 0x4, R4 ;  /* 0x0000000409029825 */ /* 0x002fca00078e0204 */
[----:B------:R-:W3:Y:S01]  /*10d10*/  @!P1 LDG.E R5, desc[UR36][R2.64] ;  /* 0x0000002402059981 */ /* 0x000ee2000c1e1900 */
[----:B------:R-:W-:Y:S01]  /*10d20*/  IMAD.MOV.U32 R4, RZ, RZ, RZ ;  /* 0x000000ffff047224 */ /* 0x000fe200078e00ff */
[C---:B------:R-:W-:Y:S01]  /*10d30*/  ISETP.GE.U32.AND P2, PT, R8.reuse, 0x2, PT ;  /* 0x000000020800780c */ /* 0x040fe20003f46070 */
[----:B------:R-:W-:Y:S01]  /*10d40*/  IMAD.MOV.U32 R24, RZ, RZ, RZ ;  /* 0x000000ffff187224 */ /* 0x000fe200078e00ff */
[C---:B------:R-:W-:Y:S02]  /*10d50*/  ISETP.GE.U32.AND P3, PT, R8.reuse, 0x4, PT ;  /* 0x000000040800780c */ /* 0x040fe40003f66070 */
[C---:B------:R-:W-:Y:S02]  /*10d60*/  ISETP.GE.U32.AND P4, PT, R8.reuse, 0x8, PT ;  /* 0x000000080800780c */ /* 0x040fe40003f86070 */
[----:B------:R-:W-:Y:S01]  /*10d70*/  ISETP.GE.U32.AND P5, PT, R8, 0x10, PT ;  /* 0x000000100800780c */ /* 0x000fe20003fa6070 */
[----:B--2---:R-:W-:Y:S02]  /*10d80*/  @!P1 IMAD.MOV.U32 R4, RZ, RZ, R7 ;  /* 0x000000ffff049224 */ /* 0x004fe400078e0007 */
[----:B------:R-:W-:Y:S01]  /*10d90*/  IMAD.MOV.U32 R7, RZ, RZ, RZ ;  /* 0x000000ffff077224 */ /* 0x000fe200078e00ff */
[----:B---3--:R-:W-:-:S02]  /*10da0*/  @!P1 MOV R7, R5 ;  /* 0x0000000500079202 */ /* 0x008fc40000000f00 */
[----:B------:R-:W-:-:S03]  /*10db0*/  ISETP.NE.AND P1, PT, R8, RZ, PT ;  /* 0x000000ff0800720c */ /* 0x000fc60003f25270 */
[----:B------:R-:W-:-:S10]  /*10dc0*/  IMAD R13, R7, R4, RZ ;  /* 0x00000004070d7224 */ /* 0x000fd400078e02ff */
[----:B------:R-:W-:Y:S05]  /*10dd0*/  WARPSYNC.COLLECTIVE R15, `(.L_x_353) ;  /* 0x000000000f087348 */ /* 0x000fea0003c00000 */
[----:B------:R0:W1:Y:S02]  /*10de0*/  SHFL.UP P6, R14, R13, R12, R11 ;  /* 0x0400000c0d0e7389 */ /* 0x00006400000c000b */
[----:B01----:R-:W-:Y:S01]  /*10df0*/  ENDCOLLECTIVE ;  /* 0x000000000000791b */ /* 0x003fe20003800000 */
.L_x_353:
[----:B------:R-:W-:Y:S01]  /*10e00*/  IMAD.MOV.U32 R12, RZ, RZ, 0x2 ;  /* 0x00000002ff0c7424 */ /* 0x000fe200078e00ff */
[----:B------:R-:W-:-:S05]  /*10e10*/  SEL R14, R14, RZ, P1 ;  /* 0x000000ff0e0e7207 */ /* 0x000fca0000800000 */
[----:B------:R-:W-:-:S04]  /*10e20*/  IMAD.IADD R5, R13, 0x1, R14 ;  /* 0x000000010d057824 */ /* 0x000fc800078e020e */
[----:B------:R-:W-:-:S07]  /*10e30*/  IMAD.MOV.U32 R13, RZ, RZ, R5 ;  /* 0x000000ffff0d7224 */ /* 0x000fce00078e0005 */
[----:B------:R-:W-:Y:S05]  /*10e40*/  WARPSYNC.COLLECTIVE R15, `(.L_x_354) ;  /* 0x000000000f087348 */ /* 0x000fea0003c00000 */
[----:B------:R0:W1:Y:S02]  /*10e50*/  SHFL.UP P6, R14, R13, R12, R11 ;  /* 0x0400000c0d0e7389 */ /* 0x00006400000c000b */
[----:B01----:R-:W-:Y:S01]  /*10e60*/  ENDCOLLECTIVE ;  /* 0x000000000000791b */ /* 0x003fe20003800000 */
.L_x_354:
[----:B------:R-:W-:Y:S01]  /*10e70*/  IMAD.MOV.U32 R12, RZ, RZ, 0x4 ;  /* 0x00000004ff0c7424 */ /* 0x000fe200078e00ff */
[----:B------:R-:W-:-:S05]  /*10e80*/  SEL R2, R14, RZ, P2 ;  /* 0x000000ff0e027207 */ /* 0x000fca0001000000 */
[----:B------:R-:W-:-:S04]  /*10e90*/  IMAD.IADD R2, R5, 0x1, R2 ;  /* 0x0000000105027824 */ /* 0x000fc800078e0202 */
[----:B------:R-:W-:-:S07]  /*10ea0*/  IMAD.MOV.U32 R13, RZ, RZ, R2 ;  /* 0x000000ffff0d7224 */ /* 0x000fce00078e0002 */
[----:B------:R-:W-:Y:S05]  /*10eb0*/  WARPSYNC.COLLECTIVE R15, `(.L_x_355) ;  /* 0x000000000f087348 */ /* 0x000fea0003c00000 */
[----:B------:R0:W1:Y:S02]  /*10ec0*/  SHFL.UP P6, R14, R13, R12, R11 ;  /* 0x0400000c0d0e7389 */ /* 0x00006400000c000b */
[----:B01----:R-:W-:Y:S01]  /*10ed0*/  ENDCOLLECTIVE ;  /* 0x000000000000791b */ /* 0x003fe20003800000 */
.L_x_355:
[----:B------:R-:W-:Y:S01]  /*10ee0*/  IMAD.MOV.U32 R12, RZ, RZ, 0x8 ;  /* 0x00000008ff0c7424 */ /* 0x000fe200078e00ff */
[----:B------:R-:W-:-:S05]  /*10ef0*/  SEL R3, R14, RZ, P3 ;  /* 0x000000ff0e037207 */ /* 0x000fca0001800000 */
[----:B------:R-:W-:-:S04]  /*10f00*/  IMAD.IADD R3, R2, 0x1, R3 ;  /* 0x0000000102037824 */ /* 0x000fc800078e0203 */
[----:B------:R-:W-:-:S07]  /*10f10*/  IMAD.MOV.U32 R13, RZ, RZ, R3 ;  /* 0x000000ffff0d7224 */ /* 0x000fce00078e0003 */
[----:B------:R-:W-:Y:S05]  /*10f20*/  WARPSYNC.COLLECTIVE R15, `(.L_x_356) ;  /* 0x000000000f087348 */ /* 0x000fea0003c00000 */
[----:B------:R0:W1:Y:S02]  /*10f30*/  SHFL.UP P6, R14, R13, R12, R11 ;  /* 0x0400000c0d0e7389 */ /* 0x00006400000c000b */
[----:B01----:R-:W-:Y:S01]  /*10f40*/  ENDCOLLECTIVE ;  /* 0x000000000000791b */ /* 0x003fe20003800000 */
.L_x_356:
[----:B------:R-:W-:Y:S01]  /*10f50*/  IMAD.MOV.U32 R12, RZ, RZ, 0x10 ;  /* 0x00000010ff0c7424 */ /* 0x000fe200078e00ff */
[----:B------:R-:W-:-:S05]  /*10f60*/  SEL R14, R14, RZ, P4 ;  /* 0x000000ff0e0e7207 */ /* 0x000fca0002000000 */
[----:B------:R-:W-:-:S04]  /*10f70*/  IMAD.IADD R5, R3, 0x1, R14 ;  /* 0x0000000103057824 */ /* 0x000fc800078e020e */
[----:B------:R-:W-:-:S07]  /*10f80*/  IMAD.MOV.U32 R13, RZ, RZ, R5 ;  /* 0x000000ffff0d7224 */ /* 0x000fce00078e0005 */
[----:B------:R-:W-:Y:S05]  /*10f90*/  WARPSYNC.COLLECTIVE R15, `(.L_x_357) ;  /* 0x000000000f087348 */ /* 0x000fea0003c00000 */
[----:B------:R0:W1:Y:S02]  /*10fa0*/  SHFL.UP P6, R14, R13, R12, R11 ;  /* 0x0400000c0d0e7389 */ /* 0x00006400000c000b */
[----:B01----:R-:W-:Y:S01]  /*10fb0*/  ENDCOLLECTIVE ;  /* 0x000000000000791b */ /* 0x003fe20003800000 */
.L_x_357:
[----:B------:R-:W-:Y:S02]  /*10fc0*/  IMAD.MOV.U32 R12, RZ, RZ, 0x1f ;  /* 0x0000001fff0c7424 */ /* 0x000fe400078e00ff */
[----:B------:R-:W-:Y:S01]  /*10fd0*/  IMAD.MOV.U32 R11, RZ, RZ, 0x1f ;  /* 0x0000001fff0b7424 */ /* 0x000fe200078e00ff */
[----:B------:R-:W-:-:S05]  /*10fe0*/  SEL R2, R14, RZ, P5 ;  /* 0x000000ff0e027207 */ /* 0x000fca0002800000 */
[----:B------:R-:W-:-:S04]  /*10ff0*/  IMAD.IADD R2, R5, 0x1, R2 ;  /* 0x0000000105027824 */ /* 0x000fc800078e0202 */
[----:B------:R-:W-:-:S07]  /*11000*/  IMAD.MOV.U32 R13, RZ, RZ, R2 ;  /* 0x000000ffff0d7224 */ /* 0x000fce00078e0002 */
[----:B------:R-:W-:Y:S05]  /*11010*/  WARPSYNC.COLLECTIVE R15, `(.L_x_358) ;  /* 0x000000000f087348 */ /* 0x000fea0003c00000 */
[----:B------:R0:W1:Y:S02]  /*11020*/  SHFL.IDX P6, R14, R13, R12, R11 ;  /* 0x0000000c0d0e7389 */ /* 0x00006400000c000b */
[----:B01----:R-:W-:Y:S01]  /*11030*/  ENDCOLLECTIVE ;  /* 0x000000000000791b */ /* 0x003fe20003800000 */
.L_x_358:
[----:B------:R-:W-:Y:S05]  /*11040*/  BRA `(.L_x_359) ;  /* 0xffffffcc000c7947 */ /* 0x000fea000383ffff */
.L_x_268:
[----:B------:R-:W-:Y:S01]  /*11050*/  BSSY B0, `(.L_x_360) ;  /* 0x0000007000007945 */ /* 0x000fe20003800000 */
[----:B------:R-:W-:Y:S02]  /*11060*/  IMAD.MOV.U32 R12, RZ, RZ, 0x1 ;  /* 0x00000001ff0c7424 */ /* 0x000fe400078e00ff */
[----:B------:R-:W-:Y:S02]  /*11070*/  IMAD.MOV.U32 R11, RZ, RZ, RZ ;  /* 0x000000ffff0b7224 */ /* 0x000fe400078e00ff */
[----:B------:R-:W-:-:S07]  /*11080*/  IMAD.MOV.U32 R15, RZ, RZ, -0x1 ;  /* 0xffffffffff0f7424 */ /* 0x000fce00078e00ff */
[----:B------:R-:W-:Y:S05]  /*11090*/  WARPSYNC.COLLECTIVE R15, `(.L_x_361) ;  /* 0x000000000f087348 */ /* 0x000fea0003c00000 */
[----:B------:R0:W1:Y:S02]  /*110a0*/  SHFL.UP P6, R14, R13, R12, R11 ;  /* 0x0400000c0d0e7389 */ /* 0x00006400000c000b */
[----:B01----:R-:W-:Y:S01]  /*110b0*/  ENDCOLLECTIVE ;  /* 0x000000000000791b */ /* 0x003fe20003800000 */
.L_x_361:
[----:B------:R-:W-:Y:S05]  /*110c0*/  BSYNC B0 ;  /* 0x0000000000007941 */ /* 0x000fea0003800000 */
.L_x_360:
[----:B------:R-:W-:Y:S01]  /*110d0*/  SEL R14, R14, RZ, P1 ;  /* 0x000000ff0e0e7207 */ /* 0x000fe20000800000 */
[----:B------:R-:W-:Y:S02]  /*110e0*/  IMAD.MOV.U32 R12, RZ, RZ, 0x2 ;  /* 0x00000002ff0c7424 */ /* 0x000fe400078e00ff */
[----:B------:R-:W-:Y:S02]  /*110f0*/  IMAD.MOV.U32 R11, RZ, RZ, RZ ;  /* 0x000000ffff0b7224 */ /* 0x000fe400078e00ff */
[----:B------:R-:W-:Y:S02]  /*11100*/  IMAD.IADD R13, R13, 0x1, R14 ;  /* 0x000000010d0d7824 */ /* 0x000fe400078e020e */
[----:B------:R-:W-:-:S07]  /*11110*/  IMAD.MOV.U32 R15, RZ, RZ, -0x1 ;  /* 0xffffffffff0f7424 */ /* 0x000fce00078e00ff */
[----:B------:R-:W-:Y:S05]  /*11120*/  WARPSYNC.COLLECTIVE R15, `(.L_x_362) ;  /* 0x000000000f087348 */ /* 0x000fea0003c00000 */
[----:B------:R0:W1:Y:S02]  /*11130*/  SHFL.UP P6, R14, R13, R12, R11 ;  /* 0x0400000c0d0e7389 */ /* 0x00006400000c000b */
[----:B01----:R-:W-:Y:S01]  /*11140*/  ENDCOLLECTIVE ;  /* 0x000000000000791b */ /* 0x003fe20003800000 */
.L_x_362:
[----:B------:R-:W-:Y:S01]  /*11150*/  IMAD.MOV.U32 R12, RZ, RZ, 0x4 ;  /* 0x00000004ff0c7424 */ /* 0x000fe200078e00ff */
[----:B------:R-:W-:-:S05]  /*11160*/  SEL R14, R14, RZ, P2 ;  /* 0x000000ff0e0e7207 */ /* 0x000fca0001000000 */
[----:B------:R-:W-:-:S04]  /*11170*/  IMAD.IADD R3, R13, 0x1, R14 ;  /* 0x000000010d037824 */ /* 0x000fc800078e020e */
[----:B------:R-:W-:-:S07]  /*11180*/  IMAD.MOV.U32 R13, RZ, RZ, R3 ;  /* 0x000000ffff0d7224 */ /* 0x000fce00078e0003 */
[----:B------:R-:W-:Y:S05]  /*11190*/  WARPSYNC.COLLECTIVE R15, `(.L_x_363) ;  /* 0x000000000f087348 */ /* 0x000fea0003c00000 */
[----:B------:R0:W1:Y:S02]  /*111a0*/  SHFL.UP P6, R14, R13, R12, R11 ;  /* 0x0400000c0d0e7389 */ /* 0x00006400000c000b */
[----:B01----:R-:W-:Y:S01]  /*111b0*/  ENDCOLLECTIVE ;  /* 0x000000000000791b */ /* 0x003fe20003800000 */
.L_x_363:
[----:B------:R-:W-:Y:S01]  /*111c0*/  IMAD.MOV.U32 R12, RZ, RZ, 0x8 ;  /* 0x00000008ff0c7424 */ /* 0x000fe200078e00ff */
[----:B------:R-:W-:-:S04]  /*111d0*/  SEL R14, R14, RZ, P3 ;  /* 0x000000ff0e0e7207 */ /* 0x000fc80001800000 */
[----:B------:R-:W-:-:S05]  /*111e0*/  IADD3 R5, R3, R14, RZ ;  /* 0x0000000e03057210 */ /* 0x000fca0007ffe0ff */
[----:B------:R-:W-:-:S07]  /*111f0*/  IMAD.MOV.U32 R13, RZ, RZ, R5 ;  /* 0x000000ffff0d7224 */ /* 0x000fce00078e0005 */
[----:B------:R-:W-:Y:S05]  /*11200*/  WARPSYNC.COLLECTIVE R15, `(.L_x_364) ;  /* 0x000000000f087348 */ /* 0x000fea0003c00000 */
[----:B------:R0:W1:Y:S02]  /*11210*/  SHFL.UP P6, R14, R13, R12, R11 ;  /* 0x0400000c0d0e7389 */ /* 0x00006400000c000b */
[----:B01----:R-:W-:Y:S01]  /*11220*/  ENDCOLLECTIVE ;  /* 0x000000000000791b */ /* 0x003fe20003800000 */
.L_x_364:
[----:B------:R-:W-:Y:S01]  /*11230*/  IMAD.MOV.U32 R12, RZ, RZ, 0x10 ;  /* 0x00000010ff0c7424 */ /* 0x000fe200078e00ff */
[----:B------:R-:W-:-:S05]  /*11240*/  SEL R8, R14, RZ, P4 ;  /* 0x000000ff0e087207 */ /* 0x000fca0002000000 */
[----:B------:R-:W-:-:S04]  /*11250*/  IMAD.IADD R8, R5, 0x1, R8 ;  /* 0x0000000105087824 */ /* 0x000fc800078e0208 */
[----:B------:R-:W-:-:S07]  /*11260*/  IMAD.MOV.U32 R13, RZ, RZ, R8 ;  /* 0x000000ffff0d7224 */ /* 0x000fce00078e0008 */
[----:B------:R-:W-:Y:S05]  /*11270*/  WARPSYNC.COLLECTIVE R15, `(.L_x_365) ;  /* 0x000000000f087348 */ /* 0x000fea0003c00000 */
[----:B------:R0:W1:Y:S02]  /*11280*/  SHFL.UP P6, R14, R13, R12, R11 ;  /* 0x0400000c0d0e7389 */ /* 0x00006400000c000b */
[----:B01----:R-:W-:Y:S01]  /*11290*/  ENDCOLLECTIVE ;  /* 0x000000000000791b */ /* 0x003fe20003800000 */
.L_x_365:
        /* <DEDUP_REMOVED lines=8> */
.L_x_366:
[----:B------:R-:W-:Y:S05]  /*11320*/  BRA `(.L_x_367) ;  /* 0xffffffc800f87947 */ /* 0x000fea000383ffff */
.L_x_270:
[----:B------:R-:W-:Y:S01]  /*11330*/  BSSY B0, `(.L_x_368) ;  /* 0x0000006000007945 */ /* 0x000fe20003800000 */
[----:B------:R-:W-:Y:S01]  /*11340*/  PLOP3.LUT P6, PT, P6, PT, PT, 0x8, 0x0 ;  /* 0x000000000000781c */ /* 0x000fe200037ce170 */
[----:B------:R-:W-:-:S12]  /*11350*/  IMAD.MOV.U32 R15, RZ, RZ, -0x1 ;  /* 0xffffffffff0f7424 */ /* 0x000fd800078e00ff */
[----:B0-----:R-:W-:Y:S05]  /*11360*/  WARPSYNC.COLLECTIVE R15, `(.L_x_369) ;  /* 0x000000000f087348 */ /* 0x001fea0003c00000 */
[----:B------:R-:W-:Y:S01]  /*11370*/  VOTE.ANY R14, PT, P6 ;  /* 0x00000000000e7806 */ /* 0x000fe200030e0100 */
[----:B0-----:R-:W-:Y:S06]  /*11380*/  ENDCOLLECTIVE ;  /* 0x000000000000791b */ /* 0x001fec0003800000 */
.L_x_369:
[----:B------:R-:W-:Y:S05]  /*11390*/  BSYNC B0 ;  /* 0x0000000000007941 */ /* 0x000fea0003800000 */
.L_x_368:
[----:B------:R-:W-:Y:S02]  /*113a0*/  IMAD.MOV.U32 R6, RZ, RZ, R14 ;  /* 0x000000ffff067224 */ /* 0x000fe400078e000e */
[----:B------:R-:W-:Y:S02]  /*113b0*/  IMAD.MOV.U32 R13, RZ, RZ, R4 ;  /* 0x000000ffff0d7224 */ /* 0x000fe400078e0004 */
[----:B------:R-:W0:Y:S01]  /*113c0*/  POPC R5, R6 ;  /* 0x0000000600057309 */ /* 0x000e220000000000 */
[----:B------:R-:W-:Y:S02]  /*113d0*/  IMAD.MOV.U32 R11, RZ, RZ, 0x1f ;  /* 0x0000001fff0b7424 */ /* 0x000fe400078e00ff */
[----:B------:R-:W-:Y:S02]  /*113e0*/  IMAD.MOV.U32 R15, RZ, RZ, -0x1 ;  /* 0xffffffffff0f7424 */ /* 0x000fe400078e00ff */
[----:B0-----:R-:W-:-:S07]  /*113f0*/  IMAD.MOV.U32 R12, RZ, RZ, R5 ;  /* 0x000000ffff0c7224 */ /* 0x001fce00078e0005 */
[----:B------:R-:W-:Y:S05]  /*11400*/  WARPSYNC.COLLECTIVE R15, `(.L_x_370) ;  /* 0x000000000f087348 */ /* 0x000fea0003c00000 */
[----:B------:R0:W1:Y:S02]  /*11410*/  SHFL.IDX P6, R14, R13, R12, R11 ;  /* 0x0000000c0d0e7389 */ /* 0x00006400000c000b */
[----:B01----:R-:W-:Y:S01]  /*11420*/  ENDCOLLECTIVE ;  /* 0x000000000000791b */ /* 0x003fe20003800000 */
.L_x_370:
[----:B------:R-:W-:Y:S02]  /*11430*/  IMAD.MOV.U32 R13, RZ, RZ, R7 ;  /* 0x000000ffff0d7224 */ /* 0x000fe400078e0007 */
[----:B------:R-:W-:-:S07]  /*11440*/  IMAD.MOV.U32 R4, RZ, RZ, R14 ;  /* 0x000000ffff047224 */ /* 0x000fce00078e000e */
[----:B------:R-:W-:Y:S05]  /*11450*/  WARPSYNC.COLLECTIVE R15, `(.L_x_371) ;  /* 0x000000000f087348 */ /* 0x000fea0003c00000 */
[----:B------:R0:W1:Y:S02]  /*11460*/  SHFL.IDX P6, R14, R13, R12, R11 ;  /* 0x0000000c0d0e7389 */ /* 0x00006400000c000b */
[----:B01----:R-:W-:Y:S01]  /*11470*/  ENDCOLLECTIVE ;  /* 0x000000000000791b */ /* 0x003fe20003800000 */
.L_x_371:
[----:B------:R-:W-:Y:S01]  /*11480*/  IMAD.MOV.U32 R7, RZ, RZ, R14 ;  /* 0x000000ffff077224 */ /* 0x000fe200078e000e */
[----:B------:R-:W-:Y:S06]  /*11490*/  BRA `(.L_x_372) ;  /* 0xffffffc800d87947 */ /* 0x000fec000383ffff */
.L_x_272:
[----:B------:R-:W-:Y:S01]  /*114a0*/  BSSY B0, `(.L_x_373) ;  /* 0x0000007000007945 */ /* 0x000fe20003800000 */
[----:B------:R-:W-:Y:S02]  /*114b0*/  IMAD.MOV.U32 R13, RZ, RZ, R2 ;  /* 0x000000ffff0d7224 */ /* 0x000fe400078e0002 */
[----:B------:R-:W-:Y:S02]  /*114c0*/  IMAD.MOV.U32 R11, RZ, RZ, 0x1f ;  /* 0x0000001fff0b7424 */ /* 0x000fe400078e00ff */
[----:B------:R-:W-:-:S07]  /*114d0*/  IMAD.MOV.U32 R15, RZ, RZ, -0x1 ;  /* 0xffffffffff0f7424 */ /* 0x000fce00078e00ff */
[----:B0123--:R-:W-:Y:S05]  /*114e0*/  WARPSYNC.COLLECTIVE R15, `(.L_x_374) ;  /* 0x000000000f087348 */ /* 0x00ffea0003c00000 */
[----:B------:R4:W0:Y:S02]  /*114f0*/  SHFL.IDX P6, R14, R13, R12, R11 ;  /* 0x0000000c0d0e7389 */ /* 0x00082400000c000b */
[----:B01234-:R-:W-:Y:S01]  /*11500*/  ENDCOLLECTIVE ;  /* 0x000000000000791b */ /* 0x01ffe20003800000 */
.L_x_374:
[----:B------:R-:W-:Y:S05]  /*11510*/  BSYNC B0 ;  /* 0x0000000000007941 */ /* 0x000fea0003800000 */
.L_x_373:
[----:B------:R-:W-:Y:S01]  /*11520*/  IMAD.MOV.U32 R24, RZ, RZ, R14 ;  /* 0x000000ffff187224 */ /* 0x000fe200078e000e */
[----:B------:R-:W-:Y:S06]  /*11530*/  BRA `(.L_x_271) ;  /* 0xffffffc800c87947 */ /* 0x000fec000383ffff */
.L_x_276:
[----:B0-----:R0:W1:Y:S02]  /*11540*/  SYNCS.PHASECHK.TRANS64.TRYWAIT P0, [R5+URZ+0x2d820], R0 ;  /* 0x02d82000050075a7 */ /* 0x001064000800017f */
[----:B-1----:R-:W-:Y:S05]  /*11550*/  @!P0 NANOSLEEP.SYNCS 0x989680 ;  /* 0x009896800000895d */ /* 0x002fea0003900000 */
[----:B------:R-:W1:Y:S02]  /*11560*/  @!P0 SYNCS.PHASECHK.TRANS64 P0, [R5+URZ+0x2d820], R0 ;  /* 0x02d82000050085a7 */ /* 0x000e64000800007f */
[----:B-1----:R-:W-:Y:S05]  /*11570*/  @!P0 BRA `(.L_x_276) ;  /* 0xfffffffc00f08947 */ /* 0x002fea000383ffff */
[----:B------:R-:W-:Y:S05]  /*11580*/  BRA `(.L_x_375) ;  /* 0xffffffd000207947 */ /* 0x000fea000383ffff */
.L_x_277:
[----:B------:R-:W1:Y:S01]  /*11590*/  S2R R2, SR_TID.X ;  /* 0x0000000000027919 */ /* 0x000e620000002100 */
[----:B------:R-:W-:Y:S01]  /*115a0*/  BSSY B0, `(.L_x_376) ;  /* 0x000000a000007945 */ /* 0x000fe20003800000 */
[----:B------:R-:W-:Y:S02]  /*115b0*/  IMAD.MOV.U32 R12, RZ, RZ, RZ ;  /* 0x000000ffff0c7224 */ /* 0x000fe400078e00ff */
[----:B------:R-:W-:Y:S02]  /*115c0*/  IMAD.MOV.U32 R11, RZ, RZ, 0x1f ;  /* 0x0000001fff0b7424 */ /* 0x000fe400078e00ff */
[----:B------:R-:W-:Y:S01]  /*115d0*/  IMAD.MOV.U32 R15, RZ, RZ, -0x1 ;  /* 0xffffffffff0f7424 */ /* 0x000fe200078e00ff */
[----:B-1----:R-:W-:-:S04]  /*115e0*/  SHF.R.U32.HI R2, RZ, 0x5, R2 ;  /* 0x00000005ff027819 */ /* 0x002fc80000011602 */
[----:B------:R-:W-:-:S05]  /*115f0*/  LOP3.LUT R2, R2, 0x3, RZ, 0xc0, !PT ;  /* 0x0000000302027812 */ /* 0x000fca00078ec0ff */
[----:B------:R-:W-:-:S07]  /*11600*/  IMAD.MOV.U32 R13, RZ, RZ, R2 ;  /* 0x000000ffff0d7224 */ /* 0x000fce00078e0002 */
[----:B0-2---:R-:W-:Y:S05]  /*11610*/  WARPSYNC.COLLECTIVE R15, `(.L_x_377) ;  /* 0x000000000f087348 */ /* 0x005fea0003c00000 */
[----:B------:R1:W3:Y:S02]  /*11620*/  SHFL.IDX P6, R14, R13, R12, R11 ;  /* 0x0000000c0d0e7389 */ /* 0x0002e400000c000b */
[----:B0123--:R-:W-:Y:S01]  /*11630*/  ENDCOLLECTIVE ;  /* 0x000000000000791b */ /* 0x00ffe20003800000 */
.L_x_377:
[----:B------:R-:W-:Y:S05]  /*11640*/  BSYNC B0 ;  /* 0x0000000000007941 */ /* 0x000fea0003800000 */
.L_x_376:
[----:B------:R-:W-:Y:S05]  /*11650*/  BRA `(.L_x_378) ;  /* 0xffffffd000087947 */ /* 0x000fea000383ffff */
.L_x_280:
[----:B------:R-:W-:Y:S01]  /*11660*/  BSSY B1, `(.L_x_379) ;  /* 0x0000006000017945 */ /* 0x000fe20003800000 */
[----:B------:R-:W-:-:S07]  /*11670*/  IMAD.MOV.U32 R15, RZ, RZ, -0x1 ;  /* 0xffffffffff0f7424 */ /* 0x000fce00078e00ff */
[----:B0-2---:R-:W-:Y:S05]  /*11680*/  WARPSYNC.COLLECTIVE R15, `(.L_x_380) ;  /* 0x000000000f0c7348 */ /* 0x005fea0003c00000 */
[----:B------:R-:W-:Y:S02]  /*11690*/  ELECT P6, UR62, PT ;  /* 0x00000000003e782f */ /* 0x000fe400038c0000 */
[----:B------:R-:W-:Y:S01]  /*116a0*/  MOV R14, UR62 ;  /* 0x0000003e000e7c02 */ /* 0x000fe20008000f00 */
[----:B0-2---:R-:W-:Y:S10]  /*116b0*/  ENDCOLLECTIVE ;  /* 0x000000000000791b */ /* 0x005ff40003800000 */
.L_x_380:
[----:B------:R-:W-:Y:S05]  /*116c0*/  BSYNC B1 ;  /* 0x0000000000017941 */ /* 0x000fea0003800000 */
.L_x_379:
[----:B------:R-:W-:Y:S05]  /*116d0*/  BRA `(.L_x_381) ;  /* 0xffffffd000007947 */ /* 0x000fea000383ffff */
.L_x_282:
[----:B0-----:R0:W1:Y:S02]  /*116e0*/  SYNCS.PHASECHK.TRANS64.TRYWAIT P1, [R3+URZ+0x2d840], R2 ;  /* 0x02d84002030075a7 */ /* 0x001064000802017f */
[----:B-1----:R-:W-:Y:S05]  /*116f0*/  @!P1 NANOSLEEP.SYNCS 0x989680 ;  /* 0x009896800000995d */ /* 0x002fea0003900000 */
[----:B------:R-:W1:Y:S02]  /*11700*/  @!P1 SYNCS.PHASECHK.TRANS64 P1, [R3+URZ+0x2d840], R2 ;  /* 0x02d84002030095a7 */ /* 0x000e64000802007f */
[----:B-1----:R-:W-:Y:S05]  /*11710*/  @!P1 BRA `(.L_x_282) ;  /* 0xfffffffc00f09947 */ /* 0x002fea000383ffff */
[----:B------:R-:W-:Y:S05]  /*11720*/  BRA `(.L_x_382) ;  /* 0xffffffd000207947 */ /* 0x000fea000383ffff */
.L_x_284:
[----:B-1----:R1:W3:Y:S02]  /*11730*/  SYNCS.PHASECHK.TRANS64.TRYWAIT P1, [R5+URZ+0x2d840], R0 ;  /* 0x02d84000050075a7 */ /* 0x0022e4000802017f */
[----:B---3--:R-:W-:Y:S05]  /*11740*/  @!P1 NANOSLEEP.SYNCS 0x989680 ;  /* 0x009896800000995d */ /* 0x008fea0003900000 */
[----:B------:R-:W3:Y:S02]  /*11750*/  @!P1 SYNCS.PHASECHK.TRANS64 P1, [R5+URZ+0x2d840], R0 ;  /* 0x02d84000050095a7 */ /* 0x000ee4000802007f */
[----:B---3--:R-:W-:Y:S05]  /*11760*/  @!P1 BRA `(.L_x_284) ;  /* 0xfffffffc00f09947 */ /* 0x008fea000383ffff */
[----:B------:R-:W-:Y:S05]  /*11770*/  BRA `(.L_x_383) ;  /* 0xffffffd0002c7947 */ /* 0x000fea000383ffff */
.L_x_286:
[----:B---3--:R3:W4:Y:S02]  /*11780*/  SYNCS.PHASECHK.TRANS64.TRYWAIT P1, [R3+URZ+0x2d860], R2 ;  /* 0x02d86002030075a7 */ /* 0x008724000802017f */
[----:B----4-:R-:W-:Y:S05]  /*11790*/  @!P1 NANOSLEEP.SYNCS 0x989680 ;  /* 0x009896800000995d */ /* 0x010fea0003900000 */
[----:B------:R-:W4:Y:S02]  /*117a0*/  @!P1 SYNCS.PHASECHK.TRANS64 P1, [R3+URZ+0x2d860], R2 ;  /* 0x02d86002030095a7 */ /* 0x000f24000802007f */
[----:B----4-:R-:W-:Y:S05]  /*117b0*/  @!P1 BRA `(.L_x_286) ;  /* 0xfffffffc00f09947 */ /* 0x010fea000383ffff */
[----:B------:R-:W-:Y:S05]  /*117c0*/  BRA `(.L_x_384) ;  /* 0xffffffd000287947 */ /* 0x000fea000383ffff */
.L_x_385:
        /* <DEDUP_REMOVED lines=11> */
.L_x_2781:


//--------------------- .text._ZN7cutlass13device_kernelIN5flash11enable_sm90INS1_16FlashAttnFwdSm90INS1_25CollectiveMainloopFwdSm90ILi2EN4cute5tupleIJNS5_1CILi1EEES8_S8_EEENS6_IJNS7_ILi192EEENS7_ILi128EEENS7_ILi96EEEEEELi96ENS_6half_tEfNS_4arch4Sm90ELb0ELb0ELb0ELb1ELb1ELb1ELb0ELb0ELb1ELb1ELb1ELb0EEENS1_21CollectiveEpilogueFwdINS6_IJSA_SC_SB_EEES9_SE_SG_Li384ELb1ELb1ELb1ELb0EEENS1_36VarlenDynamicPersistentTileSchedulerILi192ELi128ELi384ELi128ELb1ELb1ELb1ELb0ELb1ELb1EEEEEEEEEvNT_6ParamsE --------------------------
	.section	.text._ZN7cutlass13device_kernelIN5flash11enable_sm90INS1_16FlashAttnFwdSm90INS1_25CollectiveMainloopFwdSm90ILi2EN4cute5tupleIJNS5_1CILi1EEES8_S8_EEENS6_IJNS7_ILi192EEENS7_ILi128EEENS7_ILi96EEEEEELi96ENS_6half_tEfNS_4arch4Sm90ELb0ELb0ELb0ELb1ELb1ELb1ELb0ELb0ELb1ELb1ELb1ELb0EEENS1_21CollectiveEpilogueFwdINS6_IJSA_SC_SB_EEES9_SE_SG_Li384ELb1ELb1ELb1ELb0EEENS1_36VarlenDynamicPersistentTileSchedulerILi192ELi128ELi384ELi128ELb1ELb1ELb1ELb0ELb1ELb1EEEEEEEEEvNT_6ParamsE,"ax",@progbits
	.align	128
.text._ZN7cutlass13device_kernelIN5flash11enable_sm90INS1_16FlashAttnFwdSm90INS1_25CollectiveMainloopFwdSm90ILi2EN4cute5tupleIJNS5_1CILi1EEES8_S8_EEENS6_IJNS7_ILi192EEENS7_ILi128EEENS7_ILi96EEEEEELi96ENS_6half_tEfNS_4arch4Sm90ELb0ELb0ELb0ELb1ELb1ELb1ELb0ELb0ELb1ELb1ELb1ELb0EEENS1_21CollectiveEpilogueFwdINS6_IJSA_SC_SB_EEES9_SE_SG_Li384ELb1ELb1ELb1ELb0EEENS1_36VarlenDynamicPersistentTileSchedulerILi192ELi128ELi384ELi128ELb1ELb1ELb1ELb0ELb1ELb1EEEEEEEEEvNT_6ParamsE:
        .type           _ZN7cutlass13device_kernelIN5flash11enable_sm90INS1_16FlashAttnFwdSm90INS1_25CollectiveMainloopFwdSm90ILi2EN4cute5tupleIJNS5_1CILi1EEES8_S8_EEENS6_IJNS7_ILi192EEENS7_ILi128EEENS7_ILi96EEEEEELi96ENS_6half_tEfNS_4arch4Sm90ELb0ELb0ELb0ELb1ELb1ELb1ELb0ELb0ELb1ELb1ELb1ELb0EEENS1_21CollectiveEpilogueFwdINS6_IJSA_SC_SB_EEES9_SE_SG_Li384ELb1ELb1ELb1ELb0EEENS1_36VarlenDynamicPersistentTileSchedulerILi192ELi128ELi384ELi128ELb1ELb1ELb1ELb0ELb1ELb1EEEEEEEEEvNT_6ParamsE,@function
        .size           _ZN7cutlass13device_kernelIN5flash11enable_sm90INS1_16FlashAttnFwdSm90INS1_25CollectiveMainloopFwdSm90ILi2EN4cute5tupleIJNS5_1CILi1EEES8_S8_EEENS6_IJNS7_ILi192EEENS7_ILi128EEENS7_ILi96EEEEEELi96ENS_6half_tEfNS_4arch4Sm90ELb0ELb0ELb0ELb1ELb1ELb1ELb0ELb0ELb1ELb1ELb1ELb0EEENS1_21CollectiveEpilogueFwdINS6_IJSA_SC_SB_EEES9_SE_SG_Li384ELb1ELb1ELb1ELb0EEENS1_36VarlenDynamicPersistentTileSchedulerILi192ELi128ELi384ELi128ELb1ELb1ELb1ELb0ELb1ELb1EEEEEEEEEvNT_6ParamsE,(.L_x_2782 - _ZN7cutlass13device_kernelIN5flash11enable_sm90INS1_16FlashAttnFwdSm90INS1_25CollectiveMainloopFwdSm90ILi2EN4cute5tupleIJNS5_1CILi1EEES8_S8_EEENS6_IJNS7_ILi192EEENS7_ILi128EEENS7_ILi96EEEEEELi96ENS_6half_tEfNS_4arch4Sm90ELb0ELb0ELb0ELb1ELb1ELb1ELb0ELb0ELb1ELb1ELb1ELb0EEENS1_21CollectiveEpilogueFwdINS6_IJSA_SC_SB_EEES9_SE_SG_Li384ELb1ELb1ELb1ELb0EEENS1_36VarlenDynamicPersistentTileSchedulerILi192ELi128ELi384ELi128ELb1ELb1ELb1ELb0ELb1ELb1EEEEEEEEEvNT_6ParamsE)
        .other          _ZN7cutlass13device_kernelIN5flash11enable_sm90INS1_16FlashAttnFwdSm90INS1_25CollectiveMainloopFwdSm90ILi2EN4cute5tupleIJNS5_1CILi1EEES8_S8_EEENS6_IJNS7_ILi192EEENS7_ILi128EEENS7_ILi96EEEEEELi96ENS_6half_tEfNS_4arch4Sm90ELb0ELb0ELb0ELb1ELb1ELb1ELb0ELb0ELb1ELb1ELb1ELb0EEENS1_21CollectiveEpilogueFwdINS6_IJSA_SC_SB_EEES9_SE_SG_Li384ELb1ELb1ELb1ELb0EEENS1_36VarlenDynamicPersistentTileSchedulerILi192ELi128ELi384ELi128ELb1ELb1ELb1ELb0ELb1ELb1EEEEEEEEEvNT_6ParamsE,@"STO_CUDA_ENTRY STV_DEFAULT"
_ZN7cutlass13device_kernelIN5flash11enable_sm90INS1_16FlashAttnFwdSm90INS1_25CollectiveMainloopFwdSm90ILi2EN4cute5tupleIJNS5_1CILi1EEES8_S8_EEENS6_IJNS7_ILi192EEENS7_ILi128EEENS7_ILi96EEEEEELi96ENS_6half_tEfNS_4arch4Sm90ELb0ELb0ELb0ELb1ELb1ELb1ELb0ELb0ELb1ELb1ELb1ELb0EEENS1_21CollectiveEpilogueFwdINS6_IJSA_SC_SB_EEES9_SE_SG_Li384ELb1ELb1ELb1ELb0EEENS1_36VarlenDynamicPersistentTileSchedulerILi192ELi128ELi384ELi128ELb1ELb1ELb1ELb0ELb1ELb1EEEEEEEEEvNT_6ParamsE:
[----:B------:R-:W0:Y:S02]  /*0000*/  LDC R1, c[0x0][0x28] ;  /* 0x00000a00ff017b82 */ /* 0x000e240000000800 */
[----:B0-----:R-:W-:Y:S01]  /*0010*/  VIADD R1, R1, 0xffffff20 ;  /* 0xffffff2001017836 */ /* 0x001fe20000000000 */
[----:B------:R-:W0:Y:S01]  /*0020*/  S2R R3, SR_TID.X ;  /* 0x0000000000037919 */ /* 0x000e220000002100 */
[----:B------:R-:W-:Y:S01]  /*0030*/  ELECT P0, URZ, PT ;  /* 0x00000000003f782f */ /* 0x000fe20003800000 */
[----:B------:R-:W-:Y:S01]  /*0040*/  BSSY B0, `(.L_x_386) ;  /* 0x000000e000007945 */ /* 0x000fe20003800000 */
[--C-:B0-----:R-:W-:Y:S02]  /*0050*/  SHF.R.U32.HI R0, RZ, 0x5, R3.reuse ;  /* 0x00000005ff007819 */ /* 0x101fe40000011603 */
[----:B------:R-:W-:-:S03]  /*0060*/  SHF.R.U32.HI R3, RZ, 0x7, R3 ;  /* 0x00000007ff037819 */ /* 0x000fc60000011603 */
[----:B------:R-:W0:Y:S02]  /*0070*/  SHFL.IDX PT, R2, R0, RZ, 0x1f ;  /* 0x00001fff00027589 */ /* 0x000e2400000e0000 */
[----:B0-----:R-:W-:-:S13]  /*0080*/  ISETP.EQ.AND P0, PT, R2, RZ, P0 ;  /* 0x000000ff0200720c */ /* 0x001fda0000702270 */
[----:B------:R-:W-:Y:S05]  /*0090*/  @!P0 BRA `(.L_x_387) ;  /* 0x0000000000208947 */ /* 0x000fea0003800000 */
[----:B------:R-:W-:Y:S02]  /*00a0*/  ULDC.64 UR4, c[0x0][0x198] ;  /* 0x0000660000047ab9 */ /* 0x000fe40000000a00 */
[----:B------:R-:W-:Y:S02]  /*00b0*/  UIADD3 UR6, UP0, UR4, 0x570, URZ ;  /* 0x0000057004067890 */ /* 0x000fe4000ff1e03f */
[----:B------:R-:W-:Y:S02]  /*00c0*/  UIADD3 UR4, UP1, UR4, 0x670, URZ ;  /* 0x0000067004047890 */ /* 0x000fe4000ff3e03f */
[----:B------:R-:W-:Y:S02]  /*00d0*/  UIADD3.X UR7, URZ, UR5, URZ, UP0, !UPT ;  /* 0x000000053f077290 */ /* 0x000fe400087fe43f */
[----:B------:R-:W-:-:S07]  /*00e0*/  UIADD3.X UR5, URZ, UR5, URZ, UP1, !UPT ;  /* 0x000000053f057290 */ /* 0x000fce0008ffe43f */
[----:B------:R0:W-:Y:S02]  /*00f0*/  UTMACCTL.PF [UR6] ;  /* 0x00000000060079b9 */ /* 0x0001e40008040000 */
[----:B------:R0:W-:Y:S02]  /*0100*/  UTMACCTL.PF [UR4] ;  /* 0x00000000040079b9 */ /* 0x0001e40008040000 */
[----:B0-----:R-:W-:Y:S01]  /*0110*/  NOP ;  /* 0x0000000000007918 */ /* 0x001fe20000000000 */
.L_x_387:
[----:B------:R-:W-:Y:S05]  /*0120*/  BSYNC B0 ;  /* 0x0000000000007941 */ /* 0x000fea0003800000 */
.L_x_386:
[----:B------:R-:W-:Y:S01]  /*0130*/  VOTEU.ANY UP0, P0 ;  /* 0x00000000003f7886 */ /* 0x000fe20000000100 */
[----:B------:R-:W0:Y:S01]  /*0140*/  SHFL.IDX PT, R3, R3, RZ, 0x1f ;  /* 0x00001fff03037589 */ /* 0x000e2200000e0000 */
[----:B------:R-:W-:Y:S01]  /*0150*/  UMOV UR4, 0x80 ;  /* 0x0000008000047882 */ /* 0x000fe20000000000 */
[----:B------:R-:W-:Y:S01]  /*0160*/  UMOV UR7, 0x180 ;  /* 0x0000018000077882 */ /* 0x000fe20000000000 */
[----:B------:R-:W-:Y:S01]  /*0170*/  VOTEU.ANY UP1, P0 ;  /* 0x00000000003f7886 */ /* 0x000fe20000020100 */
[----:B------:R-:W1:Y:S01]  /*0180*/  @UP0 S2UR UR8, SR_CgaCtaId ;  /* 0x00000000000809c3 */ /* 0x000e620000008800 */
[----:B------:R-:W2:Y:S01]  /*0190*/  SHFL.IDX PT, R2, R0, RZ, 0x1f ;  /* 0x00001fff00027589 */ /* 0x000ea200000e0000 */
[----:B------:R-:W-:Y:S01]  /*01a0*/  @UP0 UMOV UR6, 0x400 ;  /* 0x0000040000060882 */ /* 0x000fe20000000000 */
[----:B------:R-:W-:-:S04]  /*01b0*/  @UP0 UIADD3 UR4, -UR4, 0x100000, URZ ;  /* 0x0010000004040890 */ /* 0x000fc8000fffe13f */
[----:B------:R-:W-:Y:S02]  /*01c0*/  @UP0 USHF.L.U32 UR5, UR4, 0xb, URZ ;  /* 0x0000000b04050899 */ /* 0x000fe4000800063f */
[----:B------:R-:W-:Y:S01]  /*01d0*/  @UP0 USHF.L.U32 UR4, UR4, 0x1, URZ ;  /* 0x0000000104040899 */ /* 0x000fe2000800063f */
[----:B------:R-:W-:Y:S01]  /*01e0*/  VOTEU.ANY UP2, P0 ;  /* 0x00000000003f7886 */ /* 0x000fe20000040100 */
[----:B0-----:R-:W-:Y:S01]  /*01f0*/  R2UR UR9, R3 ;  /* 0x00000000030972ca */ /* 0x001fe200000e0000 */
[----:B-1----:R-:W-:Y:S01]  /*0200*/  @UP0 ULEA UR8, UR8, UR6, 0x18 ;  /* 0x0000000608080291 */ /* 0x002fe2000f8ec03f */
[----:B--2---:R-:W-:Y:S01]  /*0210*/  ISETP.NE.AND P1, PT, R2, RZ, PT ;  /* 0x000000ff0200720c */ /* 0x004fe20003f25270 */
[----:B------:R-:W-:-:S04]  /*0220*/  @UP0 UIADD3 UR6, -UR7, 0x100000, URZ ;  /* 0x0010000007060890 */ /* 0x000fc8000fffe13f */
[----:B------:R-:W-:Y:S02]  /*0230*/  @UP0 USHF.L.U32 UR7, UR6, 0xb, URZ ;  /* 0x0000000b06070899 */ /* 0x000fe4000800063f */
[----:B------:R-:W-:-:S04]  /*0240*/  @UP0 USHF.L.U32 UR6, UR6, 0x1, URZ ;  /* 0x0000000106060899 */ /* 0x000fc8000800063f */
[----:B------:R-:W-:Y:S01]  /*0250*/  UISETP.NE.AND UP0, UPT, UR9, URZ, UPT ;  /* 0x0000003f0900728c */ /* 0x000fe2000bf05270 */
[----:B------:R-:W0:Y:S02]  /*0260*/  FENCE.VIEW.ASYNC.S ;  /* 0x00000000000073c6 */ /* 0x000e240000000000 */
[----:B0-----:R0:W1:Y:S05]  /*0270*/  @UP1 SYNCS.EXCH.64 URZ, [UR8+0x2d800], UR4 ;  /* 0x02d80004083f15b2 */ /* 0x00106a0008000100 */
[----:B------:R0:W2:Y:S01]  /*0280*/  @UP2 SYNCS.EXCH.64 URZ, [UR8+0x2d820], UR6 ;  /* 0x02d82006083f25b2 */ /* 0x0000a20008000100 */
        /* <DEDUP_REMOVED lines=14> */
[----:B0-----:R3:W4:Y:S08]  /*0370*/  SYNCS.EXCH.64 URZ, [UR8+0x2d830], UR4 ;  /* 0x02d83004083f75b2 */ /* 0x0017300008000100 */
[----:B------:R3:W0:Y:S01]  /*0380*/  SYNCS.EXCH.64 URZ, [UR8+0x2d840], UR6 ;  /* 0x02d84006083f75b2 */ /* 0x0006220008000100 */
[----:B------:R3:W0:Y:S01]  /*0390*/  SYNCS.EXCH.64 URZ, [UR8+0x2d838], UR4 ;  /* 0x02d83804083f75b2 */ /* 0x0006220008000100 */
[----:B------:R3:W0:Y:S02]  /*03a0*/  SYNCS.EXCH.64 URZ, [UR8+0x2d848], UR6 ;  /* 0x02d84806083f75b2 */ /* 0x0006240008000100 */
[----:B---3--:R-:W-:Y:S01]  /*03b0*/  NOP ;  /* 0x0000000000007918 */ /* 0x008fe20000000000 */
.L_x_388:
[----:B------:R-:W3:Y:S01]  /*03c0*/  SHFL.IDX PT, R2, R0, RZ, 0x1f ;  /* 0x00001fff00027589 */ /* 0x000ee200000e0000 */
[----:B------:R-:W-:Y:S01]  /*03d0*/  NOP ;  /* 0x0000000000007918 */ /* 0x000fe20000000000 */
[----:B---3--:R-:W-:-:S13]  /*03e0*/  ISETP.NE.AND P0, PT, R2, RZ, PT ;  /* 0x000000ff0200720c */ /* 0x008fda0003f05270 */
        /* <DEDUP_REMOVED lines=17> */
[----:B------:R3:W0:Y:S02]  /*0500*/  SYNCS.EXCH.64 URZ, [UR8+0x2d868], UR6 ;  /* 0x02d86806083f75b2 */ /* 0x0006240008000100 */
[----:B---3--:R-:W-:Y:S01]  /*0510*/  NOP ;  /* 0x0000000000007918 */ /* 0x008fe20000000000 */
.L_x_389:
[----:B------:R-:W3:Y:S01]  /*0520*/  SHFL.IDX PT, R2, R0, RZ, 0x1f ;  /* 0x00001fff00027589 */ /* 0x000ee200000e0000 */
[----:B------:R-:W-:Y:S01]  /*0530*/  NOP ;  /* 0x0000000000007918 */ /* 0x000fe20000000000 */
[----:B---3--:R-:W-:-:S13]  /*0540*/  ISETP.NE.AND P0, PT, R2, RZ, PT ;  /* 0x000000ff0200720c */ /* 0x008fda0003f05270 */
        /* <DEDUP_REMOVED lines=13> */
[----:B------:R3:W0:Y:S02]  /*0620*/  SYNCS.EXCH.64 URZ, [UR6+0x2d888], UR4 ;  /* 0x02d88804063f75b2 */ /* 0x0006240008000100 */
[----:B---3--:R-:W-:Y:S01]  /*0630*/  NOP ;  /* 0x0000000000007918 */ /* 0x008fe20000000000 */
.L_x_390:
        /* <DEDUP_REMOVED lines=22> */
.L_x_391:
        /* <DEDUP_REMOVED lines=22> */
.L_x_392:
[----:B------:R-:W-:Y:S01]  /*0900*/  PLOP3.LUT P0, PT, PT, PT, UP0, 0x80, 0x0 ;  /* 0x000000000000781c */ /* 0x000fe20003f0f008 */
[----:B------:R-:W-:Y:S01]  /*0910*/  UMOV UR36, 0x1 ;  /* 0x0000000100247882 */ /* 0x000fe20000000000 */
[----:B------:R-:W-:Y:S01]  /*0920*/  NOP ;  /* 0x0000000000007918 */ /* 0x000fe20000000000 */
[----:B------:R-:W-:Y:S01]  /*0930*/  USEL UR36, UR36, 0x2, !UP0 ;  /* 0x0000000224247887 */ /* 0x000fe2000c000000 */
[----:B------:R-:W-:Y:S01]  /*0940*/  BSSY B9, `(.L_x_393) ;  /* 0x00019f1000097945 */ /* 0x000fe20003800000 */
[----:B------:R-:W-:Y:S01]  /*0950*/  ULDC.64 UR42, c[0x0][0x208] ;  /* 0x00008200002a7ab9 */ /* 0x000fe20000000a00 */
[----:B012-4-:R-:W-:Y:S07]  /*0960*/  BAR.SYNC.DEFER_BLOCKING 0x0 ;  /* 0x0000000000007b1d */ /* 0x017fee0000010000 */
[----:B------:R-:W-:Y:S05]  /*0970*/  @!P0 BRA `(.L_x_394) ;  /* 0x0000012c004c8947 */ /* 0x000fea0003800000 */
.L_x_395:
[----:B------:R-:W-:-:S08]  /*0980*/  NOP ;  /* 0x0000000000007918 */ /* 0x000fd00000000000 */
[----:B------:R-:W0:Y:S02]  /*0990*/  USETMAXREG.TRY_ALLOC.CTAPOOL UP0, 0xa0 ;  /* 0x000000a0000079c8 */ /* 0x000e240008000600 */
[----:B0-----:R-:W-:-:S13]  /*09a0*/  PLOP3.LUT P0, PT, PT, PT, UP0, 0x80, 0x0 ;  /* 0x000000000000781c */ /* 0x001fda0003f0f008 */
[----:B------:R-:W-:Y:S05]  /*09b0*/  @!P0 BRA `(.L_x_395) ;  /* 0xfffffffc00f08947 */ /* 0x000fea000383ffff */
[----:B------:R-:W0:Y:S01]  /*09c0*/  S2R R0, SR_TID.X ;  /* 0x0000000000007919 */ /* 0x000e220000002100 */
[----:B------:R-:W1:Y:S01]  /*09d0*/  S2UR UR39, SR_CgaCtaId ;  /* 0x00000000002779c3 */ /* 0x000e620000008800 */
[----:B------:R-:W-:Y:S01]  /*09e0*/  UMOV UR4, 0x400 ;  /* 0x0000040000047882 */ /* 0x000fe20000000000 */
[----:B------:R-:W-:-:S06]  /*09f0*/  LOP3.LUT R19, R19, 0xffffffef, RZ, 0xc0, !PT ;  /* 0xffffffef13137812 */ /* 0x000fcc00078ec0ff */
[----:B------:R-:W-:Y:S06]  /*0a00*/  BAR.ARV 0x8, 0x200 ;  /* 0x0208000000007b1d */ /* 0x000fec0000002000 */
[----:B-1----:R-:W-:-:S06]  /*0a10*/  ULEA UR4, UR39, UR4, 0x18 ;  /* 0x0000000427047291 */ /* 0x002fcc000f8ec03f */
[----:B------:R-:W-:Y:S01]  /*0a20*/  IMAD.U32 R2, RZ, RZ, UR4 ;  /* 0x00000004ff027e24 */ /* 0x000fe2000f8e00ff */
[----:B0-----:R-:W-:Y:S01]  /*0a30*/  SHF.R.U32.HI R0, RZ, 0x7, R0 ;  /* 0x00000007ff007819 */ /* 0x001fe20000011600 */
[----:B------:R-:W-:-:S03]  /*0a40*/  ULDC UR4, c[0x0][0xc3c] ;  /* 0x00030f0000047ab9 */ /* 0x000fc60000000800 */
[----:B------:R-:W-:-:S13]  /*0a50*/  ISETP.NE.AND P0, PT, R0, 0x1, PT ;  /* 0x000000010000780c */ /* 0x000fda0003f05270 */
[----:B------:R-:W-:Y:S01]  /*0a60*/  @P0 LOP3.LUT R19, R19, 0x10, RZ, 0xfc, !PT ;  /* 0x0000001013130812 */ /* 0x000fe200078efcff */
[----:B------:R-:W-:Y:S08]  /*0a70*/  @!P0 BAR.ARV 0x9, 0x100 ;  /* 0x0244000000008b1d */ /* 0x000ff00000002000 */
[----:B------:R-:W-:Y:S06]  /*0a80*/  BAR.SYNC.DEFER_BLOCKING 0x5, 0x200 ;  /* 0x0148000000007b1d */ /* 0x000fec0000010000 */
[----:B------:R-:W0:Y:S02]  /*0a90*/  LDS.128 R96, [R2+0x2d8d0] ;  /* 0x02d8d00002607984 */ /* 0x000e240000000c00 */
[----:B------:R-:W-:Y:S06]  /*0aa0*/  BAR.ARV 0x4, 0x200 ;  /* 0x0108000000007b1d */ /* 0x000fec0000002000 */
[----:B0-----:R-:W-:-:S13]  /*0ab0*/  ISETP.GE.AND P0, PT, R99, UR4, PT ;  /* 0x0000000463007c0c */ /* 0x001fda000bf06270 */
[----:B------:R-:W-:Y:S05]  /*0ac0*/  @P0 BRA `(.L_x_396) ;  /* 0x0000019c00600947 */ /* 0x000fea0003800000 */
[----:B------:R-:W0:Y:S01]  /*0ad0*/  S2R R0, SR_TID.X ;  /* 0x0000000000007919 */ /* 0x000e220000002100 */
[----:B------:R-:W-:Y:S01]  /*0ae0*/  R2UR UR38, R2 ;  /* 0x00000000022672ca */ /* 0x000fe200000e0000 */
[----:B------:R-:W-:Y:S01]  /*0af0*/  IMAD.MOV.U32 R138, RZ, RZ, RZ ;  /* 0x000000ffff8a7224 */ /* 0x000fe200078e00ff */
[----:B------:R-:W-:Y:S01]  /*0b00*/  MOV R18, RZ ;  /* 0x000000ff00127202 */ /* 0x000fe20000000f00 */
[----:B------:R-:W-:Y:S01]  /*0b10*/  IMAD.MOV.U32 R151, RZ, RZ, RZ ;  /* 0x000000ffff977224 */ /* 0x000fe200078e00ff */
[----:B------:R-:W-:Y:S01]  /*0b20*/  ULOP3.LUT UR40, UR36, 0x1, URZ, 0xfc, !UPT ;  /* 0x0000000124287892 */ /* 0x000fe2000f8efc3f */
[----:B------:R-:W-:Y:S01]  /*0b30*/  IMAD.MOV.U32 R140, RZ, RZ, RZ ;  /* 0x000000ffff8c7224 */ /* 0x000fe200078e00ff */
[----:B------:R-:W-:-:S07]  /*0b40*/  UMOV UR37, URZ ;  /* 0x0000003f00257c82 */ /* 0x000fce0008000000 */
[----:B------:R-:W-:Y:S01]  /*0b50*/  UIADD3 UR38, UR38, 0xc400, URZ ;  /* 0x0000c40026267890 */ /* 0x000fe2000fffe03f */
[----:B0-----:R-:W-:-:S05]  /*0b60*/  VIADD R0, R0, 0xffffff80 ;  /* 0xffffff8000007836 */ /* 0x001fca0000000000 */
[----:B------:R-:W-:Y:S02]  /*0b70*/  SHF.R.S32.HI R3, RZ, 0x1f, R0 ;  /* 0x0000001fff037819 */ /* 0x000fe40000011400 */
[-C--:B------:R-:W-:Y:S02]  /*0b80*/  LEA.HI R12, R0, R0.reuse, RZ, 0x1 ;  /* 0x00000000000c7211 */ /* 0x080fe400078f08ff */
[CC--:B------:R-:W-:Y:S02]  /*0b90*/  LEA.HI R4, R3.reuse, R0.reuse, RZ, 0x7 ;  /* 0x0000000003047211 */ /* 0x0c0fe400078f38ff */
[----:B------:R-:W-:Y:S02]  /*0ba0*/  SHF.R.S32.HI R139, RZ, 0x1, R12 ;  /* 0x00000001ff8b7819 */ /* 0x000fe4000001140c */
[CC--:B------:R-:W-:Y:S02]  /*0bb0*/  LEA.HI R5, R3.reuse, R0.reuse, RZ, 0x4 ;  /* 0x0000000003057211 */ /* 0x0c0fe400078f20ff */
[----:B------:R-:W-:-:S02]  /*0bc0*/  LEA.HI R6, R3, R0, RZ, 0x5 ;  /* 0x0000000003067211 */ /* 0x000fc400078f28ff */
[----:B------:R-:W-:Y:S02]  /*0bd0*/  LEA.HI R7, R3, R0, RZ, 0x2 ;  /* 0x0000000003077211 */ /* 0x000fe400078f10ff */
[----:B------:R-:W-:Y:S02]  /*0be0*/  LOP3.LUT R13, R12, 0xfffffffe, RZ, 0xc0, !PT ;  /* 0xfffffffe0c0d7812 */ /* 0x000fe400078ec0ff */
[----:B------:R-:W-:Y:S02]  /*0bf0*/  SHF.R.S32.HI R3, RZ, 0x7, R4 ;  /* 0x00000007ff037819 */ /* 0x000fe40000011404 */
[----:B------:R-:W-:Y:S01]  /*0c00*/  LOP3.LUT R11, R4, 0xffffff80, RZ, 0xc0, !PT ;  /* 0xffffff80040b7812 */ /* 0x000fe200078ec0ff */
[----:B------:R-:W-:Y:S01]  /*0c10*/  IMAD.IADD R16, R0, 0x1, -R13 ;  /* 0x0000000100107824 */ /* 0x000fe200078e0a0d */
[----:B------:R-:W-:Y:S01]  /*0c20*/  LEA.HI R12, R12, R139, RZ, 0x1 ;  /* 0x0000008b0c0c7211 */ /* 0x000fe200078f08ff */
[----:B------:R-:W-:Y:S01]  /*0c30*/  IMAD.HI R10, R3, 0x55555556, RZ ;  /* 0x55555556030a7827 */ /* 0x000fe200078e02ff */
[----:B------:R-:W-:-:S02]  /*0c40*/  SHF.R.S32.HI R4, RZ, 0x4, R5 ;  /* 0x00000004ff047819 */ /* 0x000fc40000011405 */
[----:B------:R-:W-:Y:S01]  /*0c50*/  LOP3.LUT R9, R7, 0xfffffffc, RZ, 0xc0, !PT ;  /* 0xfffffffc07097812 */ /* 0x000fe200078ec0ff */
[----:B------:R-:W-:Y:S01]  /*0c60*/  IMAD.SHL.U32 R142, R16, 0x4, RZ ;  /* 0x00000004108e7824 */ /* 0x000fe200078e00ff */
[--C-:B------:R-:W-:Y:S01]  /*0c70*/  SHF.R.S32.HI R8, RZ, 0x2, R7.reuse ;  /* 0x00000002ff087819 */ /* 0x100fe20000011407 */
[----:B------:R0:W-:Y:S01]  /*0c80*/  STL [R1+0xa0], R16 ;  /* 0x0000a01001007387 */ /* 0x0001e20000100800 */
[----:B------:R-:W-:Y:S01]  /*0c90*/  SHF.R.S32.HI R15, RZ, 0x1f, R7 ;  /* 0x0000001fff0f7819 */ /* 0x000fe20000011407 */
[----:B------:R-:W-:Y:S01]  /*0ca0*/  IMAD.IADD R9, R0, 0x1, -R9 ;  /* 0x0000000100097824 */ /* 0x000fe200078e0a09 */
[C---:B------:R-:W-:Y:S01]  /*0cb0*/  LOP3.LUT R7, R5.reuse, 0xfffffff0, RZ, 0xc0, !PT ;  /* 0xfffffff005077812 */ /* 0x040fe200078ec0ff */
[----:B------:R-:W-:Y:S01]  /*0cc0*/  VIADD R14, R142, 0x10 ;  /* 0x000000108e0e7836 */ /* 0x000fe20000000000 */
[----:B------:R-:W-:Y:S01]  /*0cd0*/  LOP3.LUT R12, R12, 0x7fffffe, RZ, 0xc0, !PT ;  /* 0x07fffffe0c0c7812 */ /* 0x000fe200078ec0ff */
[----:B------:R-:W-:Y:S01]  /*0ce0*/  VIADD R155, R142, 0x20 ;  /* 0x000000208e9b7836 */ /* 0x000fe20000000000 */
[----:B------:R-:W-:Y:S01]  /*0cf0*/  LEA.HI R5, R5, R4, RZ, 0x1 ;  /* 0x0000000405057211 */ /* 0x000fe200078f08ff */
[----:B------:R-:W-:Y:S01]  /*0d00*/  IMAD.IADD R7, R0, 0x1, -R7 ;  /* 0x0000000100077824 */ /* 0x000fe200078e0a07 */
[----:B------:R-:W-:Y:S01]  /*0d10*/  LEA.HI R15, R15, R8, RZ, 0x2 ;  /* 0x000000080f0f7211 */ /* 0x000fe200078f10ff */
[----:B------:R-:W-:Y:S01]  /*0d20*/  IMAD.IADD R13, R139, 0x1, -R12 ;  /* 0x000000018b0d7824 */ /* 0x000fe200078e0a0c */
[----:B------:R-:W-:Y:S01]  /*0d30*/  LOP3.LUT R5, R5, 0x1ffffffe, RZ, 0xc0, !PT ;  /* 0x1ffffffe05057812 */ /* 0x000fe200078ec0ff */
[----:B0-----:R-:W-:Y:S01]  /*0d40*/  IMAD.SHL.U32 R16, R16, 0x8, RZ ;  /* 0x0000000810107824 */ /* 0x001fe200078e00ff */
[----:B------:R-:W-:-:S02]  /*0d50*/  LEA.HI R10, R10, R10, RZ, 0x1 ;  /* 0x0000000a0a0a7211 */ /* 0x000fc400078f08ff */
[----:B------:R-:W-:Y:S01]  /*0d60*/  LOP3.LUT R15, R15, 0xfffffffc, RZ, 0xc0, !PT ;  /* 0xfffffffc0f0f7812 */ /* 0x000fe200078ec0ff */
[----:B------:R-:W-:Y:S01]  /*0d70*/  IMAD.IADD R5, R4, 0x1, -R5 ;  /* 0x0000000104057824 */ /* 0x000fe200078e0a05 */
[----:B------:R-:W-:Y:S01]  /*0d80*/  IADD3 R20, R0, -R11, RZ ;  /* 0x8000000b00147210 */ /* 0x000fe20007ffe0ff */
[----:B------:R-:W-:Y:S01]  /*0d90*/  IMAD R10, R10, -0x3, R3 ;  /* 0xfffffffd0a0a7824 */ /* 0x000fe200078e0203 */
[----:B------:R-:W-:Y:S01]  /*0da0*/  LEA R146, R4, R13, 0x3 ;  /* 0x0000000d04927211 */ /* 0x000fe200078e18ff */
[----:B------:R-:W-:Y:S01]  /*0db0*/  IMAD.IADD R15, R8, 0x1, -R15 ;  /* 0x00000001080f7824 */ /* 0x000fe200078e0a0f */
[----:B------:R-:W-:Y:S01]  /*0dc0*/  LEA.HI R4, R9, R9, RZ, 0x1 ;  /* 0x0000000909047211 */ /* 0x000fe200078f08ff */
[----:B------:R-:W-:Y:S01]  /*0dd0*/  IMAD.IADD R8, R142, 0x1, R14 ;  /* 0x000000018e087824 */ /* 0x000fe200078e020e */
[----:B------:R-:W-:Y:S01]  /*0de0*/  SHF.R.S32.HI R3, RZ, 0x1f, R20 ;  /* 0x0000001fff037819 */ /* 0x000fe20000011414 */
[----:B------:R-:W-:Y:S01]  /*0df0*/  STL [R1+0xa4], R20 ;  /* 0x0000a41401007387 */ /* 0x000fe20000100800 */
[----:B------:R-:W-:Y:S01]  /*0e00*/  SHF.R.S32.HI R0, RZ, 0x1f, R7 ;  /* 0x0000001fff007819 */ /* 0x000fe20000011407 */
[----:B------:R-:W-:Y:S01]  /*0e10*/  IMAD.SHL.U32 R15, R15, 0x40, RZ ;  /* 0x000000400f0f7824 */ /* 0x000fe200078e00ff */
[----:B------:R-:W-:Y:S01]  /*0e20*/  LOP3.LUT R4, R4, 0x1ffffffe, RZ, 0xc0, !PT ;  /* 0x1ffffffe04047812 */ /* 0x000fe200078ec0ff */
[----:B------:R-:W-:Y:S01]  /*0e30*/  STL [R1+0x20], R14 ;  /* 0x0000200e01007387 */ /* 0x000fe20000100800 */
[----:B------:R-:W-:Y:S01]  /*0e40*/  LEA.HI R11, R3, R20, RZ, 0x2 ;  /* 0x00000014030b7211 */ /* 0x000fe200078f10ff */
[----:B------:R-:W-:Y:S01]  /*0e50*/  IMAD.SHL.U32 R146, R146, 0x20, RZ ;  /* 0x0000002092927824 */ /* 0x000fe200078e00ff */
[----:B------:R-:W-:Y:S01]  /*0e60*/  LEA.HI R0, R0, R7, RZ, 0x3 ;  /* 0x0000000700007211 */ /* 0x000fe200078f18ff */
[----:B------:R-:W-:Y:S01]  /*0e70*/  IMAD.IADD R9, R9, 0x1, -R4 ;  /* 0x0000000109097824 */ /* 0x000fe200078e0a04 */
[----:B------:R-:W-:Y:S01]  /*0e80*/  SHF.R.S32.HI R17, RZ, 0x1f, R8 ;  /* 0x0000001fff117819 */ /* 0x000fe20000011408 */
[C---:B------:R-:W-:Y:S01]  /*0e90*/  VIADD R23, R16.reuse, 0x30 ;  /* 0x0000003010177836 */ /* 0x040fe20000000000 */
[--C-:B------:R-:W-:Y:S01]  /*0ea0*/  SHF.R.S32.HI R12, RZ, 0x2, R11.reuse ;  /* 0x00000002ff0c7819 */ /* 0x100fe2000001140b */
[----:B------:R-:W-:Y:S01]  /*0eb0*/  VIADD R136, R16, 0x50 ;  /* 0x0000005010887836 */ /* 0x000fe20000000000 */
[----:B------:R-:W-:-:S02]  /*0ec0*/  SHF.R.S32.HI R13, RZ, 0x1f, R11 ;  /* 0x0000001fff0d7819 */ /* 0x000fc4000001140b */
[C---:B------:R-:W-:Y:S02]  /*0ed0*/  LOP3.LUT R4, R0.reuse, 0xfffffff8, RZ, 0xc0, !PT ;  /* 0xfffffff800047812 */ /* 0x040fe400078ec0ff */
[----:B------:R-:W-:Y:S02]  /*0ee0*/  LEA.HI R147, R17, R8, RZ, 0x3 ;  /* 0x0000000811937211 */ /* 0x000fe400078f18ff */
[----:B------:R-:W-:Y:S01]  /*0ef0*/  SHF.R.S32.HI R8, RZ, 0x5, R6 ;  /* 0x00000005ff087819 */ /* 0x000fe20000011406 */
[----:B------:R-:W-:Y:S01]  /*0f00*/  IMAD.SHL.U32 R6, R0, 0x40, RZ ;  /* 0x0000004000067824 */ /* 0x000fe200078e00ff */
[----:B------:R-:W-:Y:S01]  /*0f10*/  LEA.HI R13, R13, R12, RZ, 0x3 ;  /* 0x0000000c0d0d7211 */ /* 0x000fe200078f18ff */
[----:B------:R-:W-:Y:S01]  /*0f20*/  IMAD.SHL.U32 R0, R5, 0x8, RZ ;  /* 0x0000000805007824 */ /* 0x000fe200078e00ff */
[----:B------:R-:W-:Y:S01]  /*0f30*/  IADD3 R4, R7, -R4, RZ ;  /* 0x8000000407047210 */ /* 0x000fe20007ffe0ff */
[----:B------:R-:W-:Y:S01]  /*0f40*/  IMAD R17, R8, 0x10, R7 ;  /* 0x0000001008117824 */ /* 0x000fe200078e0207 */
[----:B------:R-:W-:-:S02]  /*0f50*/  LOP3.LUT R13, R13, 0xfffffff8, RZ, 0xc0, !PT ;  /* 0xfffffff80d0d7812 */ /* 0x000fc400078ec0ff */
[----:B------:R-:W-:Y:S01]  /*0f60*/  LEA.HI R7, R3, R20, RZ, 0x5 ;  /* 0x0000001403077211 */ /* 0x000fe200078f28ff */
[----:B------:R-:W-:Y:S01]  /*0f70*/  IMAD.SHL.U32 R3, R4, 0x40, RZ ;  /* 0x0000004004037824 */ /* 0x000fe200078e00ff */
[----:B------:R-:W-:Y:S01]  /*0f80*/  LEA R5, R17, R0, 0x5 ;  /* 0x0000000011057211 */ /* 0x000fe200078e28ff */
[----:B------:R-:W-:Y:S01]  /*0f90*/  IMAD.IADD R12, R12, 0x1, -R13 ;  /* 0x000000010c0c7824 */ /* 0x000fe200078e0a0d */
[----:B------:R-:W-:Y:S01]  /*0fa0*/  SHF.R.S32.HI R7, RZ, 0x5, R7 ;  /* 0x00000005ff077819 */ /* 0x000fe20000011407 */
[----:B------:R-:W-:Y:S01]  /*0fb0*/  IMAD.IADD R13, R142, 0x1, R155 ;  /* 0x000000018e0d7824 */ /* 0x000fe200078e029b */
[----:B------:R-:W-:Y:S01]  /*0fc0*/  LOP3.LUT R3, R3, 0x1c0, RZ, 0xc0, !PT ;  /* 0x000001c003037812 */ /* 0x000fe200078ec0ff */
[----:B------:R0:W-:Y:S01]  /*0fd0*/  STL [R1+0xd8], R5 ;  /* 0x0000d80501007387 */ /* 0x0001e20000100800 */
[----:B------:R-:W-:Y:S01]  /*0fe0*/  LOP3.LUT R11, R11, 0x7ffffffc, RZ, 0xc0, !PT ;  /* 0x7ffffffc0b0b7812 */ /* 0x000fe200078ec0ff */
[----:B------:R-:W-:Y:S01]  /*0ff0*/  IMAD R7, R7, 0x10, R12 ;  /* 0x0000001007077824 */ /* 0x000fe200078e020c */
[----:B------:R-:W-:-:S02]  /*1000*/  LOP3.LUT R0, R3, 0x8, R0, 0xf8, !PT ;  /* 0x0000000803007812 */ /* 0x000fc400078ef800 */
[----:B------:R-:W-:Y:S01]  /*1010*/  SHF.R.U32.HI R3, RZ, 0x3, R3 ;  /* 0x00000003ff037819 */ /* 0x000fe20000011603 */
[----:B------:R-:W-:Y:S01]  /*1020*/  IMAD R10, R10, 0x40, R7 ;  /* 0x000000400a0a7824 */ /* 0x000fe200078e0207 */
[----:B------:R-:W-:Y:S01]  /*1030*/  IADD3 R11, R20, -R11, RZ ;  /* 0x8000000b140b7210 */ /* 0x000fe20007ffe0ff */
[----:B------:R-:W-:Y:S01]  /*1040*/  IMAD.MOV.U32 R7, RZ, RZ, 0x40 ;  /* 0x00000040ff077424 */ /* 0x000fe200078e00ff */
[----:B------:R-:W-:Y:S01]  /*1050*/  R2P PR, R4, 0x6 ;  /* 0x0000000604007804 */ /* 0x000fe20000000000 */
[----:B0-----:R-:W-:Y:S01]  /*1060*/  VIADD R5, R142, 0x8 ;  /* 0x000000088e057836 */ /* 0x001fe20000000000 */
[----:B------:R-:W-:Y:S01]  /*1070*/  LOP3.LUT R3, R0, R3, RZ, 0x3c, !PT ;  /* 0x0000000300037212 */ /* 0x000fe200078e3cff */
[C---:B------:R-:W-:Y:S01]  /*1080*/  VIADD R4, R142.reuse, 0x18 ;  /* 0x000000188e047836 */ /* 0x040fe20000000000 */
[----:B------:R-:W-:Y:S01]  /*1090*/  STL [R1+0xd0], R10 ;  /* 0x0000d00a01007387 */ /* 0x000fe20000100800 */
[----:B------:R-:W-:Y:S01]  /*10a0*/  VIADD R0, R142, 0x28 ;  /* 0x000000288e007836 */ /* 0x000fe20000000000 */
[----:B------:R-:W-:Y:S01]  /*10b0*/  LOP3.LUT R144, R15, 0xc0, RZ, 0xc0, !PT ;  /* 0x000000c00f907812 */ /* 0x000fe200078ec0ff */
[----:B------:R-:W-:Y:S01]  /*10c0*/  IMAD.SHL.U32 R27, R11, 0x2, RZ ;  /* 0x000000020b1b7824 */ /* 0x000fe200078e00ff */
[----:B------:R-:W-:Y:S01]  /*10d0*/  STL [R1+0x28], R5 ;  /* 0x0000280501007387 */ /* 0x000fe20000100800 */
[----:B------:R-:W-:-:S02]  /*10e0*/  SHF.R.S32.HI R14, RZ, 0x1f, R13 ;  /* 0x0000001fff0e7819 */ /* 0x000fc4000001140d */
[----:B------:R-:W-:Y:S01]  /*10f0*/  SHF.R.U32.HI R145, RZ, 0x3, R144 ;  /* 0x00000003ff917819 */ /* 0x000fe20000011690 */
[----:B------:R0:W-:Y:S01]  /*1100*/  STL [R1+0x24], R4 ;  /* 0x0000240401007387 */ /* 0x0001e20000100800 */
[C---:B------:R-:W-:Y:S01]  /*1110*/  VIADD R26, R27.reuse, 0x8 ;  /* 0x000000081b1a7836 */ /* 0x040fe20000000000 */
[----:B------:R-:W-:Y:S01]  /*1120*/  LOP3.LUT R6, R6, 0x7ffffe00, RZ, 0xc0, !PT ;  /* 0x7ffffe0006067812 */ /* 0x000fe200078ec0ff */
[C---:B------:R-:W-:Y:S01]  /*1130*/  VIADD R25, R27.reuse, 0x10 ;  /* 0x000000101b197836 */ /* 0x040fe20000000000 */
[----:B------:R1:W-:Y:S01]  /*1140*/  STL [R1+0x2c], R0 ;  /* 0x00002c0001007387 */ /* 0x0003e20000100800 */
[C---:B------:R-:W-:Y:S01]  /*1150*/  VIADD R24, R27.reuse, 0x18 ;  /* 0x000000181b187836 */ /* 0x040fe20000000000 */
[C---:B------:R-:W-:Y:S01]  /*1160*/  IADD3 R21, R27.reuse, 0x20, RZ ;  /* 0x000000201b157810 */ /* 0x040fe20007ffe0ff */
[C---:B------:R-:W-:Y:S01]  /*1170*/  VIADD R20, R27.reuse, 0x28 ;  /* 0x000000281b147836 */ /* 0x040fe20000000000 */
[----:B------:R-:W-:Y:S01]  /*1180*/  LEA.HI R14, R14, R13, RZ, 0x3 ;  /* 0x0000000d0e0e7211 */ /* 0x000fe200078f18ff */
[----:B------:R-:W-:Y:S01]  /*1190*/  STL [R1+0x70], R27 ;  /* 0x0000701b01007387 */ /* 0x000fe20000100800 */
[C-C-:B0-----:R-:W-:Y:S01]  /*11a0*/  LOP3.LUT R4, R144.reuse, 0x18, R16.reuse, 0xf8, !PT ;  /* 0x0000001890047812 */ /* 0x141fe200078ef810 */
[----:B------:R-:W-:Y:S01]  /*11b0*/  VIADD R13, R27, 0x30 ;  /* 0x000000301b0d7836 */ /* 0x000fe20000000000 */
[----:B------:R-:W-:Y:S01]  /*11c0*/  SEL R7, R7, 0xffffffc0, !P2 ;  /* 0xffffffc007077807 */ /* 0x000fe20005000000 */
[----:B------:R-:W-:Y:S01]  /*11d0*/  STL [R1+0x98], R26 ;  /* 0x0000981a01007387 */ /* 0x000fe20000100800 */
[----:B-1----:R-:W-:Y:S01]  /*11e0*/  LOP3.LUT R0, R144, 0x8, R16, 0xf8, !PT ;  /* 0x0000000890007812 */ /* 0x002fe200078ef810 */
[C---:B------:R-:W-:Y:S01]  /*11f0*/  VIADD R12, R27.reuse, 0x38 ;  /* 0x000000381b0c7836 */ /* 0x040fe20000000000 */
[-C--:B------:R-:W-:Y:S01]  /*1200*/  LOP3.LUT R11, R4, R145.reuse, RZ, 0x3c, !PT ;  /* 0x00000091040b7212 */ /* 0x080fe200078e3cff */
[----:B------:R-:W-:Y:S01]  /*1210*/  STL [R1+0x94], R25 ;  /* 0x0000941901007387 */ /* 0x000fe20000100800 */
[----:B------:R-:W-:Y:S01]  /*1220*/  LOP3.LUT R5, R0, R145, RZ, 0x3c, !PT ;  /* 0x0000009100057212 */ /* 0x000fe200078e3cff */
[----:B------:R-:W-:Y:S01]  /*1230*/  IMAD R6, R8, 0x400, R6 ;  /* 0x0000040008067824 */ /* 0x000fe200078e0206 */
[C---:B------:R-:W-:Y:S01]  /*1240*/  IADD3 R4, R27.reuse, 0x50, RZ ;  /* 0x000000501b047810 */ /* 0x040fe20007ffe0ff */
[----:B------:R-:W-:Y:S01]  /*1250*/  STL [R1+0x90], R24 ;  /* 0x0000901801007387 */ /* 0x000fe20000100800 */
[C---:B------:R-:W-:Y:S01]  /*1260*/  VIADD R8, R27.reuse, 0x40 ;  /* 0x000000401b087836 */ /* 0x040fe20000000000 */
[----:B------:R-:W-:Y:S01]  /*1270*/  IADD3 R22, R16, 0x40, RZ ;  /* 0x0000004010167810 */ /* 0x000fe20007ffe0ff */
[----:B------:R-:W-:Y:S01]  /*1280*/  IMAD.IADD R0, R146, 0x1, R5 ;  /* 0x0000000192007824 */ /* 0x000fe200078e0205 */
[----:B------:R-:W-:Y:S01]  /*1290*/  STL [R1+0x8c], R21 ;  /* 0x00008c1501007387 */ /* 0x000fe20000100800 */
[----:B------:R-:W-:Y:S01]  /*12a0*/  IMAD.IADD R3, R6, 0x1, R3 ;  /* 0x0000000106037824 */ /* 0x000fe200078e0203 */
[----:B------:R-:W-:Y:S01]  /*12b0*/  SHF.R.S32.HI R5, RZ, 0x1f, R26 ;  /* 0x0000001fff057819 */ /* 0x000fe2000001141a */
[----:B------:R-:W-:Y:S01]  /*12c0*/  VIADD R6, R27, 0x48 ;  /* 0x000000481b067836 */ /* 0x000fe20000000000 */
[----:B------:R-:W-:Y:S01]  /*12d0*/  STL [R1+0x88], R20 ;  /* 0x0000881401007387 */ /* 0x000fe20000100800 */
[----:B------:R-:W-:Y:S01]  /*12e0*/  IMAD R3, R3, 0x2, R2 ;  /* 0x0000000203037824 */ /* 0x000fe200078e0202 */
[----:B------:R-:W-:Y:S01]  /*12f0*/  SHF.R.S32.HI R17, RZ, 0x1f, R16 ;  /* 0x0000001fff117819 */ /* 0x000fe20000011410 */
[----:B------:R-:W-:Y:S01]  /*1300*/  IMAD.IADD R11, R146, 0x1, R11 ;  /* 0x00000001920b7824 */ /* 0x000fe200078e020b */
[----:B------:R-:W-:Y:S01]  /*1310*/  STL [R1+0x84], R13 ;  /* 0x0000840d01007387 */ /* 0x000fe20000100800 */
[----:B------:R-:W-:-:S02]  /*1320*/  SHF.R.S32.HI R154, RZ, 0x1f, R23 ;  /* 0x0000001fff9a7819 */ /* 0x000fc40000011417 */
[----:B------:R-:W-:Y:S01]  /*1330*/  SHF.R.S32.HI R153, RZ, 0x1f, R22 ;  /* 0x0000001fff997819 */ /* 0x000fe20000011416 */
[----:B------:R0:W-:Y:S01]  /*1340*/  STL [R1+0x80], R12 ;  /* 0x0000800c01007387 */ /* 0x0001e20000100800 */
[----:B------:R-:W-:Y:S02]  /*1350*/  SHF.R.S32.HI R152, RZ, 0x1f, R136 ;  /* 0x0000001fff987819 */ /* 0x000fe40000011488 */
[----:B------:R-:W-:Y:S01]  /*1360*/  SHF.R.S32.HI R147, RZ, 0x3, R147 ;  /* 0x00000003ff937819 */ /* 0x000fe20000011493 */
[----:B------:R1:W-:Y:S01]  /*1370*/  STL [R1+0x6c], R4 ;  /* 0x00006c0401007387 */ /* 0x0003e20000100800 */
[----:B------:R-:W-:-:S03]  /*1380*/  SHF.R.S32.HI R150, RZ, 0x3, R14 ;  /* 0x00000003ff967819 */ /* 0x000fc6000001140e */
[----:B------:R-:W-:Y:S01]  /*1390*/  STL [R1+0x7c], R8 ;  /* 0x00007c0801007387 */ /* 0x000fe20000100800 */
[----:B0-----:R-:W-:-:S03]  /*13a0*/  SHF.R.S32.HI R12, RZ, 0x1f, R12 ;  /* 0x0000001fff0c7819 */ /* 0x001fc6000001140c */
[----:B------:R0:W-:Y:S01]  /*13b0*/  STL [R1+0x4c], R0 ;  /* 0x00004c0001007387 */ /* 0x0001e20000100800 */
[----:B-1----:R-:W-:-:S03]  /*13c0*/  SHF.R.S32.HI R4, RZ, 0x1f, R25 ;  /* 0x0000001fff047819 */ /* 0x002fc60000011419 */
[----:B------:R-:W-:Y:S04]  /*13d0*/  STL [R1+0x78], R6 ;  /* 0x0000780601007387 */ /* 0x000fe80000100800 */
[----:B------:R1:W-:Y:S01]  /*13e0*/  STL [R1+0xc8], R5 ;  /* 0x0000c80501007387 */ /* 0x0003e20000100800 */
[----:B0-----:R-:W-:-:S03]  /*13f0*/  SHF.R.S32.HI R0, RZ, 0x1f, R24 ;  /* 0x0000001fff007819 */ /* 0x001fc60000011418 */
[----:B------:R0:W-:Y:S04]  /*1400*/  STL [R1+0xc4], R4 ;  /* 0x0000c40401007387 */ /* 0x0001e80000100800 */
[----:B------:R2:W-:Y:S01]  /*1410*/  STL [R1+0xc0], R0 ;  /* 0x0000c00001007387 */ /* 0x0005e20000100800 */
[----:B-1----:R-:W-:Y:S02]  /*1420*/  SHF.R.S32.HI R5, RZ, 0x1f, R21 ;  /* 0x0000001fff057819 */ /* 0x002fe40000011415 */
[----:B0-----:R-:W-:-:S03]  /*1430*/  SHF.R.S32.HI R4, RZ, 0x1f, R13 ;  /* 0x0000001fff047819 */ /* 0x001fc6000001140d */
[----:B------:R0:W-:Y:S01]  /*1440*/  STL [R1+0xbc], R5 ;  /* 0x0000bc0501007387 */ /* 0x0001e20000100800 */
[----:B--2---:R-:W-:-:S03]  /*1450*/  SHF.R.S32.HI R0, RZ, 0x1f, R20 ;  /* 0x0000001fff007819 */ /* 0x004fc60000011414 */
[----:B------:R-:W-:Y:S04]  /*1460*/  STL [R1+0x30], R3 ;  /* 0x0000300301007387 */ /* 0x000fe80000100800 */
[----:B------:R1:W-:Y:S01]  /*1470*/  STL [R1+0xb8], R0 ;  /* 0x0000b80001007387 */ /* 0x0003e20000100800 */
[----:B0-----:R-:W-:-:S03]  /*1480*/  SHF.R.S32.HI R5, RZ, 0x1f, R8 ;  /* 0x0000001fff057819 */ /* 0x001fc60000011408 */
[----:B------:R0:W-:Y:S04]  /*1490*/  STL [R1+0xb4], R4 ;  /* 0x0000b40401007387 */ /* 0x0001e80000100800 */
[----:B------:R-:W-:Y:S01]  /*14a0*/  STL [R1+0xb0], R12 ;  /* 0x0000b00c01007387 */ /* 0x000fe20000100800 */
[----:B-1----:R-:W-:-:S03]  /*14b0*/  VIADD R0, R3, 0x21800 ;  /* 0x0002180003007836 */ /* 0x002fc60000000000 */
[----:B------:R1:W-:Y:S01]  /*14c0*/  STL [R1+0xac], R5 ;  /* 0x0000ac0501007387 */ /* 0x0003e20000100800 */
[----:B------:R-:W-:Y:S01]  /*14d0*/  VIADD R3, R3, 0x21820 ;  /* 0x0002182003037836 */ /* 0x000fe20000000000 */
[----:B0-----:R-:W-:Y:S02]  /*14e0*/  SHF.R.S32.HI R4, RZ, 0x1f, R6 ;  /* 0x0000001fff047819 */ /* 0x001fe40000011406 */
[C---:B------:R-:W-:Y:S01]  /*14f0*/  @P1 IADD3 R3, R0.reuse, -0x20, RZ ;  /* 0xffffffe000031810 */ /* 0x040fe20007ffe0ff */
[----:B------:R-:W-:Y:S02]  /*1500*/  IMAD.IADD R0, R0, 0x1, R7 ;  /* 0x0000000100007824 */ /* 0x000fe400078e0207 */
[----:B------:R0:W-:Y:S01]  /*1510*/  STL [R1+0xa8], R4 ;  /* 0x0000a80401007387 */ /* 0x0001e20000100800 */
[----:B-1----:R-:W-:-:S05]  /*1520*/  LEA R5, R11, UR38, 0x1 ;  /* 0x000000260b057c11 */ /* 0x002fca000f8e08ff */
[----:B------:R-:W-:Y:S01]  /*1530*/  STL [R1+0xcc], R5 ;  /* 0x0000cc0501007387 */ /* 0x000fe20000100800 */
[----:B0-----:R-:W-:-:S03]  /*1540*/  IMAD R4, R9, 0x8, R10 ;  /* 0x0000000809047824 */ /* 0x001fc600078e020a */
[----:B------:R-:W-:Y:S04]  /*1550*/  STL [R1+0x50], R3 ;  /* 0x0000500301007387 */ /* 0x000fe80000100800 */
[----:B------:R0:W-:Y:S04]  /*1560*/  STL [R1+0xd4], R4 ;  /* 0x0000d40401007387 */ /* 0x0001e80000100800 */
[----:B------:R1:W-:Y:S01]  /*1570*/  STL [R1+0x38], R0 ;  /* 0x0000380001007387 */ /* 0x0003e20000100800 */
[----:B0-----:R-:W-:Y:S02]  /*1580*/  IMAD.IADD R4, R7, 0x1, R3 ;  /* 0x0000000107047824 */ /* 0x001fe400078e0203 */
[----:B-1----:R-:W-:-:S03]  /*1590*/  VIADD R0, R3, 0x6000 ;  /* 0x0000600003007836 */ /* 0x002fc60000000000 */
[----:B------:R0:W-:Y:S04]  /*15a0*/  STL [R1+0x34], R4 ;  /* 0x0000340401007387 */ /* 0x0001e80000100800 */
[----:B------:R0:W-:Y:S02]  /*15b0*/  STL [R1+0x54], R0 ;  /* 0x0000540001007387 */ /* 0x0001e40000100800 */
.L_x_549:
[----:B0-23--:R-:W0:Y:S02]  /*15c0*/  LDC.64 R4, c[0x0][0xc88] ;  /* 0x00032200ff047b82 */ /* 0x00de240000000a00 */
[----:B0-----:R-:W-:-:S05]  /*15d0*/  IMAD.WIDE R4, R99, 0x4, R4 ;  /* 0x0000000463047825 */ /* 0x001fca00078e0204 */
[----:B----4-:R-:W2:Y:S01]  /*15e0*/  LDG.E R27, desc[UR42][R4.64] ;  /* 0x0000002a041b7981 */ /* 0x010ea2000c1e1900 */
[----:B------:R-:W-:Y:S05]  /*15f0*/  YIELD ;  /* 0x0000000000007946 */ /* 0x000fea0003800000 */
[----:B------:R-:W-:Y:S01]  /*1600*/  ULDC.64 UR4, c[0x0][0xa28] ;  /* 0x00028a0000047ab9 */ /* 0x000fe20000000a00 */
[----:B------:R-:W-:Y:S01]  /*1610*/  ULDC.64 UR8, c[0x0][0xa18] ;  /* 0x0002860000087ab9 */ /* 0x000fe20000000a00 */
[----:B------:R-:W-:Y:S01]  /*1620*/  ISETP.NE.U32.AND P1, PT, RZ, UR4, PT ;  /* 0x00000004ff007c0c */ /* 0x000fe2000bf25070 */
[----:B------:R-:W-:Y:S01]  /*1630*/  ULDC.64 UR6, c[0x0][0xa08] ;  /* 0x0002820000067ab9 */ /* 0x000fe20000000a00 */
[----:B------:R-:W-:Y:S01]  /*1640*/  MOV R11, RZ ;  /* 0x000000ff000b7202 */ /* 0x000fe20000000f00 */
[----:B------:R-:W-:Y:S01]  /*1650*/  IMAD.MOV.U32 R85, RZ, RZ, RZ ;  /* 0x000000ffff557224 */ /* 0x000fe200078e00ff */
[----:B------:R-:W-:-:S02]  /*1660*/  ISETP.NE.AND.EX P1, PT, RZ, UR5, PT, P1 ;  /* 0x00000005ff007c0c */ /* 0x000fc4000bf25310 */
[----:B------:R-:W-:-:S04]  /*1670*/  ISETP.NE.U32.AND P0, PT, RZ, UR6, PT ;  /* 0x00000006ff007c0c */ /* 0x000fc8000bf05070 */
[----:B------:R-:W-:Y:S02]  /*1680*/  ISETP.NE.AND.EX P0, PT, RZ, UR7, PT, P0 ;  /* 0x00000007ff007c0c */ /* 0x000fe4000bf05300 */
[----:B-12---:R-:W-:Y:S01]  /*1690*/  SHF.R.S32.HI R0, RZ, 0x1f, R27 ;  /* 0x0000001fff007819 */ /* 0x006fe2000001141b */
[----:B------:R-:W-:-:S04]  /*16a0*/  IMAD.SHL.U32 R31, R27, 0x4, RZ ;  /* 0x000000041b1f7824 */ /* 0x000fc800078e00ff */
[C---:B------:R-:W-:Y:S01]  /*16b0*/  @P1 LEA R6, P2, R27.reuse, UR4, 0x2 ;  /* 0x000000041b061c11 */ /* 0x040fe2000f8410ff */
[----:B------:R0:W-:Y:S01]  /*16c0*/  STL [R1+0x5c], R27 ;  /* 0x00005c1b01007387 */ /* 0x0001e20000100800 */
[C-C-:B------:R-:W-:Y:S02]  /*16d0*/  SHF.L.U64.HI R30, R27.reuse, 0x2, R0.reuse ;  /* 0x000000021b1e7819 */ /* 0x140fe40000010200 */
[----:B------:R-:W-:Y:S01]  /*16e0*/  @P1 LEA.HI.X R7, R27, UR5, R0, 0x2, P2 ;  /* 0x000000051b071c11 */ /* 0x000fe200090f1400 */
[----:B------:R-:W-:Y:S01]  /*16f0*/  ULDC UR4, c[0x0][0x288] ;  /* 0x0000a20000047ab9 */ /* 0x000fe20000000800 */
[----:B------:R-:W-:Y:S01]  /*1700*/  ISETP.NE.U32.AND P2, PT, RZ, UR8, PT ;  /* 0x00000008ff007c0c */ /* 0x000fe2000bf45070 */
[----:B------:R0:W-:Y:S01]  /*1710*/  STL [R1+0x9c], R0 ;  /* 0x00009c0001007387 */ /* 0x0001e20000100800 */
[C---:B------:R-:W-:Y:S02]  /*1720*/  IADD3 R4, P3, R31.reuse, UR6, RZ ;  /* 0x000000061f047c10 */ /* 0x040fe4000ff7e0ff */
[----:B------:R-:W-:Y:S01]  /*1730*/  ISETP.NE.AND.EX P2, PT, RZ, UR9, PT, P2 ;  /* 0x00000009ff007c0c */ /* 0x000fe2000bf45320 */
[----:B------:R0:W5:Y:S01]  /*1740*/  @P1 LDG.E R11, desc[UR42][R6.64] ;  /* 0x0000002a060b1981 */ /* 0x000162000c1e1900 */
[----:B------:R-:W-:Y:S01]  /*1750*/  IMAD.U32 R100, RZ, RZ, UR4 ;  /* 0x00000004ff647e24 */ /* 0x000fe2000f8e00ff */
[C---:B------:R-:W-:Y:S01]  /*1760*/  IADD3.X R5, R30.reuse, UR7, RZ, P3, !PT ;  /* 0x000000071e057c10 */ /* 0x040fe20009ffe4ff */
[----:B------:R-:W-:Y:S01]  /*1770*/  ULDC.64 UR4, c[0x0][0x418] ;  /* 0x0001060000047ab9 */ /* 0x000fe20000000a00 */
[----:B------:R0:W-:Y:S04]  /*1780*/  STL [R1+0x60], R31 ;  /* 0x0000601f01007387 */ /* 0x0001e80000100800 */
[----:B------:R0:W5:Y:S04]  /*1790*/  @P0 LDG.E R85, desc[UR42][R4.64] ;  /* 0x0000002a04550981 */ /* 0x000168000c1e1900 */
[----:B------:R-:W-:Y:S01]  /*17a0*/  @P2 IADD3 R8, P1, R31, UR8, RZ ;  /* 0x000000081f082c10 */ /* 0x000fe2000ff3e0ff */
[----:B------:R-:W-:Y:S01]  /*17b0*/  UISETP.NE.U32.AND UP0, UPT, UR4, URZ, UPT ;  /* 0x0000003f0400728c */ /* 0x000fe2000bf05070 */
[----:B------:R0:W-:Y:S02]  /*17c0*/  STL [R1+0x64], R30 ;  /* 0x0000641e01007387 */ /* 0x0001e40000100800 */
[----:B------:R-:W-:Y:S01]  /*17d0*/  @P2 IADD3.X R9, R30, UR9, RZ, P1, !PT ;  /* 0x000000091e092c10 */ /* 0x000fe20008ffe4ff */
[----:B------:R-:W-:-:S04]  /*17e0*/  ULDC UR4, c[0x0][0x424] ;  /* 0x0001090000047ab9 */ /* 0x000fc80000000800 */
[----:B------:R0:W5:Y:S01]  /*17f0*/  @P2 LDG.E R100, desc[UR42][R8.64] ;  /* 0x0000002a08642981 */ /* 0x000162000c1e1900 */
[----:B------:R-:W-:-:S03]  /*1800*/  UISETP.NE.AND.EX UP0, UPT, UR5, URZ, UPT, UP0 ;  /* 0x0000003f0500728c */ /* 0x000fc6000bf05300 */
[----:B------:R-:W-:Y:S01]  /*1810*/  ULDC UR5, c[0x0][0x2f0] ;  /* 0x0000bc0000057ab9 */ /* 0x000fe20000000800 */
[----:B------:R-:W-:-:S04]  /*1820*/  USEL UR4, UR4, 0x1, UP0 ;  /* 0x0000000104047887 */ /* 0x000fc80008000000 */
[----:B------:R-:W-:-:S03]  /*1830*/  UIMAD UR4, UR4, UR5, URZ ;  /* 0x00000005040472a4 */ /* 0x000fc6000f8e023f */
[----:B------:R-:W-:Y:S02]  /*1840*/  ULDC UR5, c[0x0][0x348] ;  /* 0x0000d20000057ab9 */ /* 0x000fe40000000800 */
[----:B------:R-:W-:Y:S02]  /*1850*/  IMAD.U32 R24, RZ, RZ, UR5 ;  /* 0x00000005ff187e24 */ /* 0x000fe4000f8e00ff */
[----:B------:R-:W-:Y:S01]  /*1860*/  IMAD.U32 R28, RZ, RZ, UR4 ;  /* 0x00000004ff1c7e24 */ /* 0x000fe2000f8e00ff */
[----:B0-----:R-:W-:Y:S06]  /*1870*/  @P2 BRA `(.L_x_397) ;  /* 0x0000000000242947 */ /* 0x001fec0003800000 */
[----:B------:R-:W-:Y:S02]  /*1880*/  ULDC.64 UR4, c[0x0][0xa00] ;  /* 0x0002800000047ab9 */ /* 0x000fe40000000a00 */
[----:B------:R-:W-:-:S04]  /*1890*/  ISETP.NE.U32.AND P1, PT, RZ, UR4, PT ;  /* 0x00000004ff007c0c */ /* 0x000fc8000bf25070 */
[----:B------:R-:W-:-:S13]  /*18a0*/  ISETP.NE.AND.EX P1, PT, RZ, UR5, PT, P1 ;  /* 0x00000005ff007c0c */ /* 0x000fda000bf25310 */
[----:B------:R-:W-:Y:S05]  /*18b0*/  @!P1 BRA `(.L_x_397) ;  /* 0x0000000000149947 */ /* 0x000fea0003800000 */
[----:B------:R-:W0:Y:S02]  /*18c0*/  LDC.64 R6, c[0x0][0xa00] ;  /* 0x00028000ff067b82 */ /* 0x000e240000000a00 */
[----:B0-----:R-:W-:-:S05]  /*18d0*/  IMAD.WIDE R6, R27, 0x4, R6 ;  /* 0x000000041b067825 */ /* 0x001fca00078e0206 */
[----:B-----5:R-:W2:Y:S04]  /*18e0*/  LDG.E R100, desc[UR42][R6.64] ;  /* 0x0000002a06647981 */ /* 0x020ea8000c1e1900 */
[----:B------:R-:W2:Y:S02]  /*18f0*/  LDG.E R3, desc[UR42][R6.64+0x4] ;  /* 0x0000042a06037981 */ /* 0x000ea4000c1e1900 */
[----:B--2---:R-:W-:-:S07]  /*1900*/  IMAD.IADD R100, R3, 0x1, -R100 ;  /* 0x0000000103647824 */ /* 0x004fce00078e0a64 */
.L_x_397:
[----:B------:R-:W-:Y:S01]  /*1910*/  ULDC.64 UR4, c[0x0][0xa20] ;  /* 0x0002880000047ab9 */ /* 0x000fe20000000a00 */
[----:B------:R0:W-:Y:S01]  /*1920*/  STL [R1+0x68], R97 ;  /* 0x0000686101007387 */ /* 0x0001e20000100800 */
[----:B------:R-:W-:Y:S02]  /*1930*/  ISETP.NE.U32.AND P1, PT, RZ, UR4, PT ;  /* 0x00000004ff007c0c */ /* 0x000fe4000bf25070 */
[C---:B------:R-:W-:Y:S02]  /*1940*/  LOP3.LUT R3, R98.reuse, 0xff000000, RZ, 0xc0, !PT ;  /* 0xff00000062037812 */ /* 0x040fe400078ec0ff */
[----:B------:R-:W-:Y:S02]  /*1950*/  ISETP.NE.AND.EX P1, PT, RZ, UR5, PT, P1 ;  /* 0x00000005ff007c0c */ /* 0x000fe4000bf25310 */
[----:B------:R-:W-:Y:S02]  /*1960*/  LOP3.LUT R0, R98, 0xff0000, RZ, 0xc0, !PT ;  /* 0x00ff000062007812 */ /* 0x000fe400078ec0ff */
[----:B------:R-:W-:-:S02]  /*1970*/  SHF.R.U32.HI R3, RZ, 0x8, R3 ;  /* 0x00000008ff037819 */ /* 0x000fc40000011603 */
[----:B------:R-:W-:Y:S02]  /*1980*/  LOP3.LUT R137, R98, 0xffff, RZ, 0xc0, !PT ;  /* 0x0000ffff62897812 */ /* 0x000fe400078ec0ff */
[----:B------:R-:W-:-:S05]  /*1990*/  LEA.HI R8, R0, R3, RZ, 0x10 ;  /* 0x0000000300087211 */ /* 0x000fca00078f80ff */
[----:B0-----:R-:W-:Y:S05]  /*19a0*/  @!P1 BRA `(.L_x_398) ;  /* 0x0000000000109947 */ /* 0x001fea0003800000 */
[----:B------:R-:W-:-:S04]  /*19b0*/  IADD3 R28, P0, R31, UR4, RZ ;  /* 0x000000041f1c7c10 */ /* 0x000fc8000ff1e0ff */
[----:B------:R-:W-:-:S05]  /*19c0*/  IADD3.X R29, R30, UR5, RZ, P0, !PT ;  /* 0x000000051e1d7c10 */ /* 0x000fca00087fe4ff */
[----:B------:R0:W5:Y:S01]  /*19d0*/  LDG.E R28, desc[UR42][R28.64] ;  /* 0x0000002a1c1c7981 */ /* 0x000162000c1e1900 */
[----:B------:R-:W-:Y:S05]  /*19e0*/  BRA `(.L_x_399) ;  /* 0x0000000000107947 */ /* 0x000fea0003800000 */
.L_x_398:
[----:B------:R-:W-:Y:S05]  /*19f0*/  @!P0 BRA `(.L_x_399) ;  /* 0x00000000000c8947 */ /* 0x000fea0003800000 */
[----:B------:R-:W2:Y:S04]  /*1a00*/  LDG.E R3, desc[UR42][R4.64] ;  /* 0x0000002a04037981 */ /* 0x000ea8000c1e1900 */
[----:B------:R-:W2:Y:S02]  /*1a10*/  LDG.E R28, desc[UR42][R4.64+0x4] ;  /* 0x0000042a041c7981 */ /* 0x000ea4000c1e1900 */
[----:B--2---:R-:W-:-:S07]  /*1a20*/  IADD3 R28, -R3, R28, RZ ;  /* 0x0000001c031c7210 */ /* 0x004fce0007ffe1ff */
.L_x_399:
[----:B------:R-:W-:Y:S02]  /*1a30*/  ULDC.64 UR4, c[0x0][0xa10] ;  /* 0x0002840000047ab9 */ /* 0x000fe40000000a00 */
[----:B------:R-:W-:-:S04]  /*1a40*/  ISETP.NE.U32.AND P0, PT, RZ, UR4, PT ;  /* 0x00000004ff007c0c */ /* 0x000fc8000bf05070 */
[----:B------:R-:W-:Y:S01]  /*1a50*/  ISETP.NE.AND.EX P0, PT, RZ, UR5, PT, P0 ;  /* 0x00000005ff007c0c */ /* 0x000fe2000bf05300 */
[----:B------:R-:W-:Y:S02]  /*1a60*/  ULDC.64 UR4, c[0x0][0xa30] ;  /* 0x00028c0000047ab9 */ /* 0x000fe40000000a00 */
[----:B------:R-:W-:-:S10]  /*1a70*/  ISETP.NE.U32.AND P1, PT, RZ, UR4, PT ;  /* 0x00000004ff007c0c */ /* 0x000fd4000bf25070 */
[----:B------:R-:W1:Y:S01]  /*1a80*/  @P0 LDC.64 R4, c[0x0][0xa10] ;  /* 0x00028400ff040b82 */ /* 0x000e620000000a00 */
[----:B------:R-:W-:Y:S01]  /*1a90*/  ISETP.NE.AND.EX P1, PT, RZ, UR5, PT, P1 ;  /* 0x00000005ff007c0c */ /* 0x000fe2000bf25310 */
[----:B-1----:R-:W-:-:S05]  /*1aa0*/  @P0 IMAD.WIDE R4, R27, 0x4, R4 ;  /* 0x000000041b040825 */ /* 0x002fca00078e0204 */
[----:B------:R-:W2:Y:S04]  /*1ab0*/  @P0 LDG.E R0, desc[UR42][R4.64] ;  /* 0x0000002a04000981 */ /* 0x000ea8000c1e1900 */
[----:B------:R-:W2:Y:S03]  /*1ac0*/  @P0 LDG.E R3, desc[UR42][R4.64+0x4] ;  /* 0x0000042a04030981 */ /* 0x000ea6000c1e1900 */
[----:B------:R-:W-:Y:S01]  /*1ad0*/  @P1 IADD3 R6, P2, R31, UR4, RZ ;  /* 0x000000041f061c10 */ /* 0x000fe2000ff5e0ff */
[----:B-----5:R-:W-:-:S03]  /*1ae0*/  IMAD.MOV.U32 R95, RZ, RZ, R28 ;  /* 0x000000ffff5f7224 */ /* 0x020fc600078e001c */
[----:B------:R-:W-:-:S05]  /*1af0*/  @P1 IADD3.X R7, R30, UR5, RZ, P2, !PT ;  /* 0x000000051e071c10 */ /* 0x000fca00097fe4ff */
[----:B------:R1:W5:Y:S01]  /*1b00*/  @P1 LDG.E R95, desc[UR42][R6.64] ;  /* 0x0000002a065f1981 */ /* 0x000362000c1e1900 */
[----:B------:R-:W-:Y:S01]  /*1b10*/  LOP3.LUT R12, R8, 0xff, RZ, 0xc0, !PT ;  /* 0x000000ff080c7812 */ /* 0x000fe200078ec0ff */
[----:B------:R-:W-:Y:S01]  /*1b20*/  IMAD.IADD R11, R28, 0x1, -R11 ;  /* 0x000000011c0b7824 */ /* 0x000fe200078e0a0b */
[----:B------:R-:W-:Y:S01]  /*1b30*/  SHF.R.U32.HI R9, RZ, 0x10, R8 ;  /* 0x00000010ff097819 */ /* 0x000fe20000011608 */
[----:B------:R-:W-:Y:S01]  /*1b40*/  BSSY B0, `(.L_x_400) ;  /* 0x000002b000007945 */ /* 0x000fe20003800000 */
[----:B------:R-:W-:Y:S01]  /*1b50*/  LOP3.LUT R19, R19, 0xfffffff7, RZ, 0xc0, !PT ;  /* 0xfffffff713137812 */ /* 0x000fe200078ec0ff */
[----:B------:R1:W-:Y:S04]  /*1b60*/  STL [R1+0x74], R12 ;  /* 0x0000740c01007387 */ /* 0x0003e80000100800 */
[----:B------:R1:W-:Y:S01]  /*1b70*/  STL [R1+0x58], R9 ;  /* 0x0000580901007387 */ /* 0x0003e20000100800 */
[----:B--2---:R-:W-:-:S04]  /*1b80*/  @P0 IMAD.IADD R24, R3, 0x1, -R0 ;  /* 0x0000000103180824 */ /* 0x004fc800078e0a00 */
[----:B------:R-:W-:-:S04]  /*1b90*/  IMAD.IADD R102, R11, 0x1, R24 ;  /* 0x000000010b667824 */ /* 0x000fc800078e0218 */
[C---:B------:R-:W-:Y:S01]  /*1ba0*/  VIADD R0, R102.reuse, 0x7f ;  /* 0x0000007f66007836 */ /* 0x040fe20000000000 */
[----:B------:R-:W-:-:S04]  /*1bb0*/  ISETP.GE.AND P3, PT, R102, 0x1, PT ;  /* 0x000000016600780c */ /* 0x000fc80003f66270 */
[----:B------:R-:W-:-:S04]  /*1bc0*/  SHF.R.S32.HI R3, RZ, 0x1f, R0 ;  /* 0x0000001fff037819 */ /* 0x000fc80000011400 */
[----:B------:R-:W-:Y:S02]  /*1bd0*/  LEA.HI R3, R3, R0, RZ, 0x7 ;  /* 0x0000000003037211 */ /* 0x000fe400078f38ff */
[----:B------:R-:W-:Y:S02]  /*1be0*/  MOV R0, RZ ;  /* 0x000000ff00007202 */ /* 0x000fe40000000f00 */
[----:B------:R-:W-:Y:S02]  /*1bf0*/  SHF.R.S32.HI R99, RZ, 0x7, R3 ;  /* 0x00000007ff637819 */ /* 0x000fe40000011403 */
[----:B------:R-:W-:Y:S01]  /*1c00*/  @P3 LOP3.LUT R19, R19, 0x8, RZ, 0xfc, !PT ;  /* 0x0000000813133812 */ /* 0x000fe200078efcff */
[----:B-1----:R-:W-:Y:S06]  /*1c10*/  @!P3 BRA `(.L_x_401) ;  /* 0x000000000074b947 */ /* 0x002fec0003800000 */
[----:B------:R-:W-:Y:S01]  /*1c20*/  ISETP.NE.AND P0, PT, R9, RZ, PT ;  /* 0x000000ff0900720c */ /* 0x000fe20003f05270 */
[----:B------:R-:W-:-:S03]  /*1c30*/  ULDC UR4, c[0x0][0x9f0] ;  /* 0x00027c0000047ab9 */ /* 0x000fc60000000800 */
[----:B------:R-:W-:-:S04]  /*1c40*/  SEL R9, R9, UR4, P0 ;  /* 0x0000000409097c07 */ /* 0x000fc80008000000 */
[-C--:B------:R-:W-:Y:S02]  /*1c50*/  IABS R6, R9.reuse ;  /* 0x0000000900067213 */ /* 0x080fe40000000000 */
[----:B------:R-:W-:Y:S02]  /*1c60*/  IADD3 R0, R99, -0x1, R9 ;  /* 0xffffffff63007810 */ /* 0x000fe40007ffe009 */
[----:B------:R-:W1:Y:S01]  /*1c70*/  I2F.RP R3, R6 ;  /* 0x0000000600037306 */ /* 0x000e620000209400 */
[-C--:B------:R-:W-:Y:S02]  /*1c80*/  IABS R10, R9.reuse ;  /* 0x00000009000a7213 */ /* 0x080fe40000000000 */
[----:B------:R-:W-:Y:S02]  /*1c90*/  IABS R8, R0 ;  /* 0x0000000000087213 */ /* 0x000fe40000000000 */
[----:B------:R-:W-:-:S04]  /*1ca0*/  LOP3.LUT R0, R0, R9, RZ, 0x3c, !PT ;  /* 0x0000000900007212 */ /* 0x000fc800078e3cff */
[----:B------:R-:W-:Y:S01]  /*1cb0*/  ISETP.GE.AND P2, PT, R0, RZ, PT ;  /* 0x000000ff0000720c */ /* 0x000fe20003f46270 */
[----:B-1----:R-:W1:Y:S02]  /*1cc0*/  MUFU.RCP R3, R3 ;  /* 0x0000000300037308 */ /* 0x002e640000001000 */
[----:B-1----:R-:W-:Y:S02]  /*1cd0*/  VIADD R4, R3, 0xffffffe ;  /* 0x0ffffffe03047836 */ /* 0x002fe40000000000 */
[----:B------:R-:W-:-:S04]  /*1ce0*/  IMAD.MOV R3, RZ, RZ, -R10 ;  /* 0x000000ffff037224 */ /* 0x000fc800078e0a0a */
[----:B------:R1:W2:Y:S02]  /*1cf0*/  F2I.FTZ.U32.TRUNC.NTZ R5, R4 ;  /* 0x0000000400057305 */ /* 0x0002a4000021f000 */
[----:B-1----:R-:W-:Y:S02]  /*1d00*/  IMAD.MOV.U32 R4, RZ, RZ, RZ ;  /* 0x000000ffff047224 */ /* 0x002fe400078e00ff */
[----:B--2---:R-:W-:-:S04]  /*1d10*/  IMAD.MOV R7, RZ, RZ, -R5 ;  /* 0x000000ffff077224 */ /* 0x004fc800078e0a05 */
[----:B------:R-:W-:-:S04]  /*1d20*/  IMAD R7, R7, R6, RZ ;  /* 0x0000000607077224 */ /* 0x000fc800078e02ff */
[----:B------:R-:W-:-:S06]  /*1d30*/  IMAD.HI.U32 R5, R5, R7, R4 ;  /* 0x0000000705057227 */ /* 0x000fcc00078e0004 */
[----:B------:R-:W-:-:S04]  /*1d40*/  IMAD.HI.U32 R5, R5, R8, RZ ;  /* 0x0000000805057227 */ /* 0x000fc800078e00ff */
[----:B------:R-:W-:-:S05]  /*1d50*/  IMAD R3, R5, R3, R8 ;  /* 0x0000000305037224 */ /* 0x000fca00078e0208 */
[----:B------:R-:W-:-:S13]  /*1d60*/  ISETP.GT.U32.AND P1, PT, R6, R3, PT ;  /* 0x000000030600720c */ /* 0x000fda0003f24070 */
[----:B------:R-:W-:Y:S01]  /*1d70*/  @!P1 IMAD.IADD R3, R3, 0x1, -R6 ;  /* 0x0000000103039824 */ /* 0x000fe200078e0a06 */
[----:B------:R-:W-:Y:S02]  /*1d80*/  @!P1 IADD3 R5, R5, 0x1, RZ ;  /* 0x0000000105059810 */ /* 0x000fe40007ffe0ff */
[----:B------:R-:W-:Y:S02]  /*1d90*/  ISETP.NE.AND P1, PT, R9, RZ, PT ;  /* 0x000000ff0900720c */ /* 0x000fe40003f25270 */
[----:B------:R-:W-:-:S13]  /*1da0*/  ISETP.GE.U32.AND P0, PT, R3, R6, PT ;  /* 0x000000060300720c */ /* 0x000fda0003f06070 */
[----:B------:R-:W-:-:S04]  /*1db0*/  @P0 VIADD R5, R5, 0x1 ;  /* 0x0000000105050836 */ /* 0x000fc80000000000 */
[----:B------:R-:W-:-:S04]  /*1dc0*/  IMAD.MOV.U32 R0, RZ, RZ, R5 ;  /* 0x000000ffff007224 */ /* 0x000fc800078e0005 */
[----:B------:R-:W-:Y:S01]  /*1dd0*/  @!P2 IMAD.MOV R0, RZ, RZ, -R0 ;  /* 0x000000ffff00a224 */ /* 0x000fe200078e0a00 */
[----:B------:R-:W-:-:S07]  /*1de0*/  @!P1 LOP3.LUT R0, RZ, R9, RZ, 0x33, !PT ;  /* 0x00000009ff009212 */ /* 0x000fce00078e33ff */
.L_x_401:
[----:B------:R-:W-:Y:S05]  /*1df0*/  BSYNC B0 ;  /* 0x0000000000007941 */ /* 0x000fea0003800000 */
.L_x_400:
[----:B------:R-:W-:-:S05]  /*1e00*/  IMAD R3, R12, R0, RZ ;  /* 0x000000000c037224 */ /* 0x000fca00078e02ff */
[C---:B------:R-:W-:Y:S01]  /*1e10*/  VIADDMNMX R0, R3.reuse, R0, R99, PT ;  /* 0x0000000003007246 */ /* 0x040fe20003800163 */
[----:B------:R-:W-:-:S04]  /*1e20*/  IMAD R3, R3, 0x80, -R11 ;  /* 0x0000008003037824 */ /* 0x000fc800078e0a0b */
[----:B------:R-:W-:Y:S01]  /*1e30*/  IMAD R5, R0, 0x80, -R11 ;  /* 0x0000008000057824 */ /* 0x000fe200078e0a0b */
[----:B------:R-:W-:-:S04]  /*1e40*/  VIMNMX R3, RZ, R3, !PT ;  /* 0x00000003ff037248 */ /* 0x000fc80007fe0100 */
[----:B------:R-:W-:Y:S02]  /*1e50*/  VIMNMX R0, R5, R24, PT ;  /* 0x0000001805007248 */ /* 0x000fe40003fe0100 */
[----:B------:R-:W-:Y:S02]  /*1e60*/  SHF.R.U32.HI R72, RZ, 0x7, R3 ;  /* 0x00000007ff487819 */ /* 0x000fe40000011603 */
[----:B------:R-:W-:-:S03]  /*1e70*/  ISETP.GT.AND P0, PT, R0, R3, PT ;  /* 0x000000030000720c */ /* 0x000fc60003f04270 */
[----:B------:R-:W-:-:S10]  /*1e80*/  IMAD.MOV.U32 R25, RZ, RZ, R72 ;  /* 0x000000ffff197224 */ /* 0x000fd400078e0048 */
[----:B------:R-:W-:-:S04]  /*1e90*/  @P0 IADD3 R0, R0, 0x7f, RZ ;  /* 0x0000007f00000810 */ /* 0x000fc80007ffe0ff */
[----:B------:R-:W-:-:S04]  /*1ea0*/  @P0 SHF.R.S32.HI R3, RZ, 0x1f, R0 ;  /* 0x0000001fff030819 */ /* 0x000fc80000011400 */
[----:B------:R-:W-:-:S04]  /*1eb0*/  @P0 LEA.HI R3, R3, R0, RZ, 0x7 ;  /* 0x0000000003030211 */ /* 0x000fc800078f38ff */
[----:B------:R-:W-:Y:S02]  /*1ec0*/  @P0 SHF.R.S32.HI R25, RZ, 0x7, R3 ;  /* 0x00000007ff190819 */ /* 0x000fe40000011403 */
[----:B------:R-:W-:Y:S02]  /*1ed0*/  PLOP3.LUT P0, PT, PT, PT, PT, 0x80, 0x0 ;  /* 0x000000000000781c */ /* 0x000fe40003f0f070 */
[----:B------:R-:W-:-:S13]  /*1ee0*/  ISETP.GT.AND P1, PT, R25, R72, PT ;  /* 0x000000481900720c */ /* 0x000fda0003f24270 */
[----:B------:R-:W-:Y:S05]  /*1ef0*/  @!P1 BRA `(.L_x_402) ;  /* 0x0000005000e09947 */ /* 0x000fea0003800000 */
[----:B------:R-:W-:Y:S01]  /*1f00*/  VIADD R0, R2, 0x15400 ;  /* 0x0001540002007836 */ /* 0x000fe20000000000 */
[----:B------:R-:W-:Y:S04]  /*1f10*/  BSSY B6, `(.L_x_403) ;  /* 0x0000013000067945 */ /* 0x000fe80003800000 */
[----:B------:R-:W-:-:S13]  /*1f20*/  LOP3.LUT P0, RZ, R0, 0x1bf, RZ, 0xc0, !PT ;  /* 0x000001bf00ff7812 */ /* 0x000fda000780c0ff */
[----:B------:R-:W-:Y:S05]  /*1f30*/  @!P0 BRA `(.L_x_404) ;  /* 0x0000000000408947 */ /* 0x000fea0003800000 */
[----:B------:R-:W-:Y:S01]  /*1f40*/  MOV R14, 0x0 ;  /* 0x00000000000e7802 */ /* 0x000fe20000000f00 */
[----:B------:R-:W-:Y:S01]  /*1f50*/  ULDC.64 UR4, c[0x4][0x88] ;  /* 0x0100220000047ab9 */ /* 0x000fe20000000a00 */
[----:B------:R-:W-:Y:S01]  /*1f60*/  ULDC.64 UR6, c[0x4][0x18] ;  /* 0x0100060000067ab9 */ /* 0x000fe20000000a00 */
[----:B------:R-:W-:Y:S02]  /*1f70*/  IMAD.U32 R4, RZ, RZ, UR4 ;  /* 0x00000004ff047e24 */ /* 0x000fe4000f8e00ff */
[----:B------:R-:W-:Y:S01]  /*1f80*/  IMAD.U32 R5, RZ, RZ, UR5 ;  /* 0x00000005ff057e24 */ /* 0x000fe2000f8e00ff */
[----:B------:R-:W1:Y:S01]  /*1f90*/  LDC.64 R14, c[0x4][R14] ;  /* 0x010000000e0e7b82 */ /* 0x000e620000000a00 */
[----:B------:R-:W-:Y:S01]  /*1fa0*/  ULDC.64 UR4, c[0x4][0x90] ;  /* 0x0100240000047ab9 */ /* 0x000fe20000000a00 */
[----:B------:R-:W-:Y:S01]  /*1fb0*/  IMAD.U32 R10, RZ, RZ, UR6 ;  /* 0x00000006ff0a7e24 */ /* 0x000fe2000f8e00ff */
[----:B------:R-:W-:Y:S01]  /*1fc0*/  MOV R7, UR5 ;  /* 0x0000000500077c02 */ /* 0x000fe20008000f00 */
[----:B------:R-:W-:-:S02]  /*1fd0*/  IMAD.U32 R6, RZ, RZ, UR4 ;  /* 0x00000004ff067e24 */ /* 0x000fc4000f8e00ff */
[----:B------:R-:W-:Y:S02]  /*1fe0*/  IMAD.U32 R11, RZ, RZ, UR7 ;  /* 0x00000007ff0b7e24 */ /* 0x000fe4000f8e00ff */
[----:B------:R-:W-:Y:S02]  /*1ff0*/  IMAD.MOV.U32 R8, RZ, RZ, 0x70 ;  /* 0x00000070ff087424 */ /* 0x000fe400078e00ff */
[----:B------:R-:W-:Y:S02]  /*2000*/  IMAD.MOV.U32 R12, RZ, RZ, 0x1 ;  /* 0x00000001ff0c7424 */ /* 0x000fe400078e00ff */
[----:B------:R-:W-:-:S07]  /*2010*/  IMAD.MOV.U32 R13, RZ, RZ, RZ ;  /* 0x000000ffff0d7224 */ /* 0x000fce00078e00ff */
[----:B------:R-:W-:-:S07]  /*2020*/  LEPC R20, `(.L_x_404) ;  /* 0x000000001014794e */ /* 0x000fce0000000000 */
[----:B01---5:R-:W-:Y:S05]  /*2030*/  CALL.ABS.NOINC R14 ;  /* 0x000000000e007343 */ /* 0x023fea0003c00000 */
.L_x_404:
[----:B------:R-:W-:Y:S05]  /*2040*/  BSYNC B6 ;  /* 0x0000000000067941 */ /* 0x000fea0003800000 */
.L_x_403:
[----:B------:R-:W-:Y:S01]  /*2050*/  IADD3 R26, R2, 0x400, RZ ;  /* 0x00000400021a7810 */ /* 0x000fe20007ffe0ff */
[----:B------:R-:W-:Y:S03]  /*2060*/  BSSY B6, `(.L_x_405) ;  /* 0x0000013000067945 */ /* 0x000fe60003800000 */
[----:B------:R-:W-:-:S13]  /*2070*/  LOP3.LUT P0, RZ, R26, 0x1bf, RZ, 0xc0, !PT ;  /* 0x000001bf1aff7812 */ /* 0x000fda000780c0ff */
[----:B------:R-:W-:Y:S05]  /*2080*/  @!P0 BRA `(.L_x_406) ;  /* 0x0000000000408947 */ /* 0x000fea0003800000 */
[----:B------:R-:W-:Y:S01]  /*2090*/  MOV R14, 0x0 ;  /* 0x00000000000e7802 */ /* 0x000fe20000000f00 */
[----:B------:R-:W-:Y:S01]  /*20a0*/  ULDC.64 UR4, c[0x4][0x88] ;  /* 0x0100220000047ab9 */ /* 0x000fe20000000a00 */
[----:B------:R-:W-:Y:S01]  /*20b0*/  ULDC.64 UR6, c[0x4][0x18] ;  /* 0x0100060000067ab9 */ /* 0x000fe20000000a00 */
[----:B------:R-:W-:Y:S01]  /*20c0*/  IMAD.U32 R4, RZ, RZ, UR4 ;  /* 0x00000004ff047e24 */ /* 0x000fe2000f8e00ff */
[----:B------:R-:W-:Y:S01]  /*20d0*/  MOV R11, UR7 ;  /* 0x00000007000b7c02 */ /* 0x000fe20008000f00 */
[----:B------:R-:W-:Y:S01]  /*20e0*/  IMAD.U32 R5, RZ, RZ, UR5 ;  /* 0x00000005ff057e24 */ /* 0x000fe2000f8e00ff */
[----:B------:R-:W1:Y:S01]  /*20f0*/  LDC.64 R14, c[0x4][R14] ;  /* 0x010000000e0e7b82 */ /* 0x000e620000000a00 */
[----:B------:R-:W-:Y:S01]  /*2100*/  ULDC.64 UR4, c[0x4][0x90] ;  /* 0x0100240000047ab9 */ /* 0x000fe20000000a00 */
[----:B------:R-:W-:Y:S02]  /*2110*/  IMAD.U32 R10, RZ, RZ, UR6 ;  /* 0x00000006ff0a7e24 */ /* 0x000fe4000f8e00ff */
[----:B------:R-:W-:-:S02]  /*2120*/  IMAD.U32 R6, RZ, RZ, UR4 ;  /* 0x00000004ff067e24 */ /* 0x000fc4000f8e00ff */
[----:B------:R-:W-:Y:S02]  /*2130*/  IMAD.U32 R7, RZ, RZ, UR5 ;  /* 0x00000005ff077e24 */ /* 0x000fe4000f8e00ff */
[----:B------:R-:W-:Y:S02]  /*2140*/  IMAD.MOV.U32 R8, RZ, RZ, 0x70 ;  /* 0x00000070ff087424 */ /* 0x000fe400078e00ff */
[----:B------:R-:W-:Y:S02]  /*2150*/  IMAD.MOV.U32 R12, RZ, RZ, 0x1 ;  /* 0x00000001ff0c7424 */ /* 0x000fe400078e00ff */
[----:B------:R-:W-:-:S07]  /*2160*/  IMAD.MOV.U32 R13, RZ, RZ, RZ ;  /* 0x000000ffff0d7224 */ /* 0x000fce00078e00ff */
[----:B------:R-:W-:-:S07]  /*2170*/  LEPC R20, `(.L_x_406) ;  /* 0x000000001014794e */ /* 0x000fce0000000000 */
[----:B01---5:R-:W-:Y:S05]  /*2180*/  CALL.ABS.NOINC R14 ;  /* 0x000000000e007343 */ /* 0x023fea0003c00000 */
.L_x_406:
[----:B------:R-:W-:Y:S05]  /*2190*/  BSYNC B6 ;  /* 0x0000000000067941 */ /* 0x000fea0003800000 */
.L_x_405:
[----:B------:R-:W-:Y:S01]  /*21a0*/  ULDC.64 UR4, c[0x0][0x9f8] ;  /* 0x00027e0000047ab9 */ /* 0x000fe20000000a00 */
[----:B------:R-:W-:Y:S01]  /*21b0*/  IMAD.MOV.U32 R0, RZ, RZ, R27 ;  /* 0x000000ffff007224 */ /* 0x000fe200078e001b */
[----:B------:R-:W-:Y:S01]  /*21c0*/  ISETP.NE.U32.AND P0, PT, RZ, UR4, PT ;  /* 0x00000004ff007c0c */ /* 0x000fe2000bf05070 */
[----:B0-----:R-:W2:Y:S01]  /*21d0*/  LDL R29, [R1+0xa0] ;  /* 0x0000a000011d7983 */ /* 0x001ea20000100800 */
[----:B------:R-:W0:Y:S02]  /*21e0*/  LDC.64 R86, c[0x0][0x408] ;  /* 0x00010200ff567b82 */ /* 0x000e240000000a00 */
[----:B------:R-:W-:Y:S01]  /*21f0*/  ISETP.NE.AND.EX P0, PT, RZ, UR5, PT, P0 ;  /* 0x00000005ff007c0c */ /* 0x000fe2000bf05300 */
[----:B------:R-:W1:Y:S01]  /*2200*/  S2R R20, SR_TID.X ;  /* 0x0000000000147919 */ /* 0x000e620000002100 */
[----:B------:R-:W-:-:S04]  /*2210*/  SHF.R.S32.HI R13, RZ, 0x1f, R139 ;  /* 0x0000001fff0d7819 */ /* 0x000fc8000001148b */
[----:B------:R-:W3:Y:S07]  /*2220*/  LDC.64 R8, c[0x0][0x3f8] ;  /* 0x0000fe00ff087b82 */ /* 0x000eee0000000a00 */
[----:B------:R-:W-:Y:S01]  /*2230*/  @P0 IADD3 R4, P1, R31, UR4, RZ ;  /* 0x000000041f040c10 */ /* 0x000fe2000ff3e0ff */
[----:B------:R-:W4:Y:S03]  /*2240*/  LDC R11, c[0x0][0x3f4] ;  /* 0x0000fd00ff0b7b82 */ /* 0x000f260000000800 */
[----:B------:R-:W-:-:S05]  /*2250*/  @P0 IADD3.X R5, R30, UR5, RZ, P1, !PT ;  /* 0x000000051e050c10 */ /* 0x000fca0008ffe4ff */
[----:B------:R0:W2:Y:S01]  /*2260*/  @P0 LDG.E R0, desc[UR42][R4.64] ;  /* 0x0000002a04000981 */ /* 0x0000a2000c1e1900 */
[----:B-1----:R-:W-:Y:S01]  /*2270*/  SHF.R.U32.HI R27, RZ, 0x7, R20 ;  /* 0x00000007ff1b7819 */ /* 0x002fe20000011614 */
[----:B------:R-:W-:-:S03]  /*2280*/  VIADD R3, R20, 0xffffff80 ;  /* 0xffffff8014037836 */ /* 0x000fc60000000000 */
[----:B------:R-:W-:Y:S02]  /*2290*/  ISETP.NE.AND P6, PT, R27, 0x1, PT ;  /* 0x000000011b00780c */ /* 0x000fe40003fc5270 */
[----:B------:R-:W-:-:S04]  /*22a0*/  SHF.R.S32.HI R6, RZ, 0x1f, R3 ;  /* 0x0000001fff067819 */ /* 0x000fc80000011403 */
[----:B------:R-:W-:Y:S02]  /*22b0*/  LEA.HI R6, R6, R3, RZ, 0x2 ;  /* 0x0000000306067211 */ /* 0x000fe400078f10ff */
[----:B------:R-:W-:-:S05]  /*22c0*/  IADD3 R3, R16, 0x10, RZ ;  /* 0x0000001010037810 */ /* 0x000fca0007ffe0ff */
[----:B------:R-:W-:Y:S05]  /*22d0*/  @!P6 WARPSYNC.ALL ;  /* 0x000000000000e948 */ /* 0x000fea0003800000 */
[----:B------:R-:W-:Y:S02]  /*22e0*/  ULDC UR4, c[0x0][0x2f4] ;  /* 0x0000bd0000047ab9 */ /* 0x000fe40000000800 */
[----:B------:R-:W-:Y:S02]  /*22f0*/  ISETP.GE.AND P1, PT, R3, UR4, PT ;  /* 0x0000000403007c0c */ /* 0x000fe4000bf26270 */
[----:B------:R-:W-:Y:S02]  /*2300*/  SHF.R.S32.HI R71, RZ, 0x2, R6 ;  /* 0x00000002ff477819 */ /* 0x000fe40000011406 */
[----:B0-----:R-:W-:-:S02]  /*2310*/  SEL R5, RZ, 0xffffffff, P1 ;  /* 0xffffffffff057807 */ /* 0x001fc40000800000 */
[----:B------:R-:W-:Y:S02]  /*2320*/  SHF.R.S32.HI R6, RZ, 0x1f, R6 ;  /* 0x0000001fff067819 */ /* 0x000fe40000011406 */
[----:B------:R-:W-:Y:S01]  /*2330*/  ISETP.GE.AND P0, PT, R16, UR4, PT ;  /* 0x0000000410007c0c */ /* 0x000fe2000bf06270 */
[----:B------:R-:W-:Y:S01]  /*2340*/  IMAD.SHL.U32 R5, R5, 0x2, RZ ;  /* 0x0000000205057824 */ /* 0x000fe200078e00ff */
[----:B------:R-:W-:Y:S02]  /*2350*/  LEA.HI R6, R6, R71, RZ, 0x2 ;  /* 0x0000004706067211 */ /* 0x000fe400078f10ff */
[----:B------:R-:W-:Y:S02]  /*2360*/  SEL R4, RZ, 0x1, P0 ;  /* 0x00000001ff047807 */ /* 0x000fe40000000000 */
[----:B------:R-:W-:Y:S02]  /*2370*/  LOP3.LUT R6, R6, 0xfffffffc, RZ, 0xc0, !PT ;  /* 0xfffffffc06067812 */ /* 0x000fe400078ec0ff */
[----:B------:R-:W-:Y:S01]  /*2380*/  LOP3.LUT R5, R5, 0x2, R4, 0xe2, !PT ;  /* 0x0000000205057812 */ /* 0x000fe200078ee204 */
[----:B------:R-:W-:-:S02]  /*2390*/  VIADD R4, R16, 0x20 ;  /* 0x0000002010047836 */ /* 0x000fc40000000000 */
[----:B------:R-:W-:Y:S01]  /*23a0*/  IMAD.IADD R71, R71, 0x1, -R6 ;  /* 0x0000000147477824 */ /* 0x000fe200078e0a06 */
[----:B------:R-:W-:Y:S01]  /*23b0*/  ISETP.GE.AND P1, PT, R23, UR4, PT ;  /* 0x0000000417007c0c */ /* 0x000fe2000bf26270 */
[----:B------:R-:W-:Y:S01]  /*23c0*/  IMAD R6, R13, R86, RZ ;  /* 0x000000560d067224 */ /* 0x000fe200078e02ff */
[----:B------:R-:W-:Y:S02]  /*23d0*/  ISETP.GE.AND P0, PT, R4, UR4, PT ;  /* 0x0000000404007c0c */ /* 0x000fe4000bf06270 */
[----:B------:R-:W-:Y:S01]  /*23e0*/  SEL R7, RZ, 0x8, P1 ;  /* 0x00000008ff077807 */ /* 0x000fe20000800000 */
[----:B------:R-:W-:Y:S01]  /*23f0*/  IMAD R15, R139, R87, R6 ;  /* 0x000000578b0f7224 */ /* 0x000fe200078e0206 */
[----:B------:R-:W-:Y:S02]  /*2400*/  SEL R6, RZ, 0x4, P0 ;  /* 0x00000004ff067807 */ /* 0x000fe40000000000 */
[----:B------:R-:W-:Y:S02]  /*2410*/  ISETP.GE.AND P0, PT, R22, UR4, PT ;  /* 0x0000000416007c0c */ /* 0x000fe4000bf06270 */
[----:B------:R-:W-:-:S02]  /*2420*/  LOP3.LUT R5, R7, R5, R6, 0xfe, !PT ;  /* 0x0000000507057212 */ /* 0x000fc400078efe06 */
[----:B------:R-:W-:Y:S02]  /*2430*/  SEL R6, RZ, 0x10, P0 ;  /* 0x00000010ff067807 */ /* 0x000fe40000000000 */
[----:B------:R-:W-:Y:S02]  /*2440*/  LOP3.LUT P0, RZ, R71, 0x2, RZ, 0xc0, !PT ;  /* 0x0000000247ff7812 */ /* 0x000fe4000780c0ff */
[----:B------:R-:W-:Y:S01]  /*2450*/  LOP3.LUT R19, R19, 0xfffffffb, RZ, 0xc0, !PT ;  /* 0xfffffffb13137812 */ /* 0x000fe200078ec0ff */
[----:B------:R-:W-:Y:S01]  /*2460*/  IMAD.IADD R85, R85, 0x1, R28 ;  /* 0x0000000155557824 */ /* 0x000fe200078e021c */
[----:B------:R-:W-:Y:S01]  /*2470*/  LOP3.LUT R28, R5, R6, RZ, 0xfc, !PT ;  /* 0x00000006051c7212 */ /* 0x000fe200078efcff */
[----:B---3--:R-:W-:Y:S01]  /*2480*/  IMAD R6, R13, R8, RZ ;  /* 0x000000080d067224 */ /* 0x008fe200078e02ff */
[----:B----4-:R-:W-:-:S07]  /*2490*/  ISETP.GE.AND P2, PT, R3, R11, PT ;  /* 0x0000000b0300720c */ /* 0x010fce0003f46270 */
[----:B------:R-:W-:Y:S02]  /*24a0*/  @P0 LOP3.LUT R19, R19, 0x4, RZ, 0xfc, !PT ;  /* 0x0000000413130812 */ /* 0x000fe400078efcff */
[----:B------:R-:W-:Y:S01]  /*24b0*/  ISETP.GE.AND P0, PT, R16, R11, PT ;  /* 0x0000000b1000720c */ /* 0x000fe20003f06270 */
[----:B------:R-:W-:Y:S01]  /*24c0*/  IMAD R13, R139, R9, R6 ;  /* 0x000000098b0d7224 */ /* 0x000fe200078e0206 */
[----:B------:R-:W-:Y:S02]  /*24d0*/  SHF.R.S32.HI R143, RZ, 0x1f, R142 ;  /* 0x0000001fff8f7819 */ /* 0x000fe4000001148e */
[C---:B------:R-:W-:Y:S02]  /*24e0*/  SEL R5, R11.reuse, RZ, P0 ;  /* 0x000000ff0b057207 */ /* 0x040fe40000000000 */
[----:B------:R-:W-:Y:S02]  /*24f0*/  ISETP.GE.AND P1, PT, R4, R11, PT ;  /* 0x0000000b0400720c */ /* 0x000fe40003f26270 */
[C---:B------:R-:W-:Y:S01]  /*2500*/  SEL R6, R11.reuse, RZ, P2 ;  /* 0x000000ff0b067207 */ /* 0x040fe20001000000 */
[----:B------:R-:W-:Y:S01]  /*2510*/  IMAD.IADD R5, R16, 0x1, R5 ;  /* 0x0000000110057824 */ /* 0x000fe200078e0205 */
[----:B------:R-:W-:Y:S01]  /*2520*/  SEL R7, R11, RZ, P1 ;  /* 0x000000ff0b077207 */ /* 0x000fe20000800000 */
[----:B------:R-:W-:-:S04]  /*2530*/  IMAD.WIDE.U32 R66, R139, R8, R16 ;  /* 0x000000088b427225 */ /* 0x000fc800078e0010 */
[----:B------:R-:W-:-:S04]  /*2540*/  IMAD.WIDE.U32 R68, R139, R8, R142 ;  /* 0x000000088b447225 */ /* 0x000fc800078e008e */
[----:B------:R-:W-:Y:S01]  /*2550*/  IMAD.IADD R10, R3, 0x1, R6 ;  /* 0x00000001030a7824 */ /* 0x000fe200078e0206 */
[----:B------:R-:W-:Y:S01]  /*2560*/  SHF.R.S32.HI R6, RZ, 0x1f, R5 ;  /* 0x0000001fff067819 */ /* 0x000fe20000011405 */
[----:B------:R-:W-:-:S04]  /*2570*/  IMAD.WIDE.U32 R64, R139, R86, R142 ;  /* 0x000000568b407225 */ /* 0x000fc800078e008e */
[----:B------:R-:W-:-:S04]  /*2580*/  IMAD.WIDE.U32 R62, R139, R86, R16 ;  /* 0x000000568b3e7225 */ /* 0x000fc800078e0010 */
[----:B------:R-:W-:Y:S02]  /*2590*/  IMAD.IADD R67, R67, 0x1, R13 ;  /* 0x0000000143437824 */ /* 0x000fe400078e020d */
[----:B------:R-:W-:Y:S01]  /*25a0*/  IMAD.IADD R69, R13, 0x1, R69 ;  /* 0x000000010d457824 */ /* 0x000fe200078e0245 */
[----:B------:R-:W-:Y:S01]  /*25b0*/  SHF.R.S32.HI R13, RZ, 0x1f, R10 ;  /* 0x0000001fff0d7819 */ /* 0x000fe2000001140a */
[----:B------:R-:W-:Y:S01]  /*25c0*/  IMAD.IADD R12, R4, 0x1, R7 ;  /* 0x00000001040c7824 */ /* 0x000fe200078e0207 */
[----:B------:R-:W-:Y:S01]  /*25d0*/  IADD3 R65, R15, R65, RZ ;  /* 0x000000410f417210 */ /* 0x000fe20007ffe0ff */
[----:B------:R-:W-:Y:S01]  /*25e0*/  IMAD.IADD R63, R63, 0x1, R15 ;  /* 0x000000013f3f7824 */ /* 0x000fe200078e020f */
[CC--:B------:R-:W-:Y:S02]  /*25f0*/  LEA.HI R70, R6.reuse, R5.reuse, RZ, 0x3 ;  /* 0x0000000506467211 */ /* 0x0c0fe400078f18ff */
[----:B------:R-:W-:Y:S02]  /*2600*/  LEA.HI R7, R6, R5, RZ, 0x5 ;  /* 0x0000000506077211 */ /* 0x000fe400078f28ff */
[----:B------:R-:W-:-:S02]  /*2610*/  LOP3.LUT R19, R19, 0xfffffffe, RZ, 0xc0, !PT ;  /* 0xfffffffe13137812 */ /* 0x000fc400078ec0ff */
[----:B------:R-:W-:Y:S02]  /*2620*/  SHF.R.S32.HI R15, RZ, 0x1f, R12 ;  /* 0x0000001fff0f7819 */ /* 0x000fe4000001140c */
[CC--:B------:R-:W-:Y:S02]  /*2630*/  LEA.HI R5, R13.reuse, R10.reuse, RZ, 0x3 ;  /* 0x0000000a0d057211 */ /* 0x0c0fe400078f18ff */
[----:B------:R-:W-:Y:S02]  /*2640*/  LEA.HI R10, R13, R10, RZ, 0x5 ;  /* 0x0000000a0d0a7211 */ /* 0x000fe400078f28ff */
[----:B------:R-:W-:Y:S02]  /*2650*/  @P2 LOP3.LUT R19, R19, 0x1, RZ, 0xfc, !PT ;  /* 0x0000000113132812 */ /* 0x000fe400078efcff */
[CC--:B------:R-:W-:Y:S01]  /*2660*/  LEA.HI R6, R15.reuse, R12.reuse, RZ, 0x3 ;  /* 0x0000000c0f067211 */ /* 0x0c0fe200078f18ff */
[----:B------:R-:W-:Y:S01]  /*2670*/  IMAD.SHL.U32 R13, R10, 0x80, RZ ;  /* 0x000000800a0d7824 */ /* 0x000fe200078e00ff */
[----:B------:R-:W-:-:S02]  /*2680*/  LEA.HI R12, R15, R12, RZ, 0x5 ;  /* 0x0000000c0f0c7211 */ /* 0x000fc400078f28ff */
[----:B------:R-:W-:Y:S02]  /*2690*/  SHF.L.U32 R7, R7, 0x7, RZ ;  /* 0x0000000707077819 */ /* 0x000fe400000006ff */
[----:B------:R-:W-:Y:S02]  /*26a0*/  LOP3.LUT R10, R144, 0x18, R70, 0xf8, !PT ;  /* 0x00000018900a7812 */ /* 0x000fe400078ef846 */
[----:B------:R-:W-:Y:S01]  /*26b0*/  LOP3.LUT R19, R19, 0xfffffffd, RZ, 0xc0, !PT ;  /* 0xfffffffd13137812 */ /* 0x000fe200078ec0ff */
[----:B------:R-:W-:Y:S01]  /*26c0*/  IMAD.SHL.U32 R15, R12, 0x80, RZ ;  /* 0x000000800c0f7824 */ /* 0x000fe200078e00ff */
[----:B-----5:R-:W-:Y:S02]  /*26d0*/  SHF.R.S32.HI R21, RZ, 0x1f, R95 ;  /* 0x0000001fff157819 */ /* 0x020fe4000001145f */
[----:B------:R-:W-:Y:S02]  /*26e0*/  LOP3.LUT R12, R144, 0x18, R5, 0xf8, !PT ;  /* 0x00000018900c7812 */ /* 0x000fe400078ef805 */
[----:B------:R-:W-:-:S02]  /*26f0*/  LOP3.LUT R7, R7, 0xfffff000, RZ, 0xc0, !PT ;  /* 0xfffff00007077812 */ /* 0x000fc400078ec0ff */
[-C--:B------:R-:W-:Y:S02]  /*2700*/  LOP3.LUT R10, R10, R145.reuse, RZ, 0x3c, !PT ;  /* 0x000000910a0a7212 */ /* 0x080fe400078e3cff */
[----:B------:R-:W-:Y:S02]  /*2710*/  @P1 LOP3.LUT R19, R19, 0x2, RZ, 0xfc, !PT ;  /* 0x0000000213131812 */ /* 0x000fe400078efcff */
[----:B------:R-:W-:Y:S01]  /*2720*/  ISETP.GE.AND P1, PT, R136, UR4, PT ;  /* 0x0000000488007c0c */ /* 0x000fe2000bf26270 */
[----:B------:R-:W-:Y:S01]  /*2730*/  IMAD R20, R21, R86, RZ ;  /* 0x0000005615147224 */ /* 0x000fe200078e02ff */
[----:B------:R-:W-:Y:S01]  /*2740*/  LOP3.LUT R13, R13, 0xfffff000, RZ, 0xc0, !PT ;  /* 0xfffff0000d0d7812 */ /* 0x000fe200078ec0ff */
[----:B------:R-:W-:Y:S01]  /*2750*/  VIADD R101, R27, 0x8 ;  /* 0x000000081b657836 */ /* 0x000fe20000000000 */
[----:B------:R-:W-:Y:S02]  /*2760*/  LOP3.LUT R12, R12, R145, RZ, 0x3c, !PT ;  /* 0x000000910c0c7212 */ /* 0x000fe400078e3cff */
[----:B------:R-:W-:Y:S01]  /*2770*/  IADD3 R94, R10, R7, R146 ;  /* 0x000000070a5e7210 */ /* 0x000fe20007ffe092 */
[----:B------:R-:W-:Y:S01]  /*2780*/  IMAD R10, R21, R8, RZ ;  /* 0x00000008150a7224 */ /* 0x000fe200078e02ff */
[----:B------:R-:W-:-:S02]  /*2790*/  LOP3.LUT R14, R144, 0x18, R6, 0xf8, !PT ;  /* 0x00000018900e7812 */ /* 0x000fc400078ef806 */
[----:B------:R-:W-:Y:S01]  /*27a0*/  SEL R27, RZ, 0x20, P1 ;  /* 0x00000020ff1b7807 */ /* 0x000fe20000800000 */
[C---:B------:R-:W-:Y:S01]  /*27b0*/  IMAD R73, R95.reuse, R9, R10 ;  /* 0x000000095f497224 */ /* 0x040fe200078e020a */
[----:B------:R-:W-:Y:S01]  /*27c0*/  IADD3 R93, R12, R13, R146 ;  /* 0x0000000d0c5d7210 */ /* 0x000fe20007ffe092 */
[----:B------:R-:W-:Y:S01]  /*27d0*/  IMAD R13, R95, R87, R20 ;  /* 0x000000575f0d7224 */ /* 0x000fe200078e0214 */
[----:B------:R-:W-:Y:S01]  /*27e0*/  LOP3.LUT R15, R15, 0xfffff000, RZ, 0xc0, !PT ;  /* 0xfffff0000f0f7812 */ /* 0x000fe200078ec0ff */
[C---:B------:R-:W-:Y:S01]  /*27f0*/  IMAD.WIDE.U32 R66, R95.reuse, R8, R66 ;  /* 0x000000085f427225 */ /* 0x040fe200078e0042 */
[----:B------:R-:W-:Y:S02]  /*2800*/  LOP3.LUT R14, R14, R145, RZ, 0x3c, !PT ;  /* 0x000000910e0e7212 */ /* 0x000fe400078e3cff */
[----:B------:R-:W-:Y:S01]  /*2810*/  LOP3.LUT R10, R70, 0xfffffff8, RZ, 0xc0, !PT ;  /* 0xfffffff8460a7812 */ /* 0x000fe200078ec0ff */
[----:B------:R-:W-:Y:S01]  /*2820*/  IMAD.WIDE.U32 R62, R95, R86, R62 ;  /* 0x000000565f3e7225 */ /* 0x000fe200078e003e */
[----:B------:R-:W-:-:S02]  /*2830*/  LOP3.LUT R20, R5, 0xfffffff8, RZ, 0xc0, !PT ;  /* 0xfffffff805147812 */ /* 0x000fc400078ec0ff */
[----:B------:R-:W-:Y:S01]  /*2840*/  LOP3.LUT R21, R6, 0xfffffff8, RZ, 0xc0, !PT ;  /* 0xfffffff806157812 */ /* 0x000fe200078ec0ff */
[----:B------:R-:W-:Y:S01]  /*2850*/  IMAD.WIDE.U32 R64, R95, R86, R64 ;  /* 0x000000565f407225 */ /* 0x000fe200078e0040 */
[----:B------:R-:W-:-:S03]  /*2860*/  LOP3.LUT R27, R28, R27, RZ, 0xfc, !PT ;  /* 0x0000001b1c1b7212 */ /* 0x000fc600078efcff */
[----:B------:R-:W-:Y:S01]  /*2870*/  IMAD.WIDE.U32 R68, R95, R8, R68 ;  /* 0x000000085f447225 */ /* 0x000fe200078e0044 */
[----:B------:R-:W-:Y:S02]  /*2880*/  SHF.L.U64.HI R88, R8, 0x7, R9 ;  /* 0x0000000708587819 */ /* 0x000fe40000010209 */
[C---:B------:R-:W-:Y:S01]  /*2890*/  SHF.L.U64.HI R87, R86.reuse, 0x7, R87 ;  /* 0x0000000756577819 */ /* 0x040fe20000010257 */
[----:B------:R-:W-:Y:S01]  /*28a0*/  IMAD.SHL.U32 R7, R86, 0x80, RZ ;  /* 0x0000008056077824 */ /* 0x000fe200078e00ff */
[----:B------:R-:W-:Y:S01]  /*28b0*/  IADD3 R92, R14, R15, R146 ;  /* 0x0000000f0e5c7210 */ /* 0x000fe20007ffe092 */
[----:B------:R-:W-:Y:S01]  /*28c0*/  IMAD.IADD R81, R67, 0x1, R73 ;  /* 0x0000000143517824 */ /* 0x000fe200078e0249 */
[----:B------:R-:W-:Y:S01]  /*28d0*/  SHF.L.U32 R98, R11, 0x1, RZ ;  /* 0x000000010b627819 */ /* 0x000fe200000006ff */
[----:B------:R-:W-:Y:S01]  /*28e0*/  IMAD.SHL.U32 R8, R8, 0x80, RZ ;  /* 0x0000008008087824 */ /* 0x000fe200078e00ff */
[----:B------:R-:W-:Y:S01]  /*28f0*/  SHF.R.S32.HI R91, RZ, 0x1f, R10 ;  /* 0x0000001fff5b7819 */ /* 0x000fe2000001140a */
[----:B------:R-:W-:Y:S01]  /*2900*/  IMAD.IADD R84, R63, 0x1, R13 ;  /* 0x000000013f547824 */ /* 0x000fe200078e020d */
[----:B------:R-:W-:Y:S01]  /*2910*/  SHF.R.S32.HI R90, RZ, 0x1f, R20 ;  /* 0x0000001fff5a7819 */ /* 0x000fe20000011414 */
[----:B------:R-:W-:Y:S01]  /*2920*/  IMAD.IADD R80, R13, 0x1, R65 ;  /* 0x000000010d507824 */ /* 0x000fe200078e0241 */
[----:B------:R-:W-:Y:S01]  /*2930*/  SHF.R.S32.HI R89, RZ, 0x1f, R21 ;  /* 0x0000001fff597819 */ /* 0x000fe20000011415 */
[----:B------:R-:W-:Y:S01]  /*2940*/  IMAD.IADD R73, R73, 0x1, R69 ;  /* 0x0000000149497824 */ /* 0x000fe200078e0245 */
[----:B------:R-:W-:-:S02]  /*2950*/  LOP3.LUT R28, R28, 0x1, RZ, 0xc0, !PT ;  /* 0x000000011c1c7812 */ /* 0x000fc400078ec0ff */
[----:B------:R-:W-:Y:S01]  /*2960*/  LOP3.LUT R30, R27, 0x4, RZ, 0xc0, !PT ;  /* 0x000000041b1e7812 */ /* 0x000fe200078ec0ff */
[----:B--2---:R-:W-:Y:S01]  /*2970*/  IMAD R9, R29, 0xc0, R139 ;  /* 0x000000c01d097824 */ /* 0x004fe200078e028b */
[----:B------:R-:W-:Y:S02]  /*2980*/  LOP3.LUT R29, R27, 0x2, RZ, 0xc0, !PT ;  /* 0x000000021b1d7812 */ /* 0x000fe400078ec0ff */
[----:B------:R-:W-:Y:S01]  /*2990*/  SHF.R.S32.HI R86, RZ, 0x1f, R0 ;  /* 0x0000001fff567819 */ /* 0x000fe20000011400 */
[----:B------:R-:W-:Y:S06]  /*29a0*/  @!P6 BAR.SYNC.DEFER_BLOCKING 0x9, 0x100 ;  /* 0x024400000000eb1d */ /* 0x000fec0000010000 */
.L_x_465:
[----:B--2---:R-:W2:Y:S01]  /*29b0*/  LDL R34, [R1+0x4c] ;  /* 0x00004c0001227983 */ /* 0x004ea20000100800 */
[----:B0-----:R-:W0:Y:S01]  /*29c0*/  LDC R75, c[0x0][0x430] ;  /* 0x00010c00ff4b7b82 */ /* 0x001e220000000800 */
[----:B------:R-:W-:Y:S02]  /*29d0*/  VIADD R11, R25, 0xffffffff ;  /* 0xffffffff190b7836 */ /* 0x000fe40000000000 */
[----:B------:R-:W-:-:S03]  /*29e0*/  IMAD.MOV.U32 R74, RZ, RZ, RZ ;  /* 0x000000ffff4a7224 */ /* 0x000fc600078e00ff */
[----:B------:R-:W-:Y:S02]  /*29f0*/  LEA R14, R11, R9, 0x7 ;  /* 0x000000090b0e7211 */ /* 0x000fe400078e38ff */
[----:B-1----:R-:W1:Y:S03]  /*2a00*/  LDC R96, c[0x0][0x3f4] ;  /* 0x0000fd00ff607b82 */ /* 0x002e660000000800 */
[----:B---3--:R-:W-:-:S04]  /*2a10*/  IMAD.IADD R31, R85, 0x1, R14 ;  /* 0x00000001551f7824 */ /* 0x008fc800078e020e */
[----:B------:R-:W-:Y:S01]  /*2a20*/  IMAD.MOV.U32 R32, RZ, RZ, R31 ;  /* 0x000000ffff207224 */ /* 0x000fe200078e001f */
[----:B0-----:R-:W-:-:S13]  /*2a30*/  ISETP.NE.AND P1, PT, R75, 0x1, PT ;  /* 0x000000014b00780c */ /* 0x001fda0003f25270 */
[----:B------:R-:W0:Y:S08]  /*2a40*/  @P1 LDC R12, c[0x0][0x434] ;  /* 0x00010d00ff0c1b82 */ /* 0x000e300000000800 */
[----:B------:R-:W3:Y:S01]  /*2a50*/  @P1 LDC R13, c[0x0][0x438] ;  /* 0x00010e00ff0d1b82 */ /* 0x000ee20000000800 */
[----:B0-----:R-:W-:-:S05]  /*2a60*/  @P1 IMAD.HI.U32 R12, R31, R12, RZ ;  /* 0x0000000c1f0c1227 */ /* 0x001fca00078e00ff */
[----:B---3--:R-:W-:Y:S02]  /*2a70*/  @P1 SHF.R.U32.HI R32, RZ, R13, R12 ;  /* 0x0000000dff201219 */ /* 0x008fe4000001160c */
[----:B------:R-:W-:-:S04]  /*2a80*/  ISETP.GE.AND P1, PT, R14, R24, PT ;  /* 0x000000180e00720c */ /* 0x000fc80003f26270 */
[----:B------:R-:W-:-:S13]  /*2a90*/  ISETP.GT.OR P1, PT, R9, 0x7f, P1 ;  /* 0x0000007f0900780c */ /* 0x000fda0000f24670 */
[----:B------:R-:W0:Y:S01]  /*2aa0*/  @!P1 LDC.64 R14, c[0x0][0x428] ;  /* 0x00010a00ff0e9b82 */ /* 0x000e220000000a00 */
[----:B------:R-:W-:-:S07]  /*2ab0*/  @!P1 SHF.R.S32.HI R33, RZ, 0x1f, R32 ;  /* 0x0000001fff219819 */ /* 0x000fce0000011420 */
[----:B------:R-:W3:Y:S01]  /*2ac0*/  @!P1 LDC.64 R12, c[0x0][0x418] ;  /* 0x00010600ff0c9b82 */ /* 0x000ee20000000a00 */
[----:B------:R-:W-:Y:S01]  /*2ad0*/  LOP3.LUT P3, RZ, R71, 0x2, RZ, 0xc0, !PT ;  /* 0x0000000247ff7812 */ /* 0x000fe2000786c0ff */
[----:B0-----:R-:W-:-:S04]  /*2ae0*/  @!P1 IMAD R25, R86, R14, RZ ;  /* 0x0000000e56199224 */ /* 0x001fc800078e02ff */
[C---:B------:R-:W-:Y:S02]  /*2af0*/  @!P1 IMAD R25, R0.reuse, R15, R25 ;  /* 0x0000000f00199224 */ /* 0x040fe400078e0219 */
[----:B------:R-:W-:-:S04]  /*2b00*/  @!P1 IMAD.WIDE.U32 R14, R0, R14, R32 ;  /* 0x0000000e000e9225 */ /* 0x000fc800078e0020 */
[----:B------:R-:W-:Y:S01]  /*2b10*/  @!P1 IMAD.IADD R15, R15, 0x1, R25 ;  /* 0x000000010f0f9824 */ /* 0x000fe200078e0219 */
[----:B---3--:R-:W-:-:S04]  /*2b20*/  @!P1 LEA R12, P2, R14, R12, 0x2 ;  /* 0x0000000c0e0c9211 */ /* 0x008fc800078410ff */
[----:B------:R-:W-:Y:S02]  /*2b30*/  @!P1 LEA.HI.X R13, R14, R13, R15, 0x2, P2 ;  /* 0x0000000d0e0d9211 */ /* 0x000fe400010f140f */
[----:B-1----:R-:W-:Y:S01]  /*2b40*/  ISETP.GE.AND P2, PT, R96, 0x1, PT ;  /* 0x000000016000780c */ /* 0x002fe20003f46270 */
[----:B------:R-:W-:Y:S01]  /*2b50*/  IMAD.MOV R14, RZ, RZ, -R32 ;  /* 0x000000ffff0e7224 */ /* 0x000fe200078e0a20 */
[----:B------:R-:W-:Y:S05]  /*2b60*/  YIELD ;  /* 0x0000000000007946 */ /* 0x000fea0003800000 */
[----:B------:R-:W-:Y:S01]  /*2b70*/  BSSY B0, `(.L_x_407) ;  /* 0x000040f000007945 */ /* 0x000fe20003800000 */
[----:B------:R0:W5:Y:S01]  /*2b80*/  @!P1 LDG.E R74, desc[UR42][R12.64] ;  /* 0x0000002a0c4a9981 */ /* 0x000162000c1e1900 */
[----:B------:R-:W-:Y:S01]  /*2b90*/  IMAD R75, R75, R14, R31 ;  /* 0x0000000e4b4b7224 */ /* 0x000fe200078e021f */
[----:B------:R-:W-:Y:S01]  /*2ba0*/  ISETP.GT.AND P1, PT, R11, R72, PT ;  /* 0x000000480b00720c */ /* 0x000fe20003f24270 */
[----:B------:R-:W-:-:S02]  /*2bb0*/  IMAD.MOV.U32 R25, RZ, RZ, R11 ;  /* 0x000000ffff197224 */ /* 0x000fc400078e000b */
[----:B--2---:R-:W-:-:S05]  /*2bc0*/  IMAD R61, R18, 0x3000, R34 ;  /* 0x00003000123d7824 */ /* 0x004fca00078e0222 */
[C---:B------:R-:W-:Y:S01]  /*2bd0*/  IADD3 R15, R61.reuse, 0x10, RZ ;  /* 0x000000103d0f7810 */ /* 0x040fe20007ffe0ff */
[C---:B------:R-:W-:Y:S02]  /*2be0*/  @P3 VIADD R15, R61.reuse, 0xfffffff0 ;  /* 0xfffffff03d0f3836 */ /* 0x040fe40000000000 */
[--C-:B------:R-:W-:Y:S02]  /*2bf0*/  IMAD R61, R61, 0x2, R26.reuse ;  /* 0x000000023d3d7824 */ /* 0x100fe400078e021a */
[----:B------:R-:W-:Y:S01]  /*2c00*/  IMAD R60, R15, 0x2, R26 ;  /* 0x000000020f3c7824 */ /* 0x000fe200078e021a */
[----:B0-----:R-:W-:Y:S06]  /*2c10*/  @!P2 BRA `(.L_x_408) ;  /* 0x0000003800f4a947 */ /* 0x001fec0003800000 */
[----:B------:R-:W-:Y:S01]  /*2c20*/  SHF.R.S32.HI R76, RZ, 0x1f, R75 ;  /* 0x0000001fff4c7819 */ /* 0x000fe2000001144b */
[----:B------:R-:W-:Y:S01]  /*2c30*/  ULDC.64 UR4, c[0x0][0x300] ;  /* 0x0000c00000047ab9 */ /* 0x000fe20000000a00 */
[----:B-----5:R-:W-:Y:S01]  /*2c40*/  SHF.R.S32.HI R77, RZ, 0x1f, R74 ;  /* 0x0000001fff4d7819 */ /* 0x020fe2000001144a */
[----:B------:R-:W-:Y:S01]  /*2c50*/  IMAD.WIDE.U32 R12, R75, UR4, RZ ;  /* 0x000000044b0c7c25 */ /* 0x000fe2000f8e00ff */
[----:B------:R-:W-:-:S03]  /*2c60*/  ULDC.64 UR6, c[0x0][0x2e8] ;  /* 0x0000ba0000067ab9 */ /* 0x000fc60000000a00 */
[----:B------:R-:W-:Y:S02]  /*2c70*/  IMAD R14, R76, UR4, RZ ;  /* 0x000000044c0e7c24 */ /* 0x000fe4000f8e02ff */
[----:B------:R-:W-:Y:S02]  /*2c80*/  IMAD R78, R11, -0x80, R24 ;  /* 0xffffff800b4e7824 */ /* 0x000fe400078e0218 */
[----:B------:R-:W-:Y:S01]  /*2c90*/  IMAD R15, R75, UR5, R14 ;  /* 0x000000054b0f7c24 */ /* 0x000fe2000f8e020e */
[----:B------:R-:W-:Y:S01]  /*2ca0*/  ULDC.64 UR4, c[0x0][0x310] ;  /* 0x0000c40000047ab9 */ /* 0x000fe20000000a00 */
[----:B------:R-:W-:Y:S01]  /*2cb0*/  IMAD R14, R87, R25, RZ ;  /* 0x00000019570e7224 */ /* 0x000fe200078e02ff */
[----:B------:R-:W-:Y:S01]  /*2cc0*/  VIMNMX R78, R78, 0x80, PT ;  /* 0x000000804e4e7848 */ /* 0x000fe20003fe0100 */
[----:B------:R-:W-:Y:S02]  /*2cd0*/  IMAD R31, R77, UR4, RZ ;  /* 0x000000044d1f7c24 */ /* 0x000fe4000f8e02ff */
[----:B------:R-:W-:-:S02]  /*2ce0*/  IMAD.IADD R13, R13, 0x1, R15 ;  /* 0x000000010d0d7824 */ /* 0x000fc400078e020f */
[C---:B------:R-:W-:Y:S02]  /*2cf0*/  IMAD R31, R74.reuse, UR5, R31 ;  /* 0x000000054a1f7c24 */ /* 0x040fe4000f8e021f */
[----:B------:R-:W-:Y:S01]  /*2d00*/  IMAD.WIDE.U32 R12, R74, UR4, R12 ;  /* 0x000000044a0c7c25 */ /* 0x000fe2000f8e000c */
[----:B------:R-:W-:-:S04]  /*2d10*/  ULDC.64 UR4, c[0x0][0x308] ;  /* 0x0000c20000047ab9 */ /* 0x000fc80000000a00 */
[----:B------:R-:W-:-:S03]  /*2d20*/  IADD3 R13, R13, R31, RZ ;  /* 0x0000001f0d0d7210 */ /* 0x000fc60007ffe0ff */
[----:B------:R-:W-:Y:S01]  /*2d30*/  IMAD.WIDE.U32 R12, R137, UR4, R12 ;  /* 0x00000004890c7c25 */ /* 0x000fe2000f8e000c */
[----:B------:R-:W-:-:S03]  /*2d40*/  ULDC.U8 UR4, c[0x0][0x410] ;  /* 0x0001040000047ab9 */ /* 0x000fc60000000000 */
[----:B------:R-:W-:Y:S01]  /*2d50*/  IMAD R57, R137, UR5, R13 ;  /* 0x0000000589397c24 */ /* 0x000fe2000f8e020d */
[----:B------:R-:W-:Y:S01]  /*2d60*/  LEA R56, P2, R12, UR6, 0x1 ;  /* 0x000000060c387c11 */ /* 0x000fe2000f8408ff */
[----:B------:R-:W-:-:S03]  /*2d70*/  IMAD R13, R88, R25, RZ ;  /* 0x00000019580d7224 */ /* 0x000fc600078e02ff */
[----:B------:R-:W-:Y:S02]  /*2d80*/  LEA.HI.X R57, R12, UR7, R57, 0x1, P2 ;  /* 0x000000070c397c11 */ /* 0x000fe400090f0c39 */
[----:B------:R-:W-:Y:S02]  /*2d90*/  ISETP.NE.AND P2, PT, RZ, UR4, PT ;  /* 0x00000004ff007c0c */ /* 0x000fe4000bf45270 */
[----:B------:R-:W-:-:S05]  /*2da0*/  SHF.R.S32.HI R12, RZ, 0x1f, R25 ;  /* 0x0000001fff0c7819 */ /* 0x000fca0000011419 */
[C---:B------:R-:W-:Y:S02]  /*2db0*/  IMAD R33, R12.reuse, R7, R14 ;  /* 0x000000070c217224 */ /* 0x040fe400078e020e */
[----:B------:R-:W-:Y:S02]  /*2dc0*/  IMAD R31, R12, R8, R13 ;  /* 0x000000080c1f7224 */ /* 0x000fe400078e020d */
[----:B------:R-:W-:-:S04]  /*2dd0*/  IMAD.WIDE.U32 R14, R8, R25, RZ ;  /* 0x00000019080e7225 */ /* 0x000fc800078e00ff */
[----:B------:R-:W-:-:S04]  /*2de0*/  IMAD.WIDE.U32 R12, R7, R25, RZ ;  /* 0x00000019070c7225 */ /* 0x000fc800078e00ff */
[----:B------:R-:W-:Y:S02]  /*2df0*/  IMAD.IADD R11, R15, 0x1, R31 ;  /* 0x000000010f0b7824 */ /* 0x000fe400078e021f */
[----:B------:R-:W-:Y:S01]  /*2e00*/  IMAD.IADD R31, R13, 0x1, R33 ;  /* 0x000000010d1f7824 */ /* 0x000fe200078e0221 */
[----:B------:R-:W-:Y:S06]  /*2e10*/  @!P2 BRA `(.L_x_409) ;  /* 0x0000001c000ca947 */ /* 0x000fec0003800000 */
[----:B------:R-:W-:Y:S01]  /*2e20*/  ISETP.GE.AND P3, PT, R139, R78, PT ;  /* 0x0000004e8b00720c */ /* 0x000fe20003f66270 */
[----:B------:R-:W-:Y:S01]  /*2e30*/  BSSY B1, `(.L_x_410) ;  /* 0x000003a000017945 */ /* 0x000fe20003800000 */
        /* <DEDUP_REMOVED lines=11> */
[----:B------:R-:W-:Y:S01]  /*2ef0*/  CS2R R54, SRZ ;  /* 0x0000000000367805 */ /* 0x000fe2000001ff00 */
[----:B------:R-:W-:Y:S06]  /*2f00*/  @P3 BRA `(.L_x_411) ;  /* 0x0000000000b03947 */ /* 0x000fec0003800000 */
[----:B------:R-:W2:Y:S04]  /*2f10*/  LDL R82, [R1+0x28] ;  /* 0x0000280001527983 */ /* 0x000ea80000100800 */
[----:B------:R-:W3:Y:S04]  /*2f20*/  LDL R79, [R1+0x20] ;  /* 0x00002000014f7983 */ /* 0x000ee80000100800 */
[----:B------:R-:W4:Y:S04]  /*2f30*/  LDL R59, [R1+0x24] ;  /* 0x00002400013b7983 */ /* 0x000f280000100800 */
[----:B------:R-:W4:Y:S01]  /*2f40*/  LDL R58, [R1+0x2c] ;  /* 0x00002c00013a7983 */ /* 0x000f220000100800 */
[----:B------:R-:W-:Y:S01]  /*2f50*/  IADD3 R15, P2, R68, R14, RZ ;  /* 0x0000000e440f7210 */ /* 0x000fe20007f5e0ff */
[----:B------:R-:W-:Y:S01]  /*2f60*/  ULDC.64 UR4, c[0x0][0x3e8] ;  /* 0x0000fa0000047ab9 */ /* 0x000fe20000000a00 */
[----:B------:R-:W-:-:S02]  /*2f70*/  CS2R R52, SRZ ;  /* 0x0000000000347805 */ /* 0x000fc4000001ff00 */
[----:B------:R-:W-:Y:S01]  /*2f80*/  CS2R R54, SRZ ;  /* 0x0000000000367805 */ /* 0x000fe2000001ff00 */
[----:B------:R-:W-:Y:S01]  /*2f90*/  IMAD.X R34, R11, 0x1, R73, P2 ;  /* 0x000000010b227824 */ /* 0x000fe200010e0649 */
[----:B------:R-:W-:-:S05]  /*2fa0*/  IADD3 R13, P2, R64, R12, RZ ;  /* 0x0000000c400d7210 */ /* 0x000fca0007f5e0ff */
[----:B------:R-:W-:Y:S01]  /*2fb0*/  IMAD.X R32, R31, 0x1, R80, P2 ;  /* 0x000000011f207824 */ /* 0x000fe200010e0650 */
[----:B------:R-:W-:-:S04]  /*2fc0*/  LEA R14, P2, R15, UR4, 0x1 ;  /* 0x000000040f0e7c11 */ /* 0x000fc8000f8408ff */
[----:B------:R-:W-:Y:S01]  /*2fd0*/  LEA.HI.X R15, R15, UR5, R34, 0x1, P2 ;  /* 0x000000050f0f7c11 */ /* 0x000fe200090f0c22 */
[----:B------:R-:W-:Y:S02]  /*2fe0*/  ULDC.64 UR4, c[0x0][0x400] ;  /* 0x0001000000047ab9 */ /* 0x000fe40000000a00 */
[----:B------:R-:W-:-:S04]  /*2ff0*/  LEA R12, P2, R13, UR4, 0x1 ;  /* 0x000000040d0c7c11 */ /* 0x000fc8000f8408ff */
[----:B------:R-:W-:Y:S02]  /*3000*/  LEA.HI.X R13, R13, UR5, R32, 0x1, P2 ;  /* 0x000000050d0d7c11 */ /* 0x000fe400090f0c20 */
[----:B------:R-:W-:Y:S02]  /*3010*/  ISETP.GE.AND P2, PT, R142, R96, PT ;  /* 0x000000608e00720c */ /* 0x000fe40003f46270 */
[----:B------:R-:W-:Y:S02]  /*3020*/  CS2R R48, SRZ ;  /* 0x0000000000307805 */ /* 0x000fe4000001ff00 */
[----:B------:R-:W-:-:S09]  /*3030*/  CS2R R50, SRZ ;  /* 0x0000000000327805 */ /* 0x000fd2000001ff00 */
[----:B------:R0:W5:Y:S04]  /*3040*/  @!P2 LDG.E.64 R52, desc[UR42][R14.64] ;  /* 0x0000002a0e34a981 */ /* 0x000168000c1e1b00 */
[----:B------:R0:W5:Y:S01]  /*3050*/  @!P2 LDG.E.64 R54, desc[UR42][R12.64] ;  /* 0x0000002a0c36a981 */ /* 0x000162000c1e1b00 */
        /* <DEDUP_REMOVED lines=8> */
[----:B--2---:R-:W-:-:S13]  /*30e0*/  ISETP.GE.AND P2, PT, R82, R96, PT ;  /* 0x000000605200720c */ /* 0x004fda0003f46270 */
[----:B------:R0:W5:Y:S04]  /*30f0*/  @!P2 LDG.E.64 R48, desc[UR42][R14.64+0x10] ;  /* 0x0000102a0e30a981 */ /* 0x000168000c1e1b00 */
[----:B------:R0:W5:Y:S01]  /*3100*/  @!P2 LDG.E.64 R50, desc[UR42][R12.64+0x10] ;  /* 0x0000102a0c32a981 */ /* 0x000162000c1e1b00 */
[----:B---3--:R-:W-:-:S13]  /*3110*/  ISETP.GE.AND P2, PT, R79, R96, PT ;  /* 0x000000604f00720c */ /* 0x008fda0003f46270 */
[----:B------:R0:W5:Y:S04]  /*3120*/  @!P2 LDG.E.64 R44, desc[UR42][R14.64+0x20] ;  /* 0x0000202a0e2ca981 */ /* 0x000168000c1e1b00 */
[----:B------:R0:W5:Y:S01]  /*3130*/  @!P2 LDG.E.64 R46, desc[UR42][R12.64+0x20] ;  /* 0x0000202a0c2ea981 */ /* 0x000162000c1e1b00 */
[----:B----4-:R-:W-:-:S13]  /*3140*/  ISETP.GE.AND P2, PT, R59, R96, PT ;  /* 0x000000603b00720c */ /* 0x010fda0003f46270 */
[----:B------:R0:W5:Y:S04]  /*3150*/  @!P2 LDG.E.64 R40, desc[UR42][R14.64+0x30] ;  /* 0x0000302a0e28a981 */ /* 0x000168000c1e1b00 */
[----:B------:R0:W5:Y:S01]  /*3160*/  @!P2 LDG.E.64 R42, desc[UR42][R12.64+0x30] ;  /* 0x0000302a0c2aa981 */ /* 0x000162000c1e1b00 */
[----:B------:R-:W-:-:S13]  /*3170*/  ISETP.GE.AND P2, PT, R155, R96, PT ;  /* 0x000000609b00720c */ /* 0x000fda0003f46270 */
[----:B------:R0:W5:Y:S04]  /*3180*/  @!P2 LDG.E.64 R36, desc[UR42][R14.64+0x40] ;  /* 0x0000402a0e24a981 */ /* 0x000168000c1e1b00 */
[----:B------:R0:W5:Y:S01]  /*3190*/  @!P2 LDG.E.64 R38, desc[UR42][R12.64+0x40] ;  /* 0x0000402a0c26a981 */ /* 0x000162000c1e1b00 */
[----:B------:R-:W-:-:S13]  /*31a0*/  ISETP.GE.AND P2, PT, R58, R96, PT ;  /* 0x000000603a00720c */ /* 0x000fda0003f46270 */
[----:B------:R0:W5:Y:S04]  /*31b0*/  @!P2 LDG.E.64 R32, desc[UR42][R14.64+0x50] ;  /* 0x0000502a0e20a981 */ /* 0x000168000c1e1b00 */
[----:B------:R0:W5:Y:S02]  /*31c0*/  @!P2 LDG.E.64 R34, desc[UR42][R12.64+0x50] ;  /* 0x0000502a0c22a981 */ /* 0x000164000c1e1b00 */
.L_x_411:
[----:B------:R-:W-:Y:S05]  /*31d0*/  BSYNC B1 ;  /* 0x0000000000017941 */ /* 0x000fea0003800000 */
.L_x_410:
[----:B-----5:R-:W-:Y:S01]  /*31e0*/  IMAD.MOV.U32 R11, RZ, RZ, R32 ;  /* 0x000000ffff0b7224 */ /* 0x020fe200078e0020 */
[----:B0-----:R-:W-:Y:S01]  /*31f0*/  MOV R12, R33 ;  /* 0x00000021000c7202 */ /* 0x001fe20000000f00 */
[----:B------:R-:W-:-:S03]  /*3200*/  UISETP.NE.AND UP0, UPT, UR40, 0x3, UPT ;  /* 0x000000032800788c */ /* 0x000fc6000bf05270 */
[----:B------:R-:W-:Y:S01]  /*3210*/  PRMT R58, R11, 0x5410, R12 ;  /* 0x000054100b3a7816 */ /* 0x000fe2000000000c */
[----:B------:R-:W-:Y:S02]  /*3220*/  IMAD.MOV.U32 R12, RZ, RZ, R36 ;  /* 0x000000ffff0c7224 */ /* 0x000fe400078e0024 */
[----:B------:R-:W-:Y:S01]  /*3230*/  IMAD.MOV.U32 R11, RZ, RZ, R37 ;  /* 0x000000ffff0b7224 */ /* 0x000fe200078e0025 */
[----:B------:R-:W-:-:S04]  /*3240*/  PLOP3.LUT P2, PT, PT, PT, UP0, 0x80, 0x0 ;  /* 0x000000000000781c */ /* 0x000fc80003f4f008 */
[----:B------:R-:W-:Y:S01]  /*3250*/  PRMT R103, R12, 0x5410, R11 ;  /* 0x000054100c677816 */ /* 0x000fe2000000000b */
[----:B------:R-:W-:Y:S02]  /*3260*/  IMAD.MOV.U32 R12, RZ, RZ, R40 ;  /* 0x000000ffff0c7224 */ /* 0x000fe400078e0028 */
[----:B------:R-:W-:-:S05]  /*3270*/  IMAD.MOV.U32 R11, RZ, RZ, R41 ;  /* 0x000000ffff0b7224 */ /* 0x000fca00078e0029 */
[----:B------:R-:W-:Y:S01]  /*3280*/  PRMT R105, R12, 0x5410, R11 ;  /* 0x000054100c697816 */ /* 0x000fe2000000000b */
[----:B------:R-:W-:Y:S01]  /*3290*/  IMAD.MOV.U32 R12, RZ, RZ, R44 ;  /* 0x000000ffff0c7224 */ /* 0x000fe200078e002c */
[----:B------:R-:W-:-:S04]  /*32a0*/  MOV R11, R45 ;  /* 0x0000002d000b7202 */ /* 0x000fc80000000f00 */
[----:B------:R-:W-:Y:S01]  /*32b0*/  PRMT R107, R11, 0x5410, R12 ;  /* 0x000054100b6b7816 */ /* 0x000fe2000000000c */
[----:B------:R-:W-:Y:S02]  /*32c0*/  IMAD.MOV.U32 R11, RZ, RZ, R48 ;  /* 0x000000ffff0b7224 */ /* 0x000fe400078e0030 */
[----:B------:R-:W-:-:S05]  /*32d0*/  IMAD.MOV.U32 R12, RZ, RZ, R49 ;  /* 0x000000ffff0c7224 */ /* 0x000fca00078e0031 */
        /* <DEDUP_REMOVED lines=13> */
[----:B------:R-:W-:-:S05]  /*33b0*/  IMAD.MOV.U32 R11, RZ, RZ, R46 ;  /* 0x000000ffff0b7224 */ /* 0x000fca00078e002e */
[----:B------:R-:W-:Y:S02]  /*33c0*/  PRMT R108, R108, 0x5410, R11 ;  /* 0x000054106c6c7816 */ /* 0x000fe4000000000b */
[----:B------:R-:W-:-:S04]  /*33d0*/  MOV R11, R47 ;  /* 0x0000002f000b7202 */ /* 0x000fc80000000f00 */
[----:B------:R-:W-:Y:S01]  /*33e0*/  PRMT R108, R11, 0x7610, R108 ;  /* 0x000076100b6c7816 */ /* 0x000fe2000000006c */
[----:B------:R-:W-:-:S05]  /*33f0*/  IMAD.MOV.U32 R11, RZ, RZ, R50 ;  /* 0x000000ffff0b7224 */ /* 0x000fca00078e0032 */
[----:B------:R-:W-:Y:S01]  /*3400*/  PRMT R110, R11, 0x7610, R110 ;  /* 0x000076100b6e7816 */ /* 0x000fe2000000006e */
[----:B------:R-:W-:-:S05]  /*3410*/  IMAD.MOV.U32 R11, RZ, RZ, R51 ;  /* 0x000000ffff0b7224 */ /* 0x000fca00078e0033 */
[----:B------:R-:W-:Y:S01]  /*3420*/  PRMT R110, R110, 0x5410, R11 ;  /* 0x000054106e6e7816 */ /* 0x000fe2000000000b */
[----:B------:R-:W-:-:S05]  /*3430*/  IMAD.MOV.U32 R11, RZ, RZ, R54 ;  /* 0x000000ffff0b7224 */ /* 0x000fca00078e0036 */
[----:B------:R-:W-:Y:S01]  /*3440*/  PRMT R111, R11, 0x7610, R111 ;  /* 0x000076100b6f7816 */ /* 0x000fe2000000006f */
[----:B------:R-:W-:-:S05]  /*3450*/  IMAD.MOV.U32 R11, RZ, RZ, R55 ;  /* 0x000000ffff0b7224 */ /* 0x000fca00078e0037 */
[----:B------:R-:W-:Y:S01]  /*3460*/  PRMT R111, R111, 0x5410, R11 ;  /* 0x000054106f6f7816 */ /* 0x000fe2000000000b */
[----:B------:R-:W-:Y:S06]  /*3470*/  @!P2 BRA `(.L_x_412) ;  /* 0x000000000004a947 */ /* 0x000fec0003800000 */
[----:B------:R-:W-:Y:S01]  /*3480*/  BPT.TRAP 0x1 ;  /* 0x000000040000795c */ /* 0x000fe20000300000 */
.L_x_412:
[----:B------:R-:W-:Y:S01]  /*3490*/  IMAD R31, R18, 0x8, R2 ;  /* 0x00000008121f7824 */ /* 0x000fe200078e0202 */
[----:B------:R-:W-:Y:S01]  /*34a0*/  SHF.L.U32 R79, R138, 0x1f, RZ ;  /* 0x0000001f8a4f7819 */ /* 0x000fe200000006ff */
[----:B------:R-:W-:Y:S03]  /*34b0*/  BSSY B1, `(.L_x_413) ;  /* 0x0000003000017945 */ /* 0x000fe60003800000 */
[----:B------:R-:W0:Y:S02]  /*34c0*/  SYNCS.PHASECHK.TRANS64.TRYWAIT P4, [R31+URZ+0x2d890], R79 ;  /* 0x02d8904f1f0075a7 */ /* 0x000e24000808017f */
[----:B0-----:R-:W-:Y:S05]  /*34d0*/  @!P4 BRA `(.L_x_414) ;  /* 0x0000017000e4c947 */ /* 0x001fea0003800000 */
.L_x_672:
[----:B------:R-:W-:Y:S05]  /*34e0*/  BSYNC B1 ;  /* 0x0000000000017941 */ /* 0x000fea0003800000 */
.L_x_413:
[----:B------:R-:W-:-:S03]  /*34f0*/  UMOV UR4, 0xffffffff ;  /* 0xffffffff00047882 */ /* 0x000fc60000000000 */
[----:B------:R-:W-:Y:S05]  /*3500*/  BRA.DIV UR4, `(.L_x_415) ;  /* 0x0000017204ec7947 */ /* 0x000fea000b800000 */
[----:B------:R-:W1:Y:S04]  /*3510*/  SHFL.IDX PT, R57, R57, RZ, 0x1e1f ;  /* 0x001e1fff39397589 */ /* 0x000e6800000e0000 */
[----:B------:R-:W2:Y:S02]  /*3520*/  SHFL.IDX PT, R56, R56, RZ, 0x1e1f ;  /* 0x001e1fff38387589 */ /* 0x000ea400000e0000 */
.L_x_676:
[----:B------:R-:W-:Y:S05]  /*3530*/  @P3 BRA `(.L_x_416) ;  /* 0x0000003400c83947 */ /* 0x000fea0003800000 */
[----:B------:R-:W-:Y:S01]  /*3540*/  ISETP.NE.AND P3, PT, R28, RZ, PT ;  /* 0x000000ff1c00720c */ /* 0x000fe20003f65270 */
[----:B------:R-:W-:-:S12]  /*3550*/  BSSY B1, `(.L_x_417) ;  /* 0x0000034000017945 */ /* 0x000fd80003800000 */
[----:B------:R-:W-:Y:S05]  /*3560*/  @!P3 BRA `(.L_x_418) ;  /* 0x0000000000c8b947 */ /* 0x000fea0003800000 */
[----:B------:R3:W4:Y:S01]  /*3570*/  LDS.128 R12, [R61+0x15000] ;  /* 0x015000003d0c7984 */ /* 0x0007220000000c00 */
[----:B------:R-:W-:Y:S01]  /*3580*/  ISETP.GE.AND P3, PT, R142, R96, PT ;  /* 0x000000608e00720c */ /* 0x000fe20003f66270 */
[----:B------:R-:W-:-:S12]  /*3590*/  BSSY B2, `(.L_x_419) ;  /* 0x000002c000027945 */ /* 0x000fd80003800000 */
[----:B---3--:R-:W-:Y:S05]  /*35a0*/  @P3 BRA `(.L_x_420) ;  /* 0x0000000000a83947 */ /* 0x008fea0003800000 */
[--C-:B------:R-:W-:Y:S01]  /*35b0*/  SHF.R.U64 R11, R52, 0x10, R53.reuse ;  /* 0x00000010340b7819 */ /* 0x100fe20000001235 */
[----:B----4-:R-:W-:Y:S01]  /*35c0*/  HADD2.F32 R82, -RZ, R13.H0_H0 ;  /* 0x2000000dff527230 */ /* 0x010fe20000004100 */
[----:B------:R-:W-:Y:S02]  /*35d0*/  SHF.R.U32.HI R52, RZ, 0x10, R53 ;  /* 0x00000010ff347819 */ /* 0x000fe40000011635 */
[--C-:B------:R-:W-:Y:S01]  /*35e0*/  SHF.R.U64 R53, R54, 0x10, R55.reuse ;  /* 0x0000001036357819 */ /* 0x100fe20000001237 */
[----:B------:R-:W-:Y:S01]  /*35f0*/  HADD2.F32 R11, -RZ, R11.H0_H0 ;  /* 0x2000000bff0b7230 */ /* 0x000fe20000004100 */
[----:B------:R-:W-:Y:S01]  /*3600*/  SHF.R.U32.HI R54, RZ, 0x10, R55 ;  /* 0x00000010ff367819 */ /* 0x000fe20000011637 */
[----:B------:R-:W-:Y:S02]  /*3610*/  HADD2.F32 R55, -RZ, R13.H1_H1 ;  /* 0x3000000dff377230 */ /* 0x000fe40000004100 */
[----:B------:R-:W-:Y:S02]  /*3620*/  HADD2.F32 R53, -RZ, R53.H0_H0 ;  /* 0x20000035ff357230 */ /* 0x000fe40000004100 */
[----:B------:R-:W-:-:S03]  /*3630*/  HADD2.F32 R54, -RZ, R54.H0_H0 ;  /* 0x20000036ff367230 */ /* 0x000fc60000004100 */
[-C--:B------:R-:W-:Y:S01]  /*3640*/  FMUL.FTZ R13, R55, R53.reuse ;  /* 0x00000035370d7220 */ /* 0x080fe20000410000 */
[----:B------:R-:W-:-:S03]  /*3650*/  FMUL.FTZ R53, R82, R53 ;  /* 0x0000003552357220 */ /* 0x000fc60000410000 */
[-C--:B------:R-:W-:Y:S01]  /*3660*/  FFMA.FTZ R13, R82, R11.reuse, -R13 ;  /* 0x0000000b520d7223 */ /* 0x080fe2000001080d */
[----:B------:R-:W-:Y:S01]  /*3670*/  FFMA.FTZ R11, R55, R11, R53 ;  /* 0x0000000b370b7223 */ /* 0x000fe20000010035 */
[----:B------:R-:W-:Y:S01]  /*3680*/  MOV R53, R15 ;  /* 0x0000000f00357202 */ /* 0x000fe20000000f00 */
[----:B------:R-:W-:Y:S02]  /*3690*/  HADD2.F32 R55, -RZ, R52.H0_H0 ;  /* 0x20000034ff377230 */ /* 0x000fe40000004100 */
[----:B------:R-:W-:Y:S01]  /*36a0*/  IMAD.MOV.U32 R82, RZ, RZ, R12 ;  /* 0x000000ffff527224 */ /* 0x000fe200078e000c */
[----:B------:R-:W-:Y:S01]  /*36b0*/  F2FP.F16.F32.PACK_AB R13, R11, R13 ;  /* 0x0000000d0b0d723e */ /* 0x000fe200000000ff */
[--C-:B------:R-:W-:Y:S02]  /*36c0*/  HADD2.F32 R15, -RZ, R53.reuse.H1_H1 ;  /* 0x30000035ff0f7230 */ /* 0x100fe40000004100 */
[----:B------:R-:W-:Y:S02]  /*36d0*/  HADD2.F32 R53, -RZ, R53.H0_H0 ;  /* 0x20000035ff357230 */ /* 0x000fe40000004100 */
[----:B------:R-:W-:-:S02]  /*36e0*/  HADD2.F32 R12, -RZ, R82.H1_H1 ;  /* 0x30000052ff0c7230 */ /* 0x000fc40000004100 */
[----:B------:R-:W-:Y:S01]  /*36f0*/  FMUL.FTZ R52, R15, R54 ;  /* 0x000000360f347220 */ /* 0x000fe20000410000 */
[----:B------:R-:W-:-:S03]  /*3700*/  HADD2.F32 R82, -RZ, R82.H0_H0 ;  /* 0x20000052ff527230 */ /* 0x000fc60000004100 */
[C---:B------:R-:W-:Y:S01]  /*3710*/  FFMA.FTZ R52, R53.reuse, R55, -R52 ;  /* 0x0000003735347223 */ /* 0x040fe20000010834 */
[----:B------:R-:W-:-:S04]  /*3720*/  FMUL.FTZ R53, R53, R54 ;  /* 0x0000003635357220 */ /* 0x000fc80000410000 */
[----:B------:R-:W-:Y:S01]  /*3730*/  FFMA.FTZ R15, R15, R55, R53 ;  /* 0x000000370f0f7223 */ /* 0x000fe20000010035 */
[----:B------:R-:W-:Y:S02]  /*3740*/  HADD2.F32 R55, -RZ, R111.H0_H0 ;  /* 0x2000006fff377230 */ /* 0x000fe40000004100 */
[----:B------:R-:W-:Y:S02]  /*3750*/  HADD2.F32 R53, -RZ, R83.H0_H0 ;  /* 0x20000053ff357230 */ /* 0x000fe40000004100 */
[----:B------:R-:W-:Y:S01]  /*3760*/  F2FP.F16.F32.PACK_AB R15, R15, R52 ;  /* 0x000000340f0f723e */ /* 0x000fe200000000ff */
[-C--:B------:R-:W-:Y:S01]  /*3770*/  FMUL.FTZ R54, R12, R55.reuse ;  /* 0x000000370c367220 */ /* 0x080fe20000410000 */
[----:B------:R-:W-:-:S03]  /*3780*/  FMUL.FTZ R55, R82, R55 ;  /* 0x0000003752377220 */ /* 0x000fc60000410000 */
[-C--:B------:R-:W-:Y:S01]  /*3790*/  FFMA.FTZ R54, R82, R53.reuse, -R54 ;  /* 0x0000003552367223 */ /* 0x080fe20000010836 */
[----:B------:R-:W-:Y:S01]  /*37a0*/  FFMA.FTZ R12, R12, R53, R55 ;  /* 0x000000350c0c7223 */ /* 0x000fe20000010037 */
[----:B------:R-:W-:Y:S02]  /*37b0*/  HADD2.F32 R53, -RZ, R111.H1_H1 ;  /* 0x3000006fff357230 */ /* 0x000fe40000004100 */
[--C-:B------:R-:W-:Y:S02]  /*37c0*/  HADD2.F32 R55, -RZ, R14.reuse.H1_H1 ;  /* 0x3000000eff377230 */ /* 0x100fe40000004100 */
[----:B------:R-:W-:Y:S01]  /*37d0*/  HADD2.F32 R82, -RZ, R83.H1_H1 ;  /* 0x30000053ff527230 */ /* 0x000fe20000004100 */
[----:B------:R-:W-:Y:S01]  /*37e0*/  F2FP.F16.F32.PACK_AB R12, R12, R54 ;  /* 0x000000360c0c723e */ /* 0x000fe200000000ff */
[----:B------:R-:W-:Y:S02]  /*37f0*/  HADD2.F32 R14, -RZ, R14.H0_H0 ;  /* 0x2000000eff0e7230 */ /* 0x000fe40000004100 */
[----:B------:R-:W-:-:S04]  /*3800*/  FMUL.FTZ R83, R55, R53 ;  /* 0x0000003537537220 */ /* 0x000fc80000410000 */
[C---:B------:R-:W-:Y:S01]  /*3810*/  FFMA.FTZ R83, R14.reuse, R82, -R83 ;  /* 0x000000520e537223 */ /* 0x040fe20000010853 */
[----:B------:R-:W-:-:S04]  /*3820*/  FMUL.FTZ R14, R14, R53 ;  /* 0x000000350e0e7220 */ /* 0x000fc80000410000 */
[----:B------:R-:W-:-:S05]  /*3830*/  FFMA.FTZ R14, R55, R82, R14 ;  /* 0x00000052370e7223 */ /* 0x000fca000001000e */
[----:B------:R-:W-:-:S07]  /*3840*/  F2FP.F16.F32.PACK_AB R14, R14, R83 ;  /* 0x000000530e0e723e */ /* 0x000fce00000000ff */
.L_x_420:
[----:B------:R-:W-:Y:S05]  /*3850*/  BSYNC B2 ;  /* 0x0000000000027941 */ /* 0x000fea0003800000 */
.L_x_419:
[----:B--2---:R-:W-:-:S04]  /*3860*/  LEA R52, P3, R16, R56, 0x1 ;  /* 0x0000003810347211 */ /* 0x004fc800078608ff */
[----:B-1----:R-:W-:-:S05]  /*3870*/  LEA.HI.X R53, R16, R57, R17, 0x1, P3 ;  /* 0x0000003910357211 */ /* 0x002fca00018f0c11 */
[----:B----4-:R3:W-:Y:S04]  /*3880*/  ST.E.128 desc[UR42][R52.64], R12 ;  /* 0x0000000c34007985 */ /* 0x0107e8000c101d2a */
.L_x_418:
[----:B------:R-:W-:Y:S05]  /*3890*/  BSYNC B1 ;  /* 0x0000000000017941 */ /* 0x000fea0003800000 */
.L_x_417:
[----:B------:R-:W-:Y:S01]  /*38a0*/  ISETP.NE.AND P3, PT, R29, RZ, PT ;  /* 0x000000ff1d00720c */ /* 0x000fe20003f65270 */
[----:B------:R-:W-:-:S12]  /*38b0*/  BSSY B1, `(.L_x_421) ;  /* 0x0000037000017945 */ /* 0x000fd80003800000 */
[----:B------:R-:W-:Y:S05]  /*38c0*/  @!P3 BRA `(.L_x_422) ;  /* 0x0000000000d4b947 */ /* 0x000fea0003800000 */
[----:B------:R-:W4:Y:S01]  /*38d0*/  LDL R11, [R1+0x28] ;  /* 0x00002800010b7983 */ /* 0x000f220000100800 */
[----:B------:R-:W-:Y:S03]  /*38e0*/  BSSY B2, `(.L_x_423) ;  /* 0x000002e000027945 */ /* 0x000fe60003800000 */
[----:B---3--:R3:W0:Y:S01]  /*38f0*/  LDS.128 R12, [R60+0x15000] ;  /* 0x015000003c0c7984 */ /* 0x0086220000000c00 */
[----:B----4-:R-:W-:-:S13]  /*3900*/  ISETP.GE.AND P3, PT, R11, R96, PT ;  /* 0x000000600b00720c */ /* 0x010fda0003f66270 */
[----:B0--3--:R-:W-:Y:S05]  /*3910*/  @P3 BRA `(.L_x_424) ;  /* 0x0000000000a83947 */ /* 0x009fea0003800000 */
[--C-:B------:R-:W-:Y:S01]  /*3920*/  SHF.R.U64 R11, R48, 0x10, R49.reuse ;  /* 0x00000010300b7819 */ /* 0x100fe20000001231 */
[----:B------:R-:W-:Y:S01]  /*3930*/  HADD2.F32 R52, -RZ, R13.H0_H0 ;  /* 0x2000000dff347230 */ /* 0x000fe20000004100 */
        /* <DEDUP_REMOVED lines=11> */
[----:B------:R-:W-:Y:S02]  /*39f0*/  IMAD.MOV.U32 R49, RZ, RZ, R15 ;  /* 0x000000ffff317224 */ /* 0x000fe400078e000f */
[----:B------:R-:W-:Y:S02]  /*3a00*/  HADD2.F32 R51, -RZ, R48.H0_H0 ;  /* 0x20000030ff337230 */ /* 0x000fe40000004100 */
[----:B------:R-:W-:Y:S01]  /*3a10*/  IMAD.MOV.U32 R52, RZ, RZ, R12 ;  /* 0x000000ffff347224 */ /* 0x000fe200078e000c */
[----:B------:R-:W-:Y:S01]  /*3a20*/  F2FP.F16.F32.PACK_AB R13, R11, R13 ;  /* 0x0000000d0b0d723e */ /* 0x000fe200000000ff */
[--C-:B------:R-:W-:Y:S02]  /*3a30*/  HADD2.F32 R15, -RZ, R49.reuse.H1_H1 ;  /* 0x30000031ff0f7230 */ /* 0x100fe40000004100 */
[----:B------:R-:W-:-:S02]  /*3a40*/  HADD2.F32 R49, -RZ, R49.H0_H0 ;  /* 0x20000031ff317230 */ /* 0x000fc40000004100 */
[--C-:B------:R-:W-:Y:S02]  /*3a50*/  HADD2.F32 R12, -RZ, R52.reuse.H1_H1 ;  /* 0x30000034ff0c7230 */ /* 0x100fe40000004100 */
        /* <DEDUP_REMOVED lines=22> */
.L_x_424:
[----:B------:R-:W-:Y:S05]  /*3bc0*/  BSYNC B2 ;  /* 0x0000000000027941 */ /* 0x000fea0003800000 */
.L_x_423:
[----:B-1----:R-:W-:Y:S01]  /*3bd0*/  MOV R49, R57 ;  /* 0x0000003900317202 */ /* 0x002fe20000000f00 */
[----:B------:R-:W-:Y:S02]  /*3be0*/  IMAD.SHL.U32 R11, R147, 0x8, RZ ;  /* 0x00000008930b7824 */ /* 0x000fe400078e00ff */
[----:B--2---:R-:W-:-:S04]  /*3bf0*/  IMAD.MOV.U32 R48, RZ, RZ, R56 ;  /* 0x000000ffff307224 */ /* 0x004fc800078e0038 */
[----:B------:R-:W-:-:S05]  /*3c00*/  IMAD.WIDE R48, R11, 0x2, R48 ;  /* 0x000000020b307825 */ /* 0x000fca00078e0230 */
[----:B------:R4:W-:Y:S02]  /*3c10*/  ST.E.128 desc[UR42][R48.64], R12 ;  /* 0x0000000c30007985 */ /* 0x0009e4000c101d2a */
.L_x_422:
[----:B------:R-:W-:Y:S05]  /*3c20*/  BSYNC B1 ;  /* 0x0000000000017941 */ /* 0x000fea0003800000 */
.L_x_421:
[----:B------:R-:W-:Y:S01]  /*3c30*/  ISETP.NE.AND P3, PT, R30, RZ, PT ;  /* 0x000000ff1e00720c */ /* 0x000fe20003f65270 */
[----:B------:R-:W-:-:S12]  /*3c40*/  BSSY B1, `(.L_x_425) ;  /* 0x0000039000017945 */ /* 0x000fd80003800000 */
[----:B------:R-:W-:Y:S05]  /*3c50*/  @!P3 BRA `(.L_x_426) ;  /* 0x0000000000dcb947 */ /* 0x000fea0003800000 */
[----:B------:R-:W5:Y:S01]  /*3c60*/  LDL R11, [R1+0x20] ;  /* 0x00002000010b7983 */ /* 0x000f620000100800 */
[----:B------:R-:W-:Y:S03]  /*3c70*/  BSSY B2, `(.L_x_427) ;  /* 0x0000030000027945 */ /* 0x000fe60003800000 */
[----:B---34-:R3:W4:Y:S01]  /*3c80*/  LDS.128 R12, [R61+0x17000] ;  /* 0x017000003d0c7984 */ /* 0x0187220000000c00 */
[----:B-----5:R-:W-:-:S13]  /*3c90*/  ISETP.GE.AND P3, PT, R11, R96, PT ;  /* 0x000000600b00720c */ /* 0x020fda0003f66270 */
[----:B---34-:R-:W-:Y:S05]  /*3ca0*/  @P3 BRA `(.L_x_428) ;  /* 0x0000000000b03947 */ /* 0x018fea0003800000 */
[----:B------:R-:W-:Y:S01]  /*3cb0*/  SHF.R.U64 R11, R44, 0x10, R45 ;  /* 0x000000102c0b7819 */ /* 0x000fe2000000122d */
[----:B------:R-:W-:Y:S01]  /*3cc0*/  IMAD.MOV.U32 R48, RZ, RZ, R13 ;  /* 0x000000ffff307224 */ /* 0x000fe200078e000d */
[----:B------:R-:W-:Y:S02]  /*3cd0*/  SHF.R.U32.HI R44, RZ, 0x10, R45 ;  /* 0x00000010ff2c7819 */ /* 0x000fe4000001162d */
[--C-:B------:R-:W-:Y:S02]  /*3ce0*/  SHF.R.U64 R45, R46, 0x10, R47.reuse ;  /* 0x000000102e2d7819 */ /* 0x100fe4000000122f */
[----:B------:R-:W-:Y:S01]  /*3cf0*/  SHF.R.U32.HI R46, RZ, 0x10, R47 ;  /* 0x00000010ff2e7819 */ /* 0x000fe2000001162f */
[----:B------:R-:W-:Y:S02]  /*3d00*/  HADD2.F32 R47, -RZ, R11.H0_H0 ;  /* 0x2000000bff2f7230 */ /* 0x000fe40000004100 */
[----:B------:R-:W-:Y:S02]  /*3d10*/  HADD2.F32 R13, -RZ, R45.H0_H0 ;  /* 0x2000002dff0d7230 */ /* 0x000fe40000004100 */
[----:B------:R-:W-:-:S02]  /*3d20*/  HADD2.F32 R45, -RZ, R48.H1_H1 ;  /* 0x30000030ff2d7230 */ /* 0x000fc40000004100 */
[----:B------:R-:W-:Y:S02]  /*3d30*/  HADD2.F32 R48, -RZ, R48.H0_H0 ;  /* 0x20000030ff307230 */ /* 0x000fe40000004100 */
[----:B------:R-:W-:Y:S02]  /*3d40*/  HADD2.F32 R46, -RZ, R46.H0_H0 ;  /* 0x2000002eff2e7230 */ /* 0x000fe40000004100 */
[-C--:B------:R-:W-:Y:S01]  /*3d50*/  FMUL.FTZ R11, R45, R13.reuse ;  /* 0x0000000d2d0b7220 */ /* 0x080fe20000410000 */
[----:B------:R-:W-:Y:S02]  /*3d60*/  HADD2.F32 R44, -RZ, R44.H0_H0 ;  /* 0x2000002cff2c7230 */ /* 0x000fe40000004100 */
[C---:B------:R-:W-:Y:S01]  /*3d70*/  FMUL.FTZ R13, R48.reuse, R13 ;  /* 0x0000000d300d7220 */ /* 0x040fe20000410000 */
[----:B------:R-:W-:-:S03]  /*3d80*/  FFMA.FTZ R11, R48, R47, -R11 ;  /* 0x0000002f300b7223 */ /* 0x000fc6000001080b */
[----:B------:R-:W-:Y:S01]  /*3d90*/  FFMA.FTZ R13, R45, R47, R13 ;  /* 0x0000002f2d0d7223 */ /* 0x000fe2000001000d */
[--C-:B------:R-:W-:Y:S02]  /*3da0*/  HADD2.F32 R45, -RZ, R15.reuse.H1_H1 ;  /* 0x3000000fff2d7230 */ /* 0x100fe40000004100 */
[----:B------:R-:W-:Y:S02]  /*3db0*/  HADD2.F32 R47, -RZ, R15.H0_H0 ;  /* 0x2000000fff2f7230 */ /* 0x000fe40000004100 */
[----:B------:R-:W-:Y:S01]  /*3dc0*/  F2FP.F16.F32.PACK_AB R13, R13, R11 ;  /* 0x0000000b0d0d723e */ /* 0x000fe200000000ff */
[-C--:B------:R-:W-:Y:S02]  /*3dd0*/  FMUL.FTZ R15, R45, R46.reuse ;  /* 0x0000002e2d0f7220 */ /* 0x080fe40000410000 */
[C---:B------:R-:W-:Y:S02]  /*3de0*/  FMUL.FTZ R46, R47.reuse, R46 ;  /* 0x0000002e2f2e7220 */ /* 0x040fe40000410000 */
[----:B------:R-:W-:Y:S01]  /*3df0*/  FFMA.FTZ R15, R47, R44, -R15 ;  /* 0x0000002c2f0f7223 */ /* 0x000fe2000001080f */
[----:B------:R-:W-:-:S02]  /*3e00*/  HADD2.F32 R47, -RZ, R108.H1_H1 ;  /* 0x3000006cff2f7230 */ /* 0x000fc40000004100 */
[----:B------:R-:W-:Y:S01]  /*3e10*/  FFMA.FTZ R44, R45, R44, R46 ;  /* 0x0000002c2d2c7223 */ /* 0x000fe2000001002e */
[----:B------:R-:W-:Y:S02]  /*3e20*/  IMAD.MOV.U32 R46, RZ, RZ, R12 ;  /* 0x000000ffff2e7224 */ /* 0x000fe400078e000c */
[--C-:B------:R-:W-:Y:S02]  /*3e30*/  HADD2.F32 R45, -RZ, R107.reuse.H1_H1 ;  /* 0x3000006bff2d7230 */ /* 0x100fe40000004100 */
[----:B------:R-:W-:Y:S01]  /*3e40*/  HADD2.F32 R107, -RZ, R107.H0_H0 ;  /* 0x2000006bff6b7230 */ /* 0x000fe20000004100 */
[----:B------:R-:W-:Y:S01]  /*3e50*/  F2FP.F16.F32.PACK_AB R15, R44, R15 ;  /* 0x0000000f2c0f723e */ /* 0x000fe200000000ff */
[--C-:B------:R-:W-:Y:S02]  /*3e60*/  HADD2.F32 R12, -RZ, R46.reuse.H1_H1 ;  /* 0x3000002eff0c7230 */ /* 0x100fe40000004100 */
[----:B------:R-:W-:-:S03]  /*3e70*/  HADD2.F32 R46, -RZ, R46.H0_H0 ;  /* 0x2000002eff2e7230 */ /* 0x000fc60000004100 */
[----:B------:R-:W-:-:S04]  /*3e80*/  FMUL.FTZ R48, R12, R47 ;  /* 0x0000002f0c307220 */ /* 0x000fc80000410000 */
[C---:B------:R-:W-:Y:S01]  /*3e90*/  FFMA.FTZ R48, R46.reuse, R45, -R48 ;  /* 0x0000002d2e307223 */ /* 0x040fe20000010830 */
[----:B------:R-:W-:-:S04]  /*3ea0*/  FMUL.FTZ R46, R46, R47 ;  /* 0x0000002f2e2e7220 */ /* 0x000fc80000410000 */
[----:B------:R-:W-:Y:S01]  /*3eb0*/  FFMA.FTZ R46, R12, R45, R46 ;  /* 0x0000002d0c2e7223 */ /* 0x000fe2000001002e */
[----:B------:R-:W-:Y:S02]  /*3ec0*/  HADD2.F32 R12, -RZ, R108.H0_H0 ;  /* 0x2000006cff0c7230 */ /* 0x000fe40000004100 */
[--C-:B------:R-:W-:Y:S02]  /*3ed0*/  HADD2.F32 R45, -RZ, R14.reuse.H1_H1 ;  /* 0x3000000eff2d7230 */ /* 0x100fe40000004100 */
[----:B------:R-:W-:Y:S01]  /*3ee0*/  HADD2.F32 R14, -RZ, R14.H0_H0 ;  /* 0x2000000eff0e7230 */ /* 0x000fe20000004100 */
[----:B------:R-:W-:Y:S02]  /*3ef0*/  F2FP.F16.F32.PACK_AB R46, R46, R48 ;  /* 0x000000302e2e723e */ /* 0x000fe400000000ff */
[-C--:B------:R-:W-:Y:S02]  /*3f00*/  FMUL.FTZ R47, R45, R12.reuse ;  /* 0x0000000c2d2f7220 */ /* 0x080fe40000410000 */
[----:B------:R-:W-:-:S02]  /*3f10*/  FMUL.FTZ R12, R14, R12 ;  /* 0x0000000c0e0c7220 */ /* 0x000fc40000410000 */
[-C--:B------:R-:W-:Y:S02]  /*3f20*/  FFMA.FTZ R47, R14, R107.reuse, -R47 ;  /* 0x0000006b0e2f7223 */ /* 0x080fe4000001082f */
[----:B------:R-:W-:-:S05]  /*3f30*/  FFMA.FTZ R12, R45, R107, R12 ;  /* 0x0000006b2d0c7223 */ /* 0x000fca000001000c */
[----:B------:R-:W-:Y:S01]  /*3f40*/  F2FP.F16.F32.PACK_AB R47, R12, R47 ;  /* 0x0000002f0c2f723e */ /* 0x000fe200000000ff */
[----:B------:R-:W-:-:S04]  /*3f50*/  IMAD.MOV.U32 R12, RZ, RZ, R46 ;  /* 0x000000ffff0c7224 */ /* 0x000fc800078e002e */
[----:B------:R-:W-:-:S07]  /*3f60*/  IMAD.MOV.U32 R14, RZ, RZ, R47 ;  /* 0x000000ffff0e7224 */ /* 0x000fce00078e002f */
.L_x_428:
[----:B------:R-:W-:Y:S05]  /*3f70*/  BSYNC B2 ;  /* 0x0000000000027941 */ /* 0x000fea0003800000 */
.L_x_427:
[----:B--2---:R-:W-:Y:S01]  /*3f80*/  MOV R44, R56 ;  /* 0x00000038002c7202 */ /* 0x004fe20000000f00 */
[----:B------:R-:W-:Y:S02]  /*3f90*/  IMAD.SHL.U32 R11, R150, 0x8, RZ ;  /* 0x00000008960b7824 */ /* 0x000fe400078e00ff */
[----:B-1----:R-:W-:Y:S02]  /*3fa0*/  IMAD.MOV.U32 R45, RZ, RZ, R57 ;  /* 0x000000ffff2d7224 */ /* 0x002fe400078e0039 */
[----:B------:R-:W-:-:S05]  /*3fb0*/  IMAD.WIDE R44, R11, 0x2, R44 ;  /* 0x000000020b2c7825 */ /* 0x000fca00078e022c */
[----:B------:R1:W-:Y:S02]  /*3fc0*/  ST.E.128 desc[UR42][R44.64], R12 ;  /* 0x0000000c2c007985 */ /* 0x0003e4000c101d2a */
.L_x_426:
[----:B------:R-:W-:Y:S05]  /*3fd0*/  BSYNC B1 ;  /* 0x0000000000017941 */ /* 0x000fea0003800000 */
.L_x_425:
[----:B------:R-:W-:Y:S01]  /*3fe0*/  LOP3.LUT P3, RZ, R27, 0x8, RZ, 0xc0, !PT ;  /* 0x000000081bff7812 */ /* 0x000fe2000786c0ff */
[----:B------:R-:W-:-:S12]  /*3ff0*/  BSSY B1, `(.L_x_429) ;  /* 0x0000037000017945 */ /* 0x000fd80003800000 */
[----:B------:R-:W-:Y:S05]  /*4000*/  @!P3 BRA `(.L_x_430) ;  /* 0x0000000000d4b947 */ /* 0x000fea0003800000 */
[----:B------:R-:W5:Y:S01]  /*4010*/  LDL R11, [R1+0x24] ;  /* 0x00002400010b7983 */ /* 0x000f620000100800 */
[----:B------:R-:W-:Y:S03]  /*4020*/  BSSY B2, `(.L_x_431) ;  /* 0x0000030000027945 */ /* 0x000fe60003800000 */
[----:B-1-34-:R1:W3:Y:S01]  /*4030*/  LDS.128 R12, [R60+0x17000] ;  /* 0x017000003c0c7984 */ /* 0x01a2e20000000c00 */
[----:B-----5:R-:W-:-:S13]  /*4040*/  ISETP.GE.AND P3, PT, R11, R96, PT ;  /* 0x000000600b00720c */ /* 0x020fda0003f66270 */
[----:B-1-3--:R-:W-:Y:S05]  /*4050*/  @P3 BRA `(.L_x_432) ;  /* 0x0000000000b03947 */ /* 0x00afea0003800000 */
[--C-:B------:R-:W-:Y:S02]  /*4060*/  SHF.R.U64 R11, R40, 0x10, R41.reuse ;  /* 0x00000010280b7819 */ /* 0x100fe40000001229 */
[----:B------:R-:W-:Y:S01]  /*4070*/  SHF.R.U32.HI R40, RZ, 0x10, R41 ;  /* 0x00000010ff287819 */ /* 0x000fe20000011629 */
[----:B------:R-:W-:Y:S01]  /*4080*/  IMAD.MOV.U32 R41, RZ, RZ, R13 ;  /* 0x000000ffff297224 */ /* 0x000fe200078e000d */
[--C-:B------:R-:W-:Y:S01]  /*4090*/  SHF.R.U64 R42, R42, 0x10, R43.reuse ;  /* 0x000000102a2a7819 */ /* 0x100fe2000000122b */
[----:B------:R-:W-:Y:S01]  /*40a0*/  HADD2.F32 R11, -RZ, R11.H0_H0 ;  /* 0x2000000bff0b7230 */ /* 0x000fe20000004100 */
[----:B------:R-:W-:Y:S01]  /*40b0*/  SHF.R.U32.HI R43, RZ, 0x10, R43 ;  /* 0x00000010ff2b7819 */ /* 0x000fe2000001162b */
[----:B------:R-:W-:Y:S02]  /*40c0*/  HADD2.F32 R40, -RZ, R40.H0_H0 ;  /* 0x20000028ff287230 */ /* 0x000fe40000004100 */
[----:B------:R-:W-:Y:S02]  /*40d0*/  HADD2.F32 R42, -RZ, R42.H0_H0 ;  /* 0x2000002aff2a7230 */ /* 0x000fe40000004100 */
[----:B------:R-:W-:-:S02]  /*40e0*/  HADD2.F32 R13, -RZ, R41.H1_H1 ;  /* 0x30000029ff0d7230 */ /* 0x000fc40000004100 */
[----:B------:R-:W-:-:S03]  /*40f0*/  HADD2.F32 R41, -RZ, R41.H0_H0 ;  /* 0x20000029ff297230 */ /* 0x000fc60000004100 */
[-C--:B------:R-:W-:Y:S02]  /*4100*/  FMUL.FTZ R44, R13, R42.reuse ;  /* 0x0000002a0d2c7220 */ /* 0x080fe40000410000 */
[C---:B------:R-:W-:Y:S02]  /*4110*/  FMUL.FTZ R42, R41.reuse, R42 ;  /* 0x0000002a292a7220 */ /* 0x040fe40000410000 */
[-C--:B------:R-:W-:Y:S02]  /*4120*/  FFMA.FTZ R44, R41, R11.reuse, -R44 ;  /* 0x0000000b292c7223 */ /* 0x080fe4000001082c */
[----:B------:R-:W-:Y:S01]  /*4130*/  FFMA.FTZ R42, R13, R11, R42 ;  /* 0x0000000b0d2a7223 */ /* 0x000fe2000001002a */
[----:B------:R-:W-:Y:S02]  /*4140*/  IMAD.MOV.U32 R13, RZ, RZ, R15 ;  /* 0x000000ffff0d7224 */ /* 0x000fe400078e000f */
[----:B------:R-:W-:Y:S02]  /*4150*/  HADD2.F32 R15, -RZ, R43.H0_H0 ;  /* 0x2000002bff0f7230 */ /* 0x000fe40000004100 */
[----:B------:R-:W-:Y:S01]  /*4160*/  F2FP.F16.F32.PACK_AB R42, R42, R44 ;  /* 0x0000002c2a2a723e */ /* 0x000fe200000000ff */
[----:B------:R-:W-:-:S02]  /*4170*/  HADD2.F32 R11, -RZ, R13.H1_H1 ;  /* 0x3000000dff0b7230 */ /* 0x000fc40000004100 */
[----:B------:R-:W-:-:S03]  /*4180*/  HADD2.F32 R13, -RZ, R13.H0_H0 ;  /* 0x2000000dff0d7230 */ /* 0x000fc60000004100 */
[-C--:B------:R-:W-:Y:S02]  /*4190*/  FMUL.FTZ R41, R11, R15.reuse ;  /* 0x0000000f0b297220 */ /* 0x080fe40000410000 */
[C---:B------:R-:W-:Y:S02]  /*41a0*/  FMUL.FTZ R15, R13.reuse, R15 ;  /* 0x0000000f0d0f7220 */ /* 0x040fe40000410000 */
[-C--:B------:R-:W-:Y:S01]  /*41b0*/  FFMA.FTZ R41, R13, R40.reuse, -R41 ;  /* 0x000000280d297223 */ /* 0x080fe20000010829 */
[----:B------:R-:W-:Y:S02]  /*41c0*/  HADD2.F32 R13, -RZ, R106.H0_H0 ;  /* 0x2000006aff0d7230 */ /* 0x000fe40000004100 */
[----:B------:R-:W-:Y:S01]  /*41d0*/  FFMA.FTZ R15, R11, R40, R15 ;  /* 0x000000280b0f7223 */ /* 0x000fe2000001000f */
[--C-:B------:R-:W-:Y:S02]  /*41e0*/  HADD2.F32 R11, -RZ, R12.reuse.H0_H0 ;  /* 0x2000000cff0b7230 */ /* 0x100fe40000004100 */
[----:B------:R-:W-:-:S02]  /*41f0*/  HADD2.F32 R12, -RZ, R12.H1_H1 ;  /* 0x3000000cff0c7230 */ /* 0x000fc40000004100 */
[--C-:B------:R-:W-:Y:S01]  /*4200*/  HADD2.F32 R40, -RZ, R105.reuse.H0_H0 ;  /* 0x20000069ff287230 */ /* 0x100fe20000004100 */
[----:B------:R-:W-:Y:S01]  /*4210*/  F2FP.F16.F32.PACK_AB R15, R15, R41 ;  /* 0x000000290f0f723e */ /* 0x000fe200000000ff */
[----:B------:R-:W-:Y:S02]  /*4220*/  HADD2.F32 R106, -RZ, R106.H1_H1 ;  /* 0x3000006aff6a7230 */ /* 0x000fe40000004100 */
[CC--:B------:R-:W-:Y:S01]  /*4230*/  FMUL.FTZ R43, R12.reuse, R13.reuse ;  /* 0x0000000d0c2b7220 */ /* 0x0c0fe20000410000 */
[C---:B------:R-:W-:Y:S01]  /*4240*/  FMUL.FTZ R13, R11.reuse, R13 ;  /* 0x0000000d0b0d7220 */ /* 0x040fe20000410000 */
[----:B------:R-:W-:Y:S02]  /*4250*/  HADD2.F32 R105, -RZ, R105.H1_H1 ;  /* 0x30000069ff697230 */ /* 0x000fe40000004100 */
[-C--:B------:R-:W-:Y:S01]  /*4260*/  FFMA.FTZ R43, R11, R40.reuse, -R43 ;  /* 0x000000280b2b7223 */ /* 0x080fe2000001082b */
[--C-:B------:R-:W-:Y:S02]  /*4270*/  HADD2.F32 R11, -RZ, R14.reuse.H0_H0 ;  /* 0x2000000eff0b7230 */ /* 0x100fe40000004100 */
[----:B------:R-:W-:Y:S01]  /*4280*/  FFMA.FTZ R13, R12, R40, R13 ;  /* 0x000000280c0d7223 */ /* 0x000fe2000001000d */
[----:B------:R-:W-:-:S04]  /*4290*/  HADD2.F32 R14, -RZ, R14.H1_H1 ;  /* 0x3000000eff0e7230 */ /* 0x000fc80000004100 */
[----:B------:R-:W-:Y:S01]  /*42a0*/  F2FP.F16.F32.PACK_AB R43, R13, R43 ;  /* 0x0000002b0d2b723e */ /* 0x000fe200000000ff */
[CC--:B------:R-:W-:Y:S01]  /*42b0*/  FMUL.FTZ R12, R14.reuse, R106.reuse ;  /* 0x0000006a0e0c7220 */ /* 0x0c0fe20000410000 */
[C---:B------:R-:W-:Y:S01]  /*42c0*/  FMUL.FTZ R106, R11.reuse, R106 ;  /* 0x0000006a0b6a7220 */ /* 0x040fe20000410000 */
[----:B------:R-:W-:Y:S02]  /*42d0*/  IMAD.MOV.U32 R13, RZ, RZ, R42 ;  /* 0x000000ffff0d7224 */ /* 0x000fe400078e002a */
[-C--:B------:R-:W-:Y:S01]  /*42e0*/  FFMA.FTZ R12, R11, R105.reuse, -R12 ;  /* 0x000000690b0c7223 */ /* 0x080fe2000001080c */
[----:B------:R-:W-:-:S05]  /*42f0*/  FFMA.FTZ R105, R14, R105, R106 ;  /* 0x000000690e697223 */ /* 0x000fca000001006a */
[----:B------:R-:W-:Y:S01]  /*4300*/  F2FP.F16.F32.PACK_AB R14, R105, R12 ;  /* 0x0000000c690e723e */ /* 0x000fe200000000ff */
[----:B------:R-:W-:-:S07]  /*4310*/  IMAD.MOV.U32 R12, RZ, RZ, R43 ;  /* 0x000000ffff0c7224 */ /* 0x000fce00078e002b */
.L_x_432:
[----:B------:R-:W-:Y:S05]  /*4320*/  BSYNC B2 ;  /* 0x0000000000027941 */ /* 0x000fea0003800000 */
.L_x_431:
[----:B--2---:R-:W-:-:S04]  /*4330*/  LEA R40, P3, R23, R56, 0x1 ;  /* 0x0000003817287211 */ /* 0x004fc800078608ff */
[----:B------:R-:W-:-:S05]  /*4340*/  LEA.HI.X R41, R23, R57, R154, 0x1, P3 ;  /* 0x0000003917297211 */ /* 0x000fca00018f0c9a */
[----:B------:R1:W-:Y:S04]  /*4350*/  ST.E.128 desc[UR42][R40.64], R12 ;  /* 0x0000000c28007985 */ /* 0x0003e8000c101d2a */
.L_x_430:
[----:B------:R-:W-:Y:S05]  /*4360*/  BSYNC B1 ;  /* 0x0000000000017941 */ /* 0x000fea0003800000 */
.L_x_429:
[----:B------:R-:W-:Y:S01]  /*4370*/  LOP3.LUT P3, RZ, R27, 0x10, RZ, 0xc0, !PT ;  /* 0x000000101bff7812 */ /* 0x000fe2000786c0ff */
[----:B------:R-:W-:-:S12]  /*4380*/  BSSY B1, `(.L_x_433) ;  /* 0x0000036000017945 */ /* 0x000fd80003800000 */
[----:B------:R-:W-:Y:S05]  /*4390*/  @!P3 BRA `(.L_x_434) ;  /* 0x0000000000d0b947 */ /* 0x000fea0003800000 */
[----:B-1-34-:R1:W3:Y:S01]  /*43a0*/  LDS.128 R12, [R61+0x19000] ;  /* 0x019000003d0c7984 */ /* 0x01a2e20000000c00 */
[C---:B--2---:R-:W-:Y:S01]  /*43b0*/  LEA R40, P3, R22.reuse, R56, 0x1 ;  /* 0x0000003816287211 */ /* 0x044fe200078608ff */
[----:B------:R-:W-:Y:S03]  /*43c0*/  BSSY B2, `(.L_x_435) ;  /* 0x0000030000027945 */ /* 0x000fe60003800000 */
[----:B------:R-:W-:Y:S02]  /*43d0*/  LEA.HI.X R41, R22, R57, R153, 0x1, P3 ;  /* 0x0000003916297211 */ /* 0x000fe400018f0c99 */
[----:B------:R-:W-:-:S13]  /*43e0*/  ISETP.GE.AND P3, PT, R155, R96, PT ;  /* 0x000000609b00720c */ /* 0x000fda0003f66270 */
[----:B-1----:R-:W-:Y:S05]  /*43f0*/  @P3 BRA `(.L_x_436) ;  /* 0x0000000000b03947 */ /* 0x002fea0003800000 */
[----:B------:R-:W-:Y:S02]  /*4400*/  SHF.R.U64 R42, R38, 0x10, R39 ;  /* 0x00000010262a7819 */ /* 0x000fe40000001227 */
[----:B---3--:R-:W-:Y:S02]  /*4410*/  MOV R38, R13 ;  /* 0x0000000d00267202 */ /* 0x008fe40000000f00 */
[----:B------:R-:W-:Y:S01]  /*4420*/  SHF.R.U64 R13, R36, 0x10, R37 ;  /* 0x00000010240d7819 */ /* 0x000fe20000001225 */
[----:B------:R-:W-:Y:S01]  /*4430*/  HADD2.F32 R42, -RZ, R42.H0_H0 ;  /* 0x2000002aff2a7230 */ /* 0x000fe20000004100 */
[----:B------:R-:W-:Y:S01]  /*4440*/  SHF.R.U32.HI R39, RZ, 0x10, R39 ;  /* 0x00000010ff277819 */ /* 0x000fe20000011627 */
[--C-:B------:R-:W-:Y:S01]  /*4450*/  HADD2.F32 R11, -RZ, R38.reuse.H1_H1 ;  /* 0x30000026ff0b7230 */ /* 0x100fe20000004100 */
[----:B------:R-:W-:Y:S01]  /*4460*/  SHF.R.U32.HI R37, RZ, 0x10, R37 ;  /* 0x00000010ff257819 */ /* 0x000fe20000011625 */
[----:B------:R-:W-:Y:S02]  /*4470*/  HADD2.F32 R36, -RZ, R38.H0_H0 ;  /* 0x20000026ff247230 */ /* 0x000fe40000004100 */
[----:B------:R-:W-:-:S02]  /*4480*/  HADD2.F32 R13, -RZ, R13.H0_H0 ;  /* 0x2000000dff0d7230 */ /* 0x000fc40000004100 */
[CC--:B------:R-:W-:Y:S01]  /*4490*/  FMUL.FTZ R38, R11.reuse, R42.reuse ;  /* 0x0000002a0b267220 */ /* 0x0c0fe20000410000 */
[----:B------:R-:W-:Y:S02]  /*44a0*/  HADD2.F32 R39, -RZ, R39.H0_H0 ;  /* 0x20000027ff277230 */ /* 0x000fe40000004100 */
[C---:B------:R-:W-:Y:S01]  /*44b0*/  FMUL.FTZ R42, R36.reuse, R42 ;  /* 0x0000002a242a7220 */ /* 0x040fe20000410000 */
[----:B------:R-:W-:Y:S02]  /*44c0*/  HADD2.F32 R37, -RZ, R37.H0_H0 ;  /* 0x20000025ff257230 */ /* 0x000fe40000004100 */
[-C--:B------:R-:W-:Y:S01]  /*44d0*/  FFMA.FTZ R38, R36, R13.reuse, -R38 ;  /* 0x0000000d24267223 */ /* 0x080fe20000010826 */
[----:B------:R-:W-:Y:S02]  /*44e0*/  IMAD.MOV.U32 R36, RZ, RZ, R12 ;  /* 0x000000ffff247224 */ /* 0x000fe400078e000c */
[----:B------:R-:W-:Y:S01]  /*44f0*/  FFMA.FTZ R11, R11, R13, R42 ;  /* 0x0000000d0b0b7223 */ /* 0x000fe2000001002a */
[----:B------:R-:W-:-:S02]  /*4500*/  HADD2.F32 R13, -RZ, R15.H1_H1 ;  /* 0x3000000fff0d7230 */ /* 0x000fc40000004100 */
[----:B------:R-:W-:Y:S02]  /*4510*/  HADD2.F32 R12, -RZ, R15.H0_H0 ;  /* 0x2000000fff0c7230 */ /* 0x000fe40000004100 */
[----:B------:R-:W-:Y:S01]  /*4520*/  F2FP.F16.F32.PACK_AB R11, R11, R38 ;  /* 0x000000260b0b723e */ /* 0x000fe200000000ff */
[CC--:B------:R-:W-:Y:S02]  /*4530*/  FMUL.FTZ R15, R13.reuse, R39.reuse ;  /* 0x000000270d0f7220 */ /* 0x0c0fe40000410000 */
[C---:B------:R-:W-:Y:S01]  /*4540*/  FMUL.FTZ R42, R12.reuse, R39 ;  /* 0x000000270c2a7220 */ /* 0x040fe20000410000 */
[----:B------:R-:W-:Y:S02]  /*4550*/  HADD2.F32 R39, -RZ, R104.H0_H0 ;  /* 0x20000068ff277230 */ /* 0x000fe40000004100 */
[-C--:B------:R-:W-:Y:S01]  /*4560*/  FFMA.FTZ R12, R12, R37.reuse, -R15 ;  /* 0x000000250c0c7223 */ /* 0x080fe2000001080f */
[--C-:B------:R-:W-:Y:S02]  /*4570*/  HADD2.F32 R15, -RZ, R36.reuse.H0_H0 ;  /* 0x20000024ff0f7230 */ /* 0x100fe40000004100 */
[----:B------:R-:W-:Y:S01]  /*4580*/  FFMA.FTZ R13, R13, R37, R42 ;  /* 0x000000250d0d7223 */ /* 0x000fe2000001002a */
[----:B------:R-:W-:-:S02]  /*4590*/  HADD2.F32 R36, -RZ, R36.H1_H1 ;  /* 0x30000024ff247230 */ /* 0x000fc40000004100 */
[--C-:B------:R-:W-:Y:S02]  /*45a0*/  HADD2.F32 R37, -RZ, R103.reuse.H0_H0 ;  /* 0x20000067ff257230 */ /* 0x100fe40000004100 */
[----:B------:R-:W-:Y:S02]  /*45b0*/  HADD2.F32 R104, -RZ, R104.H1_H1 ;  /* 0x30000068ff687230 */ /* 0x000fe40000004100 */
[CC--:B------:R-:W-:Y:S01]  /*45c0*/  FMUL.FTZ R42, R36.reuse, R39.reuse ;  /* 0x00000027242a7220 */ /* 0x0c0fe20000410000 */
[C---:B------:R-:W-:Y:S01]  /*45d0*/  FMUL.FTZ R39, R15.reuse, R39 ;  /* 0x000000270f277220 */ /* 0x040fe20000410000 */
[----:B------:R-:W-:Y:S02]  /*45e0*/  HADD2.F32 R103, -RZ, R103.H1_H1 ;  /* 0x30000067ff677230 */ /* 0x000fe40000004100 */
[-C--:B------:R-:W-:Y:S01]  /*45f0*/  FFMA.FTZ R15, R15, R37.reuse, -R42 ;  /* 0x000000250f0f7223 */ /* 0x080fe2000001082a */
[----:B------:R-:W-:Y:S01]  /*4600*/  FFMA.FTZ R36, R36, R37, R39 ;  /* 0x0000002524247223 */ /* 0x000fe20000010027 */
[----:B------:R-:W-:-:S02]  /*4610*/  HADD2.F32 R37, -RZ, R14.H0_H0 ;  /* 0x2000000eff257230 */ /* 0x000fc40000004100 */
[----:B------:R-:W-:-:S03]  /*4620*/  HADD2.F32 R14, -RZ, R14.H1_H1 ;  /* 0x3000000eff0e7230 */ /* 0x000fc60000004100 */
[CC--:B------:R-:W-:Y:S02]  /*4630*/  FMUL.FTZ R39, R37.reuse, R104.reuse ;  /* 0x0000006825277220 */ /* 0x0c0fe40000410000 */
[C---:B------:R-:W-:Y:S02]  /*4640*/  FMUL.FTZ R42, R14.reuse, R104 ;  /* 0x000000680e2a7220 */ /* 0x040fe40000410000 */
[-C--:B------:R-:W-:Y:S02]  /*4650*/  FFMA.FTZ R39, R14, R103.reuse, R39 ;  /* 0x000000670e277223 */ /* 0x080fe40000010027 */
[----:B------:R-:W-:Y:S01]  /*4660*/  FFMA.FTZ R42, R37, R103, -R42 ;  /* 0x00000067252a7223 */ /* 0x000fe2000001082a */
[----:B------:R-:W-:Y:S01]  /*4670*/  F2FP.F16.F32.PACK_AB R37, R13, R12 ;  /* 0x0000000c0d25723e */ /* 0x000fe200000000ff */
[----:B------:R-:W-:Y:S01]  /*4680*/  IMAD.MOV.U32 R13, RZ, RZ, R11 ;  /* 0x000000ffff0d7224 */ /* 0x000fe200078e000b */
[----:B------:R-:W-:Y:S02]  /*4690*/  F2FP.F16.F32.PACK_AB R12, R36, R15 ;  /* 0x0000000f240c723e */ /* 0x000fe400000000ff */
[----:B------:R-:W-:Y:S01]  /*46a0*/  F2FP.F16.F32.PACK_AB R14, R39, R42 ;  /* 0x0000002a270e723e */ /* 0x000fe200000000ff */
[----:B------:R-:W-:-:S07]  /*46b0*/  IMAD.MOV.U32 R15, RZ, RZ, R37 ;  /* 0x000000ffff0f7224 */ /* 0x000fce00078e0025 */
.L_x_436:
[----:B------:R-:W-:Y:S05]  /*46c0*/  BSYNC B2 ;  /* 0x0000000000027941 */ /* 0x000fea0003800000 */
.L_x_435:
[----:B---3--:R1:W-:Y:S02]  /*46d0*/  ST.E.128 desc[UR42][R40.64], R12 ;  /* 0x0000000c28007985 */ /* 0x0083e4000c101d2a */
.L_x_434:
[----:B------:R-:W-:Y:S05]  /*46e0*/  BSYNC B1 ;  /* 0x0000000000017941 */ /* 0x000fea0003800000 */
.L_x_433:
[----:B------:R-:W-:-:S13]  /*46f0*/  LOP3.LUT P3, RZ, R27, 0x20, RZ, 0xc0, !PT ;  /* 0x000000201bff7812 */ /* 0x000fda000786c0ff */
[----:B------:R-:W-:Y:S05]  /*4700*/  @!P3 BRA `(.L_x_416) ;  /* 0x000000240054b947 */ /* 0x000fea0003800000 */
[----:B------:R-:W5:Y:S01]  /*4710*/  LDL R11, [R1+0x2c] ;  /* 0x00002c00010b7983 */ /* 0x000f620000100800 */
[C---:B--2---:R-:W-:Y:S01]  /*4720*/  LEA R36, P3, R136.reuse, R56, 0x1 ;  /* 0x0000003888247211 */ /* 0x044fe200078608ff */
[----:B------:R-:W-:Y:S02]  /*4730*/  BSSY B1, `(.L_x_437) ;  /* 0x000002f000017945 */ /* 0x000fe40003800000 */
[----:B-1-34-:R1:W2:Y:S01]  /*4740*/  LDS.128 R12, [R60+0x19000] ;  /* 0x019000003c0c7984 */ /* 0x01a2a20000000c00 */
[----:B------:R-:W-:Y:S02]  /*4750*/  LEA.HI.X R37, R136, R57, R152, 0x1, P3 ;  /* 0x0000003988257211 */ /* 0x000fe400018f0c98 */
[----:B-----5:R-:W-:-:S13]  /*4760*/  ISETP.GE.AND P3, PT, R11, R96, PT ;  /* 0x000000600b00720c */ /* 0x020fda0003f66270 */
[----:B-12---:R-:W-:Y:S05]  /*4770*/  @P3 BRA `(.L_x_438) ;  /* 0x0000000000a83947 */ /* 0x006fea0003800000 */
[--C-:B------:R-:W-:Y:S02]  /*4780*/  SHF.R.U64 R11, R34, 0x10, R35.reuse ;  /* 0x00000010220b7819 */ /* 0x100fe40000001223 */
[----:B------:R-:W-:Y:S02]  /*4790*/  SHF.R.U32.HI R40, RZ, 0x10, R35 ;  /* 0x00000010ff287819 */ /* 0x000fe40000011623 */
[--C-:B------:R-:W-:Y:S01]  /*47a0*/  SHF.R.U64 R39, R32, 0x10, R33.reuse ;  /* 0x0000001020277819 */ /* 0x100fe20000001221 */
[----:B------:R-:W-:Y:S01]  /*47b0*/  IMAD.MOV.U32 R32, RZ, RZ, R12 ;  /* 0x000000ffff207224 */ /* 0x000fe200078e000c */
[----:B------:R-:W-:Y:S01]  /*47c0*/  SHF.R.U32.HI R38, RZ, 0x10, R33 ;  /* 0x00000010ff267819 */ /* 0x000fe20000011621 */
[----:B------:R-:W-:Y:S02]  /*47d0*/  HADD2.F32 R35, -RZ, R11.H0_H0 ;  /* 0x2000000bff237230 */ /* 0x000fe40000004100 */
[----:B------:R-:W-:Y:S02]  /*47e0*/  HADD2.F32 R40, -RZ, R40.H0_H0 ;  /* 0x20000028ff287230 */ /* 0x000fe40000004100 */
[----:B------:R-:W-:-:S02]  /*47f0*/  HADD2.F32 R12, -RZ, R13.H1_H1 ;  /* 0x3000000dff0c7230 */ /* 0x000fc40000004100 */
[----:B------:R-:W-:Y:S02]  /*4800*/  HADD2.F32 R11, -RZ, R13.H0_H0 ;  /* 0x2000000dff0b7230 */ /* 0x000fe40000004100 */
[--C-:B------:R-:W-:Y:S02]  /*4810*/  HADD2.F32 R33, -RZ, R15.reuse.H1_H1 ;  /* 0x3000000fff217230 */ /* 0x100fe40000004100 */
[-C--:B------:R-:W-:Y:S01]  /*4820*/  FMUL.FTZ R42, R12, R35.reuse ;  /* 0x000000230c2a7220 */ /* 0x080fe20000410000 */
[----:B------:R-:W-:Y:S02]  /*4830*/  HADD2.F32 R13, -RZ, R15.H0_H0 ;  /* 0x2000000fff0d7230 */ /* 0x000fe40000004100 */
[----:B------:R-:W-:Y:S01]  /*4840*/  FMUL.FTZ R35, R11, R35 ;  /* 0x000000230b237220 */ /* 0x000fe20000410000 */
[----:B------:R-:W-:Y:S02]  /*4850*/  HADD2.F32 R34, -RZ, R39.H0_H0 ;  /* 0x20000027ff227230 */ /* 0x000fe40000004100 */
[----:B------:R-:W-:Y:S01]  /*4860*/  FMUL.FTZ R44, R33, R40 ;  /* 0x00000028212c7220 */ /* 0x000fe20000410000 */
[----:B------:R-:W-:-:S02]  /*4870*/  HADD2.F32 R38, -RZ, R38.H0_H0 ;  /* 0x20000026ff267230 */ /* 0x000fc40000004100 */
[----:B------:R-:W-:Y:S01]  /*4880*/  FMUL.FTZ R40, R13, R40 ;  /* 0x000000280d287220 */ /* 0x000fe20000410000 */
[--C-:B------:R-:W-:Y:S02]  /*4890*/  HADD2.F32 R15, -RZ, R32.reuse.H1_H1 ;  /* 0x30000020ff0f7230 */ /* 0x100fe40000004100 */
[-C--:B------:R-:W-:Y:S01]  /*48a0*/  FFMA.FTZ R11, R11, R34.reuse, -R42 ;  /* 0x000000220b0b7223 */ /* 0x080fe2000001082a */
[----:B------:R-:W-:Y:S01]  /*48b0*/  FFMA.FTZ R12, R12, R34, R35 ;  /* 0x000000220c0c7223 */ /* 0x000fe20000010023 */
[-C--:B------:R-:W-:Y:S01]  /*48c0*/  FFMA.FTZ R42, R33, R38.reuse, R40 ;  /* 0x00000026212a7223 */ /* 0x080fe20000010028 */
[----:B------:R-:W-:Y:S02]  /*48d0*/  HADD2.F32 R35, -RZ, R59.H0_H0 ;  /* 0x2000003bff237230 */ /* 0x000fe40000004100 */
[----:B------:R-:W-:Y:S01]  /*48e0*/  FFMA.FTZ R13, R13, R38, -R44 ;  /* 0x000000260d0d7223 */ /* 0x000fe2000001082c */
[----:B------:R-:W-:Y:S01]  /*48f0*/  HADD2.F32 R32, -RZ, R32.H0_H0 ;  /* 0x20000020ff207230 */ /* 0x000fe20000004100 */
[----:B------:R-:W-:Y:S01]  /*4900*/  F2FP.F16.F32.PACK_AB R11, R12, R11 ;  /* 0x0000000b0c0b723e */ /* 0x000fe200000000ff */
[----:B------:R-:W-:-:S02]  /*4910*/  HADD2.F32 R33, -RZ, R14.H1_H1 ;  /* 0x3000000eff217230 */ /* 0x000fc40000004100 */
[-C--:B------:R-:W-:Y:S01]  /*4920*/  FMUL.FTZ R39, R15, R35.reuse ;  /* 0x000000230f277220 */ /* 0x080fe20000410000 */
[----:B------:R-:W-:Y:S02]  /*4930*/  HADD2.F32 R59, -RZ, R59.H1_H1 ;  /* 0x3000003bff3b7230 */ /* 0x000fe40000004100 */
[----:B------:R-:W-:Y:S01]  /*4940*/  FMUL.FTZ R38, R32, R35 ;  /* 0x0000002320267220 */ /* 0x000fe20000410000 */
[----:B------:R-:W-:Y:S02]  /*4950*/  HADD2.F32 R14, -RZ, R14.H0_H0 ;  /* 0x2000000eff0e7230 */ /* 0x000fe40000004100 */
[--C-:B------:R-:W-:Y:S02]  /*4960*/  HADD2.F32 R34, -RZ, R58.reuse.H0_H0 ;  /* 0x2000003aff227230 */ /* 0x100fe40000004100 */
[-C--:B------:R-:W-:Y:S01]  /*4970*/  FMUL.FTZ R35, R33, R59.reuse ;  /* 0x0000003b21237220 */ /* 0x080fe20000410000 */
[----:B------:R-:W-:Y:S02]  /*4980*/  HADD2.F32 R58, -RZ, R58.H1_H1 ;  /* 0x3000003aff3a7230 */ /* 0x000fe40000004100 */
[----:B------:R-:W-:Y:S01]  /*4990*/  FMUL.FTZ R40, R14, R59 ;  /* 0x0000003b0e287220 */ /* 0x000fe20000410000 */
[-C--:B------:R-:W-:Y:S01]  /*49a0*/  FFMA.FTZ R39, R32, R34.reuse, -R39 ;  /* 0x0000002220277223 */ /* 0x080fe20000010827 */
[----:B------:R-:W-:Y:S01]  /*49b0*/  FFMA.FTZ R38, R15, R34, R38 ;  /* 0x000000220f267223 */ /* 0x000fe20000010026 */
[-C--:B------:R-:W-:Y:S01]  /*49c0*/  FFMA.FTZ R35, R14, R58.reuse, -R35 ;  /* 0x0000003a0e237223 */ /* 0x080fe20000010823 */
[----:B------:R-:W-:Y:S01]  /*49d0*/  FFMA.FTZ R40, R33, R58, R40 ;  /* 0x0000003a21287223 */ /* 0x000fe20000010028 */
[----:B------:R-:W-:Y:S01]  /*49e0*/  F2FP.F16.F32.PACK_AB R15, R42, R13 ;  /* 0x0000000d2a0f723e */ /* 0x000fe200000000ff */
[----:B------:R-:W-:Y:S01]  /*49f0*/  IMAD.MOV.U32 R13, RZ, RZ, R11 ;  /* 0x000000ffff0d7224 */ /* 0x000fe200078e000b */
[----:B------:R-:W-:-:S02]  /*4a00*/  F2FP.F16.F32.PACK_AB R12, R38, R39 ;  /* 0x00000027260c723e */ /* 0x000fc400000000ff */
[----:B------:R-:W-:-:S07]  /*4a10*/  F2FP.F16.F32.PACK_AB R14, R40, R35 ;  /* 0x00000023280e723e */ /* 0x000fce00000000ff */
.L_x_438:
[----:B------:R-:W-:Y:S05]  /*4a20*/  BSYNC B1 ;  /* 0x0000000000017941 */ /* 0x000fea0003800000 */
.L_x_437:
[----:B------:R1:W-:Y:S01]  /*4a30*/  ST.E.128 desc[UR42][R36.64], R12 ;  /* 0x0000000c24007985 */ /* 0x0003e2000c101d2a */
[----:B------:R-:W-:Y:S05]  /*4a40*/  BRA `(.L_x_416) ;  /* 0x0000002000847947 */ /* 0x000fea0003800000 */
.L_x_409:
        /* <DEDUP_REMOVED lines=15> */
[----:B------:R-:W-:Y:S01]  /*4b40*/  IADD3 R15, P2, R66, R14, RZ ;  /* 0x0000000e420f7210 */ /* 0x000fe20007f5e0ff */
[----:B------:R-:W-:Y:S01]  /*4b50*/  ULDC.64 UR4, c[0x0][0x3e8] ;  /* 0x0000fa0000047ab9 */ /* 0x000fe20000000a00 */
[----:B------:R-:W-:Y:S02]  /*4b60*/  CS2R R42, SRZ ;  /* 0x00000000002a7805 */ /* 0x000fe4000001ff00 */
[----:B------:R-:W-:Y:S02]  /*4b70*/  CS2R R40, SRZ ;  /* 0x0000000000287805 */ /* 0x000fe4000001ff00 */
[----:B------:R-:W-:Y:S02]  /*4b80*/  IADD3.X R34, R11, R81, RZ, P2, !PT ;  /* 0x000000510b227210 */ /* 0x000fe400017fe4ff */
[----:B------:R-:W-:Y:S02]  /*4b90*/  CS2R R54, SRZ ;  /* 0x0000000000367805 */ /* 0x000fe4000001ff00 */
[----:B------:R-:W-:-:S02]  /*4ba0*/  IADD3 R13, P2, R62, R12, RZ ;  /* 0x0000000c3e0d7210 */ /* 0x000fc40007f5e0ff */
[----:B------:R-:W-:-:S03]  /*4bb0*/  CS2R R52, SRZ ;  /* 0x0000000000347805 */ /* 0x000fc6000001ff00 */
        /* <DEDUP_REMOVED lines=8> */
[----:B------:R-:W-:Y:S02]  /*4c40*/  CS2R R36, SRZ ;  /* 0x0000000000247805 */ /* 0x000fe4000001ff00 */
[----:B------:R-:W-:Y:S02]  /*4c50*/  CS2R R50, SRZ ;  /* 0x0000000000327805 */ /* 0x000fe4000001ff00 */
[----:B------:R-:W-:-:S05]  /*4c60*/  CS2R R48, SRZ ;  /* 0x0000000000307805 */ /* 0x000fca000001ff00 */
[----:B------:R0:W5:Y:S04]  /*4c70*/  @!P2 LDG.E.128 R40, desc[UR42][R14.64] ;  /* 0x0000002a0e28a981 */ /* 0x000168000c1e1d00 */
[----:B------:R0:W5:Y:S01]  /*4c80*/  @!P2 LDG.E.128 R52, desc[UR42][R12.64] ;  /* 0x0000002a0c34a981 */ /* 0x000162000c1e1d00 */
[----:B------:R-:W-:Y:S02]  /*4c90*/  ISETP.GE.AND P2, PT, R3, R96, PT ;  /* 0x000000600300720c */ /* 0x000fe40003f46270 */
[----:B------:R-:W-:Y:S02]  /*4ca0*/  CS2R R34, SRZ ;  /* 0x0000000000227805 */ /* 0x000fe4000001ff00 */
[----:B------:R-:W-:Y:S02]  /*4cb0*/  CS2R R32, SRZ ;  /* 0x0000000000207805 */ /* 0x000fe4000001ff00 */
[----:B------:R-:W-:-:S02]  /*4cc0*/  CS2R R46, SRZ ;  /* 0x00000000002e7805 */ /* 0x000fc4000001ff00 */
[----:B------:R-:W-:-:S05]  /*4cd0*/  CS2R R44, SRZ ;  /* 0x00000000002c7805 */ /* 0x000fca000001ff00 */
[----:B------:R0:W5:Y:S04]  /*4ce0*/  @!P2 LDG.E.128 R36, desc[UR42][R14.64+0x20] ;  /* 0x0000202a0e24a981 */ /* 0x000168000c1e1d00 */
[----:B------:R0:W5:Y:S01]  /*4cf0*/  @!P2 LDG.E.128 R48, desc[UR42][R12.64+0x20] ;  /* 0x0000202a0c30a981 */ /* 0x000162000c1e1d00 */
[----:B------:R-:W-:-:S13]  /*4d00*/  ISETP.GE.AND P2, PT, R4, R96, PT ;  /* 0x000000600400720c */ /* 0x000fda0003f46270 */
[----:B------:R0:W5:Y:S04]  /*4d10*/  @!P2 LDG.E.128 R32, desc[UR42][R14.64+0x40] ;  /* 0x0000402a0e20a981 */ /* 0x000168000c1e1d00 */
[----:B------:R0:W5:Y:S02]  /*4d20*/  @!P2 LDG.E.128 R44, desc[UR42][R12.64+0x40] ;  /* 0x0000402a0c2ca981 */ /* 0x000164000c1e1d00 */
.L_x_440:
[----:B------:R-:W-:Y:S05]  /*4d30*/  BSYNC B1 ;  /* 0x0000000000017941 */ /* 0x000fea0003800000 */
.L_x_439:
[----:B-----5:R-:W-:Y:S01]  /*4d40*/  IMAD.MOV.U32 R11, RZ, RZ, R34 ;  /* 0x000000ffff0b7224 */ /* 0x020fe200078e0022 */
[----:B------:R-:W-:Y:S01]  /*4d50*/  UISETP.NE.AND UP0, UPT, UR40, 0x3, UPT ;  /* 0x000000032800788c */ /* 0x000fe2000bf05270 */
[----:B0-----:R-:W-:-:S05]  /*4d60*/  IMAD.MOV.U32 R12, RZ, RZ, R35 ;  /* 0x000000ffff0c7224 */ /* 0x001fca00078e0023 */
[----:B------:R-:W-:Y:S01]  /*4d70*/  PRMT R110, R11, 0x5410, R12 ;  /* 0x000054100b6e7816 */ /* 0x000fe2000000000c */
[----:B------:R-:W-:Y:S01]  /*4d80*/  IMAD.MOV.U32 R12, RZ, RZ, R32 ;  /* 0x000000ffff0c7224 */ /* 0x000fe200078e0020 */
[----:B------:R-:W-:Y:S01]  /*4d90*/  PLOP3.LUT P2, PT, PT, PT, UP0, 0x80, 0x0 ;  /* 0x000000000000781c */ /* 0x000fe20003f4f008 */
[----:B------:R-:W-:-:S05]  /*4da0*/  IMAD.MOV.U32 R11, RZ, RZ, R33 ;  /* 0x000000ffff0b7224 */ /* 0x000fca00078e0021 */
[----:B------:R-:W-:Y:S01]  /*4db0*/  PRMT R111, R12, 0x5410, R11 ;  /* 0x000054100c6f7816 */ /* 0x000fe2000000000b */
[----:B------:R-:W-:Y:S01]  /*4dc0*/  IMAD.MOV.U32 R11, RZ, RZ, R39 ;  /* 0x000000ffff0b7224 */ /* 0x000fe200078e0027 */
[----:B------:R-:W-:-:S04]  /*4dd0*/  MOV R12, R38 ;  /* 0x00000026000c7202 */ /* 0x000fc80000000f00 */
[----:B------:R-:W-:Y:S01]  /*4de0*/  PRMT R114, R114, 0x5410, R12 ;  /* 0x0000541072727816 */ /* 0x000fe2000000000c */
[----:B------:R-:W-:Y:S01]  /*4df0*/  IMAD.MOV.U32 R12, RZ, RZ, R36 ;  /* 0x000000ffff0c7224 */ /* 0x000fe200078e0024 */
[----:B------:R-:W-:Y:S01]  /*4e00*/  PRMT R116, R11, 0x7610, R116 ;  /* 0x000076100b747816 */ /* 0x000fe20000000074 */
[----:B------:R-:W-:-:S03]  /*4e10*/  IMAD.MOV.U32 R11, RZ, RZ, R37 ;  /* 0x000000ffff0b7224 */ /* 0x000fc600078e0025 */
[----:B------:R-:W-:Y:S01]  /*4e20*/  PRMT R115, R12, 0x7610, R115 ;  /* 0x000076100c737816 */ /* 0x000fe20000000073 */
[----:B------:R-:W-:Y:S01]  /*4e30*/  IMAD.MOV.U32 R12, RZ, RZ, R43 ;  /* 0x000000ffff0c7224 */ /* 0x000fe200078e002b */
[----:B------:R-:W-:Y:S01]  /*4e40*/  PRMT R117, R11, 0x7610, R117 ;  /* 0x000076100b757816 */ /* 0x000fe20000000075 */
[----:B------:R-:W-:-:S05]  /*4e50*/  IMAD.MOV.U32 R11, RZ, RZ, R42 ;  /* 0x000000ffff0b7224 */ /* 0x000fca00078e002a */
[----:B------:R-:W-:Y:S01]  /*4e60*/  PRMT R118, R11, 0x5410, R12 ;  /* 0x000054100b767816 */ /* 0x000fe2000000000c */
[----:B------:R-:W-:Y:S01]  /*4e70*/  IMAD.MOV.U32 R12, RZ, RZ, R41 ;  /* 0x000000ffff0c7224 */ /* 0x000fe200078e0029 */
[----:B------:R-:W-:-:S04]  /*4e80*/  MOV R11, R40 ;  /* 0x00000028000b7202 */ /* 0x000fc80000000f00 */
[----:B------:R-:W-:Y:S01]  /*4e90*/  PRMT R119, R11, 0x7610, R119 ;  /* 0x000076100b777816 */ /* 0x000fe20000000077 */
[----:B------:R-:W-:Y:S01]  /*4ea0*/  IMAD.MOV.U32 R11, RZ, RZ, R47 ;  /* 0x000000ffff0b7224 */ /* 0x000fe200078e002f */
[----:B------:R-:W-:Y:S01]  /*4eb0*/  PRMT R108, R12, 0x7610, R108 ;  /* 0x000076100c6c7816 */ /* 0x000fe2000000006c */
        /* <DEDUP_REMOVED lines=8> */
[----:B------:R-:W-:Y:S01]  /*4f40*/  IMAD.MOV.U32 R11, RZ, RZ, R48 ;  /* 0x000000ffff0b7224 */ /* 0x000fe200078e0030 */
[----:B------:R-:W-:-:S04]  /*4f50*/  PRMT R114, R12, 0x7610, R114 ;  /* 0x000076100c727816 */ /* 0x000fc80000000072 */
[----:B------:R-:W-:Y:S01]  /*4f60*/  PRMT R115, R115, 0x5410, R11 ;  /* 0x0000541073737816 */ /* 0x000fe2000000000b */
[----:B------:R-:W-:-:S05]  /*4f70*/  IMAD.MOV.U32 R11, RZ, RZ, R49 ;  /* 0x000000ffff0b7224 */ /* 0x000fca00078e0031 */
[----:B------:R-:W-:Y:S01]  /*4f80*/  PRMT R117, R117, 0x5410, R11 ;  /* 0x0000541075757816 */ /* 0x000fe2000000000b */
        /* <DEDUP_REMOVED lines=8> */
[----:B------:R-:W-:Y:S06]  /*5010*/  @!P2 BRA `(.L_x_441) ;  /* 0x000000000004a947 */ /* 0x000fec0003800000 */
[----:B------:R-:W-:Y:S01]  /*5020*/  BPT.TRAP 0x1 ;  /* 0x000000040000795c */ /* 0x000fe20000300000 */
.L_x_441:
[----:B------:R-:W-:Y:S01]  /*5030*/  IMAD R31, R18, 0x8, R2 ;  /* 0x00000008121f7824 */ /* 0x000fe200078e0202 */
[----:B------:R-:W-:Y:S01]  /*5040*/  SHF.L.U32 R79, R138, 0x1f, RZ ;  /* 0x0000001f8a4f7819 */ /* 0x000fe200000006ff */
[----:B------:R-:W-:Y:S03]  /*5050*/  BSSY B1, `(.L_x_442) ;  /* 0x0000003000017945 */ /* 0x000fe60003800000 */
[----:B------:R-:W0:Y:S02]  /*5060*/  SYNCS.PHASECHK.TRANS64.TRYWAIT P4, [R31+URZ+0x2d890], R79 ;  /* 0x02d8904f1f0075a7 */ /* 0x000e24000808017f */
[----:B0-----:R-:W-:Y:S05]  /*5070*/  @!P4 BRA `(.L_x_443) ;  /* 0x00000158005cc947 */ /* 0x001fea0003800000 */
.L_x_677:
[----:B------:R-:W-:Y:S05]  /*5080*/  BSYNC B1 ;  /* 0x0000000000017941 */ /* 0x000fea0003800000 */
.L_x_442:
[----:B------:R-:W-:-:S03]  /*5090*/  UMOV UR4, 0xffffffff ;  /* 0xffffffff00047882 */ /* 0x000fc60000000000 */
[----:B------:R-:W-:Y:S05]  /*50a0*/  BRA.DIV UR4, `(.L_x_444) ;  /* 0x0000015a04647947 */ /* 0x000fea000b800000 */
[----:B------:R1:W2:Y:S04]  /*50b0*/  SHFL.IDX PT, R83, R57, RZ, 0x1e1f ;  /* 0x001e1fff39537589 */ /* 0x0002a800000e0000 */
[----:B------:R1:W3:Y:S02]  /*50c0*/  SHFL.IDX PT, R82, R56, RZ, 0x1e1f ;  /* 0x001e1fff38527589 */ /* 0x0002e400000e0000 */
.L_x_681:
[----:B------:R-:W-:Y:S05]  /*50d0*/  @P3 BRA `(.L_x_416) ;  /* 0x0000001800e03947 */ /* 0x000fea0003800000 */
[----:B------:R-:W4:Y:S01]  /*50e0*/  LDC R11, c[0x0][0x2f4] ;  /* 0x0000bd00ff0b7b82 */ /* 0x000f220000000800 */
[----:B------:R-:W-:Y:S01]  /*50f0*/  ISETP.NE.AND P3, PT, R28, RZ, PT ;  /* 0x000000ff1c00720c */ /* 0x000fe20003f65270 */
[----:B------:R-:W-:Y:S01]  /*5100*/  BSSY B1, `(.L_x_445) ;  /* 0x000007a000017945 */ /* 0x000fe20003800000 */
[----:B----4-:R-:W-:-:S11]  /*5110*/  IMAD.IADD R103, R11, 0x1, -R98 ;  /* 0x000000010b677824 */ /* 0x010fd600078e0a62 */
[----:B------:R-:W-:Y:S05]  /*5120*/  @!P3 BRA `(.L_x_446) ;  /* 0x0000000400dcb947 */ /* 0x000fea0003800000 */
[----:B------:R-:W-:Y:S01]  /*5130*/  SEL R12, R98, R103, !P0 ;  /* 0x00000067620c7207 */ /* 0x000fe20004000000 */
[----:B------:R-:W-:Y:S01]  /*5140*/  BSSY B2, `(.L_x_447) ;  /* 0x000006f000027945 */ /* 0x000fe20003800000 */
[----:B------:R-:W-:Y:S02]  /*5150*/  ISETP.GE.AND P3, PT, R16, R96, PT ;  /* 0x000000601000720c */ /* 0x000fe40003f66270 */
[----:B------:R-:W-:-:S04]  /*5160*/  SHF.R.S32.HI R13, RZ, 0x1f, R12 ;  /* 0x0000001fff0d7819 */ /* 0x000fc8000001140c */
[----:B------:R-:W-:-:S04]  /*5170*/  LEA.HI R13, R13, R12, RZ, 0x4 ;  /* 0x0000000c0d0d7211 */ /* 0x000fc800078f20ff */
[----:B------:R-:W-:-:S04]  /*5180*/  SHF.R.S32.HI R13, RZ, 0x4, R13 ;  /* 0x00000004ff0d7819 */ /* 0x000fc8000001140d */
[----:B------:R-:W-:-:S04]  /*5190*/  LEA.HI.SX32 R104, R70, R13, 0x1d ;  /* 0x0000000d46687211 */ /* 0x000fc800078feaff */
[----:B------:R-:W-:-:S04]  /*51a0*/  SHF.R.S32.HI R12, RZ, 0x1f, R104 ;  /* 0x0000001fff0c7819 */ /* 0x000fc80000011468 */
[----:B------:R-:W-:Y:S01]  /*51b0*/  LEA.HI R12, R12, R104, RZ, 0x2 ;  /* 0x000000680c0c7211 */ /* 0x000fe200078f10ff */
[----:B------:R-:W-:-:S04]  /*51c0*/  IMAD.SHL.U32 R104, R104, 0x8, RZ ;  /* 0x0000000868687824 */ /* 0x000fc800078e00ff */
[----:B------:R-:W-:Y:S01]  /*51d0*/  IMAD.SHL.U32 R12, R12, 0x400, RZ ;  /* 0x000004000c0c7824 */ /* 0x000fe200078e00ff */
[----:B------:R-:W-:-:S04]  /*51e0*/  LOP3.LUT R13, R144, 0x18, R104, 0xf8, !PT ;  /* 0x00000018900d7812 */ /* 0x000fc800078ef868 */
[----:B------:R-:W-:Y:S02]  /*51f0*/  LOP3.LUT R13, R13, R145, RZ, 0x3c, !PT ;  /* 0x000000910d0d7212 */ /* 0x000fe400078e3cff */
[----:B------:R-:W-:-:S04]  /*5200*/  LOP3.LUT R12, R12, 0x7ffff000, RZ, 0xc0, !PT ;  /* 0x7ffff0000c0c7812 */ /* 0x000fc800078ec0ff */
[----:B------:R-:W-:-:S05]  /*5210*/  IADD3 R12, R13, R12, R146 ;  /* 0x0000000c0d0c7210 */ /* 0x000fca0007ffe092 */
[C---:B-1----:R-:W-:Y:S02]  /*5220*/  IMAD R56, R18.reuse, 0x3000, R12 ;  /* 0x0000300012387824 */ /* 0x042fe400078e020c */
[----:B------:R-:W-:Y:S02]  /*5230*/  IMAD R12, R18, 0x3000, R94 ;  /* 0x00003000120c7824 */ /* 0x000fe400078e025e */
[----:B------:R-:W-:-:S03]  /*5240*/  IMAD R56, R56, 0x2, R2 ;  /* 0x0000000238387824 */ /* 0x000fc600078e0202 */
[----:B------:R-:W-:-:S03]  /*5250*/  LEA R12, R12, R2, 0x1 ;  /* 0x000000020c0c7211 */ /* 0x000fc600078e08ff */
[----:B------:R-:W1:Y:S04]  /*5260*/  LDS.128 R56, [R56+0x15400] ;  /* 0x0154000038387984 */ /* 0x000e680000000c00 */
[----:B------:R-:W4:Y:S01]  /*5270*/  LDS.128 R12, [R12+0x15400] ;  /* 0x015400000c0c7984 */ /* 0x000f220000000c00 */
[----:B------:R-:W-:Y:S05]  /*5280*/  @P3 BRA `(.L_x_448) ;  /* 0x0000000400683947 */ /* 0x000fea0003800000 */
[----:B-1----:R-:W-:Y:S01]  /*5290*/  IMAD.MOV.U32 R106, RZ, RZ, R57 ;  /* 0x000000ffff6a7224 */ /* 0x002fe200078e0039 */
[----:B------:R-:W-:Y:S01]  /*52a0*/  SHF.R.U64 R40, R40, 0x10, R41 ;  /* 0x0000001028287819 */ /* 0x000fe20000001229 */
[----:B----4-:R-:W-:Y:S01]  /*52b0*/  IMAD.MOV.U32 R105, RZ, RZ, R13 ;  /* 0x000000ffff697224 */ /* 0x010fe200078e000d */
[----:B------:R-:W-:Y:S01]  /*52c0*/  SHF.R.U32.HI R41, RZ, 0x10, R41 ;  /* 0x00000010ff297819 */ /* 0x000fe20000011629 */
[----:B------:R-:W-:Y:S01]  /*52d0*/  HADD2.F32 R107, -RZ, R107.H0_H0 ;  /* 0x2000006bff6b7230 */ /* 0x000fe20000004100 */
[----:B------:R-:W-:Y:S01]  /*52e0*/  SHF.R.U64 R42, R42, 0x10, R43 ;  /* 0x000000102a2a7819 */ /* 0x000fe2000000122b */
[----:B------:R-:W-:Y:S02]  /*52f0*/  HADD2.F32 R13, -RZ, R106.H0_H0 ;  /* 0x2000006aff0d7230 */ /* 0x000fe40000004100 */
[----:B------:R-:W-:Y:S02]  /*5300*/  HADD2.F32 R109, -RZ, R105.H0_H0 ;  /* 0x20000069ff6d7230 */ /* 0x000fe40000004100 */
[----:B------:R-:W-:-:S02]  /*5310*/  HADD2.F32 R108, -RZ, R108.H0_H0 ;  /* 0x2000006cff6c7230 */ /* 0x000fc40000004100 */
[-C--:B------:R-:W-:Y:S01]  /*5320*/  FMUL.FTZ R57, R13, R107.reuse ;  /* 0x0000006b0d397220 */ /* 0x080fe20000410000 */
[----:B------:R-:W-:Y:S02]  /*5330*/  HADD2.F32 R106, -RZ, R106.H1_H1 ;  /* 0x3000006aff6a7230 */ /* 0x000fe40000004100 */
[C---:B------:R-:W-:Y:S01]  /*5340*/  FMUL.FTZ R107, R109.reuse, R107 ;  /* 0x0000006b6d6b7220 */ /* 0x040fe20000410000 */
[----:B------:R-:W-:Y:S02]  /*5350*/  HADD2.F32 R41, -RZ, R41.H0_H0 ;  /* 0x20000029ff297230 */ /* 0x000fe40000004100 */
[-C--:B------:R-:W-:Y:S01]  /*5360*/  FFMA.FTZ R57, R109, R108.reuse, -R57 ;  /* 0x0000006c6d397223 */ /* 0x080fe20000010839 */
[----:B------:R-:W-:Y:S02]  /*5370*/  HADD2.F32 R109, -RZ, R15.H0_H0 ;  /* 0x2000000fff6d7230 */ /* 0x000fe40000004100 */
[----:B------:R-:W-:Y:S01]  /*5380*/  FFMA.FTZ R13, R13, R108, R107 ;  /* 0x0000006c0d0d7223 */ /* 0x000fe2000001006b */
[--C-:B------:R-:W-:Y:S01]  /*5390*/  SHF.R.U32.HI R107, RZ, 0x10, R53.reuse ;  /* 0x00000010ff6b7819 */ /* 0x100fe20000011635 */
[----:B------:R-:W-:Y:S01]  /*53a0*/  HADD2.F32 R108, -RZ, R118.H1_H1 ;  /* 0x30000076ff6c7230 */ /* 0x000fe20000004100 */
[----:B------:R-:W-:Y:S01]  /*53b0*/  SHF.R.U64 R53, R52, 0x10, R53 ;  /* 0x0000001034357819 */ /* 0x000fe20000001235 */
[----:B------:R-:W-:-:S02]  /*53c0*/  HADD2.F32 R52, -RZ, R105.H1_H1 ;  /* 0x30000069ff347230 */ /* 0x000fc40000004100 */
[----:B------:R-:W-:Y:S02]  /*53d0*/  HADD2.F32 R107, -RZ, R107.H0_H0 ;  /* 0x2000006bff6b7230 */ /* 0x000fe40000004100 */
[----:B------:R-:W-:Y:S02]  /*53e0*/  HADD2.F32 R15, -RZ, R15.H1_H1 ;  /* 0x3000000fff0f7230 */ /* 0x000fe40000004100 */
[----:B------:R-:W-:Y:S02]  /*53f0*/  HADD2.F32 R53, -RZ, R53.H0_H0 ;  /* 0x20000035ff357230 */ /* 0x000fe40000004100 */
[-C--:B------:R-:W-:Y:S01]  /*5400*/  FMUL.FTZ R105, R106, R107.reuse ;  /* 0x0000006b6a697220 */ /* 0x080fe20000410000 */
[C---:B------:R-:W-:Y:S01]  /*5410*/  FMUL.FTZ R107, R52.reuse, R107 ;  /* 0x0000006b346b7220 */ /* 0x040fe20000410000 */
[----:B------:R-:W-:Y:S02]  /*5420*/  HADD2.F32 R40, -RZ, R40.H0_H0 ;  /* 0x20000028ff287230 */ /* 0x000fe40000004100 */
[----:B------:R-:W-:Y:S01]  /*5430*/  FFMA.FTZ R52, R52, R41, -R105 ;  /* 0x0000002934347223 */ /* 0x000fe20000010869 */
[----:B------:R-:W-:-:S02]  /*5440*/  IMAD.MOV.U32 R105, RZ, RZ, R59 ;  /* 0x000000ffff697224 */ /* 0x000fc400078e003b */
[----:B------:R-:W-:Y:S01]  /*5450*/  FFMA.FTZ R41, R106, R41, R107 ;  /* 0x000000296a297223 */ /* 0x000fe2000001006b */
[----:B------:R-:W-:Y:S02]  /*5460*/  HADD2.F32 R106, -RZ, R120.H0_H0 ;  /* 0x20000078ff6a7230 */ /* 0x000fe40000004100 */
[----:B------:R-:W-:Y:S01]  /*5470*/  HADD2.F32 R42, -RZ, R42.H0_H0 ;  /* 0x2000002aff2a7230 */ /* 0x000fe20000004100 */
[----:B------:R-:W-:Y:S01]  /*5480*/  F2FP.F16.F32.PACK_AB R52, R52, R57 ;  /* 0x000000393434723e */ /* 0x000fe200000000ff */
[----:B------:R-:W-:Y:S01]  /*5490*/  HADD2.F32 R107, -RZ, R105.H0_H0 ;  /* 0x20000069ff6b7230 */ /* 0x000fe20000004100 */
[----:B------:R-:W-:-:S03]  /*54a0*/  F2FP.F16.F32.PACK_AB R41, R41, R13 ;  /* 0x0000000d2929723e */ /* 0x000fc600000000ff */
[----:B------:R-:W-:Y:S02]  /*54b0*/  IMAD.MOV.U32 R13, RZ, RZ, R52 ;  /* 0x000000ffff0d7224 */ /* 0x000fe400078e0034 */
[-C--:B------:R-:W-:Y:S01]  /*54c0*/  FMUL.FTZ R59, R107, R106.reuse ;  /* 0x0000006a6b3b7220 */ /* 0x080fe20000410000 */
[C---:B------:R-:W-:Y:S01]  /*54d0*/  FMUL.FTZ R106, R109.reuse, R106 ;  /* 0x0000006a6d6a7220 */ /* 0x040fe20000410000 */
[----:B------:R-:W-:Y:S02]  /*54e0*/  IMAD.MOV.U32 R57, RZ, RZ, R41 ;  /* 0x000000ffff397224 */ /* 0x000fe400078e0029 */
[-C--:B------:R-:W-:Y:S01]  /*54f0*/  FFMA.FTZ R59, R109, R108.reuse, -R59 ;  /* 0x0000006c6d3b7223 */ /* 0x080fe2000001083b */
[----:B------:R-:W-:Y:S01]  /*5500*/  FFMA.FTZ R107, R107, R108, R106 ;  /* 0x0000006c6b6b7223 */ /* 0x000fe2000001006a */
[----:B------:R-:W-:Y:S01]  /*5510*/  SHF.R.U32.HI R106, RZ, 0x10, R43 ;  /* 0x00000010ff6a7819 */ /* 0x000fe2000001162b */
[----:B------:R-:W-:Y:S01]  /*5520*/  HADD2.F32 R109, -RZ, R120.H1_H1 ;  /* 0x30000078ff6d7230 */ /* 0x000fe20000004100 */
[--C-:B------:R-:W-:Y:S01]  /*5530*/  SHF.R.U64 R43, R54, 0x10, R55.reuse ;  /* 0x00000010362b7819 */ /* 0x100fe20000001237 */
[----:B------:R-:W-:Y:S01]  /*5540*/  HADD2.F32 R54, -RZ, R105.H1_H1 ;  /* 0x30000069ff367230 */ /* 0x000fe20000004100 */
[----:B------:R-:W-:Y:S01]  /*5550*/  SHF.R.U32.HI R55, RZ, 0x10, R55 ;  /* 0x00000010ff377819 */ /* 0x000fe20000011637 */
[----:B------:R-:W-:-:S02]  /*5560*/  HADD2.F32 R106, -RZ, R106.H0_H0 ;  /* 0x2000006aff6a7230 */ /* 0x000fc40000004100 */
[----:B------:R-:W-:Y:S02]  /*5570*/  HADD2.F32 R43, -RZ, R43.H0_H0 ;  /* 0x2000002bff2b7230 */ /* 0x000fe40000004100 */
[----:B------:R-:W-:-:S05]  /*5580*/  HADD2.F32 R55, -RZ, R55.H0_H0 ;  /* 0x20000037ff377230 */ /* 0x000fca0000004100 */
[----:B------:R-:W-:-:S04]  /*5590*/  FMUL.FTZ R105, R54, R55 ;  /* 0x0000003736697220 */ /* 0x000fc80000410000 */
[C---:B------:R-:W-:Y:S01]  /*55a0*/  FFMA.FTZ R105, R15.reuse, R106, -R105 ;  /* 0x0000006a0f697223 */ /* 0x040fe20000010869 */
[----:B------:R-:W-:Y:S01]  /*55b0*/  FMUL.FTZ R15, R15, R55 ;  /* 0x000000370f0f7220 */ /* 0x000fe20000410000 */
[----:B------:R-:W-:-:S03]  /*55c0*/  HADD2.F32 R55, -RZ, R119.H0_H0 ;  /* 0x20000077ff377230 */ /* 0x000fc60000004100 */
[----:B------:R-:W-:Y:S01]  /*55d0*/  FFMA.FTZ R15, R54, R106, R15 ;  /* 0x0000006a360f7223 */ /* 0x000fe2000001000f */
[----:B------:R-:W-:Y:S01]  /*55e0*/  HADD2.F32 R54, -RZ, R56.H0_H0 ;  /* 0x20000038ff367230 */ /* 0x000fe20000004100 */
[----:B------:R-:W-:Y:S01]  /*55f0*/  F2FP.F16.F32.PACK_AB R59, R105, R59 ;  /* 0x0000003b693b723e */ /* 0x000fe200000000ff */
[----:B------:R-:W-:Y:S02]  /*5600*/  HADD2.F32 R106, -RZ, R12.H0_H0 ;  /* 0x2000000cff6a7230 */ /* 0x000fe40000004100 */
[----:B------:R-:W-:Y:S02]  /*5610*/  HADD2.F32 R56, -RZ, R56.H1_H1 ;  /* 0x30000038ff387230 */ /* 0x000fe40000004100 */
[-C--:B------:R-:W-:Y:S01]  /*5620*/  FMUL.FTZ R108, R54, R109.reuse ;  /* 0x0000006d366c7220 */ /* 0x080fe20000410000 */
[----:B------:R-:W-:Y:S02]  /*5630*/  HADD2.F32 R12, -RZ, R12.H1_H1 ;  /* 0x3000000cff0c7230 */ /* 0x000fe40000004100 */
[C---:B------:R-:W-:Y:S01]  /*5640*/  FMUL.FTZ R109, R106.reuse, R109 ;  /* 0x0000006d6a6d7220 */ /* 0x040fe20000410000 */
[----:B------:R-:W-:Y:S01]  /*5650*/  F2FP.F16.F32.PACK_AB R107, R15, R107 ;  /* 0x0000006b0f6b723e */ /* 0x000fe200000000ff */
[----:B------:R-:W-:Y:S01]  /*5660*/  FFMA.FTZ R108, R106, R55, -R108 ;  /* 0x000000376a6c7223 */ /* 0x000fe2000001086c */
[----:B------:R-:W-:-:S02]  /*5670*/  HADD2.F32 R106, -RZ, R119.H1_H1 ;  /* 0x30000077ff6a7230 */ /* 0x000fc40000004100 */
[----:B------:R-:W-:Y:S01]  /*5680*/  FFMA.FTZ R109, R54, R55, R109 ;  /* 0x00000037366d7223 */ /* 0x000fe2000001006d */
[-C--:B------:R-:W-:Y:S01]  /*5690*/  FMUL.FTZ R54, R56, R53.reuse ;  /* 0x0000003538367220 */ /* 0x080fe20000410000 */
[C---:B------:R-:W-:Y:S01]  /*56a0*/  FMUL.FTZ R53, R12.reuse, R53 ;  /* 0x000000350c357220 */ /* 0x040fe20000410000 */
[----:B------:R-:W-:Y:S02]  /*56b0*/  HADD2.F32 R55, -RZ, R14.H0_H0 ;  /* 0x2000000eff377230 */ /* 0x000fe40000004100 */
[-C--:B------:R-:W-:Y:S01]  /*56c0*/  FFMA.FTZ R12, R12, R40.reuse, -R54 ;  /* 0x000000280c0c7223 */ /* 0x080fe20000010836 */
[----:B------:R-:W-:Y:S01]  /*56d0*/  FFMA.FTZ R40, R56, R40, R53 ;  /* 0x0000002838287223 */ /* 0x000fe20000010035 */
[----:B------:R-:W-:Y:S02]  /*56e0*/  HADD2.F32 R53, -RZ, R58.H0_H0 ;  /* 0x2000003aff357230 */ /* 0x000fe40000004100 */
[----:B------:R-:W-:Y:S01]  /*56f0*/  HADD2.F32 R54, -RZ, R118.H0_H0 ;  /* 0x20000076ff367230 */ /* 0x000fe20000004100 */
[----:B------:R-:W-:Y:S01]  /*5700*/  F2FP.F16.F32.PACK_AB R12, R12, R108 ;  /* 0x0000006c0c0c723e */ /* 0x000fe200000000ff */
[----:B------:R-:W-:-:S02]  /*5710*/  HADD2.F32 R58, -RZ, R58.H1_H1 ;  /* 0x3000003aff3a7230 */ /* 0x000fc40000004100 */
[-C--:B------:R-:W-:Y:S01]  /*5720*/  FMUL.FTZ R56, R53, R106.reuse ;  /* 0x0000006a35387220 */ /* 0x080fe20000410000 */
[C---:B------:R-:W-:Y:S01]  /*5730*/  FMUL.FTZ R106, R55.reuse, R106 ;  /* 0x0000006a376a7220 */ /* 0x040fe20000410000 */
[----:B------:R-:W-:Y:S01]  /*5740*/  HADD2.F32 R14, -RZ, R14.H1_H1 ;  /* 0x3000000eff0e7230 */ /* 0x000fe20000004100 */
[----:B------:R-:W-:Y:S01]  /*5750*/  F2FP.F16.F32.PACK_AB R40, R40, R109 ;  /* 0x0000006d2828723e */ /* 0x000fe200000000ff */
[-C--:B------:R-:W-:Y:S01]  /*5760*/  FFMA.FTZ R56, R55, R54.reuse, -R56 ;  /* 0x0000003637387223 */ /* 0x080fe20000010838 */
[----:B------:R-:W-:Y:S01]  /*5770*/  FFMA.FTZ R106, R53, R54, R106 ;  /* 0x00000036356a7223 */ /* 0x000fe2000001006a */
[-C--:B------:R-:W-:Y:S01]  /*5780*/  FMUL.FTZ R53, R58, R43.reuse ;  /* 0x0000002b3a357220 */ /* 0x080fe20000410000 */
[C---:B------:R-:W-:Y:S01]  /*5790*/  FMUL.FTZ R43, R14.reuse, R43 ;  /* 0x0000002b0e2b7220 */ /* 0x040fe20000410000 */
[----:B------:R-:W-:Y:S02]  /*57a0*/  IMAD.MOV.U32 R15, RZ, RZ, R59 ;  /* 0x000000ffff0f7224 */ /* 0x000fe400078e003b */
[-C--:B------:R-:W-:Y:S01]  /*57b0*/  FFMA.FTZ R53, R14, R42.reuse, -R53 ;  /* 0x0000002a0e357223 */ /* 0x080fe20000010835 */
[----:B------:R-:W-:Y:S01]  /*57c0*/  FFMA.FTZ R43, R58, R42, R43 ;  /* 0x0000002a3a2b7223 */ /* 0x000fe2000001002b */
[----:B------:R-:W-:-:S03]  /*57d0*/  IMAD.MOV.U32 R59, RZ, RZ, R107 ;  /* 0x000000ffff3b7224 */ /* 0x000fc600078e006b */
[----:B------:R-:W-:Y:S02]  /*57e0*/  F2FP.F16.F32.PACK_AB R53, R53, R56 ;  /* 0x000000383535723e */ /* 0x000fe400000000ff */
[----:B------:R-:W-:Y:S02]  /*57f0*/  F2FP.F16.F32.PACK_AB R43, R43, R106 ;  /* 0x0000006a2b2b723e */ /* 0x000fe400000000ff */
[----:B------:R-:W-:Y:S01]  /*5800*/  MOV R56, R40 ;  /* 0x0000002800387202 */ /* 0x000fe20000000f00 */
[----:B------:R-:W-:Y:S02]  /*5810*/  IMAD.MOV.U32 R14, RZ, RZ, R53 ;  /* 0x000000ffff0e7224 */ /* 0x000fe400078e0035 */
[----:B------:R-:W-:-:S07]  /*5820*/  IMAD.MOV.U32 R58, RZ, RZ, R43 ;  /* 0x000000ffff3a7224 */ /* 0x000fce00078e002b */
.L_x_448:
[----:B------:R-:W-:Y:S05]  /*5830*/  BSYNC B2 ;  /* 0x0000000000027941 */ /* 0x000fea0003800000 */
.L_x_447:
[----:B---3--:R-:W-:-:S04]  /*5840*/  LEA R40, P3, R10, R82, 0x1 ;  /* 0x000000520a287211 */ /* 0x008fc800078608ff */
[----:B--2---:R-:W-:Y:S02]  /*5850*/  LEA.HI.X R41, R10, R83, R91, 0x1, P3 ;  /* 0x000000530a297211 */ /* 0x004fe400018f0c5b */
[----:B------:R-:W-:-:S03]  /*5860*/  ISETP.GE.AND P3, PT, R104, R11, PT ;  /* 0x0000000b6800720c */ /* 0x000fc60003f66270 */
[----:B----4-:R2:W-:Y:S10]  /*5870*/  ST.E.128 desc[UR42][R40.64], R12 ;  /* 0x0000000c28007985 */ /* 0x0105f4000c101d2a */
[----:B--2---:R-:W-:-:S05]  /*5880*/  @!P3 IMAD.WIDE R12, R104, 0x2, R82 ;  /* 0x00000002680cb825 */ /* 0x004fca00078e0252 */
[----:B-1----:R4:W-:Y:S02]  /*5890*/  @!P3 ST.E.128 desc[UR42][R12.64], R56 ;  /* 0x000000380c00b985 */ /* 0x0029e4000c101d2a */
.L_x_446:
[----:B------:R-:W-:Y:S05]  /*58a0*/  BSYNC B1 ;  /* 0x0000000000017941 */ /* 0x000fea0003800000 */
.L_x_445:
[----:B------:R-:W-:Y:S01]  /*58b0*/  ISETP.NE.AND P3, PT, R29, RZ, PT ;  /* 0x000000ff1d00720c */ /* 0x000fe20003f65270 */
[----:B------:R-:W-:-:S12]  /*58c0*/  BSSY B1, `(.L_x_449) ;  /* 0x000007a000017945 */ /* 0x000fd80003800000 */
[----:B------:R-:W-:Y:S05]  /*58d0*/  @!P3 BRA `(.L_x_450) ;  /* 0x0000000400e0b947 */ /* 0x000fea0003800000 */
[----:B------:R-:W-:Y:S01]  /*58e0*/  LOP3.LUT P4, RZ, R19, 0x1, RZ, 0xc0, !PT ;  /* 0x0000000113ff7812 */ /* 0x000fe2000788c0ff */
[----:B------:R-:W-:Y:S01]  /*58f0*/  BSSY B2, `(.L_x_451) ;  /* 0x0000070000027945 */ /* 0x000fe20003800000 */
[----:B------:R-:W-:Y:S02]  /*5900*/  ISETP.GE.AND P3, PT, R3, R96, PT ;  /* 0x000000600300720c */ /* 0x000fe40003f66270 */
[----:B----4-:R-:W-:-:S04]  /*5910*/  SEL R12, R98, R103, !P4 ;  /* 0x00000067620c7207 */ /* 0x010fc80006000000 */
[----:B------:R-:W-:-:S04]  /*5920*/  SHF.R.S32.HI R13, RZ, 0x1f, R12 ;  /* 0x0000001fff0d7819 */ /* 0x000fc8000001140c */
[----:B------:R-:W-:-:S04]  /*5930*/  LEA.HI R13, R13, R12, RZ, 0x4 ;  /* 0x0000000c0d0d7211 */ /* 0x000fc800078f20ff */
[----:B------:R-:W-:-:S04]  /*5940*/  SHF.R.S32.HI R13, RZ, 0x4, R13 ;  /* 0x00000004ff0d7819 */ /* 0x000fc8000001140d */
[----:B------:R-:W-:-:S04]  /*5950*/  LEA.HI.SX32 R52, R5, R13, 0x1d ;  /* 0x0000000d05347211 */ /* 0x000fc800078feaff */
[----:B------:R-:W-:-:S04]  /*5960*/  SHF.R.S32.HI R12, RZ, 0x1f, R52 ;  /* 0x0000001fff0c7819 */ /* 0x000fc80000011434 */
[----:B------:R-:W-:Y:S02]  /*5970*/  LEA.HI R12, R12, R52, RZ, 0x2 ;  /* 0x000000340c0c7211 */ /* 0x000fe400078f10ff */
[----:B------:R-:W-:-:S03]  /*5980*/  SHF.L.U32 R52, R52, 0x3, RZ ;  /* 0x0000000334347819 */ /* 0x000fc600000006ff */
[----:B------:R-:W-:Y:S01]  /*5990*/  IMAD.SHL.U32 R12, R12, 0x400, RZ ;  /* 0x000004000c0c7824 */ /* 0x000fe200078e00ff */
[----:B------:R-:W-:-:S04]  /*59a0*/  LOP3.LUT R13, R144, 0x18, R52, 0xf8, !PT ;  /* 0x00000018900d7812 */ /* 0x000fc800078ef834 */
[----:B------:R-:W-:Y:S02]  /*59b0*/  LOP3.LUT R13, R13, R145, RZ, 0x3c, !PT ;  /* 0x000000910d0d7212 */ /* 0x000fe400078e3cff */
[----:B------:R-:W-:-:S04]  /*59c0*/  LOP3.LUT R12, R12, 0x7ffff000, RZ, 0xc0, !PT ;  /* 0x7ffff0000c0c7812 */ /* 0x000fc800078ec0ff */
[----:B------:R-:W-:-:S05]  /*59d0*/  IADD3 R12, R13, R12, R146 ;  /* 0x0000000c0d0c7210 */ /* 0x000fca0007ffe092 */
[C---:B------:R-:W-:Y:S02]  /*59e0*/  IMAD R40, R18.reuse, 0x3000, R12 ;  /* 0x0000300012287824 */ /* 0x040fe400078e020c */
[----:B------:R-:W-:Y:S02]  /*59f0*/  IMAD R12, R18, 0x3000, R93 ;  /* 0x00003000120c7824 */ /* 0x000fe400078e025d */
[--C-:B------:R-:W-:Y:S02]  /*5a00*/  IMAD R40, R40, 0x2, R2.reuse ;  /* 0x0000000228287824 */ /* 0x100fe400078e0202 */
[----:B------:R-:W-:-:S04]  /*5a10*/  IMAD R12, R12, 0x2, R2 ;  /* 0x000000020c0c7824 */ /* 0x000fc800078e0202 */
[----:B------:R-:W4:Y:S04]  /*5a20*/  LDS.128 R40, [R40+0x15400] ;  /* 0x0154000028287984 */ /* 0x000f280000000c00 */
[----:B------:R-:W0:Y:S01]  /*5a30*/  LDS.128 R12, [R12+0x15400] ;  /* 0x015400000c0c7984 */ /* 0x000e220000000c00 */
[----:B------:R-:W-:Y:S05]  /*5a40*/  @P3 BRA `(.L_x_452) ;  /* 0x0000000400683947 */ /* 0x000fea0003800000 */
[----:B----4-:R-:W-:Y:S01]  /*5a50*/  IMAD.MOV.U32 R54, RZ, RZ, R41 ;  /* 0x000000ffff367224 */ /* 0x010fe200078e0029 */
[----:B------:R-:W-:Y:S01]  /*5a60*/  SHF.R.U64 R36, R36, 0x10, R37 ;  /* 0x0000001024247819 */ /* 0x000fe20000001225 */
[----:B0-----:R-:W-:Y:S01]  /*5a70*/  IMAD.MOV.U32 R53, RZ, RZ, R13 ;  /* 0x000000ffff357224 */ /* 0x001fe200078e000d */
[----:B------:R-:W-:Y:S01]  /*5a80*/  SHF.R.U32.HI R37, RZ, 0x10, R37 ;  /* 0x00000010ff257819 */ /* 0x000fe20000011625 */
[----:B------:R-:W-:Y:S01]  /*5a90*/  HADD2.F32 R55, -RZ, R117.H1_H1 ;  /* 0x30000075ff377230 */ /* 0x000fe20000004100 */
[----:B------:R-:W-:Y:S01]  /*5aa0*/  SHF.R.U64 R38, R38, 0x10, R39 ;  /* 0x0000001026267819 */ /* 0x000fe20000001227 */
[----:B------:R-:W-:Y:S02]  /*5ab0*/  HADD2.F32 R13, -RZ, R54.H0_H0 ;  /* 0x20000036ff0d7230 */ /* 0x000fe40000004100 */
[----:B-1----:R-:W-:Y:S02]  /*5ac0*/  HADD2.F32 R57, -RZ, R53.H0_H0 ;  /* 0x20000035ff397230 */ /* 0x002fe40000004100 */
        /* <DEDUP_REMOVED lines=13> */
[----:B------:R-:W-:Y:S02]  /*5ba0*/  HADD2.F32 R49, -RZ, R49.H0_H0 ;  /* 0x20000031ff317230 */ /* 0x000fe40000004100 */
[----:B------:R-:W-:Y:S02]  /*5bb0*/  HADD2.F32 R38, -RZ, R38.H0_H0 ;  /* 0x20000026ff267230 */ /* 0x000fe40000004100 */
[-C--:B------:R-:W-:Y:S01]  /*5bc0*/  FMUL.FTZ R53, R54, R55.reuse ;  /* 0x0000003736357220 */ /* 0x080fe20000410000 */
[----:B------:R-:W-:-:S03]  /*5bd0*/  FMUL.FTZ R55, R48, R55 ;  /* 0x0000003730377220 */ /* 0x000fc60000410000 */
[-C--:B------:R-:W-:Y:S01]  /*5be0*/  FFMA.FTZ R48, R48, R37.reuse, -R53 ;  /* 0x0000002530307223 */ /* 0x080fe20000010835 */
[----:B------:R-:W-:Y:S02]  /*5bf0*/  HADD2.F32 R53, -RZ, R43.H0_H0 ;  /* 0x2000002bff357230 */ /* 0x000fe40000004100 */
[----:B------:R-:W-:Y:S01]  /*5c00*/  FFMA.FTZ R37, R54, R37, R55 ;  /* 0x0000002536257223 */ /* 0x000fe20000010037 */
[----:B------:R-:W-:Y:S02]  /*5c10*/  HADD2.F32 R54, -RZ, R116.H0_H0 ;  /* 0x20000074ff367230 */ /* 0x000fe40000004100 */
[--C-:B------:R-:W-:Y:S02]  /*5c20*/  HADD2.F32 R55, -RZ, R15.reuse.H0_H0 ;  /* 0x2000000fff377230 */ /* 0x100fe40000004100 */
[----:B------:R-:W-:Y:S01]  /*5c30*/  FMUL.FTZ R57, R53, R56 ;  /* 0x0000003835397220 */ /* 0x000fe20000410000 */
[----:B------:R-:W-:Y:S01]  /*5c40*/  HADD2.F32 R15, -RZ, R15.H1_H1 ;  /* 0x3000000fff0f7230 */ /* 0x000fe20000004100 */
[----:B------:R-:W-:-:S02]  /*5c50*/  F2FP.F16.F32.PACK_AB R41, R48, R41 ;  /* 0x000000293029723e */ /* 0x000fc400000000ff */
[C---:B------:R-:W-:Y:S01]  /*5c60*/  FFMA.FTZ R57, R55.reuse, R54, -R57 ;  /* 0x0000003637397223 */ /* 0x040fe20000010839 */
[----:B------:R-:W-:Y:S01]  /*5c70*/  FMUL.FTZ R55, R55, R56 ;  /* 0x0000003837377220 */ /* 0x000fe20000410000 */
[----:B------:R-:W-:Y:S01]  /*5c80*/  F2FP.F16.F32.PACK_AB R37, R37, R13 ;  /* 0x0000000d2525723e */ /* 0x000fe200000000ff */
[----:B------:R-:W-:Y:S02]  /*5c90*/  IMAD.MOV.U32 R13, RZ, RZ, R41 ;  /* 0x000000ffff0d7224 */ /* 0x000fe400078e0029 */
[----:B------:R-:W-:Y:S01]  /*5ca0*/  FFMA.FTZ R55, R53, R54, R55 ;  /* 0x0000003635377223 */ /* 0x000fe20000010037 */
[----:B------:R-:W-:Y:S01]  /*5cb0*/  SHF.R.U32.HI R53, RZ, 0x10, R39 ;  /* 0x00000010ff357819 */ /* 0x000fe20000011627 */
[----:B------:R-:W-:Y:S01]  /*5cc0*/  IMAD.MOV.U32 R41, RZ, RZ, R37 ;  /* 0x000000ffff297224 */ /* 0x000fe200078e0025 */
        /* <DEDUP_REMOVED lines=9> */
[--C-:B------:R-:W-:Y:S02]  /*5d60*/  HADD2.F32 R43, -RZ, R40.reuse.H0_H0 ;  /* 0x20000028ff2b7230 */ /* 0x100fe40000004100 */
[----:B------:R-:W-:Y:S02]  /*5d70*/  HADD2.F32 R40, -RZ, R40.H1_H1 ;  /* 0x30000028ff287230 */ /* 0x000fe40000004100 */
[----:B------:R-:W-:Y:S01]  /*5d80*/  FFMA.FTZ R15, R50, R53, R15 ;  /* 0x00000035320f7223 */ /* 0x000fe2000001000f */
[--C-:B------:R-:W-:Y:S01]  /*5d90*/  HADD2.F32 R53, -RZ, R115.reuse.H1_H1 ;  /* 0x30000073ff357230 */ /* 0x100fe20000004100 */
[----:B------:R-:W-:Y:S01]  /*5da0*/  F2FP.F16.F32.PACK_AB R51, R51, R57 ;  /* 0x000000393333723e */ /* 0x000fe200000000ff */
[----:B------:R-:W-:Y:S02]  /*5db0*/  HADD2.F32 R50, -RZ, R12.H0_H0 ;  /* 0x2000000cff327230 */ /* 0x000fe40000004100 */
[----:B------:R-:W-:-:S02]  /*5dc0*/  HADD2.F32 R115, -RZ, R115.H0_H0 ;  /* 0x20000073ff737230 */ /* 0x000fc40000004100 */
[-C--:B------:R-:W-:Y:S01]  /*5dd0*/  FMUL.FTZ R54, R43, R53.reuse ;  /* 0x000000352b367220 */ /* 0x080fe20000410000 */
[----:B------:R-:W-:Y:S02]  /*5de0*/  HADD2.F32 R12, -RZ, R12.H1_H1 ;  /* 0x3000000cff0c7230 */ /* 0x000fe40000004100 */
[C---:B------:R-:W-:Y:S01]  /*5df0*/  FMUL.FTZ R53, R50.reuse, R53 ;  /* 0x0000003532357220 */ /* 0x040fe20000410000 */
[----:B------:R-:W-:Y:S01]  /*5e00*/  F2FP.F16.F32.PACK_AB R55, R15, R55 ;  /* 0x000000370f37723e */ /* 0x000fe200000000ff */
[-C--:B------:R-:W-:Y:S01]  /*5e10*/  FFMA.FTZ R54, R50, R115.reuse, -R54 ;  /* 0x0000007332367223 */ /* 0x080fe20000010836 */
[----:B------:R-:W-:Y:S02]  /*5e20*/  IMAD.MOV.U32 R15, RZ, RZ, R51 ;  /* 0x000000ffff0f7224 */ /* 0x000fe400078e0033 */
[----:B------:R-:W-:Y:S01]  /*5e30*/  FFMA.FTZ R53, R43, R115, R53 ;  /* 0x000000732b357223 */ /* 0x000fe20000010035 */
[-C--:B------:R-:W-:Y:S01]  /*5e40*/  FMUL.FTZ R43, R40, R49.reuse ;  /* 0x00000031282b7220 */ /* 0x080fe20000410000 */
[----:B------:R-:W-:-:S03]  /*5e50*/  FMUL.FTZ R49, R12, R49 ;  /* 0x000000310c317220 */ /* 0x000fc60000410000 */
[-C--:B------:R-:W-:Y:S01]  /*5e60*/  FFMA.FTZ R43, R12, R36.reuse, -R43 ;  /* 0x000000240c2b7223 */ /* 0x080fe2000001082b */
[----:B------:R-:W-:Y:S01]  /*5e70*/  FFMA.FTZ R49, R40, R36, R49 ;  /* 0x0000002428317223 */ /* 0x000fe20000010031 */
[----:B------:R-:W-:Y:S02]  /*5e80*/  HADD2.F32 R40, -RZ, R114.H0_H0 ;  /* 0x20000072ff287230 */ /* 0x000fe40000004100 */
[----:B------:R-:W-:Y:S01]  /*5e90*/  HADD2.F32 R12, -RZ, R42.H0_H0 ;  /* 0x2000002aff0c7230 */ /* 0x000fe20000004100 */
[----:B------:R-:W-:Y:S01]  /*5ea0*/  F2FP.F16.F32.PACK_AB R43, R43, R54 ;  /* 0x000000362b2b723e */ /* 0x000fe200000000ff */
[----:B------:R-:W-:Y:S01]  /*5eb0*/  HADD2.F32 R36, -RZ, R14.H0_H0 ;  /* 0x2000000eff247230 */ /* 0x000fe20000004100 */
[----:B------:R-:W-:Y:S01]  /*5ec0*/  F2FP.F16.F32.PACK_AB R49, R49, R53 ;  /* 0x000000353131723e */ /* 0x000fe200000000ff */
[----:B------:R-:W-:Y:S02]  /*5ed0*/  HADD2.F32 R114, -RZ, R114.H1_H1 ;  /* 0x30000072ff727230 */ /* 0x000fe40000004100 */
[----:B------:R-:W-:Y:S01]  /*5ee0*/  FMUL.FTZ R50, R12, R40 ;  /* 0x000000280c327220 */ /* 0x000fe20000410000 */
[----:B------:R-:W-:-:S02]  /*5ef0*/  HADD2.F32 R42, -RZ, R42.H1_H1 ;  /* 0x3000002aff2a7230 */ /* 0x000fc40000004100 */
[C---:B------:R-:W-:Y:S01]  /*5f00*/  FMUL.FTZ R40, R36.reuse, R40 ;  /* 0x0000002824287220 */ /* 0x040fe20000410000 */
[----:B------:R-:W-:Y:S02]  /*5f10*/  HADD2.F32 R14, -RZ, R14.H1_H1 ;  /* 0x3000000eff0e7230 */ /* 0x000fe40000004100 */
[-C--:B------:R-:W-:Y:S01]  /*5f20*/  FFMA.FTZ R50, R36, R114.reuse, -R50 ;  /* 0x0000007224327223 */ /* 0x080fe20000010832 */
[----:B------:R-:W-:Y:S01]  /*5f30*/  FFMA.FTZ R40, R12, R114, R40 ;  /* 0x000000720c287223 */ /* 0x000fe20000010028 */
[-C--:B------:R-:W-:Y:S01]  /*5f40*/  FMUL.FTZ R12, R42, R39.reuse ;  /* 0x000000272a0c7220 */ /* 0x080fe20000410000 */
[----:B------:R-:W-:-:S03]  /*5f50*/  FMUL.FTZ R39, R14, R39 ;  /* 0x000000270e277220 */ /* 0x000fc60000410000 */
[-C--:B------:R-:W-:Y:S01]  /*5f60*/  FFMA.FTZ R12, R14, R38.reuse, -R12 ;  /* 0x000000260e0c7223 */ /* 0x080fe2000001080c */
[----:B------:R-:W-:-:S04]  /*5f70*/  FFMA.FTZ R39, R42, R38, R39 ;  /* 0x000000262a277223 */ /* 0x000fc80000010027 */
[----:B------:R-:W-:Y:S02]  /*5f80*/  F2FP.F16.F32.PACK_AB R50, R12, R50 ;  /* 0x000000320c32723e */ /* 0x000fe400000000ff */
[----:B------:R-:W-:Y:S01]  /*5f90*/  F2FP.F16.F32.PACK_AB R39, R39, R40 ;  /* 0x000000282727723e */ /* 0x000fe200000000ff */
[----:B------:R-:W-:Y:S01]  /*5fa0*/  IMAD.MOV.U32 R40, RZ, RZ, R49 ;  /* 0x000000ffff287224 */ /* 0x000fe200078e0031 */
[----:B------:R-:W-:Y:S01]  /*5fb0*/  MOV R12, R43 ;  /* 0x0000002b000c7202 */ /* 0x000fe20000000f00 */
[----:B------:R-:W-:Y:S01]  /*5fc0*/  IMAD.MOV.U32 R14, RZ, RZ, R50 ;  /* 0x000000ffff0e7224 */ /* 0x000fe200078e0032 */
[----:B------:R-:W-:Y:S01]  /*5fd0*/  MOV R42, R39 ;  /* 0x00000027002a7202 */ /* 0x000fe20000000f00 */
[----:B------:R-:W-:-:S07]  /*5fe0*/  IMAD.MOV.U32 R43, RZ, RZ, R55 ;  /* 0x000000ffff2b7224 */ /* 0x000fce00078e0037 */
.L_x_452:
[----:B------:R-:W-:Y:S05]  /*5ff0*/  BSYNC B2 ;  /* 0x0000000000027941 */ /* 0x000fea0003800000 */
.L_x_451:
[----:B---3--:R-:W-:-:S04]  /*6000*/  LEA R36, P3, R20, R82, 0x1 ;  /* 0x0000005214247211 */ /* 0x008fc800078608ff */
[----:B--2---:R-:W-:Y:S02]  /*6010*/  LEA.HI.X R37, R20, R83, R90, 0x1, P3 ;  /* 0x0000005314257211 */ /* 0x004fe400018f0c5a */
[----:B------:R-:W-:-:S03]  /*6020*/  ISETP.GE.AND P3, PT, R52, R11, PT ;  /* 0x0000000b3400720c */ /* 0x000fc60003f66270 */
[----:B0-----:R0:W-:Y:S10]  /*6030*/  ST.E.128 desc[UR42][R36.64], R12 ;  /* 0x0000000c24007985 */ /* 0x0011f4000c101d2a */
[----:B0-----:R-:W-:-:S05]  /*6040*/  @!P3 IMAD.WIDE R12, R52, 0x2, R82 ;  /* 0x00000002340cb825 */ /* 0x001fca00078e0252 */
[----:B----4-:R0:W-:Y:S02]  /*6050*/  @!P3 ST.E.128 desc[UR42][R12.64], R40 ;  /* 0x000000280c00b985 */ /* 0x0101e4000c101d2a */
.L_x_450:
[----:B------:R-:W-:Y:S05]  /*6060*/  BSYNC B1 ;  /* 0x0000000000017941 */ /* 0x000fea0003800000 */
.L_x_449:
[----:B------:R-:W-:-:S13]  /*6070*/  ISETP.NE.AND P3, PT, R30, RZ, PT ;  /* 0x000000ff1e00720c */ /* 0x000fda0003f65270 */
[----:B------:R-:W-:Y:S05]  /*6080*/  @!P3 BRA `(.L_x_416) ;  /* 0x0000000800f4b947 */ /* 0x000fea0003800000 */
[----:B------:R-:W-:Y:S01]  /*6090*/  LOP3.LUT P4, RZ, R19, 0x2, RZ, 0xc0, !PT ;  /* 0x0000000213ff7812 */ /* 0x000fe2000788c0ff */
[----:B------:R-:W-:Y:S01]  /*60a0*/  BSSY B1, `(.L_x_453) ;  /* 0x000006e000017945 */ /* 0x000fe20003800000 */
[C---:B0--3--:R-:W-:Y:S02]  /*60b0*/  LEA R40, P3, R21.reuse, R82, 0x1 ;  /* 0x0000005215287211 */ /* 0x049fe400078608ff */
[----:B------:R-:W-:Y:S02]  /*60c0*/  SEL R103, R98, R103, !P4 ;  /* 0x0000006762677207 */ /* 0x000fe40006000000 */
[----:B--2---:R-:W-:Y:S02]  /*60d0*/  LEA.HI.X R41, R21, R83, R89, 0x1, P3 ;  /* 0x0000005315297211 */ /* 0x004fe400018f0c59 */
[----:B----4-:R-:W-:Y:S02]  /*60e0*/  SHF.R.S32.HI R12, RZ, 0x1f, R103 ;  /* 0x0000001fff0c7819 */ /* 0x010fe40000011467 */
[----:B------:R-:W-:-:S02]  /*60f0*/  ISETP.GE.AND P3, PT, R4, R96, PT ;  /* 0x000000600400720c */ /* 0x000fc40003f66270 */
[----:B------:R-:W-:-:S04]  /*6100*/  LEA.HI R12, R12, R103, RZ, 0x4 ;  /* 0x000000670c0c7211 */ /* 0x000fc800078f20ff */
[----:B------:R-:W-:-:S04]  /*6110*/  SHF.R.S32.HI R13, RZ, 0x4, R12 ;  /* 0x00000004ff0d7819 */ /* 0x000fc8000001140c */
[----:B------:R-:W-:-:S04]  /*6120*/  LEA.HI.SX32 R13, R6, R13, 0x1d ;  /* 0x0000000d060d7211 */ /* 0x000fc800078feaff */
[----:B------:R-:W-:Y:S01]  /*6130*/  SHF.R.S32.HI R12, RZ, 0x1f, R13 ;  /* 0x0000001fff0c7819 */ /* 0x000fe2000001140d */
[----:B------:R-:W-:-:S03]  /*6140*/  IMAD.SHL.U32 R42, R13, 0x8, RZ ;  /* 0x000000080d2a7824 */ /* 0x000fc600078e00ff */
[----:B------:R-:W-:-:S05]  /*6150*/  LEA.HI R12, R12, R13, RZ, 0x2 ;  /* 0x0000000d0c0c7211 */ /* 0x000fca00078f10ff */
        /* <DEDUP_REMOVED lines=9> */
[----:B------:R-:W0:Y:S04]  /*61f0*/  LDS.128 R36, [R36+0x15400] ;  /* 0x0154000024247984 */ /* 0x000e280000000c00 */
[----:B------:R-:W2:Y:S01]  /*6200*/  LDS.128 R12, [R13+0x15400] ;  /* 0x015400000d0c7984 */ /* 0x000ea20000000c00 */
[----:B------:R-:W-:Y:S05]  /*6210*/  @P3 BRA `(.L_x_454) ;  /* 0x0000000400583947 */ /* 0x000fea0003800000 */
[----:B------:R-:W-:Y:S01]  /*6220*/  HADD2.F32 R48, -RZ, R113.H1_H1 ;  /* 0x30000071ff307230 */ /* 0x000fe20000004100 */
[--C-:B------:R-:W-:Y:S01]  /*6230*/  SHF.R.U64 R32, R32, 0x10, R33.reuse ;  /* 0x0000001020207819 */ /* 0x100fe20000001221 */
[----:B0-----:R-:W-:Y:S01]  /*6240*/  HADD2.F32 R43, -RZ, R37.H0_H0 ;  /* 0x20000025ff2b7230 */ /* 0x001fe20000004100 */
[----:B------:R-:W-:Y:S01]  /*6250*/  SHF.R.U32.HI R33, RZ, 0x10, R33 ;  /* 0x00000010ff217819 */ /* 0x000fe20000011621 */
[----:B--2---:R-:W-:Y:S01]  /*6260*/  HADD2.F32 R50, -RZ, R13.H0_H0 ;  /* 0x2000000dff327230 */ /* 0x004fe20000004100 */
[----:B------:R-:W-:Y:S01]  /*6270*/  SHF.R.U64 R44, R44, 0x10, R45 ;  /* 0x000000102c2c7819 */ /* 0x000fe2000000122d */
[----:B------:R-:W-:Y:S02]  /*6280*/  HADD2.F32 R49, -RZ, R111.H1_H1 ;  /* 0x3000006fff317230 */ /* 0x000fe40000004100 */
[-C--:B------:R-:W-:Y:S01]  /*6290*/  FMUL.FTZ R51, R43, R48.reuse ;  /* 0x000000302b337220 */ /* 0x080fe20000410000 */
[----:B------:R-:W-:Y:S02]  /*62a0*/  HADD2.F32 R37, -RZ, R37.H1_H1 ;  /* 0x30000025ff257230 */ /* 0x000fe40000004100 */
[----:B------:R-:W-:Y:S01]  /*62b0*/  FMUL.FTZ R48, R50, R48 ;  /* 0x0000003032307220 */ /* 0x000fe20000410000 */
[----:B------:R-:W-:Y:S01]  /*62c0*/  SHF.R.U64 R34, R34, 0x10, R35 ;  /* 0x0000001022227819 */ /* 0x000fe20000001223 */
[----:B------:R-:W-:Y:S01]  /*62d0*/  FFMA.FTZ R51, R50, R49, -R51 ;  /* 0x0000003132337223 */ /* 0x000fe20000010833 */
[----:B------:R-:W-:-:S02]  /*62e0*/  HADD2.F32 R113, -RZ, R113.H0_H0 ;  /* 0x20000071ff717230 */ /* 0x000fc40000004100 */
[----:B------:R-:W-:Y:S01]  /*62f0*/  FFMA.FTZ R43, R43, R49, R48 ;  /* 0x000000312b2b7223 */ /* 0x000fe20000010030 */
[----:B------:R-:W-:Y:S01]  /*6300*/  SHF.R.U32.HI R48, RZ, 0x10, R45 ;  /* 0x00000010ff307819 */ /* 0x000fe2000001162d */
[----:B------:R-:W-:Y:S02]  /*6310*/  HADD2.F32 R45, -RZ, R13.H1_H1 ;  /* 0x3000000dff2d7230 */ /* 0x000fe40000004100 */
[----:B------:R-:W-:Y:S02]  /*6320*/  HADD2.F32 R13, -RZ, R33.H0_H0 ;  /* 0x20000021ff0d7230 */ /* 0x000fe40000004100 */
[----:B------:R-:W-:Y:S02]  /*6330*/  HADD2.F32 R48, -RZ, R48.H0_H0 ;  /* 0x20000030ff307230 */ /* 0x000fe40000004100 */
[--C-:B------:R-:W-:Y:S02]  /*6340*/  HADD2.F32 R49, -RZ, R15.reuse.H0_H0 ;  /* 0x2000000fff317230 */ /* 0x100fe40000004100 */
[----:B------:R-:W-:-:S02]  /*6350*/  HADD2.F32 R15, -RZ, R15.H1_H1 ;  /* 0x3000000fff0f7230 */ /* 0x000fc40000004100 */
[-C--:B------:R-:W-:Y:S01]  /*6360*/  FMUL.FTZ R33, R37, R48.reuse ;  /* 0x0000003025217220 */ /* 0x080fe20000410000 */
[C---:B------:R-:W-:Y:S01]  /*6370*/  FMUL.FTZ R48, R45.reuse, R48 ;  /* 0x000000302d307220 */ /* 0x040fe20000410000 */
[----:B------:R-:W-:Y:S02]  /*6380*/  HADD2.F32 R111, -RZ, R111.H0_H0 ;  /* 0x2000006fff6f7230 */ /* 0x000fe40000004100 */
[-C--:B------:R-:W-:Y:S01]  /*6390*/  FFMA.FTZ R33, R45, R13.reuse, -R33 ;  /* 0x0000000d2d217223 */ /* 0x080fe20000010821 */
[----:B------:R-:W-:Y:S01]  /*63a0*/  FFMA.FTZ R13, R37, R13, R48 ;  /* 0x0000000d250d7223 */ /* 0x000fe20000010030 */
[----:B------:R-:W-:Y:S01]  /*63b0*/  MOV R37, R39 ;  /* 0x0000002700257202 */ /* 0x000fe20000000f00 */
[----:B------:R-:W-:Y:S02]  /*63c0*/  HADD2.F32 R39, -RZ, R112.H1_H1 ;  /* 0x30000070ff277230 */ /* 0x000fe40000004100 */
[----:B------:R-:W-:Y:S01]  /*63d0*/  HADD2.F32 R48, -RZ, R110.H1_H1 ;  /* 0x3000006eff307230 */ /* 0x000fe20000004100 */
[----:B------:R-:W-:Y:S01]  /*63e0*/  F2FP.F16.F32.PACK_AB R33, R33, R51 ;  /* 0x000000332121723e */ /* 0x000fe200000000ff */
[--C-:B------:R-:W-:Y:S01]  /*63f0*/  HADD2.F32 R45, -RZ, R37.reuse.H0_H0 ;  /* 0x20000025ff2d7230 */ /* 0x100fe20000004100 */
[----:B------:R-:W-:Y:S01]  /*6400*/  F2FP.F16.F32.PACK_AB R43, R13, R43 ;  /* 0x0000002b0d2b723e */ /* 0x000fe200000000ff */
[----:B------:R-:W-:-:S02]  /*6410*/  HADD2.F32 R37, -RZ, R37.H1_H1 ;  /* 0x30000025ff257230 */ /* 0x000fc40000004100 */
[----:B------:R-:W-:Y:S02]  /*6420*/  IMAD.MOV.U32 R13, RZ, RZ, R33 ;  /* 0x000000ffff0d7224 */ /* 0x000fe400078e0021 */
[-C--:B------:R-:W-:Y:S01]  /*6430*/  FMUL.FTZ R50, R45, R39.reuse ;  /* 0x000000272d327220 */ /* 0x080fe20000410000 */
[----:B------:R-:W-:-:S03]  /*6440*/  FMUL.FTZ R39, R49, R39 ;  /* 0x0000002731277220 */ /* 0x000fc60000410000 */
[-C--:B------:R-:W-:Y:S01]  /*6450*/  FFMA.FTZ R50, R49, R48.reuse, -R50 ;  /* 0x0000003031327223 */ /* 0x080fe20000010832 */
[----:B------:R-:W-:Y:S01]  /*6460*/  FFMA.FTZ R39, R45, R48, R39 ;  /* 0x000000302d277223 */ /* 0x000fe20000010027 */
[----:B------:R-:W-:Y:S02]  /*6470*/  SHF.R.U32.HI R45, RZ, 0x10, R35 ;  /* 0x00000010ff2d7819 */ /* 0x000fe40000011623 */
[--C-:B------:R-:W-:Y:S02]  /*6480*/  SHF.R.U64 R35, R46, 0x10, R47.reuse ;  /* 0x000000102e237819 */ /* 0x100fe4000000122f */
[----:B------:R-:W-:Y:S01]  /*6490*/  SHF.R.U32.HI R46, RZ, 0x10, R47 ;  /* 0x00000010ff2e7819 */ /* 0x000fe2000001162f */
[----:B------:R-:W-:Y:S02]  /*64a0*/  HADD2.F32 R45, -RZ, R45.H0_H0 ;  /* 0x2000002dff2d7230 */ /* 0x000fe40000004100 */
[----:B------:R-:W-:Y:S02]  /*64b0*/  HADD2.F32 R35, -RZ, R35.H0_H0 ;  /* 0x20000023ff237230 */ /* 0x000fe40000004100 */
[----:B------:R-:W-:-:S05]  /*64c0*/  HADD2.F32 R46, -RZ, R46.H0_H0 ;  /* 0x2000002eff2e7230 */ /* 0x000fca0000004100 */
[----:B------:R-:W-:-:S04]  /*64d0*/  FMUL.FTZ R47, R37, R46 ;  /* 0x0000002e252f7220 */ /* 0x000fc80000410000 */
[C---:B------:R-:W-:Y:S01]  /*64e0*/  FFMA.FTZ R47, R15.reuse, R45, -R47 ;  /* 0x0000002d0f2f7223 */ /* 0x040fe2000001082f */
[----:B------:R-:W-:-:S04]  /*64f0*/  FMUL.FTZ R15, R15, R46 ;  /* 0x0000002e0f0f7220 */ /* 0x000fc80000410000 */
[----:B------:R-:W-:Y:S01]  /*6500*/  FFMA.FTZ R15, R37, R45, R15 ;  /* 0x0000002d250f7223 */ /* 0x000fe2000001000f */
[----:B------:R-:W-:Y:S01]  /*6510*/  HADD2.F32 R37, -RZ, R36.H0_H0 ;  /* 0x20000024ff257230 */ /* 0x000fe20000004100 */
[----:B------:R-:W-:Y:S01]  /*6520*/  F2FP.F16.F32.PACK_AB R47, R47, R50 ;  /* 0x000000322f2f723e */ /* 0x000fe200000000ff */
[----:B------:R-:W-:Y:S02]  /*6530*/  HADD2.F32 R45, -RZ, R12.H0_H0 ;  /* 0x2000000cff2d7230 */ /* 0x000fe40000004100 */
[----:B------:R-:W-:Y:S02]  /*6540*/  HADD2.F32 R36, -RZ, R36.H1_H1 ;  /* 0x30000024ff247230 */ /* 0x000fe40000004100 */
[-C--:B------:R-:W-:Y:S01]  /*6550*/  FMUL.FTZ R46, R37, R113.reuse ;  /* 0x00000071252e7220 */ /* 0x080fe20000410000 */
[----:B------:R-:W-:Y:S02]  /*6560*/  HADD2.F32 R12, -RZ, R12.H1_H1 ;  /* 0x3000000cff0c7230 */ /* 0x000fe40000004100 */
[----:B------:R-:W-:Y:S01]  /*6570*/  FMUL.FTZ R113, R45, R113 ;  /* 0x000000712d717220 */ /* 0x000fe20000410000 */
[----:B------:R-:W-:Y:S01]  /*6580*/  F2FP.F16.F32.PACK_AB R39, R15, R39 ;  /* 0x000000270f27723e */ /* 0x000fe200000000ff */
[----:B------:R-:W-:Y:S01]  /*6590*/  FFMA.FTZ R46, R45, R111, -R46 ;  /* 0x0000006f2d2e7223 */ /* 0x000fe2000001082e */
[----:B------:R-:W-:-:S02]  /*65a0*/  HADD2.F32 R45, -RZ, R32.H0_H0 ;  /* 0x20000020ff2d7230 */ /* 0x000fc40000004100 */
[----:B------:R-:W-:Y:S01]  /*65b0*/  FFMA.FTZ R113, R37, R111, R113 ;  /* 0x0000006f25717223 */ /* 0x000fe20000010071 */
[----:B------:R-:W-:Y:S02]  /*65c0*/  HADD2.F32 R37, -RZ, R44.H0_H0 ;  /* 0x2000002cff257230 */ /* 0x000fe40000004100 */
[--C-:B------:R-:W-:Y:S02]  /*65d0*/  HADD2.F32 R32, -RZ, R14.reuse.H0_H0 ;  /* 0x2000000eff207230 */ /* 0x100fe40000004100 */
[----:B------:R-:W-:Y:S02]  /*65e0*/  HADD2.F32 R14, -RZ, R14.H1_H1 ;  /* 0x3000000eff0e7230 */ /* 0x000fe40000004100 */
[-C--:B------:R-:W-:Y:S01]  /*65f0*/  FMUL.FTZ R49, R36, R37.reuse ;  /* 0x0000002524317220 */ /* 0x080fe20000410000 */
[C---:B------:R-:W-:Y:S01]  /*6600*/  FMUL.FTZ R53, R12.reuse, R37 ;  /* 0x000000250c357220 */ /* 0x040fe20000410000 */
[----:B------:R-:W-:Y:S02]  /*6610*/  IMAD.MOV.U32 R15, RZ, RZ, R47 ;  /* 0x000000ffff0f7224 */ /* 0x000fe400078e002f */
[-C--:B------:R-:W-:Y:S01]  /*6620*/  FFMA.FTZ R37, R12, R45.reuse, -R49 ;  /* 0x0000002d0c257223 */ /* 0x080fe20000010831 */
[----:B------:R-:W-:Y:S01]  /*6630*/  FFMA.FTZ R12, R36, R45, R53 ;  /* 0x0000002d240c7223 */ /* 0x000fe20000010035 */
[----:B------:R-:W-:-:S02]  /*6640*/  HADD2.F32 R49, -RZ, R112.H0_H0 ;  /* 0x20000070ff317230 */ /* 0x000fc40000004100 */
[----:B------:R-:W-:Y:S01]  /*6650*/  HADD2.F32 R36, -RZ, R38.H0_H0 ;  /* 0x20000026ff247230 */ /* 0x000fe20000004100 */
[----:B------:R-:W-:Y:S01]  /*6660*/  F2FP.F16.F32.PACK_AB R46, R37, R46 ;  /* 0x0000002e252e723e */ /* 0x000fe200000000ff */
[----:B------:R-:W-:Y:S02]  /*6670*/  HADD2.F32 R45, -RZ, R110.H0_H0 ;  /* 0x2000006eff2d7230 */ /* 0x000fe40000004100 */
[----:B------:R-:W-:Y:S02]  /*6680*/  HADD2.F32 R38, -RZ, R38.H1_H1 ;  /* 0x30000026ff267230 */ /* 0x000fe40000004100 */
[-C--:B------:R-:W-:Y:S01]  /*6690*/  FMUL.FTZ R53, R36, R49.reuse ;  /* 0x0000003124357220 */ /* 0x080fe20000410000 */
[C---:B------:R-:W-:Y:S01]  /*66a0*/  FMUL.FTZ R49, R32.reuse, R49 ;  /* 0x0000003120317220 */ /* 0x040fe20000410000 */
[----:B------:R-:W-:Y:S02]  /*66b0*/  IMAD.MOV.U32 R37, RZ, RZ, R43 ;  /* 0x000000ffff257224 */ /* 0x000fe400078e002b */
[-C--:B------:R-:W-:Y:S01]  /*66c0*/  FFMA.FTZ R32, R32, R45.reuse, -R53 ;  /* 0x0000002d20207223 */ /* 0x080fe20000010835 */
[----:B------:R-:W-:Y:S01]  /*66d0*/  FFMA.FTZ R36, R36, R45, R49 ;  /* 0x0000002d24247223 */ /* 0x000fe20000010031 */
[----:B------:R-:W-:-:S02]  /*66e0*/  HADD2.F32 R45, -RZ, R34.H0_H0 ;  /* 0x20000022ff2d7230 */ /* 0x000fc40000004100 */
[-C--:B------:R-:W-:Y:S01]  /*66f0*/  FMUL.FTZ R53, R14, R35.reuse ;  /* 0x000000230e357220 */ /* 0x080fe20000410000 */
[----:B------:R-:W-:Y:S01]  /*6700*/  FMUL.FTZ R49, R38, R35 ;  /* 0x0000002326317220 */ /* 0x000fe20000410000 */
[----:B------:R-:W-:Y:S01]  /*6710*/  F2FP.F16.F32.PACK_AB R34, R12, R113 ;  /* 0x000000710c22723e */ /* 0x000fe200000000ff */
[----:B------:R-:W-:Y:S02]  /*6720*/  IMAD.MOV.U32 R12, RZ, RZ, R46 ;  /* 0x000000ffff0c7224 */ /* 0x000fe400078e002e */
[-C--:B------:R-:W-:Y:S01]  /*6730*/  FFMA.FTZ R53, R38, R45.reuse, R53 ;  /* 0x0000002d26357223 */ /* 0x080fe20000010035 */
[----:B------:R-:W-:-:S04]  /*6740*/  FFMA.FTZ R35, R14, R45, -R49 ;  /* 0x0000002d0e237223 */ /* 0x000fc80000010831 */
[----:B------:R-:W-:Y:S01]  /*6750*/  F2FP.F16.F32.PACK_AB R38, R53, R36 ;  /* 0x000000243526723e */ /* 0x000fe200000000ff */
[----:B------:R-:W-:Y:S01]  /*6760*/  IMAD.MOV.U32 R36, RZ, RZ, R34 ;  /* 0x000000ffff247224 */ /* 0x000fe200078e0022 */
[----:B------:R-:W-:-:S07]  /*6770*/  F2FP.F16.F32.PACK_AB R14, R35, R32 ;  /* 0x00000020230e723e */ /* 0x000fce00000000ff */
.L_x_454:
[----:B------:R-:W-:Y:S05]  /*6780*/  BSYNC B1 ;  /* 0x0000000000017941 */ /* 0x000fea0003800000 */
.L_x_453:
[----:B--2---:R2:W-:Y:S01]  /*6790*/  ST.E.128 desc[UR42][R40.64], R12 ;  /* 0x0000000c28007985 */ /* 0x0045e2000c101d2a */
[----:B------:R-:W-:-:S13]  /*67a0*/  ISETP.GE.AND P3, PT, R42, R11, PT ;  /* 0x0000000b2a00720c */ /* 0x000fda0003f66270 */
[----:B------:R-:W-:Y:S05]  /*67b0*/  @P3 BRA `(.L_x_416) ;  /* 0x0000000400283947 */ /* 0x000fea0003800000 */
[----:B------:R-:W-:-:S05]  /*67c0*/  IMAD.WIDE R82, R42, 0x2, R82 ;  /* 0x000000022a527825 */ /* 0x000fca00078e0252 */
[----:B0-----:R0:W-:Y:S01]  /*67d0*/  ST.E.128 desc[UR42][R82.64], R36 ;  /* 0x0000002452007985 */ /* 0x0011e2000c101d2a */
[----:B------:R-:W-:Y:S05]  /*67e0*/  BRA `(.L_x_416) ;  /* 0x00000004001c7947 */ /* 0x000fea0003800000 */
.L_x_408:
[----:B------:R-:W-:-:S06]  /*67f0*/  UISETP.NE.AND UP0, UPT, UR40, 0x3, UPT ;  /* 0x000000032800788c */ /* 0x000fcc000bf05270 */
[----:B------:R-:W-:-:S13]  /*6800*/  PLOP3.LUT P2, PT, PT, PT, UP0, 0x80, 0x0 ;  /* 0x000000000000781c */ /* 0x000fda0003f4f008 */
[----:B------:R-:W-:Y:S05]  /*6810*/  @!P2 BRA `(.L_x_455) ;  /* 0x000000000004a947 */ /* 0x000fea0003800000 */
[----:B------:R-:W-:Y:S01]  /*6820*/  BPT.TRAP 0x1 ;  /* 0x000000040000795c */ /* 0x000fe20000300000 */
.L_x_455:
[----:B------:R-:W-:Y:S01]  /*6830*/  LEA R31, R18, R2, 0x3 ;  /* 0x00000002121f7211 */ /* 0x000fe200078e18ff */
[----:B------:R-:W-:Y:S01]  /*6840*/  BSSY B1, `(.L_x_456) ;  /* 0x0000005000017945 */ /* 0x000fe20003800000 */
[----:B------:R-:W-:Y:S02]  /*6850*/  SHF.L.U32 R79, R138, 0x1f, RZ ;  /* 0x0000001f8a4f7819 */ /* 0x000fe400000006ff */
[----:B------:R-:W-:Y:S02]  /*6860*/  SHF.R.S32.HI R76, RZ, 0x1f, R75 ;  /* 0x0000001fff4c7819 */ /* 0x000fe4000001144b */
[----:B------:R-:W0:Y:S02]  /*6870*/  SYNCS.PHASECHK.TRANS64.TRYWAIT P3, [R31+URZ+0x2d890], R79 ;  /* 0x02d8904f1f0075a7 */ /* 0x000e24000806017f */
[----:B0-----:R-:W-:Y:S05]  /*6880*/  @!P3 BRA `(.L_x_457) ;  /* 0x0000014000b8b947 */ /* 0x001fea0003800000 */
.L_x_682:
[----:B------:R-:W-:Y:S05]  /*6890*/  BSYNC B1 ;  /* 0x0000000000017941 */ /* 0x000fea0003800000 */
.L_x_456:
[----:B------:R-:W-:Y:S01]  /*68a0*/  ULDC.64 UR4, c[0x0][0x300] ;  /* 0x0000c00000047ab9 */ /* 0x000fe20000000a00 */
[----:B-----5:R-:W-:Y:S01]  /*68b0*/  SHF.R.S32.HI R77, RZ, 0x1f, R74 ;  /* 0x0000001fff4d7819 */ /* 0x020fe2000001144a */
[----:B------:R-:W-:Y:S01]  /*68c0*/  IMAD R14, R76, UR4, RZ ;  /* 0x000000044c0e7c24 */ /* 0x000fe2000f8e02ff */
[----:B------:R-:W-:Y:S01]  /*68d0*/  ULDC.64 UR6, c[0x0][0x2e8] ;  /* 0x0000ba0000067ab9 */ /* 0x000fe20000000a00 */
[----:B------:R-:W-:-:S04]  /*68e0*/  IMAD.WIDE.U32 R12, R75, UR4, RZ ;  /* 0x000000044b0c7c25 */ /* 0x000fc8000f8e00ff */
[----:B------:R-:W-:Y:S01]  /*68f0*/  IMAD R15, R75, UR5, R14 ;  /* 0x000000054b0f7c24 */ /* 0x000fe2000f8e020e */
[----:B------:R-:W-:Y:S01]  /*6900*/  ULDC.64 UR4, c[0x0][0x310] ;  /* 0x0000c40000047ab9 */ /* 0x000fe20000000a00 */
[----:B------:R-:W-:Y:S02]  /*6910*/  IMAD R78, R11, -0x80, R24 ;  /* 0xffffff800b4e7824 */ /* 0x000fe400078e0218 */
[----:B------:R-:W-:Y:S02]  /*6920*/  IMAD R33, R77, UR4, RZ ;  /* 0x000000044d217c24 */ /* 0x000fe4000f8e02ff */
[----:B------:R-:W-:Y:S01]  /*6930*/  IMAD.IADD R13, R13, 0x1, R15 ;  /* 0x000000010d0d7824 */ /* 0x000fe200078e020f */
[----:B------:R-:W-:Y:S01]  /*6940*/  VIMNMX R78, R78, 0x80, PT ;  /* 0x000000804e4e7848 */ /* 0x000fe20003fe0100 */
[C---:B------:R-:W-:Y:S02]  /*6950*/  IMAD R33, R74.reuse, UR5, R33 ;  /* 0x000000054a217c24 */ /* 0x040fe4000f8e0221 */
[----:B------:R-:W-:Y:S01]  /*6960*/  IMAD.WIDE.U32 R12, R74, UR4, R12 ;  /* 0x000000044a0c7c25 */ /* 0x000fe2000f8e000c */
[----:B------:R-:W-:-:S03]  /*6970*/  ULDC.64 UR4, c[0x0][0x308] ;  /* 0x0000c20000047ab9 */ /* 0x000fc60000000a00 */
[----:B------:R-:W-:Y:S02]  /*6980*/  IMAD.IADD R13, R13, 0x1, R33 ;  /* 0x000000010d0d7824 */ /* 0x000fe400078e0221 */
[----:B------:R-:W-:Y:S01]  /*6990*/  IMAD.WIDE.U32 R12, R137, UR4, R12 ;  /* 0x00000004890c7c25 */ /* 0x000fe2000f8e000c */
[----:B------:R-:W-:-:S03]  /*69a0*/  UMOV UR4, 0xffffffff ;  /* 0xffffffff00047882 */ /* 0x000fc60000000000 */
[----:B------:R-:W-:Y:S01]  /*69b0*/  IMAD R13, R137, UR5, R13 ;  /* 0x00000005890d7c24 */ /* 0x000fe2000f8e020d */
[----:B------:R-:W-:-:S04]  /*69c0*/  LEA R39, P3, R12, UR6, 0x1 ;  /* 0x000000060c277c11 */ /* 0x000fc8000f8608ff */
[----:B------:R-:W-:Y:S02]  /*69d0*/  LEA.HI.X R13, R12, UR7, R13, 0x1, P3 ;  /* 0x000000070c0d7c11 */ /* 0x000fe400098f0c0d */
[----:B------:R-:W-:Y:S01]  /*69e0*/  ISETP.GT.AND P3, PT, R78, R139, PT ;  /* 0x0000008b4e00720c */ /* 0x000fe20003f64270 */
[----:B------:R-:W-:-:S12]  /*69f0*/  BRA.DIV UR4, `(.L_x_458) ;  /* 0x0000014204707947 */ /* 0x000fd8000b800000 */
[----:B------:R1:W2:Y:S04]  /*6a00*/  SHFL.IDX PT, R38, R13, RZ, 0x1e1f ;  /* 0x001e1fff0d267589 */ /* 0x0002a800000e0000 */
[----:B------:R-:W3:Y:S02]  /*6a10*/  SHFL.IDX PT, R39, R39, RZ, 0x1e1f ;  /* 0x001e1fff27277589 */ /* 0x000ee400000e0000 */
.L_x_686:
[----:B------:R-:W-:Y:S05]  /*6a20*/  @!P3 BRA `(.L_x_416) ;  /* 0x00000000008cb947 */ /* 0x000fea0003800000 */
[----:B------:R-:W-:Y:S02]  /*6a30*/  ULDC UR4, c[0x0][0x2f4] ;  /* 0x0000bd0000047ab9 */ /* 0x000fe40000000800 */
[----:B------:R-:W-:Y:S02]  /*6a40*/  ISETP.GE.AND P5, PT, R16, UR4, PT ;  /* 0x0000000410007c0c */ /* 0x000fe4000bfa6270 */
[----:B------:R-:W-:-:S11]  /*6a50*/  ISETP.GE.AND P4, PT, R23, UR4, PT ;  /* 0x0000000417007c0c */ /* 0x000fd6000bf86270 */
[----:B-1----:R-:W1:Y:S01]  /*6a60*/  @!P5 LDS.128 R12, [R61+0x15000] ;  /* 0x015000003d0cd984 */ /* 0x002e620000000c00 */
[----:B---3--:R-:W-:-:S04]  /*6a70*/  @!P5 LEA R36, P3, R16, R39, 0x1 ;  /* 0x000000271024d211 */ /* 0x008fc800078608ff */
[----:B--2---:R-:W-:Y:S02]  /*6a80*/  @!P5 LEA.HI.X R37, R16, R38, R17, 0x1, P3 ;  /* 0x000000261025d211 */ /* 0x004fe400018f0c11 */
[----:B------:R-:W-:-:S04]  /*6a90*/  @!P4 LEA R34, P3, R23, R39, 0x1 ;  /* 0x000000271722c211 */ /* 0x000fc800078608ff */
[----:B------:R-:W-:Y:S02]  /*6aa0*/  @!P4 LEA.HI.X R35, R23, R38, R154, 0x1, P3 ;  /* 0x000000261723c211 */ /* 0x000fe400018f0c9a */
[----:B------:R-:W-:-:S13]  /*6ab0*/  ISETP.GE.AND P3, PT, R22, UR4, PT ;  /* 0x0000000416007c0c */ /* 0x000fda000bf66270 */
[----:B------:R-:W-:-:S04]  /*6ac0*/  @!P3 LEA R32, P6, R22, R39, 0x1 ;  /* 0x000000271620b211 */ /* 0x000fc800078c08ff */
[----:B------:R-:W-:Y:S01]  /*6ad0*/  @!P3 LEA.HI.X R33, R22, R38, R153, 0x1, P6 ;  /* 0x000000261621b211 */ /* 0x000fe200030f0c99 */
[----:B-1----:R1:W-:Y:S01]  /*6ae0*/  @!P5 ST.E.128 desc[UR42][R36.64], R12 ;  /* 0x0000000c2400d985 */ /* 0x0023e2000c101d2a */
[----:B------:R-:W-:-:S13]  /*6af0*/  ISETP.GE.AND P5, PT, R3, UR4, PT ;  /* 0x0000000403007c0c */ /* 0x000fda000bfa6270 */
[----:B------:R-:W2:Y:S01]  /*6b00*/  @!P5 LDS.128 R12, [R60+0x15000] ;  /* 0x015000003c0cd984 */ /* 0x000ea20000000c00 */
[----:B------:R-:W-:Y:S02]  /*6b10*/  @!P5 IMAD.SHL.U32 R11, R147, 0x8, RZ ;  /* 0x00000008930bd824 */ /* 0x000fe400078e00ff */
[----:B-1----:R-:W-:Y:S02]  /*6b20*/  @!P5 IMAD.MOV.U32 R36, RZ, RZ, R39 ;  /* 0x000000ffff24d224 */ /* 0x002fe400078e0027 */
[----:B------:R-:W-:Y:S02]  /*6b30*/  @!P5 IMAD.MOV.U32 R37, RZ, RZ, R38 ;  /* 0x000000ffff25d224 */ /* 0x000fe400078e0026 */
[----:B------:R-:W-:-:S05]  /*6b40*/  @!P5 IMAD.WIDE R36, R11, 0x2, R36 ;  /* 0x000000020b24d825 */ /* 0x000fca00078e0224 */
[----:B--2---:R1:W-:Y:S01]  /*6b50*/  @!P5 ST.E.128 desc[UR42][R36.64], R12 ;  /* 0x0000000c2400d985 */ /* 0x0043e2000c101d2a */
[----:B------:R-:W-:-:S13]  /*6b60*/  ISETP.GE.AND P5, PT, R4, UR4, PT ;  /* 0x0000000404007c0c */ /* 0x000fda000bfa6270 */
[----:B------:R-:W2:Y:S01]  /*6b70*/  @!P5 LDS.128 R12, [R61+0x17000] ;  /* 0x017000003d0cd984 */ /* 0x000ea20000000c00 */
[----:B------:R-:W-:Y:S01]  /*6b80*/  @!P5 SHF.L.U32 R11, R150, 0x3, RZ ;  /* 0x00000003960bd819 */ /* 0x000fe200000006ff */
[----:B-1----:R-:W-:Y:S02]  /*6b90*/  @!P5 IMAD.MOV.U32 R36, RZ, RZ, R39 ;  /* 0x000000ffff24d224 */ /* 0x002fe400078e0027 */
[----:B------:R-:W-:Y:S02]  /*6ba0*/  @!P5 IMAD.MOV.U32 R37, RZ, RZ, R38 ;  /* 0x000000ffff25d224 */ /* 0x000fe400078e0026 */
[----:B------:R-:W-:-:S05]  /*6bb0*/  @!P5 IMAD.WIDE R36, R11, 0x2, R36 ;  /* 0x000000020b24d825 */ /* 0x000fca00078e0224 */
[----:B--2---:R1:W-:Y:S01]  /*6bc0*/  @!P5 ST.E.128 desc[UR42][R36.64], R12 ;  /* 0x0000000c2400d985 */ /* 0x0043e2000c101d2a */
[----:B------:R-:W-:-:S03]  /*6bd0*/  ISETP.GE.AND P5, PT, R136, UR4, PT ;  /* 0x0000000488007c0c */ /* 0x000fc6000bfa6270 */
[----:B------:R-:W2:Y:S10]  /*6be0*/  @!P4 LDS.128 R12, [R60+0x17000] ;  /* 0x017000003c0cc984 */ /* 0x000eb40000000c00 */
[----:B-1----:R-:W-:-:S04]  /*6bf0*/  @!P5 LEA R36, P6, R136, R39, 0x1 ;  /* 0x000000278824d211 */ /* 0x002fc800078c08ff */
[----:B------:R-:W-:Y:S01]  /*6c00*/  @!P5 LEA.HI.X R37, R136, R38, R152, 0x1, P6 ;  /* 0x000000268825d211 */ /* 0x000fe200030f0c98 */
[----:B--2---:R-:W-:Y:S04]  /*6c10*/  @!P4 ST.E.128 desc[UR42][R34.64], R12 ;  /* 0x0000000c2200c985 */ /* 0x004fe8000c101d2a */
[----:B------:R-:W1:Y:S04]  /*6c20*/  @!P3 LDS.128 R12, [R61+0x19000] ;  /* 0x019000003d0cb984 */ /* 0x000e680000000c00 */
[----:B-1----:R-:W-:Y:S04]  /*6c30*/  @!P3 ST.E.128 desc[UR42][R32.64], R12 ;  /* 0x0000000c2000b985 */ /* 0x002fe8000c101d2a */
[----:B------:R-:W1:Y:S04]  /*6c40*/  @!P5 LDS.128 R12, [R60+0x19000] ;  /* 0x019000003c0cd984 */ /* 0x000e680000000c00 */
[----:B-1----:R4:W-:Y:S02]  /*6c50*/  @!P5 ST.E.128 desc[UR42][R36.64], R12 ;  /* 0x0000000c2400d985 */ /* 0x0029e4000c101d2a */
.L_x_416:
[----:B------:R-:W-:Y:S05]  /*6c60*/  BSYNC B0 ;  /* 0x0000000000007941 */ /* 0x000fea0003800000 */
.L_x_407:
[----:B------:R-:W5:Y:S01]  /*6c70*/  S2R R11, SR_TID.X ;  /* 0x00000000000b7919 */ /* 0x000f620000002100 */
[----:B------:R-:W-:Y:S01]  /*6c80*/  @!PT LDS RZ, [RZ] ;  /* 0x00000000fffff984 */ /* 0x000fe20000000800 */
[----:B------:R-:W-:Y:S01]  /*6c90*/  @!PT LDS RZ, [RZ] ;  /* 0x00000000fffff984 */ /* 0x000fe20000000800 */
[----:B------:R-:W-:Y:S01]  /*6ca0*/  @!PT LDS RZ, [RZ] ;  /* 0x00000000fffff984 */ /* 0x000fe20000000800 */
[----:B------:R-:W-:Y:S01]  /*6cb0*/  @!PT LDS RZ, [RZ] ;  /* 0x00000000fffff984 */ /* 0x000fe20000000800 */
[----:B------:R0:W-:Y:S06]  /*6cc0*/  MEMBAR.ALL.CTA ;  /* 0x0000000000007992 */ /* 0x0001ec0000008000 */
[----:B0-----:R-:W0:Y:S01]  /*6cd0*/  FENCE.VIEW.ASYNC.S ;  /* 0x00000000000073c6 */ /* 0x001e220000000000 */
[----:B------:R-:W-:Y:S05]  /*6ce0*/  WARPSYNC.ALL ;  /* 0x0000000000007948 */ /* 0x000fea0003800000 */
[----:B------:R-:W-:Y:S01]  /*6cf0*/  BSSY B0, `(.L_x_459) ;  /* 0x0000008000007945 */ /* 0x000fe20003800000 */
[----:B0-----:R0:W-:Y:S01]  /*6d00*/  BAR.SYNC.DEFER_BLOCKING R101, 0x80 ;  /* 0x000200650000751d */ /* 0x0011e20000010000 */
[----:B-----5:R-:W-:-:S13]  /*6d10*/  LOP3.LUT P3, RZ, R11, 0x7f, RZ, 0xc0, !PT ;  /* 0x0000007f0bff7812 */ /* 0x020fda000786c0ff */
[----:B------:R-:W-:-:S05]  /*6d20*/  @!P3 VIADD R11, R31, 0x2d8a0 ;  /* 0x0002d8a01f0bb836 */ /* 0x000fca0000000000 */
[----:B------:R-:W-:-:S04]  /*6d30*/  @!P3 PRMT R11, RZ, 0x654, R11 ;  /* 0x00000654ff0bb816 */ /* 0x000fc8000000000b */
[----:B------:R0:W-:Y:S01]  /*6d40*/  @!P3 SYNCS.ARRIVE.TRANS64.RED.A1T0 RZ, [R11+URZ], RZ ;  /* 0x000000ff0bffb9a7 */ /* 0x0001e2000810043f */
[----:B------:R-:W-:Y:S05]  /*6d50*/  @!P2 BRA `(.L_x_460) ;  /* 0x000000000004a947 */ /* 0x000fea0003800000 */
[----:B------:R-:W-:Y:S01]  /*6d60*/  BPT.TRAP 0x1 ;  /* 0x000000040000795c */ /* 0x000fe20000300000 */
.L_x_460:
[----:B------:R-:W-:Y:S05]  /*6d70*/  BSYNC B0 ;  /* 0x0000000000007941 */ /* 0x000fea0003800000 */
.L_x_459:
[----:B------:R-:W5:Y:S01]  /*6d80*/  SYNCS.PHASECHK.TRANS64.TRYWAIT P2, [R31+URZ+0x2d8b0], R79 ;  /* 0x02d8b04f1f0075a7 */ /* 0x000f62000804017f */
[----:B------:R-:W-:Y:S04]  /*6d90*/  BSSY B0, `(.L_x_461) ;  /* 0x0000002000007945 */ /* 0x000fe80003800000 */
[----:B-----5:R-:W-:Y:S05]  /*6da0*/  @!P2 BRA `(.L_x_462) ;  /* 0x0000013c00cca947 */ /* 0x020fea0003800000 */
.L_x_687:
[----:B------:R-:W-:Y:S05]  /*6db0*/  BSYNC B0 ;  /* 0x0000000000007941 */ /* 0x000fea0003800000 */
.L_x_461:
[----:B------:R-:W-:Y:S01]  /*6dc0*/  ULDC.64 UR4, c[0x0][0x328] ;  /* 0x0000ca0000047ab9 */ /* 0x000fe20000000a00 */
[----:B------:R-:W-:Y:S01]  /*6dd0*/  ULDC.64 UR6, c[0x0][0x318] ;  /* 0x0000c60000067ab9 */ /* 0x000fe20000000a00 */
[----:B------:R-:W-:Y:S01]  /*6de0*/  IMAD R76, R76, UR4, RZ ;  /* 0x000000044c4c7c24 */ /* 0x000fe2000f8e02ff */
[----:B------:R-:W-:Y:S01]  /*6df0*/  BSSY B0, `(.L_x_463) ;  /* 0x0000033000007945 */ /* 0x000fe20003800000 */
[----:B-1234-:R-:W-:-:S04]  /*6e00*/  IMAD.WIDE.U32 R12, R75, UR4, RZ ;  /* 0x000000044b0c7c25 */ /* 0x01efc8000f8e00ff */
[----:B------:R-:W-:Y:S01]  /*6e10*/  IMAD R75, R75, UR5, R76 ;  /* 0x000000054b4b7c24 */ /* 0x000fe2000f8e024c */
[----:B------:R-:W-:Y:S02]  /*6e20*/  ULDC.64 UR4, c[0x0][0x338] ;  /* 0x0000ce0000047ab9 */ /* 0x000fe40000000a00 */
[----:B------:R-:W-:Y:S02]  /*6e30*/  IMAD R77, R77, UR4, RZ ;  /* 0x000000044d4d7c24 */ /* 0x000fe4000f8e02ff */
[----:B------:R-:W-:Y:S02]  /*6e40*/  IMAD.IADD R13, R13, 0x1, R75 ;  /* 0x000000010d0d7824 */ /* 0x000fe400078e024b */
[C---:B------:R-:W-:Y:S02]  /*6e50*/  IMAD R77, R74.reuse, UR5, R77 ;  /* 0x000000054a4d7c24 */ /* 0x040fe4000f8e024d */
[----:B------:R-:W-:Y:S01]  /*6e60*/  IMAD.WIDE.U32 R12, R74, UR4, R12 ;  /* 0x000000044a0c7c25 */ /* 0x000fe2000f8e000c */
[----:B------:R-:W-:-:S03]  /*6e70*/  ULDC.64 UR4, c[0x0][0x330] ;  /* 0x0000cc0000047ab9 */ /* 0x000fc60000000a00 */
[----:B------:R-:W-:Y:S02]  /*6e80*/  IMAD.IADD R13, R13, 0x1, R77 ;  /* 0x000000010d0d7824 */ /* 0x000fe400078e024d */
[----:B------:R-:W-:-:S04]  /*6e90*/  IMAD.WIDE.U32 R12, R137, UR4, R12 ;  /* 0x00000004890c7c25 */ /* 0x000fc8000f8e000c */
[----:B------:R-:W-:Y:S01]  /*6ea0*/  IMAD R13, R137, UR5, R13 ;  /* 0x00000005890d7c24 */ /* 0x000fe2000f8e020d */
[----:B0-----:R-:W-:-:S04]  /*6eb0*/  LEA R11, P2, R12, UR6, 0x1 ;  /* 0x000000060c0b7c11 */ /* 0x001fc8000f8408ff */
[----:B------:R-:W-:Y:S01]  /*6ec0*/  LEA.HI.X R12, R12, UR7, R13, 0x1, P2 ;  /* 0x000000070c0c7c11 */ /* 0x000fe200090f0c0d */
[----:B------:R0:W1:Y:S01]  /*6ed0*/  SHFL.IDX PT, R36, R11, RZ, 0x1e1f ;  /* 0x001e1fff0b247589 */ /* 0x00006200000e0000 */
[----:B------:R-:W-:-:S03]  /*6ee0*/  ISETP.GT.AND P2, PT, R78, R139, PT ;  /* 0x0000008b4e00720c */ /* 0x000fc60003f44270 */
[----:B------:R0:W2:Y:S10]  /*6ef0*/  SHFL.IDX PT, R37, R12, RZ, 0x1e1f ;  /* 0x001e1fff0c257589 */ /* 0x0000b400000e0000 */
[----:B0-----:R-:W-:Y:S05]  /*6f00*/  @!P2 BRA `(.L_x_464) ;  /* 0x000000000084a947 */ /* 0x001fea0003800000 */
[----:B------:R-:W-:Y:S02]  /*6f10*/  ULDC UR4, c[0x0][0x2f4] ;  /* 0x0000bd0000047ab9 */ /* 0x000fe40000000800 */
[----:B------:R-:W-:Y:S02]  /*6f20*/  ISETP.GE.AND P5, PT, R16, UR4, PT ;  /* 0x0000000410007c0c */ /* 0x000fe4000bfa6270 */
[----:B------:R-:W-:-:S11]  /*6f30*/  ISETP.GE.AND P4, PT, R23, UR4, PT ;  /* 0x0000000417007c0c */ /* 0x000fd6000bf86270 */
[----:B------:R-:W0:Y:S01]  /*6f40*/  @!P5 LDS.128 R12, [R61] ;  /* 0x000000003d0cd984 */ /* 0x000e220000000c00 */
[----:B-1----:R-:W-:-:S04]  /*6f50*/  @!P5 LEA R38, P2, R16, R36, 0x1 ;  /* 0x000000241026d211 */ /* 0x002fc800078408ff */
[----:B--2---:R-:W-:Y:S02]  /*6f60*/  @!P5 LEA.HI.X R39, R16, R37, R17, 0x1, P2 ;  /* 0x000000251027d211 */ /* 0x004fe400010f0c11 */
[----:B------:R-:W-:-:S04]  /*6f70*/  @!P4 LEA R34, P2, R23, R36, 0x1 ;  /* 0x000000241722c211 */ /* 0x000fc800078408ff */
[----:B------:R-:W-:Y:S02]  /*6f80*/  @!P4 LEA.HI.X R35, R23, R37, R154, 0x1, P2 ;  /* 0x000000251723c211 */ /* 0x000fe400010f0c9a */
[----:B------:R-:W-:-:S13]  /*6f90*/  ISETP.GE.AND P2, PT, R22, UR4, PT ;  /* 0x0000000416007c0c */ /* 0x000fda000bf46270 */
[----:B------:R-:W-:-:S04]  /*6fa0*/  @!P2 LEA R32, P6, R22, R36, 0x1 ;  /* 0x000000241620a211 */ /* 0x000fc800078c08ff */
[----:B------:R-:W-:Y:S01]  /*6fb0*/  @!P2 LEA.HI.X R33, R22, R37, R153, 0x1, P6 ;  /* 0x000000251621a211 */ /* 0x000fe200030f0c99 */
[----:B0-----:R0:W-:Y:S01]  /*6fc0*/  @!P5 ST.E.128 desc[UR42][R38.64], R12 ;  /* 0x0000000c2600d985 */ /* 0x0011e2000c101d2a */
[----:B------:R-:W-:-:S13]  /*6fd0*/  ISETP.GE.AND P5, PT, R3, UR4, PT ;  /* 0x0000000403007c0c */ /* 0x000fda000bfa6270 */
[----:B------:R-:W1:Y:S01]  /*6fe0*/  @!P5 LDS.128 R12, [R60] ;  /* 0x000000003c0cd984 */ /* 0x000e620000000c00 */
[----:B------:R-:W-:-:S05]  /*6ff0*/  @!P5 SHF.L.U32 R11, R147, 0x3, RZ ;  /* 0x00000003930bd819 */ /* 0x000fca00000006ff */
[----:B0-----:R-:W-:-:S05]  /*7000*/  @!P5 IMAD.WIDE R38, R11, 0x2, R36 ;  /* 0x000000020b26d825 */ /* 0x001fca00078e0224 */
[----:B-1----:R0:W-:Y:S01]  /*7010*/  @!P5 ST.E.128 desc[UR42][R38.64], R12 ;  /* 0x0000000c2600d985 */ /* 0x0021e2000c101d2a */
[----:B------:R-:W-:-:S13]  /*7020*/  ISETP.GE.AND P5, PT, R4, UR4, PT ;  /* 0x0000000404007c0c */ /* 0x000fda000bfa6270 */
[----:B------:R-:W1:Y:S01]  /*7030*/  @!P5 LDS.128 R12, [R61+0x2000] ;  /* 0x002000003d0cd984 */ /* 0x000e620000000c00 */
[----:B------:R-:W-:Y:S02]  /*7040*/  @!P5 IMAD.SHL.U32 R11, R150, 0x8, RZ ;  /* 0x00000008960bd824 */ /* 0x000fe400078e00ff */
[----:B0-----:R-:W-:Y:S02]  /*7050*/  @!P5 IMAD.MOV.U32 R38, RZ, RZ, R36 ;  /* 0x000000ffff26d224 */ /* 0x001fe400078e0024 */
[----:B------:R-:W-:Y:S02]  /*7060*/  @!P5 IMAD.MOV.U32 R39, RZ, RZ, R37 ;  /* 0x000000ffff27d224 */ /* 0x000fe400078e0025 */
[----:B------:R-:W-:-:S05]  /*7070*/  @!P5 IMAD.WIDE R38, R11, 0x2, R38 ;  /* 0x000000020b26d825 */ /* 0x000fca00078e0226 */
[----:B-1----:R-:W-:Y:S01]  /*7080*/  @!P5 ST.E.128 desc[UR42][R38.64], R12 ;  /* 0x0000000c2600d985 */ /* 0x002fe2000c101d2a */
[----:B------:R-:W-:-:S03]  /*7090*/  ISETP.GE.AND P5, PT, R136, UR4, PT ;  /* 0x0000000488007c0c */ /* 0x000fc6000bfa6270 */
[----:B------:R-:W0:Y:S10]  /*70a0*/  @!P4 LDS.128 R12, [R60+0x2000] ;  /* 0x002000003c0cc984 */ /* 0x000e340000000c00 */
[----:B------:R-:W-:-:S04]  /*70b0*/  @!P5 LEA R36, P6, R136, R36, 0x1 ;  /* 0x000000248824d211 */ /* 0x000fc800078c08ff */
[----:B------:R-:W-:Y:S01]  /*70c0*/  @!P5 LEA.HI.X R37, R136, R37, R152, 0x1, P6 ;  /* 0x000000258825d211 */ /* 0x000fe200030f0c98 */
[----:B0-----:R-:W-:Y:S04]  /*70d0*/  @!P4 ST.E.128 desc[UR42][R34.64], R12 ;  /* 0x0000000c2200c985 */ /* 0x001fe8000c101d2a */
[----:B------:R-:W0:Y:S04]  /*70e0*/  @!P2 LDS.128 R12, [R61+0x4000] ;  /* 0x004000003d0ca984 */ /* 0x000e280000000c00 */
[----:B0-----:R-:W-:Y:S04]  /*70f0*/  @!P2 ST.E.128 desc[UR42][R32.64], R12 ;  /* 0x0000000c2000a985 */ /* 0x001fe8000c101d2a */
[----:B------:R-:W0:Y:S04]  /*7100*/  @!P5 LDS.128 R12, [R60+0x4000] ;  /* 0x004000003c0cd984 */ /* 0x000e280000000c00 */
[----:B0-----:R0:W-:Y:S02]  /*7110*/  @!P5 ST.E.128 desc[UR42][R36.64], R12 ;  /* 0x0000000c2400d985 */ /* 0x0011e4000c101d2a */
.L_x_464:
[----:B------:R-:W-:Y:S05]  /*7120*/  BSYNC B0 ;  /* 0x0000000000007941 */ /* 0x000fea0003800000 */
.L_x_463:
[----:B------:R-:W-:Y:S01]  /*7130*/  @!PT LDS RZ, [RZ] ;  /* 0x00000000fffff984 */ /* 0x000fe20000000800 */
[----:B------:R-:W-:Y:S01]  /*7140*/  @!PT LDS RZ, [RZ] ;  /* 0x00000000fffff984 */ /* 0x000fe20000000800 */
[----:B------:R-:W-:Y:S01]  /*7150*/  @!PT LDS RZ, [RZ] ;  /* 0x00000000fffff984 */ /* 0x000fe20000000800 */
[----:B------:R-:W-:Y:S01]  /*7160*/  @!PT LDS RZ, [RZ] ;  /* 0x00000000fffff984 */ /* 0x000fe20000000800 */
[----:B------:R3:W-:Y:S06]  /*7170*/  MEMBAR.ALL.CTA ;  /* 0x0000000000007992 */ /* 0x0007ec0000008000 */
[----:B---3--:R-:W3:Y:S01]  /*7180*/  FENCE.VIEW.ASYNC.S ;  /* 0x00000000000073c6 */ /* 0x008ee20000000000 */
[----:B------:R-:W-:Y:S02]  /*7190*/  VIADD R18, R18, 0x1 ;  /* 0x0000000112127836 */ /* 0x000fe40000000000 */
[----:B------:R-:W-:Y:S01]  /*71a0*/  @!P3 VIADD R31, R31, 0x2d8c0 ;  /* 0x0002d8c01f1fb836 */ /* 0x000fe20000000000 */
[----:B---3--:R3:W-:Y:S02]  /*71b0*/  BAR.SYNC.DEFER_BLOCKING R101, 0x80 ;  /* 0x000200650000751d */ /* 0x0087e40000010000 */
[----:B------:R-:W-:-:S02]  /*71c0*/  ISETP.NE.AND P2, PT, R18, 0x2, PT ;  /* 0x000000021200780c */ /* 0x000fc40003f45270 */
[----:B------:R-:W-:Y:S02]  /*71d0*/  @!P3 PRMT R31, RZ, 0x654, R31 ;  /* 0x00000654ff1fb816 */ /* 0x000fe4000000001f */
[----:B------:R-:W-:Y:S02]  /*71e0*/  SEL R11, RZ, 0x1, P2 ;  /* 0x00000001ff0b7807 */ /* 0x000fe40001000000 */
[----:B------:R-:W-:Y:S02]  /*71f0*/  SEL R18, R18, RZ, P2 ;  /* 0x000000ff12127207 */ /* 0x000fe40001000000 */
[----:B------:R-:W-:Y:S01]  /*7200*/  LOP3.LUT R138, R138, R11, RZ, 0x3c, !PT ;  /* 0x0000000b8a8a7212 */ /* 0x000fe200078e3cff */
[----:B------:R3:W-:Y:S01]  /*7210*/  @!P3 SYNCS.ARRIVE.TRANS64.RED.A1T0 RZ, [R31+URZ], RZ ;  /* 0x000000ff1fffb9a7 */ /* 0x0007e2000810043f */
[----:B------:R-:W-:Y:S05]  /*7220*/  @P1 BRA `(.L_x_465) ;  /* 0xffffffb400e01947 */ /* 0x000fea000383ffff */
[----:B0-----:R-:W0:Y:S01]  /*7230*/  S2R R12, SR_TID.X ;  /* 0x00000000000c7919 */ /* 0x001e220000002100 */
[----:B------:R-:W-:Y:S02]  /*7240*/  PLOP3.LUT P0, PT, PT, PT, PT, 0x8, 0x0 ;  /* 0x000000000000781c */ /* 0x000fe40003f0e170 */
[----:B0-----:R-:W-:-:S04]  /*7250*/  SHF.R.U32.HI R12, RZ, 0x7, R12 ;  /* 0x00000007ff0c7819 */ /* 0x001fc8000001160c */
[----:B------:R-:W-:-:S13]  /*7260*/  ISETP.NE.AND P4, PT, R12, 0x1, PT ;  /* 0x000000010c00780c */ /* 0x000fda0003f85270 */
[----:B------:R-:W-:Y:S06]  /*7270*/  @!P4 BAR.ARV 0x9, 0x100 ;  /* 0x024400000000cb1d */ /* 0x000fec0000002000 */
.L_x_402:
[----:B------:R-:W-:Y:S01]  /*7280*/  MOV R88, RZ ;  /* 0x000000ff00587202 */ /* 0x000fe20000000f00 */
[----:B------:R-:W-:Y:S06]  /*7290*/  @P0 BRA `(.L_x_466) ;  /* 0x00000000000c0947 */ /* 0x000fec0003800000 */
[----:B------:R-:W4:Y:S01]  /*72a0*/  FENCE.VIEW.ASYNC.G ;  /* 0x00000000000073c6 */ /* 0x000f220000000100 */
[----:B------:R-:W-:Y:S05]  /*72b0*/  WARPSYNC.ALL ;  /* 0x0000000000007948 */ /* 0x000fea0003800000 */
[----:B----4-:R-:W-:Y:S06]  /*72c0*/  BAR.ARV 0xc, 0x200 ;  /* 0x0308000000007b1d */ /* 0x010fec0000002000 */
.L_x_466:
[----:B------:R-:W-:Y:S01]  /*72d0*/  LOP3.LUT P0, RZ, R19, 0x8, RZ, 0xc0, !PT ;  /* 0x0000000813ff7812 */ /* 0x000fe2000780c0ff */
[----:B------:R-:W-:-:S12]  /*72e0*/  BSSY B0, `(.L_x_467) ;  /* 0x0000020000007945 */ /* 0x000fd80003800000 */
[----:B------:R-:W-:Y:S05]  /*72f0*/  @!P0 BRA `(.L_x_468) ;  /* 0x0000000000788947 */ /* 0x000fea0003800000 */
[----:B------:R-:W4:Y:S01]  /*7300*/  LDL R0, [R1+0x58] ;  /* 0x0000580001007983 */ /* 0x000f220000100800 */
[----:B------:R-:W-:Y:S01]  /*7310*/  ULDC UR4, c[0x0][0x9f0] ;  /* 0x00027c0000047ab9 */ /* 0x000fe20000000800 */
[----:B----4-:R-:W-:-:S04]  /*7320*/  ISETP.NE.AND P0, PT, R0, RZ, PT ;  /* 0x000000ff0000720c */ /* 0x010fc80003f05270 */
[----:B------:R-:W-:-:S04]  /*7330*/  SEL R9, R0, UR4, P0 ;  /* 0x0000000400097c07 */ /* 0x000fc80008000000 */
[-C--:B------:R-:W-:Y:S02]  /*7340*/  IABS R6, R9.reuse ;  /* 0x0000000900067213 */ /* 0x080fe40000000000 */
[----:B------:R-:W-:Y:S02]  /*7350*/  IADD3 R0, R99, -0x1, R9 ;  /* 0xffffffff63007810 */ /* 0x000fe40007ffe009 */
[----:B------:R-:W4:Y:S01]  /*7360*/  I2F.RP R3, R6 ;  /* 0x0000000600037306 */ /* 0x000f220000209400 */
[-C--:B------:R-:W-:Y:S02]  /*7370*/  IABS R10, R9.reuse ;  /* 0x00000009000a7213 */ /* 0x080fe40000000000 */
[----:B------:R-:W-:Y:S02]  /*7380*/  IABS R8, R0 ;  /* 0x0000000000087213 */ /* 0x000fe40000000000 */
[----:B------:R-:W-:-:S04]  /*7390*/  LOP3.LUT R0, R0, R9, RZ, 0x3c, !PT ;  /* 0x0000000900007212 */ /* 0x000fc800078e3cff */
[----:B------:R-:W-:Y:S01]  /*73a0*/  ISETP.GE.AND P2, PT, R0, RZ, PT ;  /* 0x000000ff0000720c */ /* 0x000fe20003f46270 */
[----:B----4-:R-:W4:Y:S02]  /*73b0*/  MUFU.RCP R3, R3 ;  /* 0x0000000300037308 */ /* 0x010f240000001000 */
[----:B----4-:R-:W-:Y:S02]  /*73c0*/  VIADD R4, R3, 0xffffffe ;  /* 0x0ffffffe03047836 */ /* 0x010fe40000000000 */
[----:B------:R-:W-:-:S04]  /*73d0*/  IMAD.MOV R3, RZ, RZ, -R10 ;  /* 0x000000ffff037224 */ /* 0x000fc800078e0a0a */
[----:B------:R4:W0:Y:S02]  /*73e0*/  F2I.FTZ.U32.TRUNC.NTZ R5, R4 ;  /* 0x0000000400057305 */ /* 0x000824000021f000 */
[----:B----4-:R-:W-:Y:S02]  /*73f0*/  IMAD.MOV.U32 R4, RZ, RZ, RZ ;  /* 0x000000ffff047224 */ /* 0x010fe400078e00ff */
[----:B0-----:R-:W-:-:S04]  /*7400*/  IMAD.MOV R7, RZ, RZ, -R5 ;  /* 0x000000ffff077224 */ /* 0x001fc800078e0a05 */
        /* <DEDUP_REMOVED lines=10> */
[----:B------:R-:W-:Y:S01]  /*74b0*/  @!P2 IMAD.MOV R5, RZ, RZ, -R5 ;  /* 0x000000ffff05a224 */ /* 0x000fe200078e0a05 */
[----:B------:R-:W-:-:S05]  /*74c0*/  @!P1 LOP3.LUT R5, RZ, R9, RZ, 0x33, !PT ;  /* 0x00000009ff059212 */ /* 0x000fca00078e33ff */
[----:B------:R-:W-:-:S07]  /*74d0*/  IMAD.MOV.U32 R88, RZ, RZ, R5 ;  /* 0x000000ffff587224 */ /* 0x000fce00078e0005 */
.L_x_468:
[----:B------:R-:W-:Y:S05]  /*74e0*/  BSYNC B0 ;  /* 0x0000000000007941 */ /* 0x000fea0003800000 */
.L_x_467:
[----:B------:R-:W4:Y:S01]  /*74f0*/  LDL R0, [R1+0x74] ;  /* 0x0000740001007983 */ /* 0x000f220000100800 */
[----:B------:R-:W-:Y:S02]  /*7500*/  PLOP3.LUT P0, PT, PT, PT, PT, 0x80, 0x0 ;  /* 0x000000000000781c */ /* 0x000fe40003f0f070 */
        /* <DEDUP_REMOVED lines=16> */
[----:B-12---:R-:W-:-:S02]  /*7610*/  CS2R R36, SRZ ;  /* 0x0000000000247805 */ /* 0x006fc4000001ff00 */
[----:B------:R-:W-:Y:S02]  /*7620*/  CS2R R58, SRZ ;  /* 0x00000000003a7805 */ /* 0x000fe4000001ff00 */
[----:B------:R-:W-:Y:S02]  /*7630*/  CS2R R34, SRZ ;  /* 0x0000000000227805 */ /* 0x000fe4000001ff00 */
[----:B------:R-:W-:Y:S02]  /*7640*/  CS2R R56, SRZ ;  /* 0x0000000000387805 */ /* 0x000fe4000001ff00 */
[----:B------:R-:W-:Y:S02]  /*7650*/  CS2R R32, SRZ ;  /* 0x0000000000207805 */ /* 0x000fe4000001ff00 */
[----:B------:R-:W-:Y:S02]  /*7660*/  CS2R R54, SRZ ;  /* 0x0000000000367805 */ /* 0x000fe4000001ff00 */
[----:B------:R-:W-:-:S02]  /*7670*/  CS2R R20, SRZ ;  /* 0x0000000000147805 */ /* 0x000fc4000001ff00 */
[----:B------:R-:W-:Y:S02]  /*7680*/  CS2R R52, SRZ ;  /* 0x0000000000347805 */ /* 0x000fe4000001ff00 */
[----:B------:R-:W-:Y:S01]  /*7690*/  CS2R R6, SRZ ;  /* 0x0000000000067805 */ /* 0x000fe2000001ff00 */
[----:B----4-:R-:W-:-:S05]  /*76a0*/  IMAD R0, R0, R88, RZ ;  /* 0x0000005800007224 */ /* 0x010fca00078e02ff */
[----:B------:R1:W-:Y:S01]  /*76b0*/  STL [R1+0x3c], R0 ;  /* 0x00003c0001007387 */ /* 0x0003e20000100800 */
[----:B------:R-:W-:-:S04]  /*76c0*/  VIADDMNMX R88, R0, R88, R99, PT ;  /* 0x0000005800587246 */ /* 0x000fc80003800163 */
[----:B------:R-:W-:-:S13]  /*76d0*/  ISETP.GT.AND P1, PT, R88, R0, PT ;  /* 0x000000005800720c */ /* 0x000fda0003f24270 */
[----:B-1----:R-:W-:Y:S05]  /*76e0*/  @!P1 BRA `(.L_x_469) ;  /* 0x0000009000e89947 */ /* 0x002fea0003800000 */
[----:B------:R-:W1:Y:S01]  /*76f0*/  S2R R0, SR_TID.X ;  /* 0x0000000000007919 */ /* 0x000e620000002100 */
[----:B------:R-:W-:Y:S01]  /*7700*/  UMOV UR4, 0xffffffff ;  /* 0xffffffff00047882 */ /* 0x000fe20000000000 */
[----:B-1----:R-:W-:-:S05]  /*7710*/  VIADD R40, R0, 0xffffff80 ;  /* 0xffffff8000287836 */ /* 0x002fca0000000000 */
[----:B------:R-:W-:-:S04]  /*7720*/  SHF.R.S32.HI R41, RZ, 0x1f, R40 ;  /* 0x0000001fff297819 */ /* 0x000fc80000011428 */
[----:B------:R-:W-:-:S04]  /*7730*/  LEA.HI R13, R41, R40, RZ, 0x7 ;  /* 0x00000028290d7211 */ /* 0x000fc800078f38ff */
[----:B------:R-:W-:Y:S01]  /*7740*/  SHF.R.S32.HI R13, RZ, 0x7, R13 ;  /* 0x00000007ff0d7819 */ /* 0x000fe2000001140d */
[----:B------:R-:W-:Y:S06]  /*7750*/  BRA.DIV UR4, `(.L_x_470) ;  /* 0x0000013604747947 */ /* 0x000fec000b800000 */
[----:B------:R-:W1:Y:S04]  /*7760*/  SHFL.IDX PT, R0, R13, RZ, 0x1f ;  /* 0x00001fff0d007589 */ /* 0x000e6800000e0000 */
[----:B-1----:R1:W-:Y:S02]  /*7770*/  STL [R1+0x40], R0 ;  /* 0x0000400001007387 */ /* 0x0023e40000100800 */
.L_x_690:
[----:B------:R-:W1:Y:S01]  /*7780*/  LDL R3, [R1+0x40] ;  /* 0x0000400001037983 */ /* 0x000e620000100800 */
[----:B------:R-:W-:Y:S01]  /*7790*/  BSSY B6, `(.L_x_471) ;  /* 0x000001b000067945 */ /* 0x000fe20003800000 */
[----:B-1----:R-:W-:-:S05]  /*77a0*/  IMAD.HI R0, R3, 0x55555556, RZ ;  /* 0x5555555603007827 */ /* 0x002fca00078e02ff */
[----:B------:R-:W-:-:S05]  /*77b0*/  LEA.HI R44, R0, R0, RZ, 0x1 ;  /* 0x00000000002c7211 */ /* 0x000fca00078f08ff */
[----:B------:R-:W-:Y:S02]  /*77c0*/  IMAD R44, R44, -0x3, R3 ;  /* 0xfffffffd2c2c7824 */ /* 0x000fe400078e0203 */
[----:B------:R-:W-:-:S05]  /*77d0*/  VIADD R3, R2, 0x21800 ;  /* 0x0002180002037836 */ /* 0x000fca0000000000 */
[----:B------:R-:W-:Y:S02]  /*77e0*/  LEA R0, R44, R3, 0xd ;  /* 0x000000032c007211 */ /* 0x000fe400078e68ff */
[----:B------:R-:W-:Y:S02]  /*77f0*/  LOP3.LUT P0, RZ, R3, 0x3ff, RZ, 0xc0, !PT ;  /* 0x000003ff03ff7812 */ /* 0x000fe4000780c0ff */
[----:B------:R-:W-:-:S04]  /*7800*/  SHF.R.U32.HI R0, RZ, 0x4, R0 ;  /* 0x00000004ff007819 */ /* 0x000fc80000011600 */
[----:B------:R-:W-:-:S05]  /*7810*/  LOP3.LUT R0, R0, 0x3fff, RZ, 0xc0, !PT ;  /* 0x00003fff00007812 */ /* 0x000fca00078ec0ff */
[----:B------:R1:W-:Y:S02]  /*7820*/  STL [R1+0x48], R0 ;  /* 0x0000480001007387 */ /* 0x0003e40000100800 */
[----:B------:R-:W-:Y:S05]  /*7830*/  @!P0 BRA `(.L_x_472) ;  /* 0x0000000000408947 */ /* 0x000fea0003800000 */
[----:B0-----:R-:W-:Y:S01]  /*7840*/  MOV R14, 0x0 ;  /* 0x00000000000e7802 */ /* 0x001fe20000000f00 */
[----:B------:R-:W-:Y:S01]  /*7850*/  ULDC.64 UR4, c[0x4][0x88] ;  /* 0x0100220000047ab9 */ /* 0x000fe20000000a00 */
[----:B------:R-:W-:Y:S01]  /*7860*/  ULDC.64 UR6, c[0x4][0x90] ;  /* 0x0100240000067ab9 */ /* 0x000fe20000000a00 */
[----:B------:R-:W-:Y:S02]  /*7870*/  IMAD.U32 R4, RZ, RZ, UR4 ;  /* 0x00000004ff047e24 */ /* 0x000fe4000f8e00ff */
[----:B------:R-:W-:Y:S01]  /*7880*/  IMAD.U32 R5, RZ, RZ, UR5 ;  /* 0x00000005ff057e24 */ /* 0x000fe2000f8e00ff */
[----:B------:R-:W0:Y:S01]  /*7890*/  LDC.64 R14, c[0x4][R14] ;  /* 0x010000000e0e7b82 */ /* 0x000e220000000a00 */
        /* <DEDUP_REMOVED lines=9> */
[----:B01-3-5:R-:W-:Y:S05]  /*7930*/  CALL.ABS.NOINC R14 ;  /* 0x000000000e007343 */ /* 0x02bfea0003c00000 */
.L_x_472:
[----:B------:R-:W-:Y:S05]  /*7940*/  BSYNC B6 ;  /* 0x0000000000067941 */ /* 0x000fea0003800000 */
.L_x_471:
[----:B------:R-:W-:Y:S02]  /*7950*/  ULDC UR4, c[0x0][0x3f4] ;  /* 0x0000fd0000047ab9 */ /* 0x000fe40000000800 */
[----:B------:R-:W-:-:S13]  /*7960*/  ISETP.LT.AND P0, PT, RZ, UR4, PT ;  /* 0x00000004ff007c0c */ /* 0x000fda000bf01270 */
[----:B------:R-:W-:Y:S05]  /*7970*/  @P0 BRA `(.L_x_473) ;  /* 0x0000000000400947 */ /* 0x000fea0003800000 */
[----:B------:R-:W-:-:S04]  /*7980*/  ULEA.HI UR4, UR37, UR37, URZ, 0x1 ;  /* 0x0000002525047291 */ /* 0x000fc8000f8f083f */
[----:B------:R-:W-:-:S04]  /*7990*/  ULOP3.LUT UR4, UR4, 0xfffffffe, URZ, 0xc0, !UPT ;  /* 0xfffffffe04047892 */ /* 0x000fc8000f8ec03f */
[----:B------:R-:W-:-:S06]  /*79a0*/  UIADD3 UR4, UR37, -UR4, URZ ;  /* 0x8000000425047290 */ /* 0x000fcc000fffe03f */
[----:B------:R-:W-:-:S05]  /*79b0*/  IMAD.U32 R3, RZ, RZ, UR4 ;  /* 0x00000004ff037e24 */ /* 0x000fca000f8e00ff */
[----:B------:R-:W-:-:S04]  /*79c0*/  SHF.L.U32 R3, R3, 0x1f, RZ ;  /* 0x0000001f03037819 */ /* 0x000fc800000006ff */
[----:B------:R2:W4:Y:S03]  /*79d0*/  SYNCS.PHASECHK.TRANS64.TRYWAIT P0, [R2+URZ+0x2d800], R3 ;  /* 0x02d80003020075a7 */ /* 0x000526000800017f */
[----:B----4-:R-:W-:Y:S05]  /*79e0*/  @!P0 NANOSLEEP.SYNCS 0x989680 ;  /* 0x009896800000895d */ /* 0x010fea0003900000 */
[----:B------:R-:W4:Y:S01]  /*79f0*/  @!P0 SYNCS.PHASECHK.TRANS64 P0, [R2+URZ+0x2d800], R3 ;  /* 0x02d80003020085a7 */ /* 0x000f22000800007f */
[----:B------:R-:W-:Y:S04]  /*7a00*/  BSSY B0, `(.L_x_474) ;  /* 0x0000006000007945 */ /* 0x000fe80003800000 */
[----:B----4-:R-:W-:Y:S05]  /*7a10*/  @P0 BRA `(.L_x_475) ;  /* 0x0000000000100947 */ /* 0x010fea0003800000 */
.L_x_476:
[----:B----4-:R4:W0:Y:S02]  /*7a20*/  SYNCS.PHASECHK.TRANS64.TRYWAIT P0, [R2+URZ+0x2d800], R3 ;  /* 0x02d80003020075a7 */ /* 0x010824000800017f */
[----:B0-----:R-:W-:Y:S05]  /*7a30*/  @!P0 NANOSLEEP.SYNCS 0x989680 ;  /* 0x009896800000895d */ /* 0x001fea0003900000 */
[----:B------:R-:W0:Y:S02]  /*7a40*/  @!P0 SYNCS.PHASECHK.TRANS64 P0, [R2+URZ+0x2d800], R3 ;  /* 0x02d80003020085a7 */ /* 0x000e24000800007f */
[----:B0-----:R-:W-:Y:S05]  /*7a50*/  @!P0 BRA `(.L_x_476) ;  /* 0xfffffffc00f08947 */ /* 0x001fea000383ffff */
.L_x_475:
[----:B------:R-:W-:Y:S05]  /*7a60*/  BSYNC B0 ;  /* 0x0000000000007941 */ /* 0x000fea0003800000 */
.L_x_474:
[----:B------:R-:W-:Y:S05]  /*7a70*/  BRA `(.L_x_477) ;  /* 0x00000038008c7947 */ /* 0x000fea0003800000 */
.L_x_473:
[----:B-1---5:R-:W-:Y:S01]  /*7a80*/  SHF.R.S32.HI R0, RZ, 0x1f, R95 ;  /* 0x0000001fff007819 */ /* 0x022fe2000001145f */
[----:B------:R-:W-:Y:S01]  /*7a90*/  ULOP3.LUT UP0, URZ, UR38, 0x1bf, URZ, 0xc0, !UPT ;  /* 0x000001bf263f7892 */ /* 0x000fe2000f80c03f */
[----:B------:R-:W-:Y:S01]  /*7aa0*/  ULDC.64 UR4, c[0x0][0x3f8] ;  /* 0x0000fe0000047ab9 */ /* 0x000fe20000000a00 */
[----:B------:R-:W-:Y:S02]  /*7ab0*/  ULDC.64 UR6, c[0x0][0x408] ;  /* 0x0001020000067ab9 */ /* 0x000fe40000000a00 */
[C---:B------:R-:W-:Y:S02]  /*7ac0*/  IMAD R6, R0.reuse, UR4, RZ ;  /* 0x0000000400067c24 */ /* 0x040fe4000f8e02ff */
[----:B------:R-:W-:Y:S01]  /*7ad0*/  IMAD R0, R0, UR6, RZ ;  /* 0x0000000600007c24 */ /* 0x000fe2000f8e02ff */
[----:B------:R-:W-:Y:S01]  /*7ae0*/  PLOP3.LUT P2, PT, PT, PT, UP0, 0x80, 0x0 ;  /* 0x000000000000781c */ /* 0x000fe20003f4f008 */
[C---:B------:R-:W-:Y:S02]  /*7af0*/  IMAD R25, R95.reuse, UR5, R6 ;  /* 0x000000055f197c24 */ /* 0x040fe4000f8e0206 */
[----:B------:R-:W-:Y:S01]  /*7b00*/  IMAD.WIDE.U32 R4, R95, UR4, RZ ;  /* 0x000000045f047c25 */ /* 0x000fe2000f8e00ff */
[----:B------:R-:W-:-:S03]  /*7b10*/  ULDC.64 UR4, c[0x0][0x3e8] ;  /* 0x0000fa0000047ab9 */ /* 0x000fc60000000a00 */
[C---:B------:R-:W-:Y:S01]  /*7b20*/  IMAD R37, R95.reuse, UR7, R0 ;  /* 0x000000075f257c24 */ /* 0x040fe2000f8e0200 */
[----:B------:R-:W-:Y:S01]  /*7b30*/  LEA R24, P0, R4, UR4, 0x1 ;  /* 0x0000000404187c11 */ /* 0x000fe2000f8008ff */
[----:B------:R-:W-:Y:S01]  /*7b40*/  IMAD.WIDE.U32 R6, R95, UR6, RZ ;  /* 0x000000065f067c25 */ /* 0x000fe2000f8e00ff */
[----:B------:R-:W-:-:S03]  /*7b50*/  ULDC.64 UR6, c[0x0][0x400] ;  /* 0x0001000000067ab9 */ /* 0x000fc60000000a00 */
[----:B------:R-:W-:Y:S01]  /*7b60*/  IMAD.IADD R25, R25, 0x1, R5 ;  /* 0x0000000119197824 */ /* 0x000fe200078e0205 */
[----:B------:R-:W-:Y:S02]  /*7b70*/  LEA R39, P1, R6, UR6, 0x1 ;  /* 0x0000000606277c11 */ /* 0x000fe4000f8208ff */
[----:B------:R-:W-:Y:S02]  /*7b80*/  IADD3 R37, R37, R7, RZ ;  /* 0x0000000725257210 */ /* 0x000fe40007ffe0ff */
[----:B------:R-:W-:Y:S02]  /*7b90*/  LEA.HI.X R25, R4, UR5, R25, 0x1, P0 ;  /* 0x0000000504197c11 */ /* 0x000fe400080f0c19 */
[----:B------:R-:W-:Y:S01]  /*7ba0*/  LEA.HI.X R37, R6, UR7, R37, 0x1, P1 ;  /* 0x0000000706257c11 */ /* 0x000fe200088f0c25 */
[----:B------:R-:W-:Y:S06]  /*7bb0*/  @!P2 BRA `(.L_x_478) ;  /* 0x000000000040a947 */ /* 0x000fec0003800000 */
        /* <DEDUP_REMOVED lines=15> */
[----:B0--3--:R-:W-:Y:S05]  /*7cb0*/  CALL.ABS.NOINC R14 ;  /* 0x000000000e007343 */ /* 0x009fea0003c00000 */
.L_x_478:
[----:B------:R-:W-:Y:S01]  /*7cc0*/  ULDC.U8 UR4, c[0x0][0x410] ;  /* 0x0001040000047ab9 */ /* 0x000fe20000000000 */
[----:B------:R-:W-:Y:S01]  /*7cd0*/  BSSY B0, `(.L_x_479) ;  /* 0x0000375000007945 */ /* 0x000fe20003800000 */
[----:B------:R-:W-:Y:S01]  /*7ce0*/  ISETP.NE.AND P0, PT, RZ, UR4, PT ;  /* 0x00000004ff007c0c */ /* 0x000fe2000bf05270 */
[----:B------:R-:W-:-:S12]  /*7cf0*/  IMAD R6, R97, 0xc0, R139 ;  /* 0x000000c061067824 */ /* 0x000fd800078e028b */
[----:B------:R-:W-:Y:S05]  /*7d00*/  @!P0 BRA `(.L_x_480) ;  /* 0x0000001800f48947 */ /* 0x000fea0003800000 */
[----:B------:R-:W-:-:S03]  /*7d10*/  UMOV UR4, 0xffffffff ;  /* 0xffffffff00047882 */ /* 0x000fc60000000000 */
[----:B------:R-:W-:Y:S05]  /*7d20*/  BRA.DIV UR4, `(.L_x_481) ;  /* 0x0000013204287947 */ /* 0x000fea000b800000 */
[----:B------:R1:W2:Y:S04]  /*7d30*/  SHFL.IDX PT, R3, R25, RZ, 0x1e1f ;  /* 0x001e1fff19037589 */ /* 0x0002a800000e0000 */
[----:B------:R1:W4:Y:S04]  /*7d40*/  SHFL.IDX PT, R38, R24, RZ, 0x1e1f ;  /* 0x001e1fff18267589 */ /* 0x00032800000e0000 */
[----:B------:R1:W0:Y:S04]  /*7d50*/  SHFL.IDX PT, R0, R37, RZ, 0x1e1f ;  /* 0x001e1fff25007589 */ /* 0x00022800000e0000 */
[----:B------:R-:W0:Y:S02]  /*7d60*/  SHFL.IDX PT, R39, R39, RZ, 0x1e1f ;  /* 0x001e1fff27277589 */ /* 0x000e2400000e0000 */
.L_x_696:
[----:B------:R-:W-:Y:S01]  /*7d70*/  ULDC UR4, c[0x0][0x448] ;  /* 0x0001120000047ab9 */ /* 0x000fe20000000800 */
[----:B------:R-:W-:Y:S01]  /*7d80*/  BSSY B1, `(.L_x_482) ;  /* 0x000005d000017945 */ /* 0x000fe20003800000 */
[----:B------:R-:W-:Y:S01]  /*7d90*/  IMAD R42, R100, UR4, RZ ;  /* 0x00000004642a7c24 */ /* 0x000fe2000f8e02ff */
[----:B------:R-:W-:Y:S02]  /*7da0*/  CS2R R34, SRZ ;  /* 0x0000000000227805 */ /* 0x000fe4000001ff00 */
[----:B---3--:R-:W-:Y:S02]  /*7db0*/  CS2R R30, SRZ ;  /* 0x00000000001e7805 */ /* 0x008fe4000001ff00 */
[----:B------:R-:W-:Y:S02]  /*7dc0*/  CS2R R26, SRZ ;  /* 0x00000000001a7805 */ /* 0x000fe4000001ff00 */
[----:B------:R-:W-:Y:S02]  /*7dd0*/  CS2R R20, SRZ ;  /* 0x0000000000147805 */ /* 0x000fe4000001ff00 */
[----:B------:R-:W-:Y:S01]  /*7de0*/  ISETP.GE.AND P0, PT, R6, R42, PT ;  /* 0x0000002a0600720c */ /* 0x000fe20003f06270 */
[----:B------:R-:W-:Y:S01]  /*7df0*/  IMAD R42, R97, -0xc0, R42 ;  /* 0xffffff40612a7824 */ /* 0x000fe200078e022a */
[----:B------:R-:W-:-:S02]  /*7e00*/  CS2R R12, SRZ ;  /* 0x00000000000c7805 */ /* 0x000fc4000001ff00 */
[----:B------:R-:W-:Y:S02]  /*7e10*/  CS2R R8, SRZ ;  /* 0x0000000000087805 */ /* 0x000fe4000001ff00 */
[----:B-1----:R-:W-:Y:S02]  /*7e20*/  CS2R R36, SRZ ;  /* 0x0000000000247805 */ /* 0x002fe4000001ff00 */
[----:B------:R-:W-:Y:S02]  /*7e30*/  CS2R R32, SRZ ;  /* 0x0000000000207805 */ /* 0x000fe4000001ff00 */
[----:B0-----:R-:W-:Y:S02]  /*7e40*/  CS2R R28, SRZ ;  /* 0x00000000001c7805 */ /* 0x001fe4000001ff00 */
[----:B------:R-:W-:Y:S02]  /*7e50*/  CS2R R24, SRZ ;  /* 0x0000000000187805 */ /* 0x000fe4000001ff00 */
[----:B------:R-:W-:-:S02]  /*7e60*/  CS2R R14, SRZ ;  /* 0x00000000000e7805 */ /* 0x000fc4000001ff00 */
[----:B------:R-:W-:Y:S01]  /*7e70*/  CS2R R10, SRZ ;  /* 0x00000000000a7805 */ /* 0x000fe2000001ff00 */
[----:B------:R-:W-:Y:S06]  /*7e80*/  @P0 BRA `(.L_x_483) ;  /* 0x0000000400300947 */ /* 0x000fec0003800000 */
[----:B------:R-:W3:Y:S01]  /*7e90*/  LDL R47, [R1+0x28] ;  /* 0x00002800012f7983 */ /* 0x000ee20000100800 */
[----:B------:R-:W-:-:S03]  /*7ea0*/  ULDC UR4, c[0x0][0x3f4] ;  /* 0x0000fd0000047ab9 */ /* 0x000fc60000000800 */
[----:B------:R-:W2:Y:S04]  /*7eb0*/  LDL R46, [R1+0x20] ;  /* 0x00002000012e7983 */ /* 0x000ea80000100800 */
[----:B------:R-:W4:Y:S04]  /*7ec0*/  LDL R45, [R1+0x24] ;  /* 0x00002400012d7983 */ /* 0x000f280000100800 */
[----:B------:R-:W4:Y:S01]  /*7ed0*/  LDL R43, [R1+0x2c] ;  /* 0x00002c00012b7983 */ /* 0x000f220000100800 */
[C---:B------:R-:W-:Y:S01]  /*7ee0*/  ISETP.GE.AND P0, PT, R155.reuse, UR4, PT ;  /* 0x000000049b007c0c */ /* 0x040fe2000bf06270 */
[----:B------:R-:W-:Y:S01]  /*7ef0*/  IMAD.SHL.U32 R7, R155, 0x2, RZ ;  /* 0x000000029b077824 */ /* 0x000fe200078e00ff */
[----:B------:R-:W-:-:S02]  /*7f00*/  SHF.R.S32.HI R8, RZ, 0x1f, R155 ;  /* 0x0000001fff087819 */ /* 0x000fc4000001149b */
[----:B------:R-:W-:Y:S02]  /*7f10*/  CS2R R36, SRZ ;  /* 0x0000000000247805 */ /* 0x000fe4000001ff00 */
[----:B------:R-:W-:Y:S02]  /*7f20*/  CS2R R34, SRZ ;  /* 0x0000000000227805 */ /* 0x000fe4000001ff00 */
[----:B------:R-:W-:Y:S02]  /*7f30*/  CS2R R32, SRZ ;  /* 0x0000000000207805 */ /* 0x000fe4000001ff00 */
[C---:B---3--:R-:W-:Y:S01]  /*7f40*/  ISETP.GE.AND P3, PT, R47.reuse, UR4, PT ;  /* 0x000000042f007c0c */ /* 0x048fe2000bf66270 */
[C---:B------:R-:W-:Y:S01]  /*7f50*/  IMAD.SHL.U32 R24, R47.reuse, 0x2, RZ ;  /* 0x000000022f187824 */ /* 0x040fe200078e00ff */
[----:B------:R-:W-:Y:S02]  /*7f60*/  SHF.R.S32.HI R4, RZ, 0x1f, R47 ;  /* 0x0000001fff047819 */ /* 0x000fe4000001142f */
[C---:B--2---:R-:W-:Y:S01]  /*7f70*/  ISETP.GE.AND P2, PT, R46.reuse, UR4, PT ;  /* 0x000000042e007c0c */ /* 0x044fe2000bf46270 */
[----:B------:R-:W-:Y:S01]  /*7f80*/  IMAD.SHL.U32 R14, R46, 0x2, RZ ;  /* 0x000000022e0e7824 */ /* 0x000fe200078e00ff */
[----:B------:R-:W-:-:S02]  /*7f90*/  SHF.L.U64.HI R4, R47, 0x1, R4 ;  /* 0x000000012f047819 */ /* 0x000fc40000010204 */
[C---:B----4-:R-:W-:Y:S02]  /*7fa0*/  ISETP.GE.AND P1, PT, R45.reuse, UR4, PT ;  /* 0x000000042d007c0c */ /* 0x050fe4000bf26270 */
[----:B------:R-:W-:Y:S02]  /*7fb0*/  SHF.R.S32.HI R5, RZ, 0x1f, R46 ;  /* 0x0000001fff057819 */ /* 0x000fe4000001142e */
[----:B------:R-:W-:Y:S01]  /*7fc0*/  SHF.L.U32 R10, R45, 0x1, RZ ;  /* 0x000000012d0a7819 */ /* 0x000fe200000006ff */
[----:B------:R-:W-:Y:S01]  /*7fd0*/  IMAD.SHL.U32 R30, R43, 0x2, RZ ;  /* 0x000000022b1e7824 */ /* 0x000fe200078e00ff */
[-C--:B------:R-:W-:Y:S02]  /*7fe0*/  @!P3 IADD3 R26, P4, R38, R24.reuse, RZ ;  /* 0x00000018261ab210 */ /* 0x080fe40007f9e0ff */
[----:B------:R-:W-:Y:S02]  /*7ff0*/  @!P3 IADD3 R24, P5, R39, R24, RZ ;  /* 0x000000182718b210 */ /* 0x000fe40007fbe0ff */
[----:B------:R-:W-:Y:S01]  /*8000*/  SHF.L.U64.HI R5, R46, 0x1, R5 ;  /* 0x000000012e057819 */ /* 0x000fe20000010205 */
[--C-:B------:R-:W-:Y:S01]  /*8010*/  @!P3 IMAD.X R27, R3, 0x1, R4.reuse, P4 ;  /* 0x00000001031bb824 */ /* 0x100fe200020e0604 */
[-C--:B------:R-:W-:Y:S01]  /*8020*/  @!P2 IADD3 R20, P4, R38, R14.reuse, RZ ;  /* 0x0000000e2614a210 */ /* 0x080fe20007f9e0ff */
[----:B------:R-:W-:Y:S01]  /*8030*/  @!P3 IMAD.X R25, R0, 0x1, R4, P5 ;  /* 0x000000010019b824 */ /* 0x000fe200028e0604 */
[----:B------:R-:W-:-:S02]  /*8040*/  @!P2 IADD3 R14, P5, R39, R14, RZ ;  /* 0x0000000e270ea210 */ /* 0x000fc40007fbe0ff */
[----:B------:R-:W-:Y:S01]  /*8050*/  SHF.R.S32.HI R6, RZ, 0x1f, R45 ;  /* 0x0000001fff067819 */ /* 0x000fe2000001142d */
[--C-:B------:R-:W-:Y:S01]  /*8060*/  @!P2 IMAD.X R21, R3, 0x1, R5.reuse, P4 ;  /* 0x000000010315a824 */ /* 0x100fe200020e0605 */
[-C--:B------:R-:W-:Y:S01]  /*8070*/  @!P1 IADD3 R12, P4, R38, R10.reuse, RZ ;  /* 0x0000000a260c9210 */ /* 0x080fe20007f9e0ff */
[C---:B------:R-:W-:Y:S01]  /*8080*/  @!P2 IMAD.X R15, R0.reuse, 0x1, R5, P5 ;  /* 0x00000001000fa824 */ /* 0x040fe200028e0605 */
[----:B------:R-:W-:Y:S01]  /*8090*/  SHF.L.U64.HI R6, R45, 0x1, R6 ;  /* 0x000000012d067819 */ /* 0x000fe20000010206 */
[----:B------:R-:W5:Y:S01]  /*80a0*/  @!P3 LD.E.64 R32, desc[UR42][R26.64] ;  /* 0x0000002a1a20b980 */ /* 0x000f62000c101b00 */
[----:B------:R-:W-:Y:S02]  /*80b0*/  @!P1 IADD3 R10, P5, R39, R10, RZ ;  /* 0x0000000a270a9210 */ /* 0x000fe40007fbe0ff */
[----:B------:R-:W-:Y:S02]  /*80c0*/  SHF.L.U64.HI R5, R155, 0x1, R8 ;  /* 0x000000019b057819 */ /* 0x000fe40000010208 */
[----:B------:R-:W-:Y:S01]  /*80d0*/  @!P1 IADD3.X R13, R3, R6, RZ, P4, !PT ;  /* 0x00000006030d9210 */ /* 0x000fe200027fe4ff */
[----:B------:R-:W-:Y:S01]  /*80e0*/  @!P1 IMAD.X R11, R0, 0x1, R6, P5 ;  /* 0x00000001000b9824 */ /* 0x000fe200028e0606 */
[----:B------:R-:W-:-:S02]  /*80f0*/  @!P0 IADD3 R8, P5, R38, R7, RZ ;  /* 0x0000000726088210 */ /* 0x000fc40007fbe0ff */
[----:B------:R-:W-:Y:S02]  /*8100*/  ISETP.GE.AND P4, PT, R142, UR4, PT ;  /* 0x000000048e007c0c */ /* 0x000fe4000bf86270 */
[----:B------:R-:W-:Y:S01]  /*8110*/  SHF.R.S32.HI R31, RZ, 0x1f, R43 ;  /* 0x0000001fff1f7819 */ /* 0x000fe2000001142b */
[----:B------:R-:W-:Y:S01]  /*8120*/  @!P0 IMAD.X R9, R3, 0x1, R5, P5 ;  /* 0x0000000103098824 */ /* 0x000fe200028e0605 */
[----:B------:R-:W-:-:S05]  /*8130*/  @!P0 IADD3 R4, P5, R39, R7, RZ ;  /* 0x0000000727048210 */ /* 0x000fca0007fbe0ff */
[----:B------:R-:W-:Y:S01]  /*8140*/  @!P0 IMAD.X R5, R0, 0x1, R5, P5 ;  /* 0x0000000100058824 */ /* 0x000fe200028e0605 */
[----:B------:R-:W-:-:S03]  /*8150*/  ISETP.GE.AND P5, PT, R43, UR4, PT ;  /* 0x000000042b007c0c */ /* 0x000fc6000bfa6270 */
[----:B------:R-:W-:Y:S01]  /*8160*/  @!P4 MOV R6, R39 ;  /* 0x000000270006c202 */ /* 0x000fe20000000f00 */
[----:B------:R-:W-:Y:S02]  /*8170*/  @!P4 IMAD.MOV.U32 R28, RZ, RZ, R38 ;  /* 0x000000ffff1cc224 */ /* 0x000fe400078e0026 */
[----:B------:R-:W-:Y:S02]  /*8180*/  @!P4 IMAD.MOV.U32 R29, RZ, RZ, R3 ;  /* 0x000000ffff1dc224 */ /* 0x000fe400078e0003 */
[----:B------:R-:W-:Y:S02]  /*8190*/  @!P4 IMAD.MOV.U32 R7, RZ, RZ, R0 ;  /* 0x000000ffff07c224 */ /* 0x000fe400078e0000 */
[----:B------:R-:W-:-:S04]  /*81a0*/  @!P4 IMAD.WIDE R28, R142, 0x2, R28 ;  /* 0x000000028e1cc825 */ /* 0x000fc800078e021c */
[----:B------:R-:W-:Y:S01]  /*81b0*/  @!P4 IMAD.WIDE R6, R142, 0x2, R6 ;  /* 0x000000028e06c825 */ /* 0x000fe200078e0206 */
[----:B------:R-:W5:Y:S01]  /*81c0*/  @!P4 LD.E.64 R36, desc[UR42][R28.64] ;  /* 0x0000002a1c24c980 */ /* 0x000f62000c101b00 */
[----:B------:R-:W-:-:S03]  /*81d0*/  SHF.L.U64.HI R31, R43, 0x1, R31 ;  /* 0x000000012b1f7819 */ /* 0x000fc6000001021f */
[----:B------:R0:W5:Y:S02]  /*81e0*/  @!P4 LD.E.64 R34, desc[UR42][R6.64] ;  /* 0x0000002a0622c980 */ /* 0x000164000c101b00 */
[----:B0-----:R-:W-:-:S05]  /*81f0*/  @!P5 IADD3 R6, P4, R38, R30, RZ ;  /* 0x0000001e2606d210 */ /* 0x001fca0007f9e0ff */
[--C-:B------:R-:W-:Y:S01]  /*8200*/  @!P5 IMAD.X R7, R3, 0x1, R31.reuse, P4 ;  /* 0x000000010307d824 */ /* 0x100fe200020e061f */
[----:B------:R-:W-:Y:S02]  /*8210*/  @!P5 IADD3 R38, P4, R39, R30, RZ ;  /* 0x0000001e2726d210 */ /* 0x000fe40007f9e0ff */
[----:B------:R-:W-:Y:S02]  /*8220*/  CS2R R28, SRZ ;  /* 0x00000000001c7805 */ /* 0x000fe4000001ff00 */
[----:B------:R-:W-:Y:S01]  /*8230*/  CS2R R26, SRZ ;  /* 0x00000000001a7805 */ /* 0x000fe2000001ff00 */
[----:B------:R-:W-:Y:S01]  /*8240*/  @!P5 IMAD.X R39, R0, 0x1, R31, P4 ;  /* 0x000000010027d824 */ /* 0x000fe200020e061f */
[----:B------:R-:W-:Y:S02]  /*8250*/  CS2R R30, SRZ ;  /* 0x00000000001e7805 */ /* 0x000fe4000001ff00 */
[----:B------:R0:W5:Y:S04]  /*8260*/  @!P2 LD.E.64 R28, desc[UR42][R20.64] ;  /* 0x0000002a141ca980 */ /* 0x000168000c101b00 */
[----:B------:R1:W5:Y:S04]  /*8270*/  @!P2 LD.E.64 R26, desc[UR42][R14.64] ;  /* 0x0000002a0e1aa980 */ /* 0x000368000c101b00 */
[----:B------:R2:W5:Y:S01]  /*8280*/  @!P3 LD.E.64 R30, desc[UR42][R24.64] ;  /* 0x0000002a181eb980 */ /* 0x000562000c101b00 */
[----:B0-----:R-:W-:-:S02]  /*8290*/  CS2R R20, SRZ ;  /* 0x0000000000147805 */ /* 0x001fc4000001ff00 */
[----:B-1----:R-:W-:-:S04]  /*82a0*/  CS2R R14, SRZ ;  /* 0x00000000000e7805 */ /* 0x002fc8000001ff00 */
[----:B------:R0:W5:Y:S01]  /*82b0*/  @!P1 LD.E.64 R20, desc[UR42][R10.64] ;  /* 0x0000002a0a149980 */ /* 0x000162000c101b00 */
[----:B--2---:R-:W-:-:S03]  /*82c0*/  CS2R R24, SRZ ;  /* 0x0000000000187805 */ /* 0x004fc6000001ff00 */
[----:B------:R1:W5:Y:S04]  /*82d0*/  @!P0 LD.E.64 R14, desc[UR42][R8.64] ;  /* 0x0000002a080e8980 */ /* 0x000368000c101b00 */
[----:B------:R2:W5:Y:S01]  /*82e0*/  @!P1 LD.E.64 R24, desc[UR42][R12.64] ;  /* 0x0000002a0c189980 */ /* 0x000562000c101b00 */
[----:B0-----:R-:W-:Y:S02]  /*82f0*/  CS2R R10, SRZ ;  /* 0x00000000000a7805 */ /* 0x001fe4000001ff00 */
[----:B-1----:R-:W-:-:S04]  /*8300*/  CS2R R8, SRZ ;  /* 0x0000000000087805 */ /* 0x002fc8000001ff00 */
[----:B------:R0:W5:Y:S01]  /*8310*/  @!P5 LD.E.64 R10, desc[UR42][R6.64] ;  /* 0x0000002a060ad980 */ /* 0x000162000c101b00 */
[----:B--2---:R-:W-:-:S03]  /*8320*/  CS2R R12, SRZ ;  /* 0x00000000000c7805 */ /* 0x004fc6000001ff00 */
[----:B------:R0:W5:Y:S04]  /*8330*/  @!P5 LD.E.64 R8, desc[UR42][R38.64] ;  /* 0x0000002a2608d980 */ /* 0x000168000c101b00 */
[----:B------:R0:W5:Y:S02]  /*8340*/  @!P0 LD.E.64 R12, desc[UR42][R4.64] ;  /* 0x0000002a040c8980 */ /* 0x000164000c101b00 */
.L_x_483:
[----:B------:R-:W-:Y:S05]  /*8350*/  BSYNC B1 ;  /* 0x0000000000017941 */ /* 0x000fea0003800000 */
.L_x_482:
[----:B------:R-:W-:Y:S01]  /*8360*/  ULEA.HI UR4, UR37, UR37, URZ, 0x1 ;  /* 0x0000002525047291 */ /* 0x000fe2000f8f083f */
[----:B0----5:R-:W-:Y:S01]  /*8370*/  IMAD.MOV.U32 R4, RZ, RZ, R30 ;  /* 0x000000ffff047224 */ /* 0x021fe200078e001e */
[----:B--2---:R-:W-:Y:S01]  /*8380*/  MOV R3, R35 ;  /* 0x0000002300037202 */ /* 0x004fe20000000f00 */
[----:B------:R-:W-:Y:S01]  /*8390*/  IMAD.MOV.U32 R0, RZ, RZ, R34 ;  /* 0x000000ffff007224 */ /* 0x000fe200078e0022 */
[----:B------:R-:W-:Y:S01]  /*83a0*/  ULOP3.LUT UR4, UR4, 0xfffffffe, URZ, 0xc0, !UPT ;  /* 0xfffffffe04047892 */ /* 0x000fe2000f8ec03f */
[----:B------:R-:W-:Y:S01]  /*83b0*/  IMAD.MOV.U32 R5, RZ, RZ, R27 ;  /* 0x000000ffff057224 */ /* 0x000fe200078e001b */
[----:B------:R-:W-:Y:S01]  /*83c0*/  PRMT R50, R4, 0x5410, R3 ;  /* 0x0000541004327816 */ /* 0x000fe20000000003 */
[----:B------:R-:W-:Y:S01]  /*83d0*/  IMAD.MOV.U32 R4, RZ, RZ, R26 ;  /* 0x000000ffff047224 */ /* 0x000fe200078e001a */
[----:B------:R-:W-:Y:S01]  /*83e0*/  UIADD3 UR4, UR37, -UR4, URZ ;  /* 0x8000000425047290 */ /* 0x000fe2000fffe03f */
[----:B------:R-:W-:Y:S01]  /*83f0*/  PRMT R51, R0, 0x7610, R51 ;  /* 0x0000761000337816 */ /* 0x000fe20000000033 */
[----:B------:R-:W-:Y:S01]  /*8400*/  IMAD.MOV.U32 R0, RZ, RZ, R31 ;  /* 0x000000ffff007224 */ /* 0x000fe200078e001f */
[----:B------:R-:W-:Y:S01]  /*8410*/  PRMT R47, R47, 0x5410, R5 ;  /* 0x000054102f2f7816 */ /* 0x000fe20000000005 */
[----:B------:R-:W-:Y:S01]  /*8420*/  IMAD.MOV.U32 R5, RZ, RZ, R12 ;  /* 0x000000ffff057224 */ /* 0x000fe200078e000c */
[----:B------:R-:W-:Y:S01]  /*8430*/  PRMT R48, R4, 0x7610, R48 ;  /* 0x0000761004307816 */ /* 0x000fe20000000030 */
[----:B------:R-:W-:Y:S01]  /*8440*/  IMAD.U32 R3, RZ, RZ, UR4 ;  /* 0x00000004ff037e24 */ /* 0x000fe2000f8e00ff */
[----:B------:R-:W-:Y:S01]  /*8450*/  PRMT R49, R0, 0x7610, R49 ;  /* 0x0000761000317816 */ /* 0x000fe20000000031 */
[----:B------:R-:W-:Y:S01]  /*8460*/  IMAD.MOV.U32 R4, RZ, RZ, R21 ;  /* 0x000000ffff047224 */ /* 0x000fe200078e0015 */
[----:B------:R-:W-:Y:S01]  /*8470*/  VIMNMX R42, R42, 0xc0, PT ;  /* 0x000000c02a2a7848 */ /* 0x000fe20003fe0100 */
[----:B------:R-:W-:Y:S01]  /*8480*/  IMAD.MOV.U32 R6, RZ, RZ, R13 ;  /* 0x000000ffff067224 */ /* 0x000fe200078e000d */
[----:B------:R-:W-:Y:S01]  /*8490*/  SHF.L.U32 R3, R3, 0x1f, RZ ;  /* 0x0000001f03037819 */ /* 0x000fe200000006ff */
[----:B------:R-:W-:Y:S01]  /*84a0*/  BSSY B1, `(.L_x_484) ;  /* 0x000001e000017945 */ /* 0x000fe20003800000 */
[----:B------:R-:W-:-:S02]  /*84b0*/  MOV R0, R20 ;  /* 0x0000001400007202 */ /* 0x000fc40000000f00 */
[----:B------:R-:W0:Y:S01]  /*84c0*/  SYNCS.PHASECHK.TRANS64.TRYWAIT P0, [R2+URZ+0x2d800], R3 ;  /* 0x02d80003020075a7 */ /* 0x000e22000800017f */
[----:B------:R-:W-:Y:S02]  /*84d0*/  ISETP.GE.AND P1, PT, R139, R42, PT ;  /* 0x0000002a8b00720c */ /* 0x000fe40003f26270 */
[----:B------:R-:W-:Y:S01]  /*84e0*/  PRMT R45, R0, 0x5410, R4 ;  /* 0x00005410002d7816 */ /* 0x000fe20000000004 */
[----:B------:R-:W-:Y:S01]  /*84f0*/  IMAD.MOV.U32 R0, RZ, RZ, R8 ;  /* 0x000000ffff007224 */ /* 0x000fe200078e0008 */
[----:B------:R-:W-:Y:S01]  /*8500*/  PRMT R42, R5, 0x5410, R6 ;  /* 0x00005410052a7816 */ /* 0x000fe20000000006 */
[----:B------:R-:W-:Y:S01]  /*8510*/  IMAD.MOV.U32 R4, RZ, RZ, R9 ;  /* 0x000000ffff047224 */ /* 0x000fe200078e0009 */
[----:B------:R-:W-:Y:S01]  /*8520*/  MOV R5, R36 ;  /* 0x0000002400057202 */ /* 0x000fe20000000f00 */
[----:B------:R-:W-:-:S03]  /*8530*/  IMAD.MOV.U32 R6, RZ, RZ, R37 ;  /* 0x000000ffff067224 */ /* 0x000fc600078e0025 */
[----:B----4-:R-:W-:Y:S01]  /*8540*/  PRMT R38, R0, 0x5410, R4 ;  /* 0x0000541000267816 */ /* 0x010fe20000000004 */
[----:B------:R-:W-:Y:S01]  /*8550*/  IMAD.MOV.U32 R4, RZ, RZ, R33 ;  /* 0x000000ffff047224 */ /* 0x000fe200078e0021 */
[----:B------:R-:W-:Y:S01]  /*8560*/  PRMT R51, R51, 0x5410, R5 ;  /* 0x0000541033337816 */ /* 0x000fe20000000005 */
        /* <DEDUP_REMOVED lines=11> */
[----:B------:R-:W-:-:S04]  /*8620*/  MOV R0, R24 ;  /* 0x0000001800007202 */ /* 0x000fc80000000f00 */
[----:B------:R-:W-:Y:S01]  /*8630*/  PRMT R46, R0, 0x5410, R4 ;  /* 0x00005410002e7816 */ /* 0x000fe20000000004 */
[----:B------:R-:W-:Y:S01]  /*8640*/  IMAD.MOV.U32 R0, RZ, RZ, R10 ;  /* 0x000000ffff007224 */ /* 0x000fe200078e000a */
[----:B------:R-:W-:Y:S01]  /*8650*/  PRMT R43, R5, 0x5410, R6 ;  /* 0x00005410052b7816 */ /* 0x000fe20000000006 */
[----:B------:R-:W-:Y:S01]  /*8660*/  IMAD.MOV.U32 R4, RZ, RZ, R11 ;  /* 0x000000ffff047224 */ /* 0x000fe200078e000b */
[----:B0-----:R-:W-:Y:S06]  /*8670*/  @!P0 BRA `(.L_x_485) ;  /* 0x0000012800488947 */ /* 0x001fec0003800000 */
.L_x_697:
[----:B------:R-:W-:Y:S05]  /*8680*/  BSYNC B1 ;  /* 0x0000000000017941 */ /* 0x000fea0003800000 */
.L_x_484:
[----:B------:R-:W-:Y:S01]  /*8690*/  PRMT R39, R0, 0x5410, R4 ;  /* 0x0000541000277816 */ /* 0x000fe20000000004 */
[----:B------:R-:W-:Y:S06]  /*86a0*/  @P1 BRA `(.L_x_486) ;  /* 0x0000002c005c1947 */ /* 0x000fec0003800000 */
[----:B------:R-:W2:Y:S01]  /*86b0*/  LDL R54, [R1+0x4c] ;  /* 0x00004c0001367983 */ /* 0x000ea20000100800 */
[----:B------:R-:W1:Y:S03]  /*86c0*/  LDC R4, c[0x0][0x3f4] ;  /* 0x0000fd00ff047b82 */ /* 0x000e660000000800 */
[----:B------:R-:W3:Y:S04]  /*86d0*/  LDL R53, [R1+0x28] ;  /* 0x0000280001357983 */ /* 0x000ee80000100800 */
[----:B------:R-:W4:Y:S04]  /*86e0*/  LDL R52, [R1+0x20] ;  /* 0x0000200001347983 */ /* 0x000f280000100800 */
[----:B------:R-:W5:Y:S04]  /*86f0*/  LDL R7, [R1+0x24] ;  /* 0x0000240001077983 */ /* 0x000f680000100800 */
[----:B------:R-:W5:Y:S01]  /*8700*/  LDL R6, [R1+0x2c] ;  /* 0x00002c0001067983 */ /* 0x000f620000100800 */
[----:B------:R-:W-:Y:S01]  /*8710*/  LEA.HI R40, R41, R40, RZ, 0x2 ;  /* 0x0000002829287211 */ /* 0x000fe200078f10ff */
[----:B------:R-:W-:Y:S03]  /*8720*/  BSSY B1, `(.L_x_487) ;  /* 0x000003a000017945 */ /* 0x000fe60003800000 */
[----:B------:R-:W-:-:S02]  /*8730*/  SHF.R.S32.HI R0, RZ, 0x2, R40 ;  /* 0x00000002ff007819 */ /* 0x000fc40000011428 */
[----:B0-----:R-:W-:Y:S02]  /*8740*/  SHF.R.S32.HI R3, RZ, 0x1f, R40 ;  /* 0x0000001fff037819 */ /* 0x001fe40000011428 */
[----:B-1----:R-:W-:Y:S02]  /*8750*/  ISETP.GE.AND P6, PT, R142, R4, PT ;  /* 0x000000048e00720c */ /* 0x002fe40003fc6270 */
[----:B------:R-:W-:Y:S02]  /*8760*/  LEA.HI R3, R3, R0, RZ, 0x2 ;  /* 0x0000000003037211 */ /* 0x000fe400078f10ff */
[----:B------:R-:W-:Y:S02]  /*8770*/  ISETP.GE.AND P4, PT, R155, R4, PT ;  /* 0x000000049b00720c */ /* 0x000fe40003f86270 */
[----:B------:R-:W-:-:S05]  /*8780*/  LOP3.LUT R5, R3, 0xfffffffc, RZ, 0xc0, !PT ;  /* 0xfffffffc03057812 */ /* 0x000fca00078ec0ff */
[----:B------:R-:W-:-:S05]  /*8790*/  IMAD.IADD R5, R0, 0x1, -R5 ;  /* 0x0000000100057824 */ /* 0x000fca00078e0a05 */
[----:B------:R-:W-:Y:S02]  /*87a0*/  LOP3.LUT P0, RZ, R5, 0x2, RZ, 0xc0, !PT ;  /* 0x0000000205ff7812 */ /* 0x000fe4000780c0ff */
[----:B--2---:R-:W-:Y:S02]  /*87b0*/  LEA R3, R54, R2, 0x1 ;  /* 0x0000000236037211 */ /* 0x004fe400078e08ff */
[----:B---3--:R-:W-:-:S03]  /*87c0*/  ISETP.GE.AND P1, PT, R53, R4, PT ;  /* 0x000000043500720c */ /* 0x008fc60003f26270 */
[----:B------:R-:W-:Y:S01]  /*87d0*/  VIADD R0, R3, 0x20 ;  /* 0x0000002003007836 */ /* 0x000fe20000000000 */
[-C--:B----4-:R-:W-:Y:S02]  /*87e0*/  ISETP.GE.AND P2, PT, R52, R4.reuse, PT ;  /* 0x000000043400720c */ /* 0x090fe40003f46270 */
[-C--:B-----5:R-:W-:Y:S02]  /*87f0*/  ISETP.GE.AND P3, PT, R7, R4.reuse, PT ;  /* 0x000000040700720c */ /* 0x0a0fe40003f66270 */
[----:B------:R-:W-:Y:S01]  /*8800*/  ISETP.GE.AND P5, PT, R6, R4, PT ;  /* 0x000000040600720c */ /* 0x000fe20003fa6270 */
[----:B------:R-:W-:-:S12]  /*8810*/  @P6 BRA `(.L_x_488) ;  /* 0x0000000000a86947 */ /* 0x000fd80003800000 */
[----:B------:R-:W0:Y:S01]  /*8820*/  LDS.128 R4, [R3+0xc400] ;  /* 0x00c4000003047984 */ /* 0x000e220000000c00 */
[----:B------:R-:W-:Y:S01]  /*8830*/  SHF.R.U32.HI R52, RZ, 0x10, R35 ;  /* 0x00000010ff347819 */ /* 0x000fe20000011623 */
[--C-:B------:R-:W-:Y:S01]  /*8840*/  HADD2.F32 R40, -RZ, R51.reuse.H1_H1 ;  /* 0x30000033ff287230 */ /* 0x100fe20000004100 */
[--C-:B------:R-:W-:Y:S01]  /*8850*/  SHF.R.U32.HI R41, RZ, 0x10, R37.reuse ;  /* 0x00000010ff297819 */ /* 0x100fe20000011625 */
[----:B------:R-:W-:Y:S01]  /*8860*/  HADD2.F32 R51, -RZ, R51.H0_H0 ;  /* 0x20000033ff337230 */ /* 0x000fe20000004100 */
[----:B------:R-:W-:Y:S01]  /*8870*/  SHF.R.U64 R57, R36, 0x10, R37 ;  /* 0x0000001024397819 */ /* 0x000fe20000001225 */
[----:B------:R-:W-:Y:S01]  /*8880*/  HADD2.F32 R52, -RZ, R52.H0_H0 ;  /* 0x20000034ff347230 */ /* 0x000fe20000004100 */
[----:B------:R-:W-:Y:S01]  /*8890*/  SHF.R.U64 R55, R34, 0x10, R35 ;  /* 0x0000001022377819 */ /* 0x000fe20000001223 */
[----:B------:R-:W-:Y:S02]  /*88a0*/  HADD2.F32 R41, -RZ, R41.H0_H0 ;  /* 0x20000029ff297230 */ /* 0x000fe40000004100 */
[----:B0-----:R-:W-:-:S02]  /*88b0*/  HADD2.F32 R36, -RZ, R7.H0_H0 ;  /* 0x20000007ff247230 */ /* 0x001fc40000004100 */
[----:B------:R-:W-:Y:S02]  /*88c0*/  HADD2.F32 R37, -RZ, R7.H1_H1 ;  /* 0x30000007ff257230 */ /* 0x000fe40000004100 */
[--C-:B------:R-:W-:Y:S02]  /*88d0*/  HADD2.F32 R7, -RZ, R4.reuse.H0_H0 ;  /* 0x20000004ff077230 */ /* 0x100fe40000004100 */
[----:B------:R-:W-:Y:S02]  /*88e0*/  HADD2.F32 R4, -RZ, R4.H1_H1 ;  /* 0x30000004ff047230 */ /* 0x000fe40000004100 */
[CC--:B------:R-:W-:Y:S01]  /*88f0*/  FMUL.FTZ R53, R37.reuse, R52.reuse ;  /* 0x0000003425357220 */ /* 0x0c0fe20000410000 */
[----:B------:R-:W-:Y:S01]  /*8900*/  FMUL.FTZ R37, R37, R41 ;  /* 0x0000002925257220 */ /* 0x000fe20000410000 */
[--C-:B------:R-:W-:Y:S02]  /*8910*/  HADD2.F32 R34, -RZ, R6.reuse.H0_H0 ;  /* 0x20000006ff227230 */ /* 0x100fe40000004100 */
[----:B------:R-:W-:Y:S01]  /*8920*/  FMUL.FTZ R54, R4, R51 ;  /* 0x0000003304367220 */ /* 0x000fe20000410000 */
[----:B------:R-:W-:Y:S01]  /*8930*/  FFMA.FTZ R56, R36, R52, R37 ;  /* 0x0000003424387223 */ /* 0x000fe20000010025 */
[----:B------:R-:W-:-:S02]  /*8940*/  HADD2.F32 R35, -RZ, R6.H1_H1 ;  /* 0x30000006ff237230 */ /* 0x000fc40000004100 */
[-C--:B------:R-:W-:Y:S01]  /*8950*/  FMUL.FTZ R52, R4, R40.reuse ;  /* 0x0000002804347220 */ /* 0x080fe20000410000 */
[C---:B------:R-:W-:Y:S01]  /*8960*/  FFMA.FTZ R54, R7.reuse, R40, -R54 ;  /* 0x0000002807367223 */ /* 0x040fe20000010836 */
[--C-:B------:R-:W-:Y:S02]  /*8970*/  HADD2.F32 R6, -RZ, R5.reuse.H0_H0 ;  /* 0x20000005ff067230 */ /* 0x100fe40000004100 */
[----:B------:R-:W-:Y:S01]  /*8980*/  FFMA.FTZ R53, R36, R41, -R53 ;  /* 0x0000002924357223 */ /* 0x000fe20000010835 */
[----:B------:R-:W-:Y:S02]  /*8990*/  HADD2.F32 R40, -RZ, R50.H1_H1 ;  /* 0x30000032ff287230 */ /* 0x000fe40000004100 */
[----:B------:R-:W-:Y:S01]  /*89a0*/  FFMA.FTZ R51, R7, R51, R52 ;  /* 0x0000003307337223 */ /* 0x000fe20000010034 */
[----:B------:R-:W-:Y:S02]  /*89b0*/  HADD2.F32 R5, -RZ, R5.H1_H1 ;  /* 0x30000005ff057230 */ /* 0x000fe40000004100 */
[----:B------:R-:W-:-:S02]  /*89c0*/  HADD2.F32 R36, -RZ, R58.H0_H0 ;  /* 0x2000003aff247230 */ /* 0x000fc40000004100 */
[C---:B------:R-:W-:Y:S01]  /*89d0*/  FMUL.FTZ R41, R35.reuse, R40 ;  /* 0x0000002823297220 */ /* 0x040fe20000410000 */
[----:B------:R-:W-:Y:S02]  /*89e0*/  HADD2.F32 R37, -RZ, R55.H0_H0 ;  /* 0x20000037ff257230 */ /* 0x000fe40000004100 */
[----:B------:R-:W-:Y:S02]  /*89f0*/  HADD2.F32 R4, -RZ, R57.H0_H0 ;  /* 0x20000039ff047230 */ /* 0x000fe40000004100 */
[-C--:B------:R-:W-:Y:S01]  /*8a00*/  FMUL.FTZ R35, R35, R36.reuse ;  /* 0x0000002423237220 */ /* 0x080fe20000410000 */
[C---:B------:R-:W-:Y:S01]  /*8a10*/  FFMA.FTZ R41, R34.reuse, R36, -R41 ;  /* 0x0000002422297223 */ /* 0x040fe20000010829 */
[C---:B------:R-:W-:Y:S01]  /*8a20*/  FMUL.FTZ R7, R5.reuse, R37 ;  /* 0x0000002505077220 */ /* 0x040fe20000410000 */
[----:B------:R-:W-:Y:S01]  /*8a30*/  FMUL.FTZ R52, R5, R4 ;  /* 0x0000000405347220 */ /* 0x000fe20000410000 */
[----:B------:R-:W-:Y:S02]  /*8a40*/  FFMA.FTZ R34, R34, R40, R35 ;  /* 0x0000002822227223 */ /* 0x000fe40000010023 */
[----:B------:R-:W-:Y:S01]  /*8a50*/  FFMA.FTZ R5, R6, R4, -R7 ;  /* 0x0000000406057223 */ /* 0x000fe20000010807 */
[----:B------:R-:W-:Y:S01]  /*8a60*/  F2FP.F16.F32.PACK_AB R7, R56, R53 ;  /* 0x000000353807723e */ /* 0x000fe200000000ff */
[----:B------:R-:W-:Y:S01]  /*8a70*/  FFMA.FTZ R52, R6, R37, R52 ;  /* 0x0000002506347223 */ /* 0x000fe20000010034 */
[----:B------:R-:W-:-:S02]  /*8a80*/  F2FP.F16.F32.PACK_AB R4, R51, R54 ;  /* 0x000000363304723e */ /* 0x000fc400000000ff */
[----:B------:R-:W-:Y:S02]  /*8a90*/  F2FP.F16.F32.PACK_AB R6, R34, R41 ;  /* 0x000000292206723e */ /* 0x000fe400000000ff */
[----:B------:R-:W-:-:S05]  /*8aa0*/  F2FP.F16.F32.PACK_AB R5, R52, R5 ;  /* 0x000000053405723e */ /* 0x000fca00000000ff */
[----:B------:R0:W-:Y:S02]  /*8ab0*/  STS.128 [R3+0xc400], R4 ;  /* 0x00c4000403007388 */ /* 0x0001e40000000c00 */
.L_x_488:
[----:B------:R-:W-:Y:S05]  /*8ac0*/  BSYNC B1 ;  /* 0x0000000000017941 */ /* 0x000fea0003800000 */
.L_x_487:
[----:B------:R-:W-:Y:S01]  /*8ad0*/  BSSY B1, `(.L_x_489) ;  /* 0x000002d000017945 */ /* 0x000fe20003800000 */
[----:B------:R-:W-:-:S03]  /*8ae0*/  @P0 VIADD R0, R3, 0xffffffe0 ;  /* 0xffffffe003000836 */ /* 0x000fc60000000000 */
[----:B------:R-:W-:Y:S05]  /*8af0*/  @P1 BRA `(.L_x_490) ;  /* 0x0000000000a81947 */ /* 0x000fea0003800000 */
[----:B0-----:R-:W0:Y:S01]  /*8b00*/  LDS.128 R4, [R0+0xc400] ;  /* 0x00c4000000047984 */ /* 0x001e220000000c00 */
[----:B------:R-:W-:Y:S01]  /*8b10*/  SHF.R.U32.HI R36, RZ, 0x10, R31 ;  /* 0x00000010ff247819 */ /* 0x000fe2000001161f */
[----:B------:R-:W-:Y:S01]  /*8b20*/  HADD2.F32 R34, -RZ, R58.H1_H1 ;  /* 0x3000003aff227230 */ /* 0x000fe20000004100 */
[--C-:B------:R-:W-:Y:S01]  /*8b30*/  SHF.R.U32.HI R35, RZ, 0x10, R33.reuse ;  /* 0x00000010ff237819 */ /* 0x100fe20000011621 */
[----:B------:R-:W-:Y:S01]  /*8b40*/  HADD2.F32 R50, -RZ, R50.H0_H0 ;  /* 0x20000032ff327230 */ /* 0x000fe20000004100 */
[----:B------:R-:W-:Y:S01]  /*8b50*/  SHF.R.U64 R53, R32, 0x10, R33 ;  /* 0x0000001020357819 */ /* 0x000fe20000001221 */
[----:B------:R-:W-:Y:S01]  /*8b60*/  HADD2.F32 R36, -RZ, R36.H0_H0 ;  /* 0x20000024ff247230 */ /* 0x000fe20000004100 */
[----:B------:R-:W-:Y:S01]  /*8b70*/  SHF.R.U64 R51, R30, 0x10, R31 ;  /* 0x000000101e337819 */ /* 0x000fe2000000121f */
[----:B------:R-:W-:Y:S02]  /*8b80*/  HADD2.F32 R35, -RZ, R35.H0_H0 ;  /* 0x20000023ff237230 */ /* 0x000fe40000004100 */
[----:B0-----:R-:W-:-:S02]  /*8b90*/  HADD2.F32 R33, -RZ, R7.H1_H1 ;  /* 0x30000007ff217230 */ /* 0x001fc40000004100 */
[----:B------:R-:W-:Y:S02]  /*8ba0*/  HADD2.F32 R32, -RZ, R7.H0_H0 ;  /* 0x20000007ff207230 */ /* 0x000fe40000004100 */
[--C-:B------:R-:W-:Y:S02]  /*8bb0*/  HADD2.F32 R7, -RZ, R4.reuse.H0_H0 ;  /* 0x20000004ff077230 */ /* 0x100fe40000004100 */
[CC--:B------:R-:W-:Y:S01]  /*8bc0*/  FMUL.FTZ R37, R33.reuse, R36.reuse ;  /* 0x0000002421257220 */ /* 0x0c0fe20000410000 */
[----:B------:R-:W-:Y:S01]  /*8bd0*/  FMUL.FTZ R33, R33, R35 ;  /* 0x0000002321217220 */ /* 0x000fe20000410000 */
[----:B------:R-:W-:Y:S02]  /*8be0*/  HADD2.F32 R4, -RZ, R4.H1_H1 ;  /* 0x30000004ff047230 */ /* 0x000fe40000004100 */
[--C-:B------:R-:W-:Y:S02]  /*8bf0*/  HADD2.F32 R30, -RZ, R6.reuse.H0_H0 ;  /* 0x20000006ff1e7230 */ /* 0x100fe40000004100 */
[----:B------:R-:W-:Y:S01]  /*8c00*/  FFMA.FTZ R52, R32, R36, R33 ;  /* 0x0000002420347223 */ /* 0x000fe20000010021 */
[----:B------:R-:W-:-:S02]  /*8c10*/  HADD2.F32 R31, -RZ, R6.H1_H1 ;  /* 0x30000006ff1f7230 */ /* 0x000fc40000004100 */
[----:B------:R-:W-:Y:S01]  /*8c20*/  FMUL.FTZ R40, R4, R50 ;  /* 0x0000003204287220 */ /* 0x000fe20000410000 */
[----:B------:R-:W-:Y:S02]  /*8c30*/  HADD2.F32 R33, -RZ, R49.H0_H0 ;  /* 0x20000031ff217230 */ /* 0x000fe40000004100 */
[----:B------:R-:W-:Y:S01]  /*8c40*/  FFMA.FTZ R41, R32, R35, -R37 ;  /* 0x0000002320297223 */ /* 0x000fe20000010825 */
[----:B------:R-:W-:Y:S02]  /*8c50*/  HADD2.F32 R6, -RZ, R5.H0_H0 ;  /* 0x20000005ff067230 */ /* 0x000fe40000004100 */
[-C--:B------:R-:W-:Y:S01]  /*8c60*/  FMUL.FTZ R36, R4, R34.reuse ;  /* 0x0000002204247220 */ /* 0x080fe20000410000 */
[----:B------:R-:W-:Y:S02]  /*8c70*/  HADD2.F32 R49, -RZ, R49.H1_H1 ;  /* 0x30000031ff317230 */ /* 0x000fe40000004100 */
[----:B------:R-:W-:Y:S01]  /*8c80*/  FFMA.FTZ R40, R7, R34, -R40 ;  /* 0x0000002207287223 */ /* 0x000fe20000010828 */
[----:B------:R-:W-:-:S02]  /*8c90*/  HADD2.F32 R5, -RZ, R5.H1_H1 ;  /* 0x30000005ff057230 */ /* 0x000fc40000004100 */
[----:B------:R-:W-:Y:S01]  /*8ca0*/  FFMA.FTZ R35, R7, R50, R36 ;  /* 0x0000003207237223 */ /* 0x000fe20000010024 */
[----:B------:R-:W-:Y:S02]  /*8cb0*/  HADD2.F32 R32, -RZ, R51.H0_H0 ;  /* 0x20000033ff207230 */ /* 0x000fe40000004100 */
[C---:B------:R-:W-:Y:S01]  /*8cc0*/  FMUL.FTZ R37, R31.reuse, R33 ;  /* 0x000000211f257220 */ /* 0x040fe20000410000 */
[----:B------:R-:W-:Y:S02]  /*8cd0*/  HADD2.F32 R4, -RZ, R53.H0_H0 ;  /* 0x20000035ff047230 */ /* 0x000fe40000004100 */
[-C--:B------:R-:W-:Y:S01]  /*8ce0*/  FMUL.FTZ R34, R31, R49.reuse ;  /* 0x000000311f227220 */ /* 0x080fe20000410000 */
[C---:B------:R-:W-:Y:S01]  /*8cf0*/  FMUL.FTZ R7, R5.reuse, R32 ;  /* 0x0000002005077220 */ /* 0x040fe20000410000 */
[C---:B------:R-:W-:Y:S01]  /*8d00*/  FFMA.FTZ R37, R30.reuse, R49, -R37 ;  /* 0x000000311e257223 */ /* 0x040fe20000010825 */
[-C--:B------:R-:W-:Y:S01]  /*8d10*/  FMUL.FTZ R31, R5, R4.reuse ;  /* 0x00000004051f7220 */ /* 0x080fe20000410000 */
[----:B------:R-:W-:Y:S01]  /*8d20*/  FFMA.FTZ R34, R30, R33, R34 ;  /* 0x000000211e227223 */ /* 0x000fe20000010022 */
[----:B------:R-:W-:Y:S01]  /*8d30*/  FFMA.FTZ R5, R6, R4, -R7 ;  /* 0x0000000406057223 */ /* 0x000fe20000010807 */
[----:B------:R-:W-:Y:S01]  /*8d40*/  F2FP.F16.F32.PACK_AB R7, R52, R41 ;  /* 0x000000293407723e */ /* 0x000fe200000000ff */
[----:B------:R-:W-:Y:S01]  /*8d50*/  FFMA.FTZ R32, R6, R32, R31 ;  /* 0x0000002006207223 */ /* 0x000fe2000001001f */
[----:B------:R-:W-:-:S02]  /*8d60*/  F2FP.F16.F32.PACK_AB R4, R35, R40 ;  /* 0x000000282304723e */ /* 0x000fc400000000ff */
[----:B------:R-:W-:Y:S02]  /*8d70*/  F2FP.F16.F32.PACK_AB R6, R34, R37 ;  /* 0x000000252206723e */ /* 0x000fe400000000ff */
[----:B------:R-:W-:-:S05]  /*8d80*/  F2FP.F16.F32.PACK_AB R5, R32, R5 ;  /* 0x000000052005723e */ /* 0x000fca00000000ff */
[----:B------:R1:W-:Y:S02]  /*8d90*/  STS.128 [R0+0xc400], R4 ;  /* 0x00c4000400007388 */ /* 0x0003e40000000c00 */
.L_x_490:
[----:B------:R-:W-:Y:S05]  /*8da0*/  BSYNC B1 ;  /* 0x0000000000017941 */ /* 0x000fea0003800000 */
.L_x_489:
[----:B------:R-:W-:Y:S04]  /*8db0*/  BSSY B1, `(.L_x_491) ;  /* 0x000002c000017945 */ /* 0x000fe80003800000 */
[----:B------:R-:W-:Y:S05]  /*8dc0*/  @P2 BRA `(.L_x_492) ;  /* 0x0000000000a82947 */ /* 0x000fea0003800000 */
[----:B01----:R-:W0:Y:S01]  /*8dd0*/  LDS.128 R4, [R3+0xf400] ;  /* 0x00f4000003047984 */ /* 0x003e220000000c00 */
        /* <DEDUP_REMOVED lines=18> */
[----:B------:R-:W-:Y:S02]  /*8f00*/  HADD2.F32 R29, -RZ, R47.H1_H1 ;  /* 0x3000002fff1d7230 */ /* 0x000fe40000004100 */
[----:B------:R-:W-:Y:S01]  /*8f10*/  FFMA.FTZ R35, R28, R31, -R33 ;  /* 0x0000001f1c237223 */ /* 0x000fe20000010821 */
[----:B------:R-:W-:Y:S02]  /*8f20*/  HADD2.F32 R6, -RZ, R5.H0_H0 ;  /* 0x20000005ff067230 */ /* 0x000fe40000004100 */
[-C--:B------:R-:W-:Y:S01]  /*8f30*/  FMUL.FTZ R32, R4, R30.reuse ;  /* 0x0000001e04207220 */ /* 0x080fe20000410000 */
[----:B------:R-:W-:Y:S02]  /*8f40*/  HADD2.F32 R47, -RZ, R47.H0_H0 ;  /* 0x2000002fff2f7230 */ /* 0x000fe40000004100 */
        /* <DEDUP_REMOVED lines=18> */
.L_x_492:
[----:B------:R-:W-:Y:S05]  /*9070*/  BSYNC B1 ;  /* 0x0000000000017941 */ /* 0x000fea0003800000 */
.L_x_491:
[----:B------:R-:W-:Y:S04]  /*9080*/  BSSY B1, `(.L_x_493) ;  /* 0x000002c000017945 */ /* 0x000fe80003800000 */
[----:B------:R-:W-:Y:S05]  /*9090*/  @P3 BRA `(.L_x_494) ;  /* 0x0000000000a83947 */ /* 0x000fea0003800000 */
[----:B012---:R-:W0:Y:S01]  /*90a0*/  LDS.128 R4, [R0+0xf400] ;  /* 0x00f4000000047984 */ /* 0x007e220000000c00 */
[----:B------:R-:W-:Y:S01]  /*90b0*/  SHF.R.U32.HI R27, RZ, 0x10, R25 ;  /* 0x00000010ff1b7819 */ /* 0x000fe20000011619 */
[----:B------:R-:W-:Y:S01]  /*90c0*/  HADD2.F32 R26, -RZ, R46.H0_H0 ;  /* 0x2000002eff1a7230 */ /* 0x000fe20000004100 */
[----:B------:R-:W-:Y:S01]  /*90d0*/  SHF.R.U32.HI R29, RZ, 0x10, R21 ;  /* 0x00000010ff1d7819 */ /* 0x000fe20000011615 */
[----:B------:R-:W-:Y:S01]  /*90e0*/  HADD2.F32 R28, -RZ, R45.H0_H0 ;  /* 0x2000002dff1c7230 */ /* 0x000fe20000004100 */
[----:B------:R-:W-:Y:S01]  /*90f0*/  SHF.R.U64 R35, R24, 0x10, R25 ;  /* 0x0000001018237819 */ /* 0x000fe20000001219 */
[----:B------:R-:W-:Y:S01]  /*9100*/  HADD2.F32 R27, -RZ, R27.H0_H0 ;  /* 0x2000001bff1b7230 */ /* 0x000fe20000004100 */
[----:B------:R-:W-:Y:S01]  /*9110*/  SHF.R.U64 R33, R20, 0x10, R21 ;  /* 0x0000001014217819 */ /* 0x000fe20000001215 */
[----:B------:R-:W-:Y:S02]  /*9120*/  HADD2.F32 R29, -RZ, R29.H0_H0 ;  /* 0x2000001dff1d7230 */ /* 0x000fe40000004100 */
[----:B------:R-:W-:-:S02]  /*9130*/  HADD2.F32 R45, -RZ, R45.H1_H1 ;  /* 0x3000002dff2d7230 */ /* 0x000fc40000004100 */
[----:B------:R-:W-:Y:S02]  /*9140*/  HADD2.F32 R46, -RZ, R46.H1_H1 ;  /* 0x3000002eff2e7230 */ /* 0x000fe40000004100 */
[--C-:B0-----:R-:W-:Y:S02]  /*9150*/  HADD2.F32 R25, -RZ, R7.reuse.H1_H1 ;  /* 0x30000007ff197230 */ /* 0x101fe40000004100 */
[----:B------:R-:W-:Y:S02]  /*9160*/  HADD2.F32 R24, -RZ, R7.H0_H0 ;  /* 0x20000007ff187230 */ /* 0x000fe40000004100 */
[--C-:B------:R-:W-:Y:S02]  /*9170*/  HADD2.F32 R7, -RZ, R4.reuse.H0_H0 ;  /* 0x20000004ff077230 */ /* 0x100fe40000004100 */
[C---:B------:R-:W-:Y:S01]  /*9180*/  FMUL.FTZ R32, R25.reuse, R27 ;  /* 0x0000001b19207220 */ /* 0x040fe20000410000 */
[----:B------:R-:W-:Y:S02]  /*9190*/  HADD2.F32 R4, -RZ, R4.H1_H1 ;  /* 0x30000004ff047230 */ /* 0x000fe40000004100 */
[----:B------:R-:W-:Y:S01]  /*91a0*/  FMUL.FTZ R31, R25, R29 ;  /* 0x0000001d191f7220 */ /* 0x000fe20000410000 */
[----:B------:R-:W-:-:S02]  /*91b0*/  HADD2.F32 R20, -RZ, R6.H0_H0 ;  /* 0x20000006ff147230 */ /* 0x000fc40000004100 */
[----:B------:R-:W-:Y:S01]  /*91c0*/  FFMA.FTZ R34, R24, R29, R32 ;  /* 0x0000001d18227223 */ /* 0x000fe20000010020 */
[----:B------:R-:W-:Y:S02]  /*91d0*/  HADD2.F32 R21, -RZ, R6.H1_H1 ;  /* 0x30000006ff157230 */ /* 0x000fe40000004100 */
[----:B------:R-:W-:Y:S01]  /*91e0*/  FMUL.FTZ R30, R4, R28 ;  /* 0x0000001c041e7220 */ /* 0x000fe20000410000 */
[--C-:B------:R-:W-:Y:S02]  /*91f0*/  HADD2.F32 R6, -RZ, R5.reuse.H0_H0 ;  /* 0x20000005ff067230 */ /* 0x100fe40000004100 */
[----:B------:R-:W-:Y:S01]  /*9200*/  FFMA.FTZ R31, R24, R27, -R31 ;  /* 0x0000001b181f7223 */ /* 0x000fe2000001081f */
[-C--:B------:R-:W-:Y:S01]  /*9210*/  FMUL.FTZ R32, R4, R26.reuse ;  /* 0x0000001a04207220 */ /* 0x080fe20000410000 */
[----:B------:R-:W-:Y:S02]  /*9220*/  HADD2.F32 R5, -RZ, R5.H1_H1 ;  /* 0x30000005ff057230 */ /* 0x000fe40000004100 */
[----:B------:R-:W-:Y:S01]  /*9230*/  FFMA.FTZ R30, R7, R26, -R30 ;  /* 0x0000001a071e7223 */ /* 0x000fe2000001081e */
[----:B------:R-:W-:-:S02]  /*9240*/  HADD2.F32 R24, -RZ, R33.H0_H0 ;  /* 0x20000021ff187230 */ /* 0x000fc40000004100 */
[----:B------:R-:W-:Y:S01]  /*9250*/  FFMA.FTZ R25, R7, R28, R32 ;  /* 0x0000001c07197223 */ /* 0x000fe20000010020 */
[----:B------:R-:W-:Y:S02]  /*9260*/  HADD2.F32 R4, -RZ, R35.H0_H0 ;  /* 0x20000023ff047230 */ /* 0x000fe40000004100 */
[CC--:B------:R-:W-:Y:S01]  /*9270*/  FMUL.FTZ R27, R21.reuse, R45.reuse ;  /* 0x0000002d151b7220 */ /* 0x0c0fe20000410000 */
[----:B------:R-:W-:Y:S01]  /*9280*/  FMUL.FTZ R26, R21, R46 ;  /* 0x0000002e151a7220 */ /* 0x000fe20000410000 */
[C---:B------:R-:W-:Y:S01]  /*9290*/  FMUL.FTZ R7, R5.reuse, R24 ;  /* 0x0000001805077220 */ /* 0x040fe20000410000 */
[----:B------:R-:W-:Y:S01]  /*92a0*/  FMUL.FTZ R21, R5, R4 ;  /* 0x0000000405157220 */ /* 0x000fe20000410000 */
[C---:B------:R-:W-:Y:S01]  /*92b0*/  FFMA.FTZ R27, R20.reuse, R46, -R27 ;  /* 0x0000002e141b7223 */ /* 0x040fe2000001081b */
[----:B------:R-:W-:Y:S01]  /*92c0*/  FFMA.FTZ R26, R20, R45, R26 ;  /* 0x0000002d141a7223 */ /* 0x000fe2000001001a */
[C---:B------:R-:W-:Y:S01]  /*92d0*/  FFMA.FTZ R5, R6.reuse, R4, -R7 ;  /* 0x0000000406057223 */ /* 0x040fe20000010807 */
[----:B------:R-:W-:Y:S01]  /*92e0*/  FFMA.FTZ R24, R6, R24, R21 ;  /* 0x0000001806187223 */ /* 0x000fe20000010015 */
[----:B------:R-:W-:-:S02]  /*92f0*/  F2FP.F16.F32.PACK_AB R7, R34, R31 ;  /* 0x0000001f2207723e */ /* 0x000fc400000000ff */
[----:B------:R-:W-:Y:S02]  /*9300*/  F2FP.F16.F32.PACK_AB R6, R26, R27 ;  /* 0x0000001b1a06723e */ /* 0x000fe400000000ff */
[----:B------:R-:W-:Y:S02]  /*9310*/  F2FP.F16.F32.PACK_AB R4, R25, R30 ;  /* 0x0000001e1904723e */ /* 0x000fe400000000ff */
[----:B------:R-:W-:-:S05]  /*9320*/  F2FP.F16.F32.PACK_AB R5, R24, R5 ;  /* 0x000000051805723e */ /* 0x000fca00000000ff */
[----:B------:R3:W-:Y:S02]  /*9330*/  STS.128 [R0+0xf400], R4 ;  /* 0x00f4000400007388 */ /* 0x0007e40000000c00 */
.L_x_494:
[----:B------:R-:W-:Y:S05]  /*9340*/  BSYNC B1 ;  /* 0x0000000000017941 */ /* 0x000fea0003800000 */
.L_x_493:
[----:B------:R-:W-:Y:S04]  /*9350*/  BSSY B1, `(.L_x_495) ;  /* 0x000002c000017945 */ /* 0x000fe80003800000 */
[----:B------:R-:W-:Y:S05]  /*9360*/  @P4 BRA `(.L_x_496) ;  /* 0x0000000000a84947 */ /* 0x000fea0003800000 */
[----:B0123--:R-:W0:Y:S01]  /*9370*/  LDS.128 R4, [R3+0x12400] ;  /* 0x0124000003047984 */ /* 0x00fe220000000c00 */
[----:B------:R-:W-:Y:S01]  /*9380*/  SHF.R.U32.HI R21, RZ, 0x10, R15 ;  /* 0x00000010ff157819 */ /* 0x000fe2000001160f */
[----:B------:R-:W-:Y:S01]  /*9390*/  HADD2.F32 R20, -RZ, R43.H0_H0 ;  /* 0x2000002bff147230 */ /* 0x000fe20000004100 */
[----:B------:R-:W-:Y:S01]  /*93a0*/  SHF.R.U32.HI R25, RZ, 0x10, R13 ;  /* 0x00000010ff197819 */ /* 0x000fe2000001160d */
[--C-:B------:R-:W-:Y:S01]  /*93b0*/  HADD2.F32 R24, -RZ, R42.reuse.H0_H0 ;  /* 0x2000002aff187230 */ /* 0x100fe20000004100 */
        /* <DEDUP_REMOVED lines=24> */
[C---:B------:R-:W-:Y:S01]  /*9540*/  FMUL.FTZ R21, R13.reuse, R42 ;  /* 0x0000002a0d157220 */ /* 0x040fe20000410000 */
[-C--:B------:R-:W-:Y:S01]  /*9550*/  FMUL.FTZ R25, R13, R43.reuse ;  /* 0x0000002b0d197220 */ /* 0x080fe20000410000 */
        /* <DEDUP_REMOVED lines=11> */
.L_x_496:
[----:B------:R-:W-:Y:S05]  /*9610*/  BSYNC B1 ;  /* 0x0000000000017941 */ /* 0x000fea0003800000 */
.L_x_495:
[----:B------:R-:W-:Y:S05]  /*9620*/  @P5 BRA `(.L_x_486) ;  /* 0x0000001c007c5947 */ /* 0x000fea0003800000 */
[----:B01234-:R-:W0:Y:S01]  /*9630*/  LDS.128 R4, [R0+0x12400] ;  /* 0x0124000000047984 */ /* 0x01fe220000000c00 */
[----:B------:R-:W-:Y:S01]  /*9640*/  SHF.R.U32.HI R14, RZ, 0x10, R9 ;  /* 0x00000010ff0e7819 */ /* 0x000fe20000011609 */
[--C-:B------:R-:W-:Y:S01]  /*9650*/  HADD2.F32 R13, -RZ, R38.reuse.H0_H0 ;  /* 0x20000026ff0d7230 */ /* 0x100fe20000004100 */
[--C-:B------:R-:W-:Y:S01]  /*9660*/  SHF.R.U32.HI R12, RZ, 0x10, R11.reuse ;  /* 0x00000010ff0c7819 */ /* 0x100fe2000001160b */
[----:B------:R-:W-:Y:S01]  /*9670*/  HADD2.F32 R38, -RZ, R38.H1_H1 ;  /* 0x30000026ff267230 */ /* 0x000fe20000004100 */
[----:B------:R-:W-:Y:S01]  /*9680*/  SHF.R.U64 R24, R10, 0x10, R11 ;  /* 0x000000100a187819 */ /* 0x000fe2000000120b */
[----:B------:R-:W-:Y:S01]  /*9690*/  HADD2.F32 R14, -RZ, R14.H0_H0 ;  /* 0x2000000eff0e7230 */ /* 0x000fe20000004100 */
[----:B------:R-:W-:Y:S01]  /*96a0*/  SHF.R.U64 R21, R8, 0x10, R9 ;  /* 0x0000001008157819 */ /* 0x000fe20000001209 */
[----:B------:R-:W-:Y:S02]  /*96b0*/  HADD2.F32 R12, -RZ, R12.H0_H0 ;  /* 0x2000000cff0c7230 */ /* 0x000fe40000004100 */
[----:B------:R-:W-:-:S02]  /*96c0*/  HADD2.F32 R11, -RZ, R39.H0_H0 ;  /* 0x20000027ff0b7230 */ /* 0x000fc40000004100 */
[----:B------:R-:W-:Y:S02]  /*96d0*/  HADD2.F32 R39, -RZ, R39.H1_H1 ;  /* 0x30000027ff277230 */ /* 0x000fe40000004100 */
[--C-:B0-----:R-:W-:Y:S02]  /*96e0*/  HADD2.F32 R10, -RZ, R7.reuse.H1_H1 ;  /* 0x30000007ff0a7230 */ /* 0x101fe40000004100 */
[--C-:B------:R-:W-:Y:S02]  /*96f0*/  HADD2.F32 R3, -RZ, R4.reuse.H0_H0 ;  /* 0x20000004ff037230 */ /* 0x100fe40000004100 */
[----:B------:R-:W-:Y:S02]  /*9700*/  HADD2.F32 R9, -RZ, R7.H0_H0 ;  /* 0x20000007ff097230 */ /* 0x000fe40000004100 */
[C---:B------:R-:W-:Y:S01]  /*9710*/  FMUL.FTZ R20, R10.reuse, R14 ;  /* 0x0000000e0a147220 */ /* 0x040fe20000410000 */
[----:B------:R-:W-:Y:S02]  /*9720*/  HADD2.F32 R4, -RZ, R4.H1_H1 ;  /* 0x30000004ff047230 */ /* 0x000fe40000004100 */
[----:B------:R-:W-:Y:S01]  /*9730*/  FMUL.FTZ R15, R10, R12 ;  /* 0x0000000c0a0f7220 */ /* 0x000fe20000410000 */
[----:B------:R-:W-:-:S02]  /*9740*/  HADD2.F32 R7, -RZ, R6.H0_H0 ;  /* 0x20000006ff077230 */ /* 0x000fc40000004100 */
[C---:B------:R-:W-:Y:S01]  /*9750*/  FFMA.FTZ R20, R9.reuse, R12, -R20 ;  /* 0x0000000c09147223 */ /* 0x040fe20000010814 */
[----:B------:R-:W-:Y:S02]  /*9760*/  HADD2.F32 R8, -RZ, R6.H1_H1 ;  /* 0x30000006ff087230 */ /* 0x000fe40000004100 */
[C---:B------:R-:W-:Y:S01]  /*9770*/  FMUL.FTZ R10, R4.reuse, R13 ;  /* 0x0000000d040a7220 */ /* 0x040fe20000410000 */
[--C-:B------:R-:W-:Y:S02]  /*9780*/  HADD2.F32 R6, -RZ, R5.reuse.H0_H0 ;  /* 0x20000005ff067230 */ /* 0x100fe40000004100 */
[----:B------:R-:W-:Y:S01]  /*9790*/  FFMA.FTZ R15, R9, R14, R15 ;  /* 0x0000000e090f7223 */ /* 0x000fe2000001000f */
[-C--:B------:R-:W-:Y:S01]  /*97a0*/  FMUL.FTZ R12, R4, R11.reuse ;  /* 0x0000000b040c7220 */ /* 0x080fe20000410000 */
[----:B------:R-:W-:Y:S02]  /*97b0*/  HADD2.F32 R5, -RZ, R5.H1_H1 ;  /* 0x30000005ff057230 */ /* 0x000fe40000004100 */
[----:B------:R-:W-:Y:S01]  /*97c0*/  FFMA.FTZ R10, R3, R11, -R10 ;  /* 0x0000000b030a7223 */ /* 0x000fe2000001080a */
[----:B------:R-:W-:-:S02]  /*97d0*/  HADD2.F32 R9, -RZ, R21.H0_H0 ;  /* 0x20000015ff097230 */ /* 0x000fc40000004100 */
[----:B------:R-:W-:Y:S01]  /*97e0*/  FFMA.FTZ R3, R3, R13, R12 ;  /* 0x0000000d03037223 */ /* 0x000fe2000001000c */
[----:B------:R-:W-:Y:S02]  /*97f0*/  HADD2.F32 R4, -RZ, R24.H0_H0 ;  /* 0x20000018ff047230 */ /* 0x000fe40000004100 */
[C---:B------:R-:W-:Y:S01]  /*9800*/  FMUL.FTZ R12, R8.reuse, R38 ;  /* 0x00000026080c7220 */ /* 0x040fe20000410000 */
        /* <DEDUP_REMOVED lines=11> */
[----:B------:R0:W-:Y:S01]  /*98c0*/  STS.128 [R0+0x12400], R4 ;  /* 0x0124000400007388 */ /* 0x0001e20000000c00 */
[----:B------:R-:W-:Y:S05]  /*98d0*/  BRA `(.L_x_486) ;  /* 0x0000001800d07947 */ /* 0x000fea0003800000 */
.L_x_480:
[----:B------:R-:W-:-:S03]  /*98e0*/  UMOV UR4, 0xffffffff ;  /* 0xffffffff00047882 */ /* 0x000fc60000000000 */
[----:B------:R-:W-:Y:S05]  /*98f0*/  BRA.DIV UR4, `(.L_x_497) ;  /* 0x0000011604bc7947 */ /* 0x000fea000b800000 */
[----:B------:R1:W2:Y:S04]  /*9900*/  SHFL.IDX PT, R0, R25, RZ, 0x1e1f ;  /* 0x001e1fff19007589 */ /* 0x0002a800000e0000 */
[----:B------:R1:W4:Y:S04]  /*9910*/  SHFL.IDX PT, R3, R24, RZ, 0x1e1f ;  /* 0x001e1fff18037589 */ /* 0x00032800000e0000 */
[----:B------:R-:W0:Y:S04]  /*9920*/  SHFL.IDX PT, R37, R37, RZ, 0x1e1f ;  /* 0x001e1fff25257589 */ /* 0x000e2800000e0000 */
[----:B------:R1:W0:Y:S02]  /*9930*/  SHFL.IDX PT, R38, R39, RZ, 0x1e1f ;  /* 0x001e1fff27267589 */ /* 0x00022400000e0000 */
.L_x_703:
[----:B------:R-:W-:Y:S01]  /*9940*/  ULDC UR4, c[0x0][0x448] ;  /* 0x0001120000047ab9 */ /* 0x000fe20000000800 */
[----:B------:R-:W-:Y:S01]  /*9950*/  BSSY B1, `(.L_x_498) ;  /* 0x0000039000017945 */ /* 0x000fe20003800000 */
[----:B------:R-:W-:Y:S01]  /*9960*/  IMAD R40, R100, UR4, RZ ;  /* 0x0000000464287c24 */ /* 0x000fe2000f8e02ff */
[----:B------:R-:W-:Y:S02]  /*9970*/  CS2R R4, SRZ ;  /* 0x0000000000047805 */ /* 0x000fe4000001ff00 */
[----:B------:R-:W-:Y:S02]  /*9980*/  CS2R R8, SRZ ;  /* 0x0000000000087805 */ /* 0x000fe4000001ff00 */
[----:B------:R-:W-:Y:S02]  /*9990*/  CS2R R10, SRZ ;  /* 0x00000000000a7805 */ /* 0x000fe4000001ff00 */
[----:B------:R-:W-:Y:S02]  /*99a0*/  CS2R R12, SRZ ;  /* 0x00000000000c7805 */ /* 0x000fe4000001ff00 */
[----:B------:R-:W-:Y:S01]  /*99b0*/  ISETP.GE.AND P0, PT, R6, R40, PT ;  /* 0x000000280600720c */ /* 0x000fe20003f06270 */
[----:B------:R-:W-:Y:S01]  /*99c0*/  IMAD R40, R97, -0xc0, R40 ;  /* 0xffffff4061287824 */ /* 0x000fe200078e0228 */
[----:B------:R-:W-:-:S02]  /*99d0*/  CS2R R6, SRZ ;  /* 0x0000000000067805 */ /* 0x000fc4000001ff00 */
[----:B0-----:R-:W-:Y:S02]  /*99e0*/  CS2R R14, SRZ ;  /* 0x00000000000e7805 */ /* 0x001fe4000001ff00 */
[----:B-1----:R-:W-:Y:S02]  /*99f0*/  CS2R R24, SRZ ;  /* 0x0000000000187805 */ /* 0x002fe4000001ff00 */
[----:B------:R-:W-:Y:S02]  /*9a00*/  CS2R R26, SRZ ;  /* 0x00000000001a7805 */ /* 0x000fe4000001ff00 */
[----:B------:R-:W-:Y:S02]  /*9a10*/  CS2R R28, SRZ ;  /* 0x00000000001c7805 */ /* 0x000fe4000001ff00 */
[----:B---3--:R-:W-:Y:S02]  /*9a20*/  CS2R R30, SRZ ;  /* 0x00000000001e7805 */ /* 0x008fe4000001ff00 */
[----:B------:R-:W-:-:S02]  /*9a30*/  CS2R R32, SRZ ;  /* 0x0000000000207805 */ /* 0x000fc4000001ff00 */
[----:B------:R-:W-:Y:S01]  /*9a40*/  CS2R R34, SRZ ;  /* 0x0000000000227805 */ /* 0x000fe2000001ff00 */
[----:B------:R-:W-:Y:S06]  /*9a50*/  @P0 BRA `(.L_x_499) ;  /* 0x0000000000a00947 */ /* 0x000fec0003800000 */
[C---:B------:R-:W-:Y:S01]  /*9a60*/  VIADD R4, R16.reuse, 0x10 ;  /* 0x0000001010047836 */ /* 0x040fe20000000000 */
[----:B------:R-:W-:Y:S01]  /*9a70*/  ULDC UR4, c[0x0][0x3f4] ;  /* 0x0000fd0000047ab9 */ /* 0x000fe20000000800 */
[C---:B------:R-:W-:Y:S01]  /*9a80*/  VIADD R5, R16.reuse, 0x20 ;  /* 0x0000002010057836 */ /* 0x040fe20000000000 */
[----:B------:R-:W-:Y:S01]  /*9a90*/  ISETP.GE.AND P2, PT, R16, UR4, PT ;  /* 0x0000000410007c0c */ /* 0x000fe2000bf46270 */
[----:B----4-:R-:W-:Y:S01]  /*9aa0*/  IMAD.MOV.U32 R6, RZ, RZ, R3 ;  /* 0x000000ffff067224 */ /* 0x010fe200078e0003 */
[----:B------:R-:W-:Y:S01]  /*9ab0*/  ISETP.GE.AND P3, PT, R4, UR4, PT ;  /* 0x0000000404007c0c */ /* 0x000fe2000bf66270 */
[----:B--2---:R-:W-:Y:S01]  /*9ac0*/  IMAD.MOV.U32 R7, RZ, RZ, R0 ;  /* 0x000000ffff077224 */ /* 0x004fe200078e0000 */
[----:B------:R-:W-:Y:S01]  /*9ad0*/  ISETP.GE.AND P4, PT, R5, UR4, PT ;  /* 0x0000000405007c0c */ /* 0x000fe2000bf86270 */
[----:B------:R-:W-:Y:S01]  /*9ae0*/  IMAD.MOV.U32 R8, RZ, RZ, R38 ;  /* 0x000000ffff087224 */ /* 0x000fe200078e0026 */
[----:B------:R-:W-:Y:S02]  /*9af0*/  MOV R9, R37 ;  /* 0x0000002500097202 */ /* 0x000fe40000000f00 */
[----:B------:R-:W-:-:S02]  /*9b00*/  CS2R R28, SRZ ;  /* 0x00000000001c7805 */ /* 0x000fc4000001ff00 */
[----:B------:R-:W-:Y:S02]  /*9b10*/  CS2R R30, SRZ ;  /* 0x00000000001e7805 */ /* 0x000fe4000001ff00 */
[----:B------:R-:W-:Y:S02]  /*9b20*/  CS2R R10, SRZ ;  /* 0x00000000000a7805 */ /* 0x000fe4000001ff00 */
[----:B------:R-:W-:Y:S02]  /*9b30*/  CS2R R32, SRZ ;  /* 0x0000000000207805 */ /* 0x000fe4000001ff00 */
[----:B------:R-:W-:Y:S02]  /*9b40*/  CS2R R34, SRZ ;  /* 0x0000000000227805 */ /* 0x000fe4000001ff00 */
[----:B------:R-:W-:Y:S01]  /*9b50*/  @!P2 SHF.L.U32 R36, R16, 0x1, RZ ;  /* 0x000000011024a819 */ /* 0x000fe200000006ff */
[----:B------:R-:W-:Y:S02]  /*9b60*/  @!P3 IMAD.SHL.U32 R13, R147, 0x8, RZ ;  /* 0x00000008930db824 */ /* 0x000fe400078e00ff */
[----:B------:R-:W-:Y:S01]  /*9b70*/  @!P4 IMAD.SHL.U32 R39, R150, 0x8, RZ ;  /* 0x000000089627c824 */ /* 0x000fe200078e00ff */
[-C--:B------:R-:W-:Y:S01]  /*9b80*/  @!P2 IADD3 R20, P0, R3, R36.reuse, RZ ;  /* 0x000000240314a210 */ /* 0x080fe20007f1e0ff */
[----:B------:R-:W-:Y:S01]  /*9b90*/  @!P3 IMAD.WIDE R4, R13, 0x2, R6 ;  /* 0x000000020d04b825 */ /* 0x000fe200078e0206 */
[----:B------:R-:W-:-:S02]  /*9ba0*/  @!P2 IADD3 R36, P1, R38, R36, RZ ;  /* 0x000000242624a210 */ /* 0x000fc40007f3e0ff */
[----:B------:R-:W-:Y:S01]  /*9bb0*/  @!P2 SHF.L.U64.HI R3, R16, 0x1, R17 ;  /* 0x000000011003a819 */ /* 0x000fe20000010211 */
[----:B------:R-:W-:Y:S01]  /*9bc0*/  @!P4 IMAD.WIDE R6, R39, 0x2, R6 ;  /* 0x000000022706c825 */ /* 0x000fe200078e0206 */
[----:B------:R0:W5:Y:S03]  /*9bd0*/  @!P3 LD.E.128 R28, desc[UR42][R4.64] ;  /* 0x0000002a041cb980 */ /* 0x000166000c101d00 */
[--C-:B------:R-:W-:Y:S01]  /*9be0*/  @!P3 IMAD.WIDE R12, R13, 0x2, R8.reuse ;  /* 0x000000020d0cb825 */ /* 0x100fe200078e0208 */
[----:B------:R1:W5:Y:S03]  /*9bf0*/  @!P4 LD.E.128 R32, desc[UR42][R6.64] ;  /* 0x0000002a0620c980 */ /* 0x000366000c101d00 */
[----:B------:R-:W-:Y:S01]  /*9c00*/  @!P4 IMAD.WIDE R38, R39, 0x2, R8 ;  /* 0x000000022726c825 */ /* 0x000fe200078e0208 */
[----:B------:R-:W-:-:S02]  /*9c10*/  CS2R R8, SRZ ;  /* 0x0000000000087805 */ /* 0x000fc4000001ff00 */
[----:B------:R-:W-:Y:S02]  /*9c20*/  CS2R R14, SRZ ;  /* 0x00000000000e7805 */ /* 0x000fe4000001ff00 */
[----:B------:R-:W-:Y:S02]  /*9c30*/  CS2R R24, SRZ ;  /* 0x0000000000187805 */ /* 0x000fe4000001ff00 */
[----:B------:R-:W-:Y:S02]  /*9c40*/  CS2R R26, SRZ ;  /* 0x00000000001a7805 */ /* 0x000fe4000001ff00 */
[----:B0-----:R-:W-:Y:S01]  /*9c50*/  CS2R R4, SRZ ;  /* 0x0000000000047805 */ /* 0x001fe2000001ff00 */
[--C-:B------:R-:W-:Y:S01]  /*9c60*/  @!P2 IMAD.X R21, R0, 0x1, R3.reuse, P0 ;  /* 0x000000010015a824 */ /* 0x100fe200000e0603 */
[----:B------:R0:W5:Y:S01]  /*9c70*/  @!P3 LD.E.128 R8, desc[UR42][R12.64] ;  /* 0x0000002a0c08b980 */ /* 0x000162000c101d00 */
[----:B-1----:R-:W-:Y:S01]  /*9c80*/  CS2R R6, SRZ ;  /* 0x0000000000067805 */ /* 0x002fe2000001ff00 */
[----:B------:R-:W-:-:S02]  /*9c90*/  @!P2 IMAD.X R37, R37, 0x1, R3, P1 ;  /* 0x000000012525a824 */ /* 0x000fc400008e0603 */
[----:B------:R1:W5:Y:S04]  /*9ca0*/  @!P2 LD.E.128 R24, desc[UR42][R20.64] ;  /* 0x0000002a1418a980 */ /* 0x000368000c101d00 */
[----:B------:R1:W5:Y:S01]  /*9cb0*/  @!P2 LD.E.128 R4, desc[UR42][R36.64] ;  /* 0x0000002a2404a980 */ /* 0x000362000c101d00 */
[----:B0-----:R-:W-:-:S06]  /*9cc0*/  CS2R R12, SRZ ;  /* 0x00000000000c7805 */ /* 0x001fcc000001ff00 */
[----:B------:R1:W5:Y:S02]  /*9cd0*/  @!P4 LD.E.128 R12, desc[UR42][R38.64] ;  /* 0x0000002a260cc980 */ /* 0x000364000c101d00 */
.L_x_499:
[----:B------:R-:W-:Y:S05]  /*9ce0*/  BSYNC B1 ;  /* 0x0000000000017941 */ /* 0x000fea0003800000 */
.L_x_498:
[----:B------:R-:W-:Y:S01]  /*9cf0*/  ULEA.HI UR4, UR37, UR37, URZ, 0x1 ;  /* 0x0000002525047291 */ /* 0x000fe2000f8f083f */
[----:B----45:R-:W-:Y:S01]  /*9d00*/  IMAD.MOV.U32 R3, RZ, RZ, R5 ;  /* 0x000000ffff037224 */ /* 0x030fe200078e0005 */
[----:B------:R-:W-:Y:S01]  /*9d10*/  VIMNMX R40, R40, 0xc0, PT ;  /* 0x000000c028287848 */ /* 0x000fe20003fe0100 */
[----:B--2---:R-:W-:Y:S01]  /*9d20*/  IMAD.MOV.U32 R0, RZ, RZ, R4 ;  /* 0x000000ffff007224 */ /* 0x004fe200078e0004 */
[----:B------:R-:W-:Y:S01]  /*9d30*/  ULOP3.LUT UR4, UR4, 0xfffffffe, URZ, 0xc0, !UPT ;  /* 0xfffffffe04047892 */ /* 0x000fe2000f8ec03f */
[----:B-1----:R-:W-:Y:S01]  /*9d40*/  IMAD.MOV.U32 R20, RZ, RZ, R6 ;  /* 0x000000ffff147224 */ /* 0x002fe200078e0006 */
        /* <DEDUP_REMOVED lines=8> */
[----:B------:R-:W-:Y:S01]  /*9dd0*/  IMAD.MOV.U32 R36, RZ, RZ, R13 ;  /* 0x000000ffff247224 */ /* 0x000fe200078e000d */
[----:B------:R-:W-:Y:S01]  /*9de0*/  MOV R3, UR4 ;  /* 0x0000000400037c02 */ /* 0x000fe20008000f00 */
[----:B------:R-:W-:Y:S01]  /*9df0*/  IMAD.MOV.U32 R38, RZ, RZ, R25 ;  /* 0x000000ffff267224 */ /* 0x000fe200078e0019 */
[----:B------:R-:W-:Y:S01]  /*9e00*/  PRMT R57, R0, 0x7610, R57 ;  /* 0x0000761000397816 */ /* 0x000fe20000000039 */
[----:B------:R-:W-:Y:S01]  /*9e10*/  IMAD.MOV.U32 R0, RZ, RZ, R10 ;  /* 0x000000ffff007224 */ /* 0x000fe200078e000a */
[----:B------:R-:W-:Y:S01]  /*9e20*/  SHF.L.U32 R3, R3, 0x1f, RZ ;  /* 0x0000001f03037819 */ /* 0x000fe200000006ff */
[----:B------:R-:W-:Y:S01]  /*9e30*/  IMAD.MOV.U32 R37, RZ, RZ, R24 ;  /* 0x000000ffff257224 */ /* 0x000fe200078e0018 */
[----:B------:R-:W-:Y:S01]  /*9e40*/  PRMT R49, R49, 0x5410, R20 ;  /* 0x0000541031317816 */ /* 0x000fe20000000014 */
[----:B------:R-:W-:Y:S01]  /*9e50*/  IMAD.MOV.U32 R20, RZ, RZ, R11 ;  /* 0x000000ffff147224 */ /* 0x000fe200078e000b */
[----:B------:R-:W0:Y:S01]  /*9e60*/  SYNCS.PHASECHK.TRANS64.TRYWAIT P0, [R2+URZ+0x2d800], R3 ;  /* 0x02d80003020075a7 */ /* 0x000e22000800017f */
[----:B------:R-:W-:Y:S01]  /*9e70*/  MOV R21, R12 ;  /* 0x0000000c00157202 */ /* 0x000fe20000000f00 */
[----:B------:R-:W-:Y:S01]  /*9e80*/  BSSY B1, `(.L_x_500) ;  /* 0x0000019000017945 */ /* 0x000fe20003800000 */
        /* <DEDUP_REMOVED lines=12> */
[----:B------:R-:W-:-:S02]  /*9f50*/  MOV R0, R26 ;  /* 0x0000001a00007202 */ /* 0x000fc40000000f00 */
[----:B------:R-:W-:Y:S02]  /*9f60*/  PRMT R49, R37, 0x7610, R49 ;  /* 0x0000761025317816 */ /* 0x000fe40000000031 */
[----:B------:R-:W-:Y:S01]  /*9f70*/  PRMT R68, R0, 0x5410, R36 ;  /* 0x0000541000447816 */ /* 0x000fe20000000024 */
[----:B------:R-:W-:Y:S01]  /*9f80*/  IMAD.MOV.U32 R0, RZ, RZ, R30 ;  /* 0x000000ffff007224 */ /* 0x000fe200078e001e */
[----:B------:R-:W-:Y:S01]  /*9f90*/  MOV R37, R32 ;  /* 0x0000002000257202 */ /* 0x000fe20000000f00 */
[----:B------:R-:W-:Y:S01]  /*9fa0*/  IMAD.MOV.U32 R36, RZ, RZ, R31 ;  /* 0x000000ffff247224 */ /* 0x000fe200078e001f */
[----:B------:R-:W-:Y:S02]  /*9fb0*/  ISETP.GE.AND P1, PT, R139, R40, PT ;  /* 0x000000288b00720c */ /* 0x000fe40003f26270 */
[----:B------:R-:W-:Y:S02]  /*9fc0*/  PRMT R45, R37, 0x5410, R38 ;  /* 0x00005410252d7816 */ /* 0x000fe40000000026 */
[----:B------:R-:W-:Y:S01]  /*9fd0*/  PRMT R48, R0, 0x5410, R36 ;  /* 0x0000541000307816 */ /* 0x000fe20000000024 */
[----:B------:R-:W-:-:S02]  /*9fe0*/  IMAD.MOV.U32 R0, RZ, RZ, R34 ;  /* 0x000000ffff007224 */ /* 0x000fc400078e0022 */
[----:B------:R-:W-:Y:S01]  /*9ff0*/  IMAD.MOV.U32 R36, RZ, RZ, R35 ;  /* 0x000000ffff247224 */ /* 0x000fe200078e0023 */
[----:B0-----:R-:W-:Y:S06]  /*a000*/  @!P0 BRA `(.L_x_501) ;  /* 0x00000110006c8947 */ /* 0x001fec0003800000 */
.L_x_704:
[----:B------:R-:W-:Y:S05]  /*a010*/  BSYNC B1 ;  /* 0x0000000000017941 */ /* 0x000fea0003800000 */
.L_x_500:
[----:B------:R-:W-:Y:S01]  /*a020*/  PRMT R46, R0, 0x5410, R36 ;  /* 0x00005410002e7816 */ /* 0x000fe20000000024 */
[----:B------:R-:W-:Y:S06]  /*a030*/  @P1 BRA `(.L_x_486) ;  /* 0x0000001000f81947 */ /* 0x000fec0003800000 */
[----:B0-----:R-:W0:Y:S01]  /*a040*/  LDC R3, c[0x0][0x3f4] ;  /* 0x0000fd00ff037b82 */ /* 0x001e220000000800 */
[C---:B------:R-:W-:Y:S01]  /*a050*/  VIADD R0, R16.reuse, 0x10 ;  /* 0x0000001010007836 */ /* 0x040fe20000000000 */
[----:B------:R-:W-:Y:S01]  /*a060*/  BSSY B1, `(.L_x_502) ;  /* 0x0000066000017945 */ /* 0x000fe20003800000 */
[C---:B------:R-:W-:Y:S01]  /*a070*/  VIADD R36, R16.reuse, 0x20 ;  /* 0x0000002010247836 */ /* 0x040fe20000000000 */
[-C--:B0-----:R-:W-:Y:S02]  /*a080*/  ISETP.GE.AND P0, PT, R16, R3.reuse, PT ;  /* 0x000000031000720c */ /* 0x081fe40003f06270 */
[-C--:B------:R-:W-:Y:S02]  /*a090*/  ISETP.GE.AND P1, PT, R0, R3.reuse, PT ;  /* 0x000000030000720c */ /* 0x080fe40003f26270 */
[----:B------:R-:W-:-:S09]  /*a0a0*/  ISETP.GE.AND P2, PT, R36, R3, PT ;  /* 0x000000032400720c */ /* 0x000fd20003f46270 */
[----:B------:R-:W-:Y:S05]  /*a0b0*/  @P0 BRA `(.L_x_503) ;  /* 0x0000000400800947 */ /* 0x000fea0003800000 */
[----:B------:R-:W2:Y:S04]  /*a0c0*/  LDL R37, [R1+0xa0] ;  /* 0x0000a00001257983 */ /* 0x000ea80000100800 */
[----:B------:R-:W3:Y:S01]  /*a0d0*/  LDL R69, [R1+0xcc] ;  /* 0x0000cc0001457983 */ /* 0x000ee20000100800 */
[----:B------:R-:W-:Y:S01]  /*a0e0*/  HADD2.F32 R60, -RZ, R60.H0_H0 ;  /* 0x2000003cff3c7230 */ /* 0x000fe20000004100 */
[----:B------:R-:W-:Y:S01]  /*a0f0*/  SHF.R.U32.HI R54, RZ, 0x10, R25 ;  /* 0x00000010ff367819 */ /* 0x000fe20000011619 */
[----:B------:R-:W-:Y:S01]  /*a100*/  HADD2.F32 R62, -RZ, R62.H0_H0 ;  /* 0x2000003eff3e7230 */ /* 0x000fe20000004100 */
[--C-:B------:R-:W-:Y:S01]  /*a110*/  SHF.R.U32.HI R63, RZ, 0x10, R5.reuse ;  /* 0x00000010ff3f7819 */ /* 0x100fe20000011605 */
[----:B------:R-:W-:Y:S01]  /*a120*/  HADD2.F32 R61, -RZ, R61.H0_H0 ;  /* 0x2000003dff3d7230 */ /* 0x000fe20000004100 */
[----:B------:R-:W-:Y:S01]  /*a130*/  SHF.R.U64 R4, R4, 0x10, R5 ;  /* 0x0000001004047819 */ /* 0x000fe20000001205 */
[----:B------:R-:W-:Y:S01]  /*a140*/  HADD2.F32 R54, -RZ, R54.H0_H0 ;  /* 0x20000036ff367230 */ /* 0x000fe20000004100 */
[--C-:B------:R-:W-:Y:S01]  /*a150*/  SHF.R.U64 R5, R26, 0x10, R27.reuse ;  /* 0x000000101a057819 */ /* 0x100fe2000000121b */
[----:B------:R-:W-:Y:S01]  /*a160*/  HADD2.F32 R63, -RZ, R63.H0_H0 ;  /* 0x2000003fff3f7230 */ /* 0x000fe20000004100 */
[----:B------:R-:W-:-:S02]  /*a170*/  SHF.R.U32.HI R26, RZ, 0x10, R27 ;  /* 0x00000010ff1a7819 */ /* 0x000fc4000001161b */
[--C-:B------:R-:W-:Y:S01]  /*a180*/  SHF.R.U64 R6, R6, 0x10, R7.reuse ;  /* 0x0000001006067819 */ /* 0x100fe20000001207 */
[----:B------:R-:W-:Y:S01]  /*a190*/  HADD2.F32 R5, -RZ, R5.H0_H0 ;  /* 0x20000005ff057230 */ /* 0x000fe20000004100 */
[----:B------:R-:W-:Y:S02]  /*a1a0*/  SHF.R.U32.HI R7, RZ, 0x10, R7 ;  /* 0x00000010ff077819 */ /* 0x000fe40000011607 */
[----:B------:R-:W-:Y:S02]  /*a1b0*/  SHF.R.U64 R24, R24, 0x10, R25 ;  /* 0x0000001018187819 */ /* 0x000fe40000001219 */
[----:B--2---:R-:W-:-:S04]  /*a1c0*/  LEA.HI R0, R3, R37, RZ, 0x1d ;  /* 0x0000002503007211 */ /* 0x004fc800078fe8ff */
[----:B------:R-:W-:-:S04]  /*a1d0*/  SHF.R.S32.HI R37, RZ, 0x1f, R0 ;  /* 0x0000001fff257819 */ /* 0x000fc80000011400 */
[----:B------:R-:W-:Y:S02]  /*a1e0*/  LEA.HI R36, R37, R0, RZ, 0x2 ;  /* 0x0000000025247211 */ /* 0x000fe400078f10ff */
[----:B------:R-:W-:Y:S02]  /*a1f0*/  SHF.L.U32 R37, R0, 0x3, RZ ;  /* 0x0000000300257819 */ /* 0x000fe400000006ff */
[----:B------:R-:W-:Y:S02]  /*a200*/  SHF.R.S32.HI R39, RZ, 0x2, R36 ;  /* 0x00000002ff277819 */ /* 0x000fe40000011424 */
[----:B------:R-:W-:-:S03]  /*a210*/  LOP3.LUT R0, R144, 0x18, R37, 0xf8, !PT ;  /* 0x0000001890007812 */ /* 0x000fc600078ef825 */
[----:B------:R-:W-:Y:S01]  /*a220*/  IMAD R40, R39, 0x1800, R146 ;  /* 0x0000180027287824 */ /* 0x000fe200078e0292 */
[----:B------:R-:W-:Y:S01]  /*a230*/  LOP3.LUT R41, R0, R145, RZ, 0x3c, !PT ;  /* 0x0000009100297212 */ /* 0x000fe200078e3cff */
[----:B---3--:R-:W0:Y:S04]  /*a240*/  LDS.128 R36, [R69] ;  /* 0x0000000045247984 */ /* 0x008e280000000c00 */
[----:B------:R-:W-:-:S04]  /*a250*/  IMAD.IADD R41, R40, 0x1, R41 ;  /* 0x0000000128297824 */ /* 0x000fc800078e0229 */
[----:B------:R-:W-:-:S05]  /*a260*/  IMAD R0, R41, 0x2, R2 ;  /* 0x0000000229007824 */ /* 0x000fca00078e0202 */
[----:B------:R-:W1:Y:S01]  /*a270*/  LDS.128 R40, [R0+0xc400] ;  /* 0x00c4000000287984 */ /* 0x000e620000000c00 */
[--C-:B0-----:R-:W-:Y:S02]  /*a280*/  HADD2.F32 R55, -RZ, R37.reuse.H0_H0 ;  /* 0x20000025ff377230 */ /* 0x101fe40000004100 */
[----:B------:R-:W-:Y:S02]  /*a290*/  HADD2.F32 R56, -RZ, R37.H1_H1 ;  /* 0x30000025ff387230 */ /* 0x000fe40000004100 */
[----:B------:R-:W-:Y:S02]  /*a2a0*/  HADD2.F32 R52, -RZ, R36.H0_H0 ;  /* 0x20000024ff347230 */ /* 0x000fe40000004100 */
[----:B------:R-:W-:Y:S02]  /*a2b0*/  HADD2.F32 R27, -RZ, R38.H0_H0 ;  /* 0x20000026ff1b7230 */ /* 0x000fe40000004100 */
[--C-:B------:R-:W-:Y:S02]  /*a2c0*/  HADD2.F32 R25, -RZ, R39.reuse.H0_H0 ;  /* 0x20000027ff197230 */ /* 0x100fe40000004100 */
[----:B------:R-:W-:-:S02]  /*a2d0*/  HADD2.F32 R39, -RZ, R39.H1_H1 ;  /* 0x30000027ff277230 */ /* 0x000fc40000004100 */
[----:B------:R-:W-:Y:S02]  /*a2e0*/  HADD2.F32 R36, -RZ, R36.H1_H1 ;  /* 0x30000024ff247230 */ /* 0x000fe40000004100 */
[--C-:B-1----:R-:W-:Y:S02]  /*a2f0*/  HADD2.F32 R37, -RZ, R41.reuse.H0_H0 ;  /* 0x20000029ff257230 */ /* 0x102fe40000004100 */
[----:B------:R-:W-:Y:S02]  /*a300*/  HADD2.F32 R59, -RZ, R41.H1_H1 ;  /* 0x30000029ff3b7230 */ /* 0x000fe40000004100 */
[----:B------:R-:W-:Y:S02]  /*a310*/  HADD2.F32 R58, -RZ, R40.H0_H0 ;  /* 0x20000028ff3a7230 */ /* 0x000fe40000004100 */
[C---:B------:R-:W-:Y:S01]  /*a320*/  FMUL.FTZ R64, R37.reuse, R62 ;  /* 0x0000003e25407220 */ /* 0x040fe20000410000 */
[----:B------:R-:W-:Y:S01]  /*a330*/  FMUL.FTZ R66, R37, R60 ;  /* 0x0000003c25427220 */ /* 0x000fe20000410000 */
[----:B------:R-:W-:Y:S01]  /*a340*/  FMUL.FTZ R65, R59, R63 ;  /* 0x0000003f3b417220 */ /* 0x000fe20000410000 */
[----:B------:R-:W-:-:S02]  /*a350*/  HADD2.F32 R53, -RZ, R42.H0_H0 ;  /* 0x2000002aff357230 */ /* 0x000fc40000004100 */
[C---:B------:R-:W-:Y:S01]  /*a360*/  FFMA.FTZ R37, R55.reuse, R60, -R64 ;  /* 0x0000003c37257223 */ /* 0x040fe20000010840 */
[----:B------:R-:W-:Y:S01]  /*a370*/  FFMA.FTZ R41, R55, R62, R66 ;  /* 0x0000003e37297223 */ /* 0x000fe20000010042 */
[----:B------:R-:W-:Y:S02]  /*a380*/  HADD2.F32 R55, -RZ, R67.H0_H0 ;  /* 0x20000043ff377230 */ /* 0x000fe40000004100 */
[-C--:B------:R-:W-:Y:S01]  /*a390*/  FMUL.FTZ R67, R59, R54.reuse ;  /* 0x000000363b437220 */ /* 0x080fe20000410000 */
[----:B------:R-:W-:Y:S01]  /*a3a0*/  FMUL.FTZ R59, R58, R61 ;  /* 0x0000003d3a3b7220 */ /* 0x000fe20000410000 */
[----:B------:R-:W-:Y:S02]  /*a3b0*/  HADD2.F32 R62, -RZ, R57.H1_H1 ;  /* 0x30000039ff3e7230 */ /* 0x000fe40000004100 */
[----:B------:R-:W-:Y:S01]  /*a3c0*/  FFMA.FTZ R54, R56, R54, -R65 ;  /* 0x0000003638367223 */ /* 0x000fe20000010841 */
[-C--:B------:R-:W-:Y:S01]  /*a3d0*/  FMUL.FTZ R60, R58, R55.reuse ;  /* 0x000000373a3c7220 */ /* 0x080fe20000410000 */
[----:B------:R-:W-:Y:S01]  /*a3e0*/  FFMA.FTZ R55, R52, R55, -R59 ;  /* 0x0000003734377223 */ /* 0x000fe2000001083b */
[----:B------:R-:W-:-:S02]  /*a3f0*/  HADD2.F32 R58, -RZ, R68.H0_H0 ;  /* 0x20000044ff3a7230 */ /* 0x000fc40000004100 */
[C---:B------:R-:W-:Y:S01]  /*a400*/  FMUL.FTZ R66, R53.reuse, R62 ;  /* 0x0000003e35427220 */ /* 0x040fe20000410000 */
[----:B------:R-:W-:Y:S02]  /*a410*/  HADD2.F32 R51, -RZ, R43.H0_H0 ;  /* 0x2000002bff337230 */ /* 0x000fe40000004100 */
[----:B------:R-:W-:Y:S01]  /*a420*/  FFMA.FTZ R52, R52, R61, R60 ;  /* 0x0000003d34347223 */ /* 0x000fe2000001003c */
[----:B------:R-:W-:Y:S02]  /*a430*/  HADD2.F32 R64, -RZ, R57.H0_H0 ;  /* 0x20000039ff407230 */ /* 0x000fe40000004100 */
[----:B------:R-:W-:Y:S01]  /*a440*/  FFMA.FTZ R56, R56, R63, R67 ;  /* 0x0000003f38387223 */ /* 0x000fe20000010043 */
[----:B------:R-:W-:Y:S02]  /*a450*/  HADD2.F32 R60, -RZ, R68.H1_H1 ;  /* 0x30000044ff3c7230 */ /* 0x000fe40000004100 */
[-C--:B------:R-:W-:Y:S01]  /*a460*/  FMUL.FTZ R68, R53, R58.reuse ;  /* 0x0000003a35447220 */ /* 0x080fe20000410000 */
[----:B------:R-:W-:Y:S01]  /*a470*/  FFMA.FTZ R53, R27, R58, -R66 ;  /* 0x0000003a1b357223 */ /* 0x000fe20000010842 */
[----:B------:R-:W-:Y:S01]  /*a480*/  FMUL.FTZ R70, R51, R64 ;  /* 0x0000004033467220 */ /* 0x000fe20000410000 */
[----:B------:R-:W-:-:S02]  /*a490*/  HADD2.F32 R43, -RZ, R43.H1_H1 ;  /* 0x3000002bff2b7230 */ /* 0x000fc40000004100 */
[-C--:B------:R-:W-:Y:S01]  /*a4a0*/  FMUL.FTZ R51, R51, R60.reuse ;  /* 0x0000003c33337220 */ /* 0x080fe20000410000 */
[----:B------:R-:W-:Y:S02]  /*a4b0*/  HADD2.F32 R66, -RZ, R7.H0_H0 ;  /* 0x20000007ff427230 */ /* 0x000fe40000004100 */
[----:B------:R-:W-:Y:S01]  /*a4c0*/  FFMA.FTZ R70, R25, R60, -R70 ;  /* 0x0000003c19467223 */ /* 0x000fe20000010846 */
[----:B------:R-:W-:Y:S02]  /*a4d0*/  HADD2.F32 R58, -RZ, R26.H0_H0 ;  /* 0x2000001aff3a7230 */ /* 0x000fe40000004100 */
[----:B------:R-:W-:Y:S01]  /*a4e0*/  FFMA.FTZ R26, R27, R62, R68 ;  /* 0x0000003e1b1a7223 */ /* 0x000fe20000010044 */
[----:B------:R-:W-:Y:S01]  /*a4f0*/  FFMA.FTZ R51, R25, R64, R51 ;  /* 0x0000004019337223 */ /* 0x000fe20000010033 */
[----:B------:R-:W-:Y:S02]  /*a500*/  HADD2.F32 R40, -RZ, R40.H1_H1 ;  /* 0x30000028ff287230 */ /* 0x000fe40000004100 */
[----:B------:R-:W-:Y:S01]  /*a510*/  FMUL.FTZ R62, R43, R66 ;  /* 0x000000422b3e7220 */ /* 0x000fe20000410000 */
[----:B------:R-:W-:-:S02]  /*a520*/  HADD2.F32 R42, -RZ, R42.H1_H1 ;  /* 0x3000002aff2a7230 */ /* 0x000fc40000004100 */
[-C--:B------:R-:W-:Y:S01]  /*a530*/  FMUL.FTZ R60, R43, R58.reuse ;  /* 0x0000003a2b3c7220 */ /* 0x080fe20000410000 */
[----:B------:R-:W-:Y:S02]  /*a540*/  HADD2.F32 R25, -RZ, R4.H0_H0 ;  /* 0x20000004ff197230 */ /* 0x000fe40000004100 */
[C---:B------:R-:W-:Y:S01]  /*a550*/  FFMA.FTZ R57, R39.reuse, R58, -R62 ;  /* 0x0000003a27397223 */ /* 0x040fe2000001083e */
[----:B------:R-:W-:Y:S02]  /*a560*/  HADD2.F32 R27, -RZ, R6.H0_H0 ;  /* 0x20000006ff1b7230 */ /* 0x000fe40000004100 */
[----:B------:R-:W-:Y:S01]  /*a570*/  FFMA.FTZ R60, R39, R66, R60 ;  /* 0x00000042273c7223 */ /* 0x000fe2000001003c */
[----:B------:R-:W-:Y:S02]  /*a580*/  HADD2.F32 R7, -RZ, R24.H0_H0 ;  /* 0x20000018ff077230 */ /* 0x000fe40000004100 */
[----:B------:R-:W-:Y:S01]  /*a590*/  FMUL.FTZ R39, R40, R25 ;  /* 0x0000001928277220 */ /* 0x000fe20000410000 */
[----:B------:R-:W-:-:S02]  /*a5a0*/  HADD2.F32 R38, -RZ, R38.H1_H1 ;  /* 0x30000026ff267230 */ /* 0x000fc40000004100 */
[C---:B------:R-:W-:Y:S01]  /*a5b0*/  FMUL.FTZ R43, R42.reuse, R27 ;  /* 0x0000001b2a2b7220 */ /* 0x040fe20000410000 */
[----:B------:R-:W-:Y:S01]  /*a5c0*/  FMUL.FTZ R42, R42, R5 ;  /* 0x000000052a2a7220 */ /* 0x000fe20000410000 */
[-C--:B------:R-:W-:Y:S01]  /*a5d0*/  FMUL.FTZ R40, R40, R7.reuse ;  /* 0x0000000728287220 */ /* 0x080fe20000410000 */
[----:B------:R-:W-:Y:S01]  /*a5e0*/  FFMA.FTZ R4, R36, R7, -R39 ;  /* 0x0000000724047223 */ /* 0x000fe20000010827 */
[C---:B------:R-:W-:Y:S01]  /*a5f0*/  FFMA.FTZ R6, R38.reuse, R5, -R43 ;  /* 0x0000000526067223 */ /* 0x040fe2000001082b */
[----:B------:R-:W-:Y:S01]  /*a600*/  FFMA.FTZ R43, R38, R27, R42 ;  /* 0x0000001b262b7223 */ /* 0x000fe2000001002a */
[----:B------:R-:W-:Y:S01]  /*a610*/  FFMA.FTZ R39, R36, R25, R40 ;  /* 0x0000001924277223 */ /* 0x000fe20000010028 */
[----:B------:R-:W-:Y:S02]  /*a620*/  F2FP.F16.F32.PACK_AB R7, R57, R70 ;  /* 0x000000463907723e */ /* 0x000fe400000000ff */
[----:B------:R-:W-:Y:S02]  /*a630*/  F2FP.F16.F32.PACK_AB R5, R54, R37 ;  /* 0x000000253605723e */ /* 0x000fe400000000ff */
[----:B------:R-:W-:-:S02]  /*a640*/  F2FP.F16.F32.PACK_AB R4, R4, R55 ;  /* 0x000000370404723e */ /* 0x000fc400000000ff */
[----:B------:R-:W-:Y:S02]  /*a650*/  F2FP.F16.F32.PACK_AB R6, R6, R53 ;  /* 0x000000350606723e */ /* 0x000fe400000000ff */
[----:B------:R-:W-:Y:S02]  /*a660*/  F2FP.F16.F32.PACK_AB R27, R60, R51 ;  /* 0x000000333c1b723e */ /* 0x000fe400000000ff */
[----:B------:R-:W-:Y:S01]  /*a670*/  F2FP.F16.F32.PACK_AB R25, R56, R41 ;  /* 0x000000293819723e */ /* 0x000fe200000000ff */
[----:B------:R0:W-:Y:S01]  /*a680*/  STS.128 [R69], R4 ;  /* 0x0000000445007388 */ /* 0x0001e20000000c00 */
[----:B------:R-:W-:Y:S02]  /*a690*/  F2FP.F16.F32.PACK_AB R24, R39, R52 ;  /* 0x000000342718723e */ /* 0x000fe400000000ff */
[----:B------:R-:W-:-:S05]  /*a6a0*/  F2FP.F16.F32.PACK_AB R26, R43, R26 ;  /* 0x0000001a2b1a723e */ /* 0x000fca00000000ff */
[----:B------:R0:W-:Y:S02]  /*a6b0*/  STS.128 [R0+0xc400], R24 ;  /* 0x00c4001800007388 */ /* 0x0001e40000000c00 */
.L_x_503:
[----:B------:R-:W-:Y:S05]  /*a6c0*/  BSYNC B1 ;  /* 0x0000000000017941 */ /* 0x000fea0003800000 */
.L_x_502:
[----:B------:R-:W-:Y:S04]  /*a6d0*/  BSSY B1, `(.L_x_504) ;  /* 0x000006b000017945 */ /* 0x000fe80003800000 */
[----:B------:R-:W-:Y:S05]  /*a6e0*/  @P1 BRA `(.L_x_505) ;  /* 0x0000000400a41947 */ /* 0x000fea0003800000 */
[----:B0-----:R-:W2:Y:S01]  /*a6f0*/  LDL R0, [R1+0x20] ;  /* 0x0000200001007983 */ /* 0x001ea20000100800 */
[--C-:B------:R-:W-:Y:S01]  /*a700*/  SHF.R.U64 R28, R28, 0x10, R29.reuse ;  /* 0x000000101c1c7819 */ /* 0x100fe2000000121d */
[--C-:B------:R-:W-:Y:S01]  /*a710*/  HADD2.F32 R43, -RZ, R50.reuse.H1_H1 ;  /* 0x30000032ff2b7230 */ /* 0x100fe20000004100 */
[----:B------:R-:W-:Y:S01]  /*a720*/  SHF.R.U32.HI R52, RZ, 0x10, R29 ;  /* 0x00000010ff347819 */ /* 0x000fe2000001161d */
[----:B------:R-:W-:Y:S01]  /*a730*/  HADD2.F32 R50, -RZ, R50.H0_H0 ;  /* 0x20000032ff327230 */ /* 0x000fe20000004100 */
[--C-:B------:R-:W-:Y:S01]  /*a740*/  SHF.R.U64 R29, R8, 0x10, R9.reuse ;  /* 0x00000010081d7819 */ /* 0x100fe20000001209 */
[--C-:B------:R-:W-:Y:S01]  /*a750*/  HADD2.F32 R54, -RZ, R47.reuse.H0_H0 ;  /* 0x2000002fff367230 */ /* 0x100fe20000004100 */
[----:B------:R-:W-:Y:S01]  /*a760*/  SHF.R.U32.HI R51, RZ, 0x10, R9 ;  /* 0x00000010ff337819 */ /* 0x000fe20000011609 */
[----:B------:R-:W-:Y:S01]  /*a770*/  HADD2.F32 R47, -RZ, R47.H1_H1 ;  /* 0x3000002fff2f7230 */ /* 0x000fe20000004100 */
[----:B------:R-:W-:Y:S01]  /*a780*/  SHF.R.U64 R9, R10, 0x10, R11 ;  /* 0x000000100a097819 */ /* 0x000fe2000000120b */
[----:B------:R-:W-:Y:S01]  /*a790*/  HADD2.F32 R29, -RZ, R29.H0_H0 ;  /* 0x2000001dff1d7230 */ /* 0x000fe20000004100 */
[--C-:B------:R-:W-:Y:S01]  /*a7a0*/  SHF.R.U64 R8, R30, 0x10, R31.reuse ;  /* 0x000000101e087819 */ /* 0x100fe2000000121f */
[----:B------:R-:W-:Y:S01]  /*a7b0*/  HADD2.F32 R51, -RZ, R51.H0_H0 ;  /* 0x20000033ff337230 */ /* 0x000fe20000004100 */
[----:B------:R-:W-:-:S02]  /*a7c0*/  SHF.R.U32.HI R30, RZ, 0x10, R31 ;  /* 0x00000010ff1e7819 */ /* 0x000fc4000001161f */
[----:B------:R-:W-:-:S03]  /*a7d0*/  SHF.R.U32.HI R37, RZ, 0x10, R11 ;  /* 0x00000010ff257819 */ /* 0x000fc6000001160b */
[----:B------:R-:W-:Y:S02]  /*a7e0*/  HADD2.F32 R30, -RZ, R30.H0_H0 ;  /* 0x2000001eff1e7230 */ /* 0x000fe40000004100 */
[----:B--2---:R-:W-:Y:S01]  /*a7f0*/  IMAD.IADD R4, R142, 0x1, R0 ;  /* 0x000000018e047824 */ /* 0x004fe200078e0200 */
[----:B------:R-:W-:-:S04]  /*a800*/  LEA.HI R0, R3, R147, RZ, 0x1d ;  /* 0x0000009303007211 */ /* 0x000fc800078fe8ff */
[----:B------:R-:W-:-:S04]  /*a810*/  SHF.R.S32.HI R5, RZ, 0x1f, R4 ;  /* 0x0000001fff057819 */ /* 0x000fc80000011404 */
[CC--:B------:R-:W-:Y:S02]  /*a820*/  LEA.HI R6, R5.reuse, R4.reuse, RZ, 0x5 ;  /* 0x0000000405067211 */ /* 0x0c0fe400078f28ff */
[----:B------:R-:W-:Y:S02]  /*a830*/  LEA.HI R7, R5, R4, RZ, 0x3 ;  /* 0x0000000405077211 */ /* 0x000fe400078f18ff */
[----:B------:R-:W-:Y:S02]  /*a840*/  SHF.R.S32.HI R5, RZ, 0x1f, R0 ;  /* 0x0000001fff057819 */ /* 0x000fe40000011400 */
[----:B------:R-:W-:Y:S02]  /*a850*/  SHF.R.S32.HI R25, RZ, 0x5, R6 ;  /* 0x00000005ff197819 */ /* 0x000fe40000011406 */
[----:B------:R-:W-:Y:S02]  /*a860*/  LOP3.LUT R6, R144, 0x18, R7, 0xf8, !PT ;  /* 0x0000001890067812 */ /* 0x000fe400078ef807 */
[----:B------:R-:W-:Y:S01]  /*a870*/  LEA.HI R4, R5, R0, RZ, 0x2 ;  /* 0x0000000005047211 */ /* 0x000fe200078f10ff */
[----:B------:R-:W-:Y:S01]  /*a880*/  IMAD.SHL.U32 R5, R0, 0x8, RZ ;  /* 0x0000000800057824 */ /* 0x000fe200078e00ff */
[----:B------:R-:W-:Y:S01]  /*a890*/  LOP3.LUT R6, R6, R145, RZ, 0x3c, !PT ;  /* 0x0000009106067212 */ /* 0x000fe200078e3cff */
[----:B------:R-:W-:Y:S01]  /*a8a0*/  IMAD R25, R25, 0x1800, R146 ;  /* 0x0000180019197824 */ /* 0x000fe200078e0292 */
[----:B------:R-:W-:-:S02]  /*a8b0*/  SHF.R.S32.HI R7, RZ, 0x2, R4 ;  /* 0x00000002ff077819 */ /* 0x000fc40000011404 */
[----:B------:R-:W-:Y:S01]  /*a8c0*/  LOP3.LUT R4, R144, 0x18, R5, 0xf8, !PT ;  /* 0x0000001890047812 */ /* 0x000fe200078ef805 */
[----:B------:R-:W-:Y:S02]  /*a8d0*/  IMAD.IADD R0, R25, 0x1, R6 ;  /* 0x0000000119007824 */ /* 0x000fe400078e0206 */
[----:B------:R-:W-:Y:S01]  /*a8e0*/  IMAD R24, R7, 0x1800, R146 ;  /* 0x0000180007187824 */ /* 0x000fe200078e0292 */
[----:B------:R-:W-:Y:S02]  /*a8f0*/  LOP3.LUT R25, R4, R145, RZ, 0x3c, !PT ;  /* 0x0000009104197212 */ /* 0x000fe400078e3cff */
[----:B------:R-:W-:Y:S02]  /*a900*/  LEA R0, R0, UR38, 0x1 ;  /* 0x0000002600007c11 */ /* 0x000fe4000f8e08ff */
[----:B------:R-:W-:-:S03]  /*a910*/  IADD3 R25, R24, R25, RZ ;  /* 0x0000001918197210 */ /* 0x000fc60007ffe0ff */
[----:B------:R-:W0:Y:S02]  /*a920*/  LDS.128 R4, [R0] ;  /* 0x0000000000047984 */ /* 0x000e240000000c00 */
[----:B------:R-:W-:-:S05]  /*a930*/  IMAD R36, R25, 0x2, R2 ;  /* 0x0000000219247824 */ /* 0x000fca00078e0202 */
[----:B------:R-:W1:Y:S01]  /*a940*/  LDS.128 R24, [R36+0xc400] ;  /* 0x00c4000024187984 */ /* 0x000e620000000c00 */
[--C-:B0-----:R-:W-:Y:S02]  /*a950*/  HADD2.F32 R10, -RZ, R5.reuse.H0_H0 ;  /* 0x20000005ff0a7230 */ /* 0x101fe40000004100 */
[----:B------:R-:W-:Y:S02]  /*a960*/  HADD2.F32 R40, -RZ, R5.H1_H1 ;  /* 0x30000005ff287230 */ /* 0x000fe40000004100 */
[----:B------:R-:W-:Y:S02]  /*a970*/  HADD2.F32 R39, -RZ, R4.H0_H0 ;  /* 0x20000004ff277230 */ /* 0x000fe40000004100 */
[----:B------:R-:W-:Y:S02]  /*a980*/  HADD2.F32 R31, -RZ, R6.H0_H0 ;  /* 0x20000006ff1f7230 */ /* 0x000fe40000004100 */
[--C-:B-1----:R-:W-:Y:S02]  /*a990*/  HADD2.F32 R5, -RZ, R25.reuse.H0_H0 ;  /* 0x20000019ff057230 */ /* 0x102fe40000004100 */
[----:B------:R-:W-:-:S02]  /*a9a0*/  HADD2.F32 R38, -RZ, R25.H1_H1 ;  /* 0x30000019ff267230 */ /* 0x000fc40000004100 */
[----:B------:R-:W-:Y:S02]  /*a9b0*/  HADD2.F32 R25, -RZ, R24.H0_H0 ;  /* 0x20000018ff197230 */ /* 0x000fe40000004100 */
[CC--:B------:R-:W-:Y:S01]  /*a9c0*/  FMUL.FTZ R53, R5.reuse, R50.reuse ;  /* 0x0000003205357220 */ /* 0x0c0fe20000410000 */
[-C--:B------:R-:W-:Y:S01]  /*a9d0*/  FMUL.FTZ R55, R5, R43.reuse ;  /* 0x0000002b05377220 */ /* 0x080fe20000410000 */
[----:B------:R-:W-:Y:S02]  /*a9e0*/  HADD2.F32 R41, -RZ, R26.H0_H0 ;  /* 0x2000001aff297230 */ /* 0x000fe40000004100 */
[C---:B------:R-:W-:Y:S01]  /*a9f0*/  FFMA.FTZ R5, R10.reuse, R43, -R53 ;  /* 0x0000002b0a057223 */ /* 0x040fe20000010835 */
[----:B------:R-:W-:Y:S02]  /*aa00*/  HADD2.F32 R43, -RZ, R52.H0_H0 ;  /* 0x20000034ff2b7230 */ /* 0x000fe40000004100 */
[----:B------:R-:W-:Y:S01]  /*aa10*/  FFMA.FTZ R10, R10, R50, R55 ;  /* 0x000000320a0a7223 */ /* 0x000fe20000010037 */
[----:B------:R-:W-:-:S02]  /*aa20*/  HADD2.F32 R52, -RZ, R49.H1_H1 ;  /* 0x30000031ff347230 */ /* 0x000fc40000004100 */
[C---:B------:R-:W-:Y:S01]  /*aa30*/  FMUL.FTZ R53, R38.reuse, R51 ;  /* 0x0000003326357220 */ /* 0x040fe20000410000 */
[----:B------:R-:W-:Y:S02]  /*aa40*/  HADD2.F32 R50, -RZ, R49.H0_H0 ;  /* 0x20000031ff327230 */ /* 0x000fe40000004100 */
[-C--:B------:R-:W-:Y:S01]  /*aa50*/  FMUL.FTZ R49, R38, R43.reuse ;  /* 0x0000002b26317220 */ /* 0x080fe20000410000 */
[----:B------:R-:W-:Y:S02]  /*aa60*/  HADD2.F32 R42, -RZ, R27.H0_H0 ;  /* 0x2000001bff2a7230 */ /* 0x000fe40000004100 */
[C---:B------:R-:W-:Y:S01]  /*aa70*/  FMUL.FTZ R56, R25.reuse, R52 ;  /* 0x0000003419387220 */ /* 0x040fe20000410000 */
[C---:B------:R-:W-:Y:S01]  /*aa80*/  FFMA.FTZ R38, R40.reuse, R43, -R53 ;  /* 0x0000002b28267223 */ /* 0x040fe20000010835 */
[----:B------:R-:W-:Y:S01]  /*aa90*/  FFMA.FTZ R49, R40, R51, R49 ;  /* 0x0000003328317223 */ /* 0x000fe20000010031 */
[-C--:B------:R-:W-:Y:S01]  /*aaa0*/  FMUL.FTZ R25, R25, R50.reuse ;  /* 0x0000003219197220 */ /* 0x080fe20000410000 */
[----:B------:R-:W-:Y:S01]  /*aab0*/  FFMA.FTZ R56, R39, R50, -R56 ;  /* 0x0000003227387223 */ /* 0x000fe20000010838 */
[----:B------:R-:W-:-:S02]  /*aac0*/  HADD2.F32 R40, -RZ, R48.H0_H0 ;  /* 0x20000030ff287230 */ /* 0x000fc40000004100 */
[----:B------:R-:W-:Y:S01]  /*aad0*/  FMUL.FTZ R50, R41, R54 ;  /* 0x0000003629327220 */ /* 0x000fe20000410000 */
[----:B------:R-:W-:Y:S02]  /*aae0*/  HADD2.F32 R48, -RZ, R48.H1_H1 ;  /* 0x30000030ff307230 */ /* 0x000fe40000004100 */
[----:B------:R-:W-:Y:S01]  /*aaf0*/  FFMA.FTZ R39, R39, R52, R25 ;  /* 0x0000003427277223 */ /* 0x000fe20000010019 */
[----:B------:R-:W-:Y:S02]  /*ab00*/  HADD2.F32 R11, -RZ, R7.H0_H0 ;  /* 0x20000007ff0b7230 */ /* 0x000fe40000004100 */
[-C--:B------:R-:W-:Y:S01]  /*ab10*/  FMUL.FTZ R52, R41, R40.reuse ;  /* 0x0000002829347220 */ /* 0x080fe20000410000 */
[----:B------:R-:W-:Y:S01]  /*ab20*/  FFMA.FTZ R50, R31, R40, -R50 ;  /* 0x000000281f327223 */ /* 0x000fe20000010832 */
[----:B------:R-:W-:Y:S02]  /*ab30*/  HADD2.F32 R27, -RZ, R27.H1_H1 ;  /* 0x3000001bff1b7230 */ /* 0x000fe40000004100 */
[----:B------:R-:W-:Y:S01]  /*ab40*/  FMUL.FTZ R58, R42, R47 ;  /* 0x0000002f2a3a7220 */ /* 0x000fe20000410000 */
[----:B------:R-:W-:-:S02]  /*ab50*/  HADD2.F32 R40, -RZ, R37.H0_H0 ;  /* 0x20000025ff287230 */ /* 0x000fc40000004100 */
[----:B------:R-:W-:Y:S01]  /*ab60*/  FMUL.FTZ R42, R42, R48 ;  /* 0x000000302a2a7220 */ /* 0x000fe20000410000 */
[----:B------:R-:W-:Y:S02]  /*ab70*/  HADD2.F32 R7, -RZ, R7.H1_H1 ;  /* 0x30000007ff077230 */ /* 0x000fe40000004100 */
[----:B------:R-:W-:Y:S01]  /*ab80*/  FFMA.FTZ R52, R31, R54, R52 ;  /* 0x000000361f347223 */ /* 0x000fe20000010034 */
[----:B------:R-:W-:Y:S01]  /*ab90*/  FFMA.FTZ R58, R11, R48, -R58 ;  /* 0x000000300b3a7223 */ /* 0x000fe2000001083a */
[----:B------:R-:W-:Y:S02]  /*aba0*/  HADD2.F32 R24, -RZ, R24.H1_H1 ;  /* 0x30000018ff187230 */ /* 0x000fe40000004100 */
[----:B------:R-:W-:Y:S01]  /*abb0*/  FMUL.FTZ R54, R27, R40 ;  /* 0x000000281b367220 */ /* 0x000fe20000410000 */
[----:B------:R-:W-:Y:S02]  /*abc0*/  HADD2.F32 R26, -RZ, R26.H1_H1 ;  /* 0x3000001aff1a7230 */ /* 0x000fe40000004100 */
[----:B------:R-:W-:Y:S01]  /*abd0*/  FFMA.FTZ R42, R11, R47, R42 ;  /* 0x0000002f0b2a7223 */ /* 0x000fe2000001002a */
[----:B------:R-:W-:Y:S01]  /*abe0*/  FMUL.FTZ R48, R27, R30 ;  /* 0x0000001e1b307220 */ /* 0x000fe20000410000 */
[----:B------:R-:W-:-:S02]  /*abf0*/  HADD2.F32 R25, -RZ, R9.H0_H0 ;  /* 0x20000009ff197230 */ /* 0x000fc40000004100 */
[C---:B------:R-:W-:Y:S01]  /*ac00*/  FFMA.FTZ R37, R7.reuse, R30, -R54 ;  /* 0x0000001e07257223 */ /* 0x040fe20000010836 */
[----:B------:R-:W-:Y:S02]  /*ac10*/  HADD2.F32 R11, -RZ, R28.H0_H0 ;  /* 0x2000001cff0b7230 */ /* 0x000fe40000004100 */
[----:B------:R-:W-:Y:S01]  /*ac20*/  FFMA.FTZ R41, R7, R40, R48 ;  /* 0x0000002807297223 */ /* 0x000fe20000010030 */
[----:B------:R-:W-:Y:S02]  /*ac30*/  HADD2.F32 R9, -RZ, R8.H0_H0 ;  /* 0x20000008ff097230 */ /* 0x000fe40000004100 */
[----:B------:R-:W-:Y:S01]  /*ac40*/  FMUL.FTZ R7, R24, R29 ;  /* 0x0000001d18077220 */ /* 0x000fe20000410000 */
[----:B------:R-:W-:Y:S02]  /*ac50*/  HADD2.F32 R4, -RZ, R4.H1_H1 ;  /* 0x30000004ff047230 */ /* 0x000fe40000004100 */
[----:B------:R-:W-:Y:S01]  /*ac60*/  FMUL.FTZ R31, R26, R25 ;  /* 0x000000191a1f7220 */ /* 0x000fe20000410000 */
[----:B------:R-:W-:-:S02]  /*ac70*/  HADD2.F32 R6, -RZ, R6.H1_H1 ;  /* 0x30000006ff067230 */ /* 0x000fc40000004100 */
[----:B------:R-:W-:Y:S01]  /*ac80*/  FMUL.FTZ R24, R24, R11 ;  /* 0x0000000b18187220 */ /* 0x000fe20000410000 */
[----:B------:R-:W-:Y:S01]  /*ac90*/  FMUL.FTZ R26, R26, R9 ;  /* 0x000000091a1a7220 */ /* 0x000fe20000410000 */
[----:B------:R-:W-:Y:S01]  /*aca0*/  FFMA.FTZ R27, R4, R11, -R7 ;  /* 0x0000000b041b7223 */ /* 0x000fe20000010807 */
[----:B------:R-:W-:Y:S01]  /*acb0*/  F2FP.F16.F32.PACK_AB R7, R37, R58 ;  /* 0x0000003a2507723e */ /* 0x000fe200000000ff */
[----:B------:R-:W-:Y:S01]  /*acc0*/  FFMA.FTZ R31, R6, R9, -R31 ;  /* 0x00000009061f7223 */ /* 0x000fe2000001081f */
        /* <DEDUP_REMOVED lines=9> */
[----:B------:R-:W-:-:S05]  /*ad60*/  F2FP.F16.F32.PACK_AB R10, R25, R52 ;  /* 0x00000034190a723e */ /* 0x000fca00000000ff */
[----:B------:R1:W-:Y:S02]  /*ad70*/  STS.128 [R36+0xc400], R8 ;  /* 0x00c4000824007388 */ /* 0x0003e40000000c00 */
.L_x_505:
[----:B------:R-:W-:Y:S05]  /*ad80*/  BSYNC B1 ;  /* 0x0000000000017941 */ /* 0x000fea0003800000 */
.L_x_504:
[----:B------:R-:W-:Y:S05]  /*ad90*/  @P2 BRA `(.L_x_486) ;  /* 0x0000000400a02947 */ /* 0x000fea0003800000 */
[----:B01----:R-:W-:Y:S01]  /*ada0*/  IMAD.IADD R0, R142, 0x1, R155 ;  /* 0x000000018e007824 */ /* 0x003fe200078e029b */
[----:B------:R-:W-:Y:S02]  /*adb0*/  LEA.HI R3, R3, R150, RZ, 0x1d ;  /* 0x0000009603037211 */ /* 0x000fe400078fe8ff */
[----:B------:R-:W-:Y:S02]  /*adc0*/  SHF.R.U64 R25, R12, 0x10, R13 ;  /* 0x000000100c197819 */ /* 0x000fe4000000120d */
[----:B------:R-:W-:Y:S02]  /*add0*/  SHF.R.S32.HI R5, RZ, 0x1f, R0 ;  /* 0x0000001fff057819 */ /* 0x000fe40000011400 */
[----:B------:R-:W-:Y:S01]  /*ade0*/  SHF.R.U64 R12, R34, 0x10, R35 ;  /* 0x00000010220c7819 */ /* 0x000fe20000001223 */
[----:B------:R-:W-:Y:S01]  /*adf0*/  HADD2.F32 R34, -RZ, R20.H1_H1 ;  /* 0x30000014ff227230 */ /* 0x000fe20000004100 */
[CC--:B------:R-:W-:Y:S01]  /*ae00*/  LEA.HI R4, R5.reuse, R0.reuse, RZ, 0x5 ;  /* 0x0000000005047211 */ /* 0x0c0fe200078f28ff */
[----:B------:R-:W-:Y:S01]  /*ae10*/  HADD2.F32 R25, -RZ, R25.H0_H0 ;  /* 0x20000019ff197230 */ /* 0x000fe20000004100 */
[----:B------:R-:W-:-:S02]  /*ae20*/  LEA.HI R5, R5, R0, RZ, 0x3 ;  /* 0x0000000005057211 */ /* 0x000fc400078f18ff */
[----:B------:R-:W-:Y:S02]  /*ae30*/  SHF.R.S32.HI R7, RZ, 0x5, R4 ;  /* 0x00000005ff077819 */ /* 0x000fe40000011404 */
[----:B------:R-:W-:Y:S02]  /*ae40*/  SHF.R.S32.HI R0, RZ, 0x1f, R3 ;  /* 0x0000001fff007819 */ /* 0x000fe40000011403 */
[----:B------:R-:W-:Y:S01]  /*ae50*/  LOP3.LUT R4, R144, 0x18, R5, 0xf8, !PT ;  /* 0x0000001890047812 */ /* 0x000fe200078ef805 */
[----:B------:R-:W-:Y:S01]  /*ae60*/  IMAD R7, R7, 0x1800, R146 ;  /* 0x0000180007077824 */ /* 0x000fe200078e0292 */
[----:B------:R-:W-:Y:S01]  /*ae70*/  LEA.HI R0, R0, R3, RZ, 0x2 ;  /* 0x0000000300007211 */ /* 0x000fe200078f10ff */
[----:B------:R-:W-:Y:S01]  /*ae80*/  IMAD.SHL.U32 R3, R3, 0x8, RZ ;  /* 0x0000000803037824 */ /* 0x000fe200078e00ff */
[----:B------:R-:W-:Y:S02]  /*ae90*/  LOP3.LUT R4, R4, R145, RZ, 0x3c, !PT ;  /* 0x0000009104047212 */ /* 0x000fe400078e3cff */
[----:B------:R-:W-:-:S02]  /*aea0*/  SHF.R.S32.HI R5, RZ, 0x2, R0 ;  /* 0x00000002ff057819 */ /* 0x000fc40000011400 */
[----:B------:R-:W-:Y:S01]  /*aeb0*/  SHF.R.U64 R24, R32, 0x10, R33 ;  /* 0x0000001020187819 */ /* 0x000fe20000001221 */
[----:B------:R-:W-:Y:S01]  /*aec0*/  IMAD.IADD R0, R7, 0x1, R4 ;  /* 0x0000000107007824 */ /* 0x000fe200078e0204 */
[----:B------:R-:W-:Y:S01]  /*aed0*/  LOP3.LUT R4, R144, 0x18, R3, 0xf8, !PT ;  /* 0x0000001890047812 */ /* 0x000fe200078ef803 */
[----:B------:R-:W-:Y:S01]  /*aee0*/  IMAD R3, R5, 0x1800, R146 ;  /* 0x0000180005037824 */ /* 0x000fe200078e0292 */
[----:B------:R-:W-:Y:S01]  /*aef0*/  SHF.R.U32.HI R31, RZ, 0x10, R13 ;  /* 0x00000010ff1f7819 */ /* 0x000fe2000001160d */
[----:B------:R-:W-:Y:S01]  /*af00*/  HADD2.F32 R32, -RZ, R45.H1_H1 ;  /* 0x3000002dff207230 */ /* 0x000fe20000004100 */
[----:B------:R-:W-:Y:S02]  /*af10*/  LOP3.LUT R8, R4, R145, RZ, 0x3c, !PT ;  /* 0x0000009104087212 */ /* 0x000fe400078e3cff */
[----:B------:R-:W-:Y:S01]  /*af20*/  LEA R0, R0, UR38, 0x1 ;  /* 0x0000002600007c11 */ /* 0x000fe2000f8e08ff */
[----:B------:R-:W-:Y:S01]  /*af30*/  HADD2.F32 R31, -RZ, R31.H0_H0 ;  /* 0x2000001fff1f7230 */ /* 0x000fe20000004100 */
[----:B------:R-:W-:Y:S01]  /*af40*/  SHF.R.U32.HI R33, RZ, 0x10, R33 ;  /* 0x00000010ff217819 */ /* 0x000fe20000011621 */
[----:B------:R-:W-:Y:S01]  /*af50*/  IMAD.IADD R3, R3, 0x1, R8 ;  /* 0x0000000103037824 */ /* 0x000fe200078e0208 */
[----:B------:R-:W-:Y:S01]  /*af60*/  SHF.R.U64 R37, R14, 0x10, R15 ;  /* 0x000000100e257819 */ /* 0x000fe2000000120f */
[----:B------:R-:W0:Y:S01]  /*af70*/  LDS.128 R4, [R0] ;  /* 0x0000000000047984 */ /* 0x000e220000000c00 */
[----:B------:R-:W-:-:S02]  /*af80*/  SHF.R.U32.HI R39, RZ, 0x10, R35 ;  /* 0x00000010ff277819 */ /* 0x000fc40000011623 */
[----:B------:R-:W-:Y:S02]  /*af90*/  LEA R3, R3, R2, 0x1 ;  /* 0x0000000203037211 */ /* 0x000fe400078e08ff */
[----:B------:R-:W-:-:S03]  /*afa0*/  SHF.R.U32.HI R35, RZ, 0x10, R15 ;  /* 0x00000010ff237819 */ /* 0x000fc6000001160f */
        /* <DEDUP_REMOVED lines=8> */
[C---:B------:R-:W-:Y:S01]  /*b030*/  FMUL.FTZ R36, R27.reuse, R34 ;  /* 0x000000221b247220 */ /* 0x040fe20000410000 */
[-C--:B------:R-:W-:Y:S01]  /*b040*/  FMUL.FTZ R38, R27, R32.reuse ;  /* 0x000000201b267220 */ /* 0x080fe20000410000 */
[----:B------:R-:W-:Y:S02]  /*b050*/  HADD2.F32 R27, -RZ, R33.H0_H0 ;  /* 0x20000021ff1b7230 */ /* 0x000fe40000004100 */
[----:B------:R-:W-:Y:S01]  /*b060*/  FMUL.FTZ R33, R28, R31 ;  /* 0x0000001f1c217220 */ /* 0x000fe20000410000 */
[C---:B------:R-:W-:Y:S01]  /*b070*/  FFMA.FTZ R36, R13.reuse, R32, -R36 ;  /* 0x000000200d247223 */ /* 0x040fe20000010824 */
[----:B------:R-:W-:Y:S02]  /*b080*/  HADD2.F32 R32, -RZ, R20.H0_H0 ;  /* 0x20000014ff207230 */ /* 0x000fe40000004100 */
[----:B------:R-:W-:Y:S01]  /*b090*/  FFMA.FTZ R38, R13, R34, R38 ;  /* 0x000000220d267223 */ /* 0x000fe20000010026 */
[----:B------:R-:W-:-:S02]  /*b0a0*/  HADD2.F32 R20, -RZ, R45.H0_H0 ;  /* 0x2000002dff147230 */ /* 0x000fc40000004100 */
[-C--:B------:R-:W-:Y:S01]  /*b0b0*/  FMUL.FTZ R13, R28, R27.reuse ;  /* 0x0000001b1c0d7220 */ /* 0x080fe20000410000 */
[----:B------:R-:W-:Y:S02]  /*b0c0*/  HADD2.F32 R29, -RZ, R10.H0_H0 ;  /* 0x2000000aff1d7230 */ /* 0x000fe40000004100 */
[C---:B------:R-:W-:Y:S01]  /*b0d0*/  FMUL.FTZ R34, R9.reuse, R32 ;  /* 0x0000002009227220 */ /* 0x040fe20000410000 */
[----:B------:R-:W-:Y:S02]  /*b0e0*/  HADD2.F32 R28, -RZ, R21.H0_H0 ;  /* 0x20000015ff1c7230 */ /* 0x000fe40000004100 */
[-C--:B------:R-:W-:Y:S01]  /*b0f0*/  FMUL.FTZ R9, R9, R20.reuse ;  /* 0x0000001409097220 */ /* 0x080fe20000410000 */
[C---:B------:R-:W-:Y:S01]  /*b100*/  FFMA.FTZ R33, R14.reuse, R27, -R33 ;  /* 0x0000001b0e217223 */ /* 0x040fe20000010821 */
[----:B------:R-:W-:Y:S01]  /*b110*/  FFMA.FTZ R31, R14, R31, R13 ;  /* 0x0000001f0e1f7223 */ /* 0x000fe2000001000d */
[----:B------:R-:W-:Y:S02]  /*b120*/  HADD2.F32 R30, -RZ, R11.H0_H0 ;  /* 0x2000000bff1e7230 */ /* 0x000fe40000004100 */
[----:B------:R-:W-:Y:S01]  /*b130*/  FFMA.FTZ R34, R5, R20, -R34 ;  /* 0x0000001405227223 */ /* 0x000fe20000010822 */
[----:B------:R-:W-:-:S02]  /*b140*/  HADD2.F32 R14, -RZ, R46.H0_H0 ;  /* 0x2000002eff0e7230 */ /* 0x000fc40000004100 */
[----:B------:R-:W-:Y:S01]  /*b150*/  FFMA.FTZ R32, R5, R32, R9 ;  /* 0x0000002005207223 */ /* 0x000fe20000010009 */
[----:B------:R-:W-:Y:S02]  /*b160*/  HADD2.F32 R21, -RZ, R21.H1_H1 ;  /* 0x30000015ff157230 */ /* 0x000fe40000004100 */
[C---:B------:R-:W-:Y:S01]  /*b170*/  FMUL.FTZ R20, R29.reuse, R28 ;  /* 0x0000001c1d147220 */ /* 0x040fe20000410000 */
[----:B------:R-:W-:Y:S02]  /*b180*/  HADD2.F32 R5, -RZ, R46.H1_H1 ;  /* 0x3000002eff057230 */ /* 0x000fe40000004100 */
[-C--:B------:R-:W-:Y:S01]  /*b190*/  FMUL.FTZ R40, R29, R14.reuse ;  /* 0x0000000e1d287220 */ /* 0x080fe20000410000 */
[----:B------:R-:W-:Y:S02]  /*b1a0*/  HADD2.F32 R26, -RZ, R7.H0_H0 ;  /* 0x20000007ff1a7230 */ /* 0x000fe40000004100 */
[----:B------:R-:W-:Y:S01]  /*b1b0*/  FFMA.FTZ R27, R15, R14, -R20 ;  /* 0x0000000e0f1b7223 */ /* 0x000fe20000010814 */
[----:B------:R-:W-:Y:S01]  /*b1c0*/  FMUL.FTZ R9, R30, R21 ;  /* 0x000000151e097220 */ /* 0x000fe20000410000 */
[----:B------:R-:W-:-:S02]  /*b1d0*/  HADD2.F32 R11, -RZ, R11.H1_H1 ;  /* 0x3000000bff0b7230 */ /* 0x000fc40000004100 */
[-C--:B------:R-:W-:Y:S01]  /*b1e0*/  FMUL.FTZ R30, R30, R5.reuse ;  /* 0x000000051e1e7220 */ /* 0x080fe20000410000 */
[----:B------:R-:W-:Y:S02]  /*b1f0*/  HADD2.F32 R20, -RZ, R35.H0_H0 ;  /* 0x20000023ff147230 */ /* 0x000fe40000004100 */
[----:B------:R-:W-:Y:S01]  /*b200*/  FFMA.FTZ R40, R15, R28, R40 ;  /* 0x0000001c0f287223 */ /* 0x000fe20000010028 */
[----:B------:R-:W-:Y:S02]  /*b210*/  HADD2.F32 R14, -RZ, R39.H0_H0 ;  /* 0x20000027ff0e7230 */ /* 0x000fe40000004100 */
[C---:B------:R-:W-:Y:S01]  /*b220*/  FFMA.FTZ R28, R26.reuse, R5, -R9 ;  /* 0x000000051a1c7223 */ /* 0x040fe20000010809 */
[----:B------:R-:W-:Y:S01]  /*b230*/  FFMA.FTZ R30, R26, R21, R30 ;  /* 0x000000151a1e7223 */ /* 0x000fe2000001001e */
[----:B------:R-:W-:Y:S02]  /*b240*/  HADD2.F32 R7, -RZ, R7.H1_H1 ;  /* 0x30000007ff077230 */ /* 0x000fe40000004100 */
[C---:B------:R-:W-:Y:S01]  /*b250*/  FMUL.FTZ R42, R11.reuse, R20 ;  /* 0x000000140b2a7220 */ /* 0x040fe20000410000 */
[----:B------:R-:W-:Y:S01]  /*b260*/  FMUL.FTZ R26, R11, R14 ;  /* 0x0000000e0b1a7220 */ /* 0x000fe20000410000 */
[----:B------:R-:W-:-:S02]  /*b270*/  HADD2.F32 R8, -RZ, R8.H1_H1 ;  /* 0x30000008ff087230 */ /* 0x000fc40000004100 */
[----:B------:R-:W-:Y:S02]  /*b280*/  HADD2.F32 R10, -RZ, R10.H1_H1 ;  /* 0x3000000aff0a7230 */ /* 0x000fe40000004100 */
[C---:B------:R-:W-:Y:S01]  /*b290*/  FFMA.FTZ R21, R7.reuse, R14, -R42 ;  /* 0x0000000e07157223 */ /* 0x040fe2000001082a */
[----:B------:R-:W-:Y:S02]  /*b2a0*/  HADD2.F32 R11, -RZ, R37.H0_H0 ;  /* 0x20000025ff0b7230 */ /* 0x000fe40000004100 */
[----:B------:R-:W-:Y:S01]  /*b2b0*/  FFMA.FTZ R29, R7, R20, R26 ;  /* 0x00000014071d7223 */ /* 0x000fe2000001001a */
[----:B------:R-:W-:Y:S02]  /*b2c0*/  HADD2.F32 R5, -RZ, R24.H0_H0 ;  /* 0x20000018ff057230 */ /* 0x000fe40000004100 */
[----:B------:R-:W-:Y:S01]  /*b2d0*/  FMUL.FTZ R7, R8, R25 ;  /* 0x0000001908077220 */ /* 0x000fe20000410000 */
[----:B------:R-:W-:Y:S02]  /*b2e0*/  HADD2.F32 R9, -RZ, R12.H0_H0 ;  /* 0x2000000cff097230 */ /* 0x000fe40000004100 */
[----:B------:R-:W-:Y:S01]  /*b2f0*/  FMUL.FTZ R15, R10, R11 ;  /* 0x0000000b0a0f7220 */ /* 0x000fe20000410000 */
[----:B------:R-:W-:-:S02]  /*b300*/  HADD2.F32 R4, -RZ, R4.H1_H1 ;  /* 0x30000004ff047230 */ /* 0x000fc40000004100 */
[----:B------:R-:W-:Y:S01]  /*b310*/  FMUL.FTZ R8, R8, R5 ;  /* 0x0000000508087220 */ /* 0x000fe20000410000 */
[----:B------:R-:W-:Y:S02]  /*b320*/  HADD2.F32 R6, -RZ, R6.H1_H1 ;  /* 0x30000006ff067230 */ /* 0x000fe40000004100 */
[----:B------:R-:W-:Y:S01]  /*b330*/  FMUL.FTZ R12, R10, R9 ;  /* 0x000000090a0c7220 */ /* 0x000fe20000410000 */
[C---:B------:R-:W-:Y:S01]  /*b340*/  FFMA.FTZ R13, R4.reuse, R5, -R7 ;  /* 0x00000005040d7223 */ /* 0x040fe20000010807 */
[----:B------:R-:W-:Y:S01]  /*b350*/  FFMA.FTZ R25, R4, R25, R8 ;  /* 0x0000001904197223 */ /* 0x000fe20000010008 */
[C---:B------:R-:W-:Y:S01]  /*b360*/  FFMA.FTZ R10, R6.reuse, R9, -R15 ;  /* 0x00000009060a7223 */ /* 0x040fe2000001080f */
[----:B------:R-:W-:Y:S01]  /*b370*/  FFMA.FTZ R15, R6, R11, R12 ;  /* 0x0000000b060f7223 */ /* 0x000fe2000001000c */
[----:B------:R-:W-:Y:S02]  /*b380*/  F2FP.F16.F32.PACK_AB R7, R21, R28 ;  /* 0x0000001c1507723e */ /* 0x000fe400000000ff */
[----:B------:R-:W-:-:S02]  /*b390*/  F2FP.F16.F32.PACK_AB R5, R33, R36 ;  /* 0x000000242105723e */ /* 0x000fc400000000ff */
[----:B------:R-:W-:Y:S02]  /*b3a0*/  F2FP.F16.F32.PACK_AB R4, R13, R34 ;  /* 0x000000220d04723e */ /* 0x000fe400000000ff */
[----:B------:R-:W-:Y:S02]  /*b3b0*/  F2FP.F16.F32.PACK_AB R6, R10, R27 ;  /* 0x0000001b0a06723e */ /* 0x000fe400000000ff */
[----:B------:R-:W-:Y:S02]  /*b3c0*/  F2FP.F16.F32.PACK_AB R11, R29, R30 ;  /* 0x0000001e1d0b723e */ /* 0x000fe400000000ff */
[----:B------:R-:W-:Y:S01]  /*b3d0*/  F2FP.F16.F32.PACK_AB R9, R31, R38 ;  /* 0x000000261f09723e */ /* 0x000fe200000000ff */
[----:B------:R0:W-:Y:S01]  /*b3e0*/  STS.128 [R0], R4 ;  /* 0x0000000400007388 */ /* 0x0001e20000000c00 */
[----:B------:R-:W-:Y:S02]  /*b3f0*/  F2FP.F16.F32.PACK_AB R8, R25, R32 ;  /* 0x000000201908723e */ /* 0x000fe400000000ff */
[----:B------:R-:W-:-:S05]  /*b400*/  F2FP.F16.F32.PACK_AB R10, R15, R40 ;  /* 0x000000280f0a723e */ /* 0x000fca00000000ff */
[----:B------:R0:W-:Y:S02]  /*b410*/  STS.128 [R3+0xc400], R8 ;  /* 0x00c4000803007388 */ /* 0x0001e40000000c00 */
.L_x_486:
[----:B------:R-:W-:Y:S05]  /*b420*/  BSYNC B0 ;  /* 0x0000000000007941 */ /* 0x000fea0003800000 */
.L_x_479:
[----:B------:R-:W-:Y:S01]  /*b430*/  @!PT LDS RZ, [RZ] ;  /* 0x00000000fffff984 */ /* 0x000fe20000000800 */
[----:B------:R-:W-:Y:S01]  /*b440*/  @!PT LDS RZ, [RZ] ;  /* 0x00000000fffff984 */ /* 0x000fe20000000800 */
[----:B------:R-:W-:Y:S01]  /*b450*/  @!PT LDS RZ, [RZ] ;  /* 0x00000000fffff984 */ /* 0x000fe20000000800 */
[----:B------:R-:W-:Y:S01]  /*b460*/  @!PT LDS RZ, [RZ] ;  /* 0x00000000fffff984 */ /* 0x000fe20000000800 */
[----:B------:R5:W-:Y:S06]  /*b470*/  MEMBAR.ALL.CTA ;  /* 0x0000000000007992 */ /* 0x000bec0000008000 */
[----:B-----5:R-:W5:Y:S01]  /*b480*/  FENCE.VIEW.ASYNC.S ;  /* 0x00000000000073c6 */ /* 0x020f620000000000 */
[----:B------:R-:W-:Y:S05]  /*b490*/  WARPSYNC.ALL ;  /* 0x0000000000007948 */ /* 0x000fea0003800000 */
[----:B-----5:R-:W-:Y:S06]  /*b4a0*/  BAR.SYNC.DEFER_BLOCKING 0xd, 0x180 ;  /* 0x0346000000007b1d */ /* 0x020fec0000010000 */
.L_x_477:
[----:B01-3--:R-:W-:-:S05]  /*b4b0*/  IMAD.U32 R0, RZ, RZ, UR40 ;  /* 0x00000028ff007e24 */ /* 0x00bfca000f8e00ff */
[----:B------:R-:W-:-:S13]  /*b4c0*/  ISETP.NE.AND P0, PT, R0, 0x3, PT ;  /* 0x000000030000780c */ /* 0x000fda0003f05270 */
[----:B------:R-:W-:Y:S05]  /*b4d0*/  @!P0 BRA `(.L_x_506) ;  /* 0x0000000000048947 */ /* 0x000fea0003800000 */
[----:B------:R-:W-:Y:S01]  /*b4e0*/  BPT.TRAP 0x1 ;  /* 0x000000040000795c */ /* 0x000fe20000300000 */
.L_x_506:
[----:B------:R-:W-:Y:S01]  /*b4f0*/  IMAD R8, R140, 0x8, R2 ;  /* 0x000000088c087824 */ /* 0x000fe200078e0202 */
[----:B--2-4-:R-:W-:-:S04]  /*b500*/  SHF.L.U32 R3, R151, 0x1f, RZ ;  /* 0x0000001f97037819 */ /* 0x014fc800000006ff */
[----:B------:R0:W1:Y:S01]  /*b510*/  SYNCS.PHASECHK.TRANS64.TRYWAIT P1, [R8+URZ+0x2d830], R3 ;  /* 0x02d83003080075a7 */ /* 0x000062000802017f */
[----:B------:R-:W-:Y:S05]  /*b520*/  @!P0 BRA `(.L_x_507) ;  /* 0x0000000000048947 */ /* 0x000fea0003800000 */
[----:B------:R-:W-:Y:S01]  /*b530*/  BPT.TRAP 0x1 ;  /* 0x000000040000795c */ /* 0x000fe20000300000 */
.L_x_507:
[----:B------:R-:W-:Y:S02]  /*b540*/  VIADD R0, R2, 0x15400 ;  /* 0x0001540002007836 */ /* 0x000fe40000000000 */
[----:B------:R-:W-:-:S03]  /*b550*/  IMAD R44, R44, 0x1000, R2 ;  /* 0x000010002c2c7824 */ /* 0x000fc600078e0202 */
[----:B------:R-:W-:Y:S01]  /*b560*/  SHF.R.U32.HI R0, RZ, 0x4, R0 ;  /* 0x00000004ff007819 */ /* 0x000fe20000011600 */
[----:B------:R-:W-:-:S03]  /*b570*/  VIADD R44, R44, 0xc400 ;  /* 0x0000c4002c2c7836 */ /* 0x000fc60000000000 */
[----:B------:R-:W-:Y:S02]  /*b580*/  LOP3.LUT R0, R0, 0x3fff, RZ, 0xc0, !PT ;  /* 0x00003fff00007812 */ /* 0x000fe400078ec0ff */
[----:B------:R-:W-:Y:S02]  /*b590*/  SHF.R.U32.HI R44, RZ, 0x4, R44 ;  /* 0x00000004ff2c7819 */ /* 0x000fe4000001162c */
[----:B------:R-:W-:Y:S02]  /*b5a0*/  LOP3.LUT R0, R0, 0x10000, RZ, 0xfc, !PT ;  /* 0x0001000000007812 */ /* 0x000fe400078efcff */
[----:B------:R-:W-:-:S03]  /*b5b0*/  LOP3.LUT R44, R44, 0x3fff, RZ, 0xc0, !PT ;  /* 0x00003fff2c2c7812 */ /* 0x000fc600078ec0ff */
[----:B------:R2:W-:Y:S01]  /*b5c0*/  STL [R1+0x44], R0 ;  /* 0x0000440001007387 */ /* 0x0005e20000100800 */
[----:B-1----:R-:W-:Y:S05]  /*b5d0*/  @P1 BRA `(.L_x_508) ;  /* 0x0000000000081947 */ /* 0x002fea0003800000 */
[----:B------:R-:W1:Y:S02]  /*b5e0*/  SYNCS.PHASECHK.TRANS64.TRYWAIT P1, [R8+URZ+0x2d830], R3 ;  /* 0x02d83003080075a7 */ /* 0x000e64000802017f */
[----:B-1----:R-:W-:Y:S05]  /*b5f0*/  @!P1 BRA `(.L_x_509) ;  /* 0x000000fc00049947 */ /* 0x002fea0003800000 */
.L_x_508:
[----:B--2---:R-:W2:Y:S01]  /*b600*/  LDL R0, [R1+0x44] ;  /* 0x0000440001007983 */ /* 0x004ea20000100800 */
[----:B------:R-:W-:Y:S01]  /*b610*/  IMAD.MOV.U32 R149, RZ, RZ, -0x7fffffe0 ;  /* 0x80000020ff957424 */ /* 0x000fe200078e00ff */
[----:B------:R-:W-:Y:S01]  /*b620*/  LOP3.LUT R148, R44, 0x10000, RZ, 0xfc, !PT ;  /* 0x000100002c947812 */ /* 0x000fe200078efcff */
[----:B------:R-:W-:Y:S05]  /*b630*/  WARPSYNC.ALL ;  /* 0x0000000000007948 */ /* 0x000fea0003800000 */
[----:B------:R-:W-:Y:S01]  /*b640*/  MOV R5, 0x80000020 ;  /* 0x8000002000057802 */ /* 0x000fe20000000f00 */
[----:B------:R-:W-:Y:S01]  /*b650*/  WARPGROUP.ARRIVE ;  /* 0x00000000000079c5 */ /* 0x000fe20000000000 */
[C---:B------:R-:W-:Y:S01]  /*b660*/  R2UR UR4, R148.reuse ;  /* 0x00000000940472ca */ /* 0x040fe200000e0000 */
[C---:B------:R-:W-:Y:S01]  /*b670*/  VIADD R20, R148.reuse, 0x2 ;  /* 0x0000000294147836 */ /* 0x040fe20000000000 */
[----:B------:R-:W-:Y:S01]  /*b680*/  R2UR UR7, R5 ;  /* 0x00000000050772ca */ /* 0x000fe200000e0000 */
[----:B------:R-:W-:Y:S01]  /*b690*/  IMAD.MOV.U32 R7, RZ, RZ, -0x7fffffe0 ;  /* 0x80000020ff077424 */ /* 0x000fe200078e00ff */
[----:B------:R-:W-:Y:S01]  /*b6a0*/  R2UR UR5, R149 ;  /* 0x00000000950572ca */ /* 0x000fe200000e0000 */
[----:B------:R-:W-:Y:S01]  /*b6b0*/  IMAD.MOV.U32 R21, RZ, RZ, -0x7fffffe0 ;  /* 0x80000020ff157424 */ /* 0x000fe200078e00ff */
[C---:B------:R-:W-:Y:S01]  /*b6c0*/  IADD3 R12, R148.reuse, 0x302, RZ ;  /* 0x00000302940c7810 */ /* 0x040fe20007ffe0ff */
[----:B------:R-:W-:-:S02]  /*b6d0*/  VIADD R14, R148, 0x300 ;  /* 0x00000300940e7836 */ /* 0x000fc40000000000 */
[----:B------:R-:W-:Y:S01]  /*b6e0*/  IMAD.MOV.U32 R15, RZ, RZ, -0x7fffffe0 ;  /* 0x80000020ff0f7424 */ /* 0x000fe200078e00ff */
[----:B------:R3:W-:Y:S01]  /*b6f0*/  STL.64 [R1+0x18], R20 ;  /* 0x0000181401007387 */ /* 0x0007e20000100a00 */
[----:B------:R-:W-:Y:S02]  /*b700*/  IMAD.MOV.U32 R13, RZ, RZ, -0x7fffffe0 ;  /* 0x80000020ff0d7424 */ /* 0x000fe400078e00ff */
[C---:B------:R-:W-:Y:S01]  /*b710*/  VIADD R10, R148.reuse, 0x600 ;  /* 0x00000600940a7836 */ /* 0x040fe20000000000 */
[----:B------:R3:W-:Y:S01]  /*b720*/  STL.64 [R1+0x10], R14 ;  /* 0x0000100e01007387 */ /* 0x0007e20000100a00 */
[----:B------:R-:W-:Y:S02]  /*b730*/  IMAD.MOV.U32 R11, RZ, RZ, -0x7fffffe0 ;  /* 0x80000020ff0b7424 */ /* 0x000fe400078e00ff */
[----:B------:R-:W-:Y:S01]  /*b740*/  IMAD.MOV.U32 R5, RZ, RZ, -0x7fffffe0 ;  /* 0x80000020ff057424 */ /* 0x000fe200078e00ff */
[----:B------:R3:W-:Y:S01]  /*b750*/  STL.64 [R1+0x8], R12 ;  /* 0x0000080c01007387 */ /* 0x0007e20000100a00 */
[----:B------:R-:W-:-:S02]  /*b760*/  VIADD R156, R148, 0x602 ;  /* 0x00000602949c7836 */ /* 0x000fc40000000000 */
[----:B------:R-:W-:Y:S01]  /*b770*/  IMAD.MOV.U32 R157, RZ, RZ, -0x7fffffe0 ;  /* 0x80000020ff9d7424 */ /* 0x000fe200078e00ff */
[----:B------:R3:W-:Y:S01]  /*b780*/  STL.64 [R1], R10 ;  /* 0x0000000a01007387 */ /* 0x0007e20000100a00 */
[----:B------:R-:W-:Y:S02]  /*b790*/  IMAD.MOV.U32 R135, RZ, RZ, RZ ;  /* 0x000000ffff877224 */ /* 0x000fe400078e00ff */
[----:B--2---:R-:W-:-:S04]  /*b7a0*/  IMAD R4, R140, 0x600, R0 ;  /* 0x000006008c047824 */ /* 0x004fc800078e0200 */
[C---:B------:R-:W-:Y:S01]  /*b7b0*/  VIADD R6, R4.reuse, 0x2 ;  /* 0x0000000204067836 */ /* 0x040fe20000000000 */
[----:B------:R-:W-:-:S13]  /*b7c0*/  R2UR UR6, R4 ;  /* 0x00000000040672ca */ /* 0x000fda00000e0000 */
[----:B------:R-:W-:Y:S01]  /*b7d0*/  HGMMA.64x128x16.F32 R24, gdesc[UR4], RZ, !UPT, gsb0 ;  /* 0x01e00000041879f0 */ /* 0x000fe2000c0008ff */
[----:B------:R-:W-:Y:S02]  /*b7e0*/  R2UR UR6, R6 ;  /* 0x00000000060672ca */ /* 0x000fe400000e0000 */
[----:B------:R-:W-:Y:S01]  /*b7f0*/  R2UR UR7, R7 ;  /* 0x00000000070772ca */ /* 0x000fe200000e0000 */
[----:B------:R-:W-:Y:S01]  /*b800*/  IMAD.MOV.U32 R7, RZ, RZ, -0x7fffffe0 ;  /* 0x80000020ff077424 */ /* 0x000fe200078e00ff */
[----:B------:R-:W-:Y:S02]  /*b810*/  R2UR UR4, R20 ;  /* 0x00000000140472ca */ /* 0x000fe400000e0000 */
[----:B------:R-:W-:Y:S02]  /*b820*/  R2UR UR5, R21 ;  /* 0x00000000150572ca */ /* 0x000fe400000e0000 */
[----:B------:R-:W-:Y:S01]  /*b830*/  IADD3 R6, R4, 0x200, RZ ;  /* 0x0000020004067810 */ /* 0x000fe20007ffe0ff */
[----:B------:R-:W-:-:S02]  /*b840*/  WARPGROUP.DEPBAR.LE gsb0, 0x0 ;  /* 0x00008000000079c5 */ /* 0x000fc40000010000 */
[----:B------:R-:W-:-:S08]  /*b850*/  WARPGROUP.ARRIVE ;  /* 0x00000000000079c5 */ /* 0x000fd00000000000 */
[----:B------:R-:W-:Y:S01]  /*b860*/  HGMMA.64x128x16.F32 R24, gdesc[UR4], R24, gsb0 ;  /* 0x01e00000041879f0 */ /* 0x000fe20008000818 */
[----:B------:R-:W-:Y:S01]  /*b870*/  R2UR UR6, R6 ;  /* 0x00000000060672ca */ /* 0x000fe200000e0000 */
[----:B------:R-:W-:Y:S01]  /*b880*/  VIADD R6, R4, 0x202 ;  /* 0x0000020204067836 */ /* 0x000fe20000000000 */
[----:B------:R-:W-:Y:S01]  /*b890*/  R2UR UR7, R7 ;  /* 0x00000000070772ca */ /* 0x000fe200000e0000 */
[----:B------:R-:W-:Y:S01]  /*b8a0*/  IMAD.MOV.U32 R7, RZ, RZ, -0x7fffffe0 ;  /* 0x80000020ff077424 */ /* 0x000fe200078e00ff */
[----:B------:R-:W-:Y:S02]  /*b8b0*/  R2UR UR4, R14 ;  /* 0x000000000e0472ca */ /* 0x000fe400000e0000 */
[----:B------:R-:W-:Y:S01]  /*b8c0*/  R2UR UR5, R15 ;  /* 0x000000000f0572ca */ /* 0x000fe200000e0000 */
[----:B------:R-:W-:Y:S02]  /*b8d0*/  WARPGROUP.DEPBAR.LE gsb0, 0x0 ;  /* 0x00008000000079c5 */ /* 0x000fe40000010000 */
[----:B------:R-:W-:-:S10]  /*b8e0*/  WARPGROUP.ARRIVE ;  /* 0x00000000000079c5 */ /* 0x000fd40000000000 */
[----:B------:R-:W-:Y:S01]  /*b8f0*/  HGMMA.64x128x16.F32 R24, gdesc[UR4], R24, gsb0 ;  /* 0x01e00000041879f0 */ /* 0x000fe20008000818 */
[----:B------:R-:W-:Y:S01]  /*b900*/  R2UR UR6, R6 ;  /* 0x00000000060672ca */ /* 0x000fe200000e0000 */
[----:B------:R-:W-:Y:S01]  /*b910*/  VIADD R6, R4, 0x400 ;  /* 0x0000040004067836 */ /* 0x000fe20000000000 */
        /* <DEDUP_REMOVED lines=8> */
[----:B------:R-:W-:Y:S02]  /*b9a0*/  R2UR UR6, R6 ;  /* 0x00000000060672ca */ /* 0x000fe400000e0000 */
[----:B------:R-:W-:Y:S02]  /*b9b0*/  R2UR UR7, R7 ;  /* 0x00000000070772ca */ /* 0x000fe400000e0000 */
[----:B------:R-:W-:Y:S02]  /*b9c0*/  R2UR UR4, R10 ;  /* 0x000000000a0472ca */ /* 0x000fe400000e0000 */
[----:B------:R-:W-:Y:S01]  /*b9d0*/  R2UR UR5, R11 ;  /* 0x000000000b0572ca */ /* 0x000fe200000e0000 */
[----:B------:R-:W-:Y:S02]  /*b9e0*/  WARPGROUP.DEPBAR.LE gsb0, 0x0 ;  /* 0x00008000000079c5 */ /* 0x000fe40000010000 */
[----:B------:R-:W-:-:S10]  /*b9f0*/  WARPGROUP.ARRIVE ;  /* 0x00000000000079c5 */ /* 0x000fd40000000000 */
[----:B------:R-:W-:Y:S01]  /*ba00*/  HGMMA.64x128x16.F32 R24, gdesc[UR4], R24, gsb0 ;  /* 0x01e00000041879f0 */ /* 0x000fe20008000818 */
[----:B------:R-:W-:Y:S02]  /*ba10*/  R2UR UR6, R4 ;  /* 0x00000000040672ca */ /* 0x000fe400000e0000 */
[----:B------:R-:W-:Y:S02]  /*ba20*/  R2UR UR7, R5 ;  /* 0x00000000050772ca */ /* 0x000fe400000e0000 */
[----:B------:R-:W-:Y:S02]  /*ba30*/  R2UR UR4, R156 ;  /* 0x000000009c0472ca */ /* 0x000fe400000e0000 */
[----:B------:R-:W-:Y:S01]  /*ba40*/  R2UR UR5, R157 ;  /* 0x000000009d0572ca */ /* 0x000fe200000e0000 */
[----:B------:R-:W-:Y:S02]  /*ba50*/  WARPGROUP.DEPBAR.LE gsb0, 0x0 ;  /* 0x00008000000079c5 */ /* 0x000fe40000010000 */
[----:B------:R-:W-:-:S10]  /*ba60*/  WARPGROUP.ARRIVE ;  /* 0x00000000000079c5 */ /* 0x000fd40000000000 */
[----:B------:R-:W-:Y:S03]  /*ba70*/  HGMMA.64x128x16.F32 R24, gdesc[UR4], R24, gsb0 ;  /* 0x01e00000041879f0 */ /* 0x000fe60008000818 */
[----:B------:R-:W-:Y:S02]  /*ba80*/  WARPGROUP.DEPBAR.LE gsb0, 0x0 ;  /* 0x00008000000079c5 */ /* 0x000fe40000010000 */
[----:B---3--:R-:W-:Y:S05]  /*ba90*/  @!P0 BRA `(.L_x_510) ;  /* 0x0000000000048947 */ /* 0x008fea0003800000 */
[----:B------:R-:W-:Y:S01]  /*baa0*/  BPT.TRAP 0x1 ;  /* 0x000000040000795c */ /* 0x000fe20000300000 */
.L_x_510:
[----:B------:R-:W2:Y:S01]  /*bab0*/  LDL R0, [R1+0x70] ;  /* 0x0000700001007983 */ /* 0x000ea20000100800 */
[----:B------:R-:W-:-:S03]  /*bac0*/  ULDC UR41, c[0x0][0x988] ;  /* 0x0002620000297ab9 */ /* 0x000fc60000000800 */
[----:B------:R-:W3:Y:S01]  /*bad0*/  LDL R94, [R1+0x30] ;  /* 0x00003000015e7983 */ /* 0x000ee20000100800 */
[----:B01----:R-:W-:Y:S01]  /*bae0*/  VIADD R8, R8, 0x2d840 ;  /* 0x0002d84008087836 */ /* 0x003fe20000000000 */
[----:B------:R-:W-:Y:S02]  /*baf0*/  ULDC UR44, c[0x0][0x988] ;  /* 0x00026200002c7ab9 */ /* 0x000fe40000000800 */
[----:B-----5:R-:W4:Y:S04]  /*bb00*/  LDL R95, [R1+0x50] ;  /* 0x00005000015f7983 */ /* 0x020f280000100800 */
[----:B------:R-:W4:Y:S04]  /*bb10*/  LDL R93, [R1+0x38] ;  /* 0x00003800015d7983 */ /* 0x000f280000100800 */
[----:B------:R-:W4:Y:S01]  /*bb20*/  LDL R92, [R1+0x34] ;  /* 0x00003400015c7983 */ /* 0x000f220000100800 */
[----:B--2---:R-:W-:-:S05]  /*bb30*/  IADD3 R3, R102, 0x80, -R0 ;  /* 0x0000008066037810 */ /* 0x004fca0007ffe800 */
[----:B------:R-:W-:-:S05]  /*bb40*/  IMAD R0, R88, -0x80, R3 ;  /* 0xffffff8058007824 */ /* 0x000fca00078e0203 */
[C---:B------:R-:W-:Y:S02]  /*bb50*/  ISETP.GT.AND P1, PT, R0.reuse, RZ, PT ;  /* 0x000000ff0000720c */ /* 0x040fe40003f24270 */
[C---:B------:R-:W-:Y:S02]  /*bb60*/  ISETP.GT.AND P3, PT, R0.reuse, 0x1, PT ;  /* 0x000000010000780c */ /* 0x040fe40003f64270 */
[----:B------:R-:W-:Y:S02]  /*bb70*/  ISETP.GT.AND P2, PT, R0, 0x8, PT ;  /* 0x000000080000780c */ /* 0x000fe40003f44270 */
[----:B------:R-:W-:Y:S02]  /*bb80*/  FSEL R24, R24, -INF , P1 ;  /* 0xff80000018187808 */ /* 0x000fe40000800000 */
[----:B------:R-:W-:Y:S02]  /*bb90*/  FSEL R25, R25, -INF , P3 ;  /* 0xff80000019197808 */ /* 0x000fe40001800000 */
[----:B------:R-:W-:-:S02]  /*bba0*/  FSEL R26, R26, -INF , P1 ;  /* 0xff8000001a1a7808 */ /* 0x000fc40000800000 */
[----:B------:R-:W-:Y:S02]  /*bbb0*/  FSEL R27, R27, -INF , P3 ;  /* 0xff8000001b1b7808 */ /* 0x000fe40001800000 */
[C---:B------:R-:W-:Y:S02]  /*bbc0*/  ISETP.GT.AND P5, PT, R0.reuse, 0x9, PT ;  /* 0x000000090000780c */ /* 0x040fe40003fa4270 */
[C---:B------:R-:W-:Y:S02]  /*bbd0*/  ISETP.GT.AND P4, PT, R0.reuse, 0x10, PT ;  /* 0x000000100000780c */ /* 0x040fe40003f84270 */
[C---:B------:R-:W-:Y:S02]  /*bbe0*/  ISETP.GT.AND P1, PT, R0.reuse, 0x11, PT ;  /* 0x000000110000780c */ /* 0x040fe40003f24270 */
[----:B------:R-:W-:Y:S02]  /*bbf0*/  ISETP.GT.AND P3, PT, R0, 0x18, PT ;  /* 0x000000180000780c */ /* 0x000fe40003f64270 */
[----:B------:R-:W-:-:S02]  /*bc00*/  FSEL R28, R28, -INF , P2 ;  /* 0xff8000001c1c7808 */ /* 0x000fc40001000000 */
[----:B------:R-:W-:Y:S02]  /*bc10*/  FMNMX.FTZ R3, R24, R25, !PT ;  /* 0x0000001918037209 */ /* 0x000fe40007810000 */
[----:B------:R-:W-:Y:S02]  /*bc20*/  FSEL R30, R30, -INF , P2 ;  /* 0xff8000001e1e7808 */ /* 0x000fe40001000000 */
[----:B------:R-:W-:Y:S02]  /*bc30*/  FSEL R31, R31, -INF , P5 ;  /* 0xff8000001f1f7808 */ /* 0x000fe40002800000 */
[----:B------:R-:W-:Y:S02]  /*bc40*/  FSEL R29, R29, -INF , P5 ;  /* 0xff8000001d1d7808 */ /* 0x000fe40002800000 */
[----:B------:R-:W-:Y:S02]  /*bc50*/  FSEL R34, R34, -INF , P4 ;  /* 0xff80000022227808 */ /* 0x000fe40002000000 */
[----:B------:R-:W-:-:S02]  /*bc60*/  FSEL R32, R32, -INF , P4 ;  /* 0xff80000020207808 */ /* 0x000fc40002000000 */
[----:B------:R-:W-:Y:S02]  /*bc70*/  FSEL R35, R35, -INF , P1 ;  /* 0xff80000023237808 */ /* 0x000fe40000800000 */
[----:B------:R-:W-:Y:S02]  /*bc80*/  FSEL R33, R33, -INF , P1 ;  /* 0xff80000021217808 */ /* 0x000fe40000800000 */
[----:B------:R-:W-:Y:S02]  /*bc90*/  FSEL R38, R38, -INF , P3 ;  /* 0xff80000026267808 */ /* 0x000fe40001800000 */
[----:B------:R-:W-:Y:S02]  /*bca0*/  FSEL R36, R36, -INF , P3 ;  /* 0xff80000024247808 */ /* 0x000fe40001800000 */
[C---:B------:R-:W-:Y:S02]  /*bcb0*/  ISETP.GT.AND P2, PT, R0.reuse, 0x19, PT ;  /* 0x000000190000780c */ /* 0x040fe40003f44270 */
[----:B------:R-:W-:-:S02]  /*bcc0*/  ISETP.GT.AND P5, PT, R0, 0x20, PT ;  /* 0x000000200000780c */ /* 0x000fc40003fa4270 */
[C---:B------:R-:W-:Y:S02]  /*bcd0*/  ISETP.GT.AND P4, PT, R0.reuse, 0x21, PT ;  /* 0x000000210000780c */ /* 0x040fe40003f84270 */
[C---:B------:R-:W-:Y:S02]  /*bce0*/  ISETP.GT.AND P1, PT, R0.reuse, 0x28, PT ;  /* 0x000000280000780c */ /* 0x040fe40003f24270 */
[----:B------:R-:W-:Y:S02]  /*bcf0*/  ISETP.GT.AND P3, PT, R0, 0x29, PT ;  /* 0x000000290000780c */ /* 0x000fe40003f64270 */
[----:B------:R-:W-:Y:S02]  /*bd00*/  FMNMX.FTZ R4, R28, R3, !PT ;  /* 0x000000031c047209 */ /* 0x000fe40007810000 */
[----:B------:R-:W-:Y:S02]  /*bd10*/  FSEL R39, R39, -INF , P2 ;  /* 0xff80000027277808 */ /* 0x000fe40001000000 */
[----:B------:R-:W-:-:S02]  /*bd20*/  FSEL R37, R37, -INF , P2 ;  /* 0xff80000025257808 */ /* 0x000fc40001000000 */
[----:B------:R-:W-:Y:S02]  /*bd30*/  FSEL R42, R42, -INF , P5 ;  /* 0xff8000002a2a7808 */ /* 0x000fe40002800000 */
[----:B------:R-:W-:Y:S02]  /*bd40*/  FSEL R40, R40, -INF , P5 ;  /* 0xff80000028287808 */ /* 0x000fe40002800000 */
[----:B------:R-:W-:Y:S02]  /*bd50*/  FSEL R43, R43, -INF , P4 ;  /* 0xff8000002b2b7808 */ /* 0x000fe40002000000 */
[----:B------:R-:W-:Y:S02]  /*bd60*/  FSEL R41, R41, -INF , P4 ;  /* 0xff80000029297808 */ /* 0x000fe40002000000 */
[----:B------:R-:W-:Y:S02]  /*bd70*/  FSEL R46, R46, -INF , P1 ;  /* 0xff8000002e2e7808 */ /* 0x000fe40000800000 */
[----:B------:R-:W-:-:S02]  /*bd80*/  FSEL R44, R44, -INF , P1 ;  /* 0xff8000002c2c7808 */ /* 0x000fc40000800000 */
[----:B------:R-:W-:Y:S02]  /*bd90*/  FSEL R47, R47, -INF , P3 ;  /* 0xff8000002f2f7808 */ /* 0x000fe40001800000 */
[----:B------:R-:W-:Y:S02]  /*bda0*/  FSEL R45, R45, -INF , P3 ;  /* 0xff8000002d2d7808 */ /* 0x000fe40001800000 */
[----:B------:R-:W-:Y:S02]  /*bdb0*/  FMNMX.FTZ R3, R29, R4, !PT ;  /* 0x000000041d037209 */ /* 0x000fe40007810000 */
[C---:B------:R-:W-:Y:S02]  /*bdc0*/  ISETP.GT.AND P2, PT, R0.reuse, 0x30, PT ;  /* 0x000000300000780c */ /* 0x040fe40003f44270 */
[C---:B------:R-:W-:Y:S02]  /*bdd0*/  ISETP.GT.AND P5, PT, R0.reuse, 0x31, PT ;  /* 0x000000310000780c */ /* 0x040fe40003fa4270 */
[----:B------:R-:W-:-:S02]  /*bde0*/  ISETP.GT.AND P4, PT, R0, 0x38, PT ;  /* 0x000000380000780c */ /* 0x000fc40003f84270 */
[C---:B------:R-:W-:Y:S02]  /*bdf0*/  ISETP.GT.AND P1, PT, R0.reuse, 0x39, PT ;  /* 0x000000390000780c */ /* 0x040fe40003f24270 */
[----:B------:R-:W-:Y:S02]  /*be00*/  ISETP.GT.AND P3, PT, R0, 0x40, PT ;  /* 0x000000400000780c */ /* 0x000fe40003f64270 */
[----:B------:R-:W-:Y:S02]  /*be10*/  FMNMX.FTZ R4, R32, R3, !PT ;  /* 0x0000000320047209 */ /* 0x000fe40007810000 */
[----:B------:R-:W-:Y:S02]  /*be20*/  FSEL R50, R50, -INF , P2 ;  /* 0xff80000032327808 */ /* 0x000fe40001000000 */
        /* <DEDUP_REMOVED lines=9> */
[C---:B------:R-:W-:Y:S02]  /*bec0*/  ISETP.GT.AND P2, PT, R0.reuse, 0x41, PT ;  /* 0x000000410000780c */ /* 0x040fe40003f44270 */
[C---:B------:R-:W-:Y:S02]  /*bed0*/  ISETP.GT.AND P5, PT, R0.reuse, 0x48, PT ;  /* 0x000000480000780c */ /* 0x040fe40003fa4270 */
[C---:B------:R-:W-:Y:S02]  /*bee0*/  ISETP.GT.AND P4, PT, R0.reuse, 0x49, PT ;  /* 0x000000490000780c */ /* 0x040fe40003f84270 */
[C---:B------:R-:W-:Y:S02]  /*bef0*/  ISETP.GT.AND P1, PT, R0.reuse, 0x50, PT ;  /* 0x000000500000780c */ /* 0x040fe40003f24270 */
[----:B------:R-:W-:-:S02]  /*bf00*/  ISETP.GT.AND P3, PT, R0, 0x51, PT ;  /* 0x000000510000780c */ /* 0x000fc40003f64270 */
        /* <DEDUP_REMOVED lines=11> */
[----:B------:R-:W-:-:S02]  /*bfc0*/  ISETP.GT.AND P2, PT, R0, 0x58, PT ;  /* 0x000000580000780c */ /* 0x000fc40003f44270 */
[C---:B------:R-:W-:Y:S02]  /*bfd0*/  ISETP.GT.AND P5, PT, R0.reuse, 0x59, PT ;  /* 0x000000590000780c */ /* 0x040fe40003fa4270 */
[C---:B------:R-:W-:Y:S02]  /*bfe0*/  ISETP.GT.AND P4, PT, R0.reuse, 0x60, PT ;  /* 0x000000600000780c */ /* 0x040fe40003f84270 */
[C---:B------:R-:W-:Y:S02]  /*bff0*/  ISETP.GT.AND P1, PT, R0.reuse, 0x61, PT ;  /* 0x000000610000780c */ /* 0x040fe40003f24270 */
[----:B------:R-:W-:Y:S02]  /*c000*/  ISETP.GT.AND P3, PT, R0, 0x68, PT ;  /* 0x000000680000780c */ /* 0x000fe40003f64270 */
[----:B------:R-:W-:Y:S02]  /*c010*/  FMNMX.FTZ R4, R36, R3, !PT ;  /* 0x0000000324047209 */ /* 0x000fe40007810000 */
[----:B------:R-:W-:-:S02]  /*c020*/  FMNMX.FTZ R3, R26, R27, !PT ;  /* 0x0000001b1a037209 */ /* 0x000fc40007810000 */
        /* <DEDUP_REMOVED lines=15> */
[----:B------:R-:W-:-:S04]  /*c120*/  FMNMX.FTZ R0, R30, R3, !PT ;  /* 0x000000031e007209 */ /* 0x000fc80007810000 */
        /* <DEDUP_REMOVED lines=39> */
[----:B------:R-:W-:Y:S02]  /*c3a0*/  FSEL R77, R77, -INF , P2 ;  /* 0xff8000004d4d7808 */ /* 0x000fe40001000000 */
[----:B------:R-:W-:Y:S02]  /*c3b0*/  FMNMX.FTZ R4, R76, R5, !PT ;  /* 0x000000054c047209 */ /* 0x000fe40007810000 */
[----:B------:R-:W-:-:S02]  /*c3c0*/  FMNMX.FTZ R3, R71, R0, !PT ;  /* 0x0000000047037209 */ /* 0x000fc40007810000 */
[----:B------:R-:W-:Y:S02]  /*c3d0*/  FSEL R80, R80, -INF , P5 ;  /* 0xff80000050507808 */ /* 0x000fe40002800000 */
[----:B------:R-:W-:Y:S02]  /*c3e0*/  FMNMX.FTZ R5, R77, R4, !PT ;  /* 0x000000044d057209 */ /* 0x000fe40007810000 */
[----:B------:R-:W-:Y:S02]  /*c3f0*/  FMNMX.FTZ R0, R74, R3, !PT ;  /* 0x000000034a007209 */ /* 0x000fe40007810000 */
[----:B------:R-:W-:Y:S02]  /*c400*/  FSEL R81, R81, -INF , P4 ;  /* 0xff80000051517808 */ /* 0x000fe40002000000 */
[----:B------:R-:W-:Y:S02]  /*c410*/  FMNMX.FTZ R4, R80, R5, !PT ;  /* 0x0000000550047209 */ /* 0x000fe40007810000 */
[----:B------:R-:W-:-:S02]  /*c420*/  FMNMX.FTZ R3, R75, R0, !PT ;  /* 0x000000004b037209 */ /* 0x000fc40007810000 */
[----:B------:R-:W-:Y:S02]  /*c430*/  FSEL R84, R84, -INF , P1 ;  /* 0xff80000054547808 */ /* 0x000fe40000800000 */
[----:B------:R-:W-:Y:S02]  /*c440*/  FMNMX.FTZ R5, R81, R4, !PT ;  /* 0x0000000451057209 */ /* 0x000fe40007810000 */
[----:B------:R-:W-:Y:S02]  /*c450*/  FSEL R79, R79, -INF , P2 ;  /* 0xff8000004f4f7808 */ /* 0x000fe40001000000 */
[----:B------:R-:W-:Y:S02]  /*c460*/  FMNMX.FTZ R4, R78, R3, !PT ;  /* 0x000000034e047209 */ /* 0x000fe40007810000 */
[----:B------:R-:W-:Y:S02]  /*c470*/  FMNMX.FTZ R0, R84, R5, !PT ;  /* 0x0000000554007209 */ /* 0x000fe40007810000 */
[----:B------:R-:W-:-:S02]  /*c480*/  FSEL R82, R82, -INF , P5 ;  /* 0xff80000052527808 */ /* 0x000fc40002800000 */
[----:B------:R-:W-:Y:S02]  /*c490*/  FMNMX.FTZ R5, R79, R4, !PT ;  /* 0x000000044f057209 */ /* 0x000fe40007810000 */
[----:B------:R-:W-:Y:S02]  /*c4a0*/  FSEL R83, R83, -INF , P4 ;  /* 0xff80000053537808 */ /* 0x000fe40002000000 */
[----:B------:R-:W-:Y:S02]  /*c4b0*/  FMNMX.FTZ R4, R82, R5, !PT ;  /* 0x0000000552047209 */ /* 0x000fe40007810000 */
[----:B------:R-:W-:Y:S02]  /*c4c0*/  FSEL R85, R85, -INF , P3 ;  /* 0xff80000055557808 */ /* 0x000fe40001800000 */
[----:B------:R-:W-:Y:S02]  /*c4d0*/  FSEL R86, R86, -INF , P1 ;  /* 0xff80000056567808 */ /* 0x000fe40000800000 */
[----:B------:R-:W-:-:S02]  /*c4e0*/  FMNMX.FTZ R5, R83, R4, !PT ;  /* 0x0000000453057209 */ /* 0x000fc40007810000 */
[----:B------:R-:W-:Y:S02]  /*c4f0*/  FMNMX.FTZ R0, R85, R0, !PT ;  /* 0x0000000055007209 */ /* 0x000fe40007810000 */
[----:B------:R-:W-:Y:S02]  /*c500*/  FSEL R87, R87, -INF , P3 ;  /* 0xff80000057577808 */ /* 0x000fe40001800000 */
[----:B------:R-:W-:Y:S01]  /*c510*/  FMNMX.FTZ R4, R86, R5, !PT ;  /* 0x0000000556047209 */ /* 0x000fe20007810000 */
[----:B------:R-:W0:Y:S03]  /*c520*/  SHFL.BFLY PT, R3, R0, 0x2, 0x1f ;  /* 0x0c401f0000037f89 */ /* 0x000e2600000e0000 */
[----:B------:R-:W-:-:S05]  /*c530*/  FMNMX.FTZ R4, R87, R4, !PT ;  /* 0x0000000457047209 */ /* 0x000fca0007810000 */
[----:B------:R-:W1:Y:S01]  /*c540*/  SHFL.BFLY PT, R5, R4, 0x2, 0x1f ;  /* 0x0c401f0004057f89 */ /* 0x000e6200000e0000 */
[----:B0-----:R-:W-:-:S05]  /*c550*/  FMNMX.FTZ R0, R0, R3, !PT ;  /* 0x0000000300007209 */ /* 0x001fca0007810000 */
[----:B------:R-:W0:Y:S01]  /*c560*/  SHFL.BFLY PT, R6, R0, 0x1, 0x1f ;  /* 0x0c201f0000067f89 */ /* 0x000e2200000e0000 */
[----:B-1----:R-:W-:-:S05]  /*c570*/  FMNMX.FTZ R3, R4, R5, !PT ;  /* 0x0000000504037209 */ /* 0x002fca0007810000 */
[----:B------:R-:W1:Y:S01]  /*c580*/  SHFL.BFLY PT, R4, R3, 0x1, 0x1f ;  /* 0x0c201f0003047f89 */ /* 0x000e6200000e0000 */
[----:B0-----:R-:W-:-:S04]  /*c590*/  FMNMX.FTZ R0, R0, R6, !PT ;  /* 0x0000000600007209 */ /* 0x001fc80007810000 */
[C---:B------:R-:W-:Y:S01]  /*c5a0*/  FSETP.NEU.FTZ.AND P1, PT, R0.reuse, -INF , PT ;  /* 0xff8000000000780b */ /* 0x040fe20003f3d000 */
[----:B------:R-:W-:Y:S01]  /*c5b0*/  FMUL.FTZ R9, R0, UR41 ;  /* 0x0000002900097c20 */ /* 0x000fe20008410000 */
[----:B-1----:R-:W-:-:S04]  /*c5c0*/  FMNMX.FTZ R3, R3, R4, !PT ;  /* 0x0000000403037209 */ /* 0x002fc80007810000 */
[----:B------:R-:W-:Y:S02]  /*c5d0*/  FSEL R9, R9, RZ, P1 ;  /* 0x000000ff09097208 */ /* 0x000fe40000800000 */
[C---:B------:R-:W-:Y:S01]  /*c5e0*/  FSETP.NEU.FTZ.AND P1, PT, R3.reuse, -INF , PT ;  /* 0xff8000000300780b */ /* 0x040fe20003f3d000 */
[----:B------:R-:W-:-:S05]  /*c5f0*/  FMUL.FTZ R12, R3, UR41 ;  /* 0x00000029030c7c20 */ /* 0x000fca0008410000 */
[----:B------:R-:W-:Y:S01]  /*c600*/  FSEL R12, R12, RZ, P1 ;  /* 0x000000ff0c0c7208 */ /* 0x000fe20000800000 */
[--C-:B------:R-:W-:Y:S01]  /*c610*/  FFMA.FTZ R10, R24, UR41, -R9.reuse ;  /* 0x00000029180a7c23 */ /* 0x100fe20008010809 */
[--C-:B------:R-:W-:Y:S01]  /*c620*/  FFMA.FTZ R11, R25, UR41, -R9.reuse ;  /* 0x00000029190b7c23 */ /* 0x100fe20008010809 */
[--C-:B------:R-:W-:Y:S01]  /*c630*/  FFMA.FTZ R13, R28, UR41, -R9.reuse ;  /* 0x000000291c0d7c23 */ /* 0x100fe20008010809 */
[----:B------:R-:W-:Y:S01]  /*c640*/  FFMA.FTZ R14, R29, UR41, -R9 ;  /* 0x000000291d0e7c23 */ /* 0x000fe20008010809 */
[--C-:B------:R-:W-:Y:S01]  /*c650*/  FFMA.FTZ R15, R26, UR41, -R12.reuse ;  /* 0x000000291a0f7c23 */ /* 0x100fe2000801080c */
[--C-:B------:R-:W-:Y:S01]  /*c660*/  FFMA.FTZ R20, R27, UR41, -R12.reuse ;  /* 0x000000291b147c23 */ /* 0x100fe2000801080c */
[--C-:B------:R-:W-:Y:S01]  /*c670*/  FFMA.FTZ R21, R30, UR41, -R12.reuse ;  /* 0x000000291e157c23 */ /* 0x100fe2000801080c */
[----:B------:R-:W-:Y:S01]  /*c680*/  FFMA.FTZ R24, R31, UR41, -R12 ;  /* 0x000000291f187c23 */ /* 0x000fe2000801080c */
[----:B------:R-:W-:Y:S08]  /*c690*/  MUFU.EX2 R10, R10 ;  /* 0x0000000a000a7308 */ /* 0x000ff00000000800 */
[----:B------:R-:W0:Y:S08]  /*c6a0*/  MUFU.EX2 R11, R11 ;  /* 0x0000000b000b7308 */ /* 0x000e300000000800 */
[----:B------:R-:W-:Y:S08]  /*c6b0*/  MUFU.EX2 R13, R13 ;  /* 0x0000000d000d7308 */ /* 0x000ff00000000800 */
[----:B------:R-:W1:Y:S08]  /*c6c0*/  MUFU.EX2 R14, R14 ;  /* 0x0000000e000e7308 */ /* 0x000e700000000800 */
[----:B------:R-:W-:Y:S08]  /*c6d0*/  MUFU.EX2 R15, R15 ;  /* 0x0000000f000f7308 */ /* 0x000ff00000000800 */
[----:B------:R-:W2:Y:S08]  /*c6e0*/  MUFU.EX2 R20, R20 ;  /* 0x0000001400147308 */ /* 0x000eb00000000800 */
[----:B------:R-:W-:Y:S08]  /*c6f0*/  MUFU.EX2 R21, R21 ;  /* 0x0000001500157308 */ /* 0x000ff00000000800 */
[----:B------:R-:W3:Y:S01]  /*c700*/  MUFU.EX2 R24, R24 ;  /* 0x0000001800187308 */ /* 0x000ee20000000800 */
[----:B------:R-:W-:-:S02]  /*c710*/  MOV R5, UR39 ;  /* 0x0000002700057c02 */ /* 0x000fc40008000f00 */
[----:B0-----:R-:W-:Y:S02]  /*c720*/  F2FP.F16.F32.PACK_AB R4, R11, R10 ;  /* 0x0000000a0b04723e */ /* 0x001fe400000000ff */
[----:B------:R-:W-:Y:S02]  /*c730*/  PRMT R8, R5, 0x654, R8 ;  /* 0x0000065405087816 */ /* 0x000fe40000000008 */
[----:B-1----:R-:W-:Y:S02]  /*c740*/  F2FP.F16.F32.PACK_AB R6, R14, R13 ;  /* 0x0000000d0e06723e */ /* 0x002fe400000000ff */
[----:B--2---:R-:W-:Y:S01]  /*c750*/  F2FP.F16.F32.PACK_AB R5, R20, R15 ;  /* 0x0000000f1405723e */ /* 0x004fe200000000ff */
[--C-:B------:R-:W-:Y:S01]  /*c760*/  FFMA.FTZ R32, R32, UR41, -R9.reuse ;  /* 0x0000002920207c23 */ /* 0x100fe20008010809 */
[--C-:B------:R-:W-:Y:S01]  /*c770*/  FFMA.FTZ R33, R33, UR41, -R9.reuse ;  /* 0x0000002921217c23 */ /* 0x100fe20008010809 */
[--C-:B------:R-:W-:Y:S01]  /*c780*/  FFMA.FTZ R36, R36, UR41, -R9.reuse ;  /* 0x0000002924247c23 */ /* 0x100fe20008010809 */
[--C-:B------:R-:W-:Y:S01]  /*c790*/  FFMA.FTZ R37, R37, UR41, -R9.reuse ;  /* 0x0000002925257c23 */ /* 0x100fe20008010809 */
[----:B------:R0:W-:Y:S01]  /*c7a0*/  SYNCS.ARRIVE.TRANS64.RED.A1T0 RZ, [R8+URZ], RZ ;  /* 0x000000ff08ff79a7 */ /* 0x0001e2000810043f */
[----:B---3--:R-:W-:Y:S01]  /*c7b0*/  F2FP.F16.F32.PACK_AB R7, R24, R21 ;  /* 0x000000151807723e */ /* 0x008fe200000000ff */
[--C-:B------:R-:W-:Y:S01]  /*c7c0*/  FFMA.FTZ R89, R41, UR41, -R9.reuse ;  /* 0x0000002929597c23 */ /* 0x100fe20008010809 */
[--C-:B------:R-:W-:Y:S01]  /*c7d0*/  FFMA.FTZ R90, R44, UR41, -R9.reuse ;  /* 0x000000292c5a7c23 */ /* 0x100fe20008010809 */
[----:B------:R-:W-:-:S02]  /*c7e0*/  FFMA.FTZ R91, R45, UR41, -R9 ;  /* 0x000000292d5b7c23 */ /* 0x000fc40008010809 */
[----:B------:R1:W-:Y:S01]  /*c7f0*/  STSM.16.M88.4 [R94+0x21800], R4 ;  /* 0x021800045e007844 */ /* 0x0003e20000000200 */
[--C-:B0-----:R-:W-:Y:S01]  /*c800*/  FFMA.FTZ R8, R40, UR41, -R9.reuse ;  /* 0x0000002928087c23 */ /* 0x101fe20008010809 */
        /* <DEDUP_REMOVED lines=13> */
[----:B-1----:R0:W1:Y:S01]  /*c8e0*/  MUFU.EX2 R4, R32 ;  /* 0x0000002000047308 */ /* 0x0020620000000800 */
[--C-:B------:R-:W-:Y:S01]  /*c8f0*/  FFMA.FTZ R25, R84, UR41, -R9.reuse ;  /* 0x0000002954197c23 */ /* 0x100fe20008010809 */
[----:B------:R-:W-:-:S06]  /*c900*/  FFMA.FTZ R141, R85, UR41, -R9 ;  /* 0x00000029558d7c23 */ /* 0x000fcc0008010809 */
[----:B------:R2:W3:Y:S01]  /*c910*/  MUFU.EX2 R5, R33 ;  /* 0x0000002100057308 */ /* 0x0004e20000000800 */
[--C-:B0-----:R-:W-:Y:S01]  /*c920*/  FFMA.FTZ R32, R53, UR41, -R9.reuse ;  /* 0x0000002935207c23 */ /* 0x101fe20008010809 */
[----:B------:R-:W-:-:S06]  /*c930*/  FFMA.FTZ R53, R81, UR41, -R9 ;  /* 0x0000002951357c23 */ /* 0x000fcc0008010809 */
[----:B------:R0:W-:Y:S01]  /*c940*/  MUFU.EX2 R6, R36 ;  /* 0x0000002400067308 */ /* 0x0001e20000000800 */
[----:B--2---:R-:W-:Y:S01]  /*c950*/  FFMA.FTZ R33, R56, UR41, -R9 ;  /* 0x0000002938217c23 */ /* 0x004fe20008010809 */
[----:B------:R-:W-:-:S06]  /*c960*/  FFMA.FTZ R35, R35, UR41, -R12 ;  /* 0x0000002923237c23 */ /* 0x000fcc000801080c */
[----:B------:R2:W-:Y:S01]  /*c970*/  MUFU.EX2 R7, R37 ;  /* 0x0000002500077308 */ /* 0x0005e20000000800 */
[----:B0-----:R-:W-:Y:S01]  /*c980*/  FFMA.FTZ R36, R69, UR41, -R9 ;  /* 0x0000002945247c23 */ /* 0x001fe20008010809 */
[----:B------:R-:W-:Y:S01]  /*c990*/  FADD.FTZ R10, R10, R11 ;  /* 0x0000000b0a0a7221 */ /* 0x000fe20000010000 */
[----:B--2---:R-:W-:Y:S01]  /*c9a0*/  FFMA.FTZ R37, R72, UR41, -R9 ;  /* 0x0000002948257c23 */ /* 0x004fe20008010809 */
[--C-:B------:R-:W-:Y:S01]  /*c9b0*/  FFMA.FTZ R9, R34, UR41, -R12.reuse ;  /* 0x0000002922097c23 */ /* 0x100fe2000801080c */
[----:B------:R-:W-:-:S03]  /*c9c0*/  FFMA.FTZ R38, R38, UR41, -R12 ;  /* 0x0000002926267c23 */ /* 0x000fc6000801080c */
[----:B------:R-:W-:Y:S01]  /*c9d0*/  MUFU.EX2 R35, R35 ;  /* 0x0000002300237308 */ /* 0x000fe20000000800 */
[----:B------:R-:W-:Y:S01]  /*c9e0*/  FADD.FTZ R13, R13, R10 ;  /* 0x0000000a0d0d7221 */ /* 0x000fe20000010000 */
[----:B------:R-:W-:-:S06]  /*c9f0*/  FADD.FTZ R15, R15, R20 ;  /* 0x000000140f0f7221 */ /* 0x000fcc0000010000 */
[----:B------:R-:W0:Y:S01]  /*ca00*/  MUFU.EX2 R9, R9 ;  /* 0x0000000900097308 */ /* 0x000e220000000800 */
[--C-:B------:R-:W-:Y:S01]  /*ca10*/  FFMA.FTZ R56, R39, UR41, -R12.reuse ;  /* 0x0000002927387c23 */ /* 0x100fe2000801080c */
[----:B------:R-:W-:Y:S01]  /*ca20*/  FADD.FTZ R14, R14, R13 ;  /* 0x0000000d0e0e7221 */ /* 0x000fe20000010000 */
[----:B------:R-:W-:Y:S01]  /*ca30*/  FADD.FTZ R15, R21, R15 ;  /* 0x0000000f150f7221 */ /* 0x000fe20000010000 */
[----:B------:R-:W-:-:S04]  /*ca40*/  FFMA.FTZ R57, R42, UR41, -R12 ;  /* 0x000000292a397c23 */ /* 0x000fc8000801080c */
[----:B------:R-:W2:Y:S01]  /*ca50*/  MUFU.EX2 R38, R38 ;  /* 0x0000002600267308 */ /* 0x000ea20000000800 */
[----:B-1----:R-:W-:Y:S01]  /*ca60*/  FADD.FTZ R14, R4, R14 ;  /* 0x0000000e040e7221 */ /* 0x002fe20000010000 */
[----:B------:R-:W-:Y:S01]  /*ca70*/  FADD.FTZ R24, R24, R15 ;  /* 0x0000000f18187221 */ /* 0x000fe20000010000 */
[--C-:B------:R-:W-:Y:S01]  /*ca80*/  FFMA.FTZ R43, R43, UR41, -R12.reuse ;  /* 0x000000292b2b7c23 */ /* 0x100fe2000801080c */
[----:B------:R-:W-:-:S04]  /*ca90*/  FFMA.FTZ R10, R58, UR41, -R12 ;  /* 0x000000293a0a7c23 */ /* 0x000fc8000801080c */
[----:B------:R-:W1:Y:S01]  /*caa0*/  MUFU.EX2 R8, R8 ;  /* 0x0000000800087308 */ /* 0x000e620000000800 */
[----:B---3--:R-:W-:Y:S01]  /*cab0*/  FADD.FTZ R11, R5, R14 ;  /* 0x0000000e050b7221 */ /* 0x008fe20000010000 */
[----:B0-----:R-:W-:-:S06]  /*cac0*/  FADD.FTZ R24, R9, R24 ;  /* 0x0000001809187221 */ /* 0x001fcc0000010000 */
[----:B------:R-:W0:Y:S01]  /*cad0*/  MUFU.EX2 R56, R56 ;  /* 0x0000003800387308 */ /* 0x000e220000000800 */
[----:B------:R-:W-:-:S07]  /*cae0*/  FFMA.FTZ R46, R46, UR41, -R12 ;  /* 0x000000292e2e7c23 */ /* 0x000fce000801080c */
[----:B------:R-:W3:Y:S01]  /*caf0*/  MUFU.EX2 R89, R89 ;  /* 0x0000005900597308 */ /* 0x000ee20000000800 */
[----:B------:R-:W-:-:S07]  /*cb00*/  FFMA.FTZ R47, R47, UR41, -R12 ;  /* 0x000000292f2f7c23 */ /* 0x000fce000801080c */
[----:B------:R-:W4:Y:S01]  /*cb10*/  MUFU.EX2 R57, R57 ;  /* 0x0000003900397308 */ /* 0x000f220000000800 */
[--C-:B------:R-:W-:Y:S01]  /*cb20*/  FFMA.FTZ R34, R50, UR41, -R12.reuse ;  /* 0x0000002932227c23 */ /* 0x100fe2000801080c */
[----:B------:R-:W-:-:S06]  /*cb30*/  FFMA.FTZ R39, R51, UR41, -R12 ;  /* 0x0000002933277c23 */ /* 0x000fcc000801080c */
[----:B------:R-:W4:Y:S01]  /*cb40*/  MUFU.EX2 R90, R90 ;  /* 0x0000005a005a7308 */ /* 0x000f220000000800 */
[----:B------:R-:W-:-:S07]  /*cb50*/  FFMA.FTZ R42, R54, UR41, -R12 ;  /* 0x00000029362a7c23 */ /* 0x000fce000801080c */
[----:B------:R2:W-:Y:S01]  /*cb60*/  MUFU.EX2 R20, R10 ;  /* 0x0000000a00147308 */ /* 0x0005e20000000800 */
[--C-:B------:R-:W-:Y:S01]  /*cb70*/  FFMA.FTZ R50, R55, UR41, -R12.reuse ;  /* 0x0000002937327c23 */ /* 0x100fe2000801080c */
[----:B------:R-:W-:-:S06]  /*cb80*/  FFMA.FTZ R51, R59, UR41, -R12 ;  /* 0x000000293b337c23 */ /* 0x000fcc000801080c */
[----:B------:R-:W4:Y:S01]  /*cb90*/  MUFU.EX2 R43, R43 ;  /* 0x0000002b002b7308 */ /* 0x000f220000000800 */
[----:B--2---:R-:W-:Y:S01]  /*cba0*/  FADD.FTZ R10, R6, R11 ;  /* 0x0000000b060a7221 */ /* 0x004fe20000010000 */
[----:B------:R-:W-:-:S03]  /*cbb0*/  FADD.FTZ R11, R35, R24 ;  /* 0x00000018230b7221 */ /* 0x000fc60000010000 */
[----:B------:R-:W-:Y:S01]  /*cbc0*/  FADD.FTZ R13, R7, R10 ;  /* 0x0000000a070d7221 */ /* 0x000fe20000010000 */
[----:B------:R-:W-:Y:S02]  /*cbd0*/  FADD.FTZ R11, R38, R11 ;  /* 0x0000000b260b7221 */ /* 0x000fe40000010000 */
[----:B------:R-:W2:Y:S01]  /*cbe0*/  MUFU.EX2 R91, R91 ;  /* 0x0000005b005b7308 */ /* 0x000ea20000000800 */
[--C-:B------:R-:W-:Y:S01]  /*cbf0*/  FFMA.FTZ R54, R62, UR41, -R12.reuse ;  /* 0x000000293e367c23 */ /* 0x100fe2000801080c */
[--C-:B------:R-:W-:Y:S01]  /*cc00*/  FFMA.FTZ R60, R63, UR41, -R12.reuse ;  /* 0x000000293f3c7c23 */ /* 0x100fe2000801080c */
[--C-:B------:R-:W-:Y:S01]  /*cc10*/  FFMA.FTZ R55, R66, UR41, -R12.reuse ;  /* 0x0000002942377c23 */ /* 0x100fe2000801080c */
[--C-:B------:R-:W-:Y:S01]  /*cc20*/  FFMA.FTZ R58, R67, UR41, -R12.reuse ;  /* 0x00000029433a7c23 */ /* 0x100fe2000801080c */
[----:B------:R-:W-:-:S03]  /*cc30*/  FFMA.FTZ R70, R70, UR41, -R12 ;  /* 0x0000002946467c23 */ /* 0x000fc6000801080c */
[----:B------:R-:W2:Y:S01]  /*cc40*/  MUFU.EX2 R46, R46 ;  /* 0x0000002e002e7308 */ /* 0x000ea20000000800 */
[--C-:B------:R-:W-:Y:S01]  /*cc50*/  FFMA.FTZ R71, R71, UR41, -R12.reuse ;  /* 0x0000002947477c23 */ /* 0x100fe2000801080c */
[--C-:B------:R-:W-:Y:S01]  /*cc60*/  FFMA.FTZ R59, R74, UR41, -R12.reuse ;  /* 0x000000294a3b7c23 */ /* 0x100fe2000801080c */
[--C-:B------:R-:W-:Y:S01]  /*cc70*/  FFMA.FTZ R75, R75, UR41, -R12.reuse ;  /* 0x000000294b4b7c23 */ /* 0x100fe2000801080c */
[--C-:B------:R-:W-:Y:S01]  /*cc80*/  FFMA.FTZ R78, R78, UR41, -R12.reuse ;  /* 0x000000294e4e7c23 */ /* 0x100fe2000801080c */
[--C-:B------:R-:W-:Y:S01]  /*cc90*/  FFMA.FTZ R79, R79, UR41, -R12.reuse ;  /* 0x000000294f4f7c23 */ /* 0x100fe2000801080c */
[--C-:B------:R-:W-:Y:S01]  /*cca0*/  FFMA.FTZ R82, R82, UR41, -R12.reuse ;  /* 0x0000002952527c23 */ /* 0x100fe2000801080c */
[--C-:B------:R-:W-:Y:S01]  /*ccb0*/  FFMA.FTZ R83, R83, UR41, -R12.reuse ;  /* 0x0000002953537c23 */ /* 0x100fe2000801080c */
[----:B------:R-:W2:Y:S01]  /*ccc0*/  MUFU.EX2 R26, R26 ;  /* 0x0000001a001a7308 */ /* 0x000ea20000000800 */
[--C-:B------:R-:W-:Y:S01]  /*ccd0*/  FFMA.FTZ R86, R86, UR41, -R12.reuse ;  /* 0x0000002956567c23 */ /* 0x100fe2000801080c */
[----:B------:R-:W-:Y:S01]  /*cce0*/  FFMA.FTZ R87, R87, UR41, -R12 ;  /* 0x0000002957577c23 */ /* 0x000fe2000801080c */
[----:B-1----:R-:W-:Y:S01]  /*ccf0*/  FADD.FTZ R12, R8, R13 ;  /* 0x0000000d080c7221 */ /* 0x002fe20000010000 */
[----:B0-----:R-:W-:-:S04]  /*cd00*/  FADD.FTZ R10, R56, R11 ;  /* 0x0000000b380a7221 */ /* 0x001fc80000010000 */
[----:B------:R-:W0:Y:S01]  /*cd10*/  MUFU.EX2 R47, R47 ;  /* 0x0000002f002f7308 */ /* 0x000e220000000800 */
[----:B---3--:R-:W-:Y:S01]  /*cd20*/  FADD.FTZ R11, R89, R12 ;  /* 0x0000000c590b7221 */ /* 0x008fe20000010000 */
[----:B----4-:R-:W-:-:S06]  /*cd30*/  FADD.FTZ R10, R57, R10 ;  /* 0x0000000a390a7221 */ /* 0x010fcc0000010000 */
[----:B------:R-:W1:Y:S01]  /*cd40*/  MUFU.EX2 R30, R30 ;  /* 0x0000001e001e7308 */ /* 0x000e620000000800 */
[----:B------:R-:W-:Y:S01]  /*cd50*/  FADD.FTZ R12, R90, R11 ;  /* 0x0000000b5a0c7221 */ /* 0x000fe20000010000 */
[----:B------:R-:W-:-:S06]  /*cd60*/  FADD.FTZ R11, R43, R10 ;  /* 0x0000000a2b0b7221 */ /* 0x000fcc0000010000 */
[----:B------:R-:W3:Y:S01]  /*cd70*/  MUFU.EX2 R34, R34 ;  /* 0x0000002200227308 */ /* 0x000ee20000000800 */
[----:B--2---:R-:W-:Y:S01]  /*cd80*/  FADD.FTZ R13, R91, R12 ;  /* 0x0000000c5b0d7221 */ /* 0x004fe20000010000 */
[----:B------:R-:W-:-:S06]  /*cd90*/  FADD.FTZ R10, R46, R11 ;  /* 0x0000000b2e0a7221 */ /* 0x000fcc0000010000 */
[----:B------:R-:W2:Y:S08]  /*cda0*/  MUFU.EX2 R31, R31 ;  /* 0x0000001f001f7308 */ /* 0x000eb00000000800 */
[----:B------:R-:W4:Y:S01]  /*cdb0*/  MUFU.EX2 R39, R39 ;  /* 0x0000002700277308 */ /* 0x000f220000000800 */
[----:B------:R-:W-:Y:S01]  /*cdc0*/  FADD.FTZ R13, R26, R13 ;  /* 0x0000000d1a0d7221 */ /* 0x000fe20000010000 */
[----:B------:R-:W-:-:S06]  /*cdd0*/  F2FP.F16.F32.PACK_AB R4, R5, R4 ;  /* 0x000000040504723e */ /* 0x000fcc00000000ff */
[----:B------:R-:W4:Y:S01]  /*cde0*/  MUFU.EX2 R32, R32 ;  /* 0x0000002000207308 */ /* 0x000f220000000800 */
[----:B0-----:R-:W-:-:S07]  /*cdf0*/  FADD.FTZ R5, R47, R10 ;  /* 0x0000000a2f057221 */ /* 0x001fce0000010000 */
[----:B------:R-:W0:Y:S01]  /*ce00*/  MUFU.EX2 R42, R42 ;  /* 0x0000002a002a7308 */ /* 0x000e220000000800 */
[----:B-1----:R-:W-:Y:S01]  /*ce10*/  FADD.FTZ R12, R30, R13 ;  /* 0x0000000d1e0c7221 */ /* 0x002fe20000010000 */
[----:B---3--:R-:W-:-:S03]  /*ce20*/  FADD.FTZ R10, R34, R5 ;  /* 0x00000005220a7221 */ /* 0x008fc60000010000 */
[----:B--2---:R-:W-:Y:S01]  /*ce30*/  FADD.FTZ R11, R31, R12 ;  /* 0x0000000c1f0b7221 */ /* 0x004fe20000010000 */
[----:B----4-:R-:W-:-:S03]  /*ce40*/  FADD.FTZ R5, R39, R10 ;  /* 0x0000000a27057221 */ /* 0x010fc60000010000 */
[----:B------:R-:W-:Y:S01]  /*ce50*/  FADD.FTZ R12, R32, R11 ;  /* 0x0000000b200c7221 */ /* 0x000fe20000010000 */
[----:B0-----:R-:W-:Y:S01]  /*ce60*/  FADD.FTZ R11, R42, R5 ;  /* 0x000000052a0b7221 */ /* 0x001fe20000010000 */
[----:B------:R-:W-:Y:S02]  /*ce70*/  F2FP.F16.F32.PACK_AB R5, R35, R9 ;  /* 0x000000092305723e */ /* 0x000fe400000000ff */
[----:B------:R-:W2:Y:S01]  /*ce80*/  LDL R35, [R1+0x54] ;  /* 0x0000540001237983 */ /* 0x000ea20000100800 */
[----:B------:R-:W0:Y:S08]  /*ce90*/  MUFU.EX2 R33, R33 ;  /* 0x0000002100217308 */ /* 0x000e300000000800 */
[----:B------:R-:W1:Y:S08]  /*cea0*/  MUFU.EX2 R50, R50 ;  /* 0x0000003200327308 */ /* 0x000e700000000800 */
[----:B------:R-:W3:Y:S08]  /*ceb0*/  MUFU.EX2 R41, R41 ;  /* 0x0000002900297308 */ /* 0x000ef00000000800 */
[----:B------:R-:W4:Y:S01]  /*cec0*/  MUFU.EX2 R45, R45 ;  /* 0x0000002d002d7308 */ /* 0x000f220000000800 */
[----:B0-----:R-:W-:-:S07]  /*ced0*/  FADD.FTZ R12, R33, R12 ;  /* 0x0000000c210c7221 */ /* 0x001fce0000010000 */
[----:B------:R-:W0:Y:S08]  /*cee0*/  MUFU.EX2 R51, R51 ;  /* 0x0000003300337308 */ /* 0x000e300000000800 */
[----:B------:R-:W0:Y:S01]  /*cef0*/  MUFU.EX2 R49, R49 ;  /* 0x0000003100317308 */ /* 0x000e220000000800 */
[----:B-1----:R-:W-:Y:S01]  /*cf00*/  FADD.FTZ R11, R50, R11 ;  /* 0x0000000b320b7221 */ /* 0x002fe20000010000 */
[----:B---3--:R-:W-:-:S06]  /*cf10*/  FADD.FTZ R14, R41, R12 ;  /* 0x0000000c290e7221 */ /* 0x008fcc0000010000 */
[----:B------:R-:W1:Y:S08]  /*cf20*/  MUFU.EX2 R54, R54 ;  /* 0x0000003600367308 */ /* 0x000e700000000800 */
[----:B------:R-:W3:Y:S01]  /*cf30*/  MUFU.EX2 R27, R27 ;  /* 0x0000001b001b7308 */ /* 0x000ee20000000800 */
[----:B------:R-:W-:Y:S01]  /*cf40*/  FADD.FTZ R12, R20, R11 ;  /* 0x0000000b140c7221 */ /* 0x000fe20000010000 */
[----:B----4-:R-:W-:-:S06]  /*cf50*/  FADD.FTZ R14, R45, R14 ;  /* 0x0000000e2d0e7221 */ /* 0x010fcc0000010000 */
[----:B------:R-:W4:Y:S08]  /*cf60*/  MUFU.EX2 R60, R60 ;  /* 0x0000003c003c7308 */ /* 0x000f300000000800 */
[----:B------:R-:W4:Y:S01]  /*cf70*/  MUFU.EX2 R29, R29 ;  /* 0x0000001d001d7308 */ /* 0x000f220000000800 */
[----:B0-----:R-:W-:Y:S01]  /*cf80*/  FADD.FTZ R13, R51, R12 ;  /* 0x0000000c330d7221 */ /* 0x001fe20000010000 */
[----:B------:R-:W-:-:S06]  /*cf90*/  FADD.FTZ R14, R49, R14 ;  /* 0x0000000e310e7221 */ /* 0x000fcc0000010000 */
[----:B------:R-:W-:Y:S01]  /*cfa0*/  MUFU.EX2 R28, R28 ;  /* 0x0000001c001c7308 */ /* 0x000fe20000000800 */
[----:B------:R-:W-:-:S07]  /*cfb0*/  F2FP.F16.F32.PACK_AB R6, R7, R6 ;  /* 0x000000060706723e */ /* 0x000fce00000000ff */
[----:B------:R-:W0:Y:S01]  /*cfc0*/  MUFU.EX2 R55, R55 ;  /* 0x0000003700377308 */ /* 0x000e220000000800 */
[----:B------:R-:W-:Y:S01]  /*cfd0*/  F2FP.F16.F32.PACK_AB R7, R56, R38 ;  /* 0x000000263807723e */ /* 0x000fe200000000ff */
[----:B-1----:R-:W-:Y:S01]  /*cfe0*/  FADD.FTZ R13, R54, R13 ;  /* 0x0000000d360d7221 */ /* 0x002fe20000010000 */
[----:B---3--:R-:W-:-:S05]  /*cff0*/  FADD.FTZ R38, R27, R14 ;  /* 0x0000000e1b267221 */ /* 0x008fca0000010000 */
[----:B------:R-:W-:Y:S01]  /*d000*/  MUFU.EX2 R36, R36 ;  /* 0x0000002400247308 */ /* 0x000fe20000000800 */
[----:B------:R-:W-:-:S07]  /*d010*/  F2FP.F16.F32.PACK_AB R12, R30, R26 ;  /* 0x0000001a1e0c723e */ /* 0x000fce00000000ff */
[----:B------:R-:W1:Y:S01]  /*d020*/  MUFU.EX2 R58, R58 ;  /* 0x0000003a003a7308 */ /* 0x000e620000000800 */
[----:B----4-:R-:W-:Y:S01]  /*d030*/  FADD.FTZ R26, R60, R13 ;  /* 0x0000000d3c1a7221 */ /* 0x010fe20000010000 */
[----:B------:R-:W-:Y:S01]  /*d040*/  FADD.FTZ R13, R29, R38 ;  /* 0x000000261d0d7221 */ /* 0x000fe20000010000 */
[----:B------:R-:W-:-:S05]  /*d050*/  F2FP.F16.F32.PACK_AB R8, R89, R8 ;  /* 0x000000085908723e */ /* 0x000fca00000000ff */
[----:B------:R-:W-:Y:S01]  /*d060*/  MUFU.EX2 R21, R70 ;  /* 0x0000004600157308 */ /* 0x000fe20000000800 */
[----:B------:R-:W-:Y:S01]  /*d070*/  F2FP.F16.F32.PACK_AB R10, R91, R90 ;  /* 0x0000005a5b0a723e */ /* 0x000fe200000000ff */
[----:B------:R0:W-:Y:S01]  /*d080*/  STSM.16.M88.4 [R95], R4 ;  /* 0x000000045f007844 */ /* 0x0001e20000000200 */
[----:B------:R-:W-:-:S05]  /*d090*/  F2FP.F16.F32.PACK_AB R9, R43, R57 ;  /* 0x000000392b09723e */ /* 0x000fca00000000ff */
[----:B------:R-:W3:Y:S01]  /*d0a0*/  MUFU.EX2 R24, R71 ;  /* 0x0000004700187308 */ /* 0x000ee20000000800 */
[----:B------:R-:W-:Y:S02]  /*d0b0*/  F2FP.F16.F32.PACK_AB R11, R47, R46 ;  /* 0x0000002e2f0b723e */ /* 0x000fe400000000ff */
[----:B------:R-:W-:Y:S02]  /*d0c0*/  F2FP.F16.F32.PACK_AB R14, R32, R31 ;  /* 0x0000001f200e723e */ /* 0x000fe400000000ff */
[----:B------:R-:W-:Y:S01]  /*d0d0*/  F2FP.F16.F32.PACK_AB R15, R50, R42 ;  /* 0x0000002a320f723e */ /* 0x000fe200000000ff */
[----:B------:R1:W-:Y:S01]  /*d0e0*/  STSM.16.M88.4 [R93], R8 ;  /* 0x000000085d007844 */ /* 0x0003e20000000200 */
[----:B0-----:R-:W-:Y:S01]  /*d0f0*/  FADD.FTZ R5, R55, R26 ;  /* 0x0000001a37057221 */ /* 0x001fe20000010000 */
[----:B------:R-:W-:Y:S01]  /*d100*/  FADD.FTZ R7, R28, R13 ;  /* 0x0000000d1c077221 */ /* 0x000fe20000010000 */
[----:B------:R-:W-:Y:S02]  /*d110*/  F2FP.F16.F32.PACK_AB R13, R39, R34 ;  /* 0x00000022270d723e */ /* 0x000fe400000000ff */
[----:B------:R-:W-:-:S02]  /*d120*/  F2FP.F16.F32.PACK_AB R4, R41, R33 ;  /* 0x000000212904723e */ /* 0x000fc400000000ff */
[----:B------:R-:W-:Y:S01]  /*d130*/  F2FP.F16.F32.PACK_AB R6, R49, R45 ;  /* 0x0000002d3106723e */ /* 0x000fe200000000ff */
[----:B------:R-:W-:Y:S01]  /*d140*/  STSM.16.M88.4 [R92], R12 ;  /* 0x0000000c5c007844 */ /* 0x000fe20000000200 */
[----:B-1----:R-:W-:Y:S01]  /*d150*/  FADD.FTZ R8, R58, R5 ;  /* 0x000000053a087221 */ /* 0x002fe20000010000 */
[----:B------:R-:W-:Y:S01]  /*d160*/  FADD.FTZ R10, R36, R7 ;  /* 0x00000007240a7221 */ /* 0x000fe20000010000 */
[----:B------:R-:W-:Y:S02]  /*d170*/  F2FP.F16.F32.PACK_AB R5, R51, R20 ;  /* 0x000000143305723e */ /* 0x000fe400000000ff */
[----:B------:R-:W-:-:S05]  /*d180*/  F2FP.F16.F32.PACK_AB R7, R60, R54 ;  /* 0x000000363c07723e */ /* 0x000fca00000000ff */
[----:B------:R0:W-:Y:S02]  /*d190*/  STSM.16.M88.4 [R94+0x27800], R4 ;  /* 0x027800045e007844 */ /* 0x0001e40000000200 */
[----:B0-----:R-:W-:Y:S02]  /*d1a0*/  F2FP.F16.F32.PACK_AB R4, R29, R27 ;  /* 0x0000001b1d04723e */ /* 0x001fe400000000ff */
[----:B------:R-:W-:Y:S02]  /*d1b0*/  F2FP.F16.F32.PACK_AB R6, R36, R28 ;  /* 0x0000001c2406723e */ /* 0x000fe400000000ff */
[----:B------:R-:W-:Y:S02]  /*d1c0*/  F2FP.F16.F32.PACK_AB R5, R58, R55 ;  /* 0x000000373a05723e */ /* 0x000fe400000000ff */
[----:B---3--:R-:W-:-:S05]  /*d1d0*/  F2FP.F16.F32.PACK_AB R7, R24, R21 ;  /* 0x000000151807723e */ /* 0x008fca00000000ff */
[----:B--2---:R0:W-:Y:S04]  /*d1e0*/  STSM.16.M88.4 [R35], R4 ;  /* 0x0000000423007844 */ /* 0x0041e80000000200 */
[----:B0-----:R-:W2:Y:S01]  /*d1f0*/  LDL R4, [R1+0x3c] ;  /* 0x00003c0001047983 */ /* 0x001ea20000100800 */
[----:B------:R-:W0:Y:S01]  /*d200*/  MUFU.EX2 R59, R59 ;  /* 0x0000003b003b7308 */ /* 0x000e220000000800 */
[----:B------:R-:W-:-:S07]  /*d210*/  FADD.FTZ R9, R21, R8 ;  /* 0x0000000815097221 */ /* 0x000fce0000010000 */
[----:B------:R-:W1:Y:S08]  /*d220*/  MUFU.EX2 R37, R37 ;  /* 0x0000002500257308 */ /* 0x000e700000000800 */
[----:B------:R-:W3:Y:S01]  /*d230*/  MUFU.EX2 R75, R75 ;  /* 0x0000004b004b7308 */ /* 0x000ee20000000800 */
[----:B------:R-:W-:-:S07]  /*d240*/  FADD.FTZ R8, R24, R9 ;  /* 0x0000000918087221 */ /* 0x000fce0000010000 */
[----:B------:R-:W4:Y:S08]  /*d250*/  MUFU.EX2 R40, R40 ;  /* 0x0000002800287308 */ /* 0x000f300000000800 */
        /* <DEDUP_REMOVED lines=8> */
[----:B----4-:R-:W-:Y:S01]  /*d2e0*/  FADD.FTZ R11, R40, R11 ;  /* 0x0000000b280b7221 */ /* 0x010fe20000010000 */
[----:B------:R-:W-:-:S06]  /*d2f0*/  FADD.FTZ R20, R78, R9 ;  /* 0x000000094e147221 */ /* 0x000fcc0000010000 */
[----:B------:R-:W4:Y:S08]  /*d300*/  MUFU.EX2 R52, R52 ;  /* 0x0000003400347308 */ /* 0x000f300000000800 */
[----:B------:R-:W4:Y:S01]  /*d310*/  MUFU.EX2 R83, R83 ;  /* 0x0000005300537308 */ /* 0x000f220000000800 */
[----:B0-----:R-:W-:-:S07]  /*d320*/  FADD.FTZ R11, R44, R11 ;  /* 0x0000000b2c0b7221 */ /* 0x001fce0000010000 */
[----:B------:R-:W0:Y:S08]  /*d330*/  MUFU.EX2 R53, R53 ;  /* 0x0000003500357308 */ /* 0x000e300000000800 */
[----:B------:R-:W-:Y:S08]  /*d340*/  MUFU.EX2 R25, R25 ;  /* 0x0000001900197308 */ /* 0x000ff00000000800 */
[----:B------:R-:W0:Y:S08]  /*d350*/  MUFU.EX2 R141, R141 ;  /* 0x0000008d008d7308 */ /* 0x000e300000000800 */
[----:B------:R-:W-:Y:S08]  /*d360*/  MUFU.EX2 R86, R86 ;  /* 0x0000005600567308 */ /* 0x000ff00000000800 */
[----:B------:R-:W0:Y:S01]  /*d370*/  MUFU.EX2 R87, R87 ;  /* 0x0000005700577308 */ /* 0x000e220000000800 */
[----:B------:R-:W-:Y:S01]  /*d380*/  FADD.FTZ R9, R79, R20 ;  /* 0x000000144f097221 */ /* 0x000fe20000010000 */
[----:B-1----:R-:W-:-:S03]  /*d390*/  FADD.FTZ R11, R48, R11 ;  /* 0x0000000b300b7221 */ /* 0x002fc60000010000 */
[----:B---3--:R-:W-:Y:S01]  /*d3a0*/  FADD.FTZ R14, R82, R9 ;  /* 0x00000009520e7221 */ /* 0x008fe20000010000 */
[----:B----4-:R-:W-:Y:S01]  /*d3b0*/  FADD.FTZ R26, R52, R11 ;  /* 0x0000000b341a7221 */ /* 0x010fe20000010000 */
[----:B------:R-:W-:Y:S02]  /*d3c0*/  F2FP.F16.F32.PACK_AB R8, R40, R37 ;  /* 0x000000252808723e */ /* 0x000fe400000000ff */
[----:B------:R-:W-:Y:S01]  /*d3d0*/  F2FP.F16.F32.PACK_AB R10, R48, R44 ;  /* 0x0000002c300a723e */ /* 0x000fe200000000ff */
[----:B------:R-:W-:Y:S01]  /*d3e0*/  FADD.FTZ R21, R83, R14 ;  /* 0x0000000e53157221 */ /* 0x000fe20000010000 */
[----:B------:R-:W-:Y:S02]  /*d3f0*/  F2FP.F16.F32.PACK_AB R9, R75, R59 ;  /* 0x0000003b4b09723e */ /* 0x000fe400000000ff */
[----:B------:R-:W-:Y:S02]  /*d400*/  F2FP.F16.F32.PACK_AB R11, R79, R78 ;  /* 0x0000004e4f0b723e */ /* 0x000fe400000000ff */
[----:B0-----:R-:W-:-:S02]  /*d410*/  F2FP.F16.F32.PACK_AB R12, R53, R52 ;  /* 0x00000034350c723e */ /* 0x001fc400000000ff */
[----:B------:R-:W-:Y:S02]  /*d420*/  F2FP.F16.F32.PACK_AB R13, R83, R82 ;  /* 0x00000052530d723e */ /* 0x000fe400000000ff */
[----:B------:R-:W-:Y:S02]  /*d430*/  F2FP.F16.F32.PACK_AB R14, R141, R25 ;  /* 0x000000198d0e723e */ /* 0x000fe400000000ff */
[----:B------:R-:W-:Y:S01]  /*d440*/  F2FP.F16.F32.PACK_AB R15, R87, R86 ;  /* 0x00000056570f723e */ /* 0x000fe200000000ff */
[----:B------:R0:W-:Y:S04]  /*d450*/  STSM.16.M88.4 [R93+0x6000], R8 ;  /* 0x006000085d007844 */ /* 0x0001e80000000200 */
[----:B------:R1:W-:Y:S01]  /*d460*/  STSM.16.M88.4 [R92+0x6000], R12 ;  /* 0x0060000c5c007844 */ /* 0x0003e20000000200 */
[----:B------:R3:W-:Y:S06]  /*d470*/  MEMBAR.ALL.CTA ;  /* 0x0000000000007992 */ /* 0x0007ec0000008000 */
[----:B---3--:R-:W3:Y:S01]  /*d480*/  FENCE.VIEW.ASYNC.S ;  /* 0x00000000000073c6 */ /* 0x008ee20000000000 */
[----:B------:R-:W-:-:S02]  /*d490*/  VIADD R20, R88, 0xfffffffe ;  /* 0xfffffffe58147836 */ /* 0x000fc40000000000 */
[----:B------:R-:W-:Y:S01]  /*d4a0*/  FADD.FTZ R26, R53, R26 ;  /* 0x0000001a351a7221 */ /* 0x000fe20000010000 */
[----:B------:R-:W-:-:S03]  /*d4b0*/  FADD.FTZ R86, R86, R21 ;  /* 0x0000001556567221 */ /* 0x000fc60000010000 */
[----:B------:R-:W-:Y:S01]  /*d4c0*/  FADD.FTZ R26, R25, R26 ;  /* 0x0000001a191a7221 */ /* 0x000fe20000010000 */
[----:B------:R-:W-:Y:S01]  /*d4d0*/  FADD.FTZ R21, R87, R86 ;  /* 0x0000005657157221 */ /* 0x000fe20000010000 */
[--C-:B------:R-:W-:Y:S01]  /*d4e0*/  IMAD.MOV.U32 R134, RZ, RZ, R135.reuse ;  /* 0x000000ffff867224 */ /* 0x100fe200078e0087 */
[-C--:B------:R-:W-:Y:S01]  /*d4f0*/  MOV R130, R135.reuse ;  /* 0x0000008700827202 */ /* 0x080fe20000000f00 */
[----:B------:R-:W-:Y:S01]  /*d500*/  FADD.FTZ R141, R141, R26 ;  /* 0x0000001a8d8d7221 */ /* 0x000fe20000010000 */
[--C-:B------:R-:W-:Y:S01]  /*d510*/  IMAD.MOV.U32 R133, RZ, RZ, R135.reuse ;  /* 0x000000ffff857224 */ /* 0x100fe200078e0087 */
[-C--:B------:R-:W-:Y:S01]  /*d520*/  MOV R124, R135.reuse ;  /* 0x00000087007c7202 */ /* 0x080fe20000000f00 */
        /* <DEDUP_REMOVED lines=11> */
[----:B------:R-:W-:Y:S01]  /*d5e0*/  MOV R88, R135 ;  /* 0x0000008700587202 */ /* 0x000fe20000000f00 */
[----:B------:R-:W-:-:S02]  /*d5f0*/  IMAD.MOV.U32 R125, RZ, RZ, R135 ;  /* 0x000000ffff7d7224 */ /* 0x000fc400078e0087 */
[--C-:B------:R-:W-:Y:S02]  /*d600*/  IMAD.MOV.U32 R123, RZ, RZ, R135.reuse ;  /* 0x000000ffff7b7224 */ /* 0x100fe400078e0087 */
[--C-:B------:R-:W-:Y:S02]  /*d610*/  IMAD.MOV.U32 R122, RZ, RZ, R135.reuse ;  /* 0x000000ffff7a7224 */ /* 0x100fe400078e0087 */
[--C-:B------:R-:W-:Y:S02]  /*d620*/  IMAD.MOV.U32 R121, RZ, RZ, R135.reuse ;  /* 0x000000ffff797224 */ /* 0x100fe400078e0087 */
[--C-:B------:R-:W-:Y:S02]  /*d630*/  IMAD.MOV.U32 R120, RZ, RZ, R135.reuse ;  /* 0x000000ffff787224 */ /* 0x100fe400078e0087 */
[--C-:B------:R-:W-:Y:S02]  /*d640*/  IMAD.MOV.U32 R119, RZ, RZ, R135.reuse ;  /* 0x000000ffff777224 */ /* 0x100fe400078e0087 */
        /* <DEDUP_REMOVED lines=20> */
[--C-:B0-----:R-:W-:Y:S02]  /*d790*/  IMAD.MOV.U32 R93, RZ, RZ, R135.reuse ;  /* 0x000000ffff5d7224 */ /* 0x101fe400078e0087 */
[--C-:B-1----:R-:W-:Y:S02]  /*d7a0*/  IMAD.MOV.U32 R92, RZ, RZ, R135.reuse ;  /* 0x000000ffff5c7224 */ /* 0x102fe400078e0087 */
[--C-:B------:R-:W-:Y:S02]  /*d7b0*/  IMAD.MOV.U32 R91, RZ, RZ, R135.reuse ;  /* 0x000000ffff5b7224 */ /* 0x100fe400078e0087 */
[--C-:B------:R-:W-:Y:S02]  /*d7c0*/  IMAD.MOV.U32 R90, RZ, RZ, R135.reuse ;  /* 0x000000ffff5a7224 */ /* 0x100fe400078e0087 */
[----:B------:R-:W-:Y:S01]  /*d7d0*/  IMAD.MOV.U32 R89, RZ, RZ, R135 ;  /* 0x000000ffff597224 */ /* 0x000fe200078e0087 */
[----:B--2---:R-:W-:Y:S01]  /*d7e0*/  ISETP.GE.AND P1, PT, R20, R4, PT ;  /* 0x000000041400720c */ /* 0x004fe20003f26270 */
[----:B---3--:R-:W-:-:S12]  /*d7f0*/  NOP ;  /* 0x0000000000007918 */ /* 0x008fd80000000000 */
[----:B------:R-:W-:Y:S05]  /*d800*/  @!P1 BRA `(.L_x_511) ;  /* 0x00000024009c9947 */ /* 0x000fea0003800000 */
[----:B------:R-:W-:Y:S01]  /*d810*/  IMAD.MOV.U32 R6, RZ, RZ, R3 ;  /* 0x000000ffff067224 */ /* 0x000fe200078e0003 */
[----:B------:R-:W-:Y:S01]  /*d820*/  CS2R R134, SRZ ;  /* 0x0000000000867805 */ /* 0x000fe2000001ff00 */
[----:B------:R-:W-:Y:S01]  /*d830*/  IMAD.MOV.U32 R7, RZ, RZ, R0 ;  /* 0x000000ffff077224 */ /* 0x000fe200078e0000 */
[----:B------:R-:W-:Y:S01]  /*d840*/  CS2R R132, SRZ ;  /* 0x0000000000847805 */ /* 0x000fe2000001ff00 */
[----:B------:R-:W-:Y:S01]  /*d850*/  IMAD.MOV.U32 R5, RZ, RZ, R151 ;  /* 0x000000ffff057224 */ /* 0x000fe200078e0097 */
[----:B------:R-:W-:Y:S01]  /*d860*/  CS2R R130, SRZ ;  /* 0x0000000000827805 */ /* 0x000fe2000001ff00 */
[----:B------:R-:W-:Y:S01]  /*d870*/  IMAD.MOV.U32 R4, RZ, RZ, R140 ;  /* 0x000000ffff047224 */ /* 0x000fe200078e008c */
        /* <DEDUP_REMOVED lines=20> */
[----:B------:R-:W-:-:S07]  /*d9c0*/  CS2R R88, SRZ ;  /* 0x0000000000587805 */ /* 0x000fce000001ff00 */
.L_x_523:
[----:B------:R-:W2:Y:S01]  /*d9d0*/  LDL R3, [R1+0x40] ;  /* 0x0000400001037983 */ /* 0x000ea20000100800 */
[----:B------:R-:W-:Y:S01]  /*d9e0*/  ISETP.NE.AND P1, PT, R4, 0x1, PT ;  /* 0x000000010400780c */ /* 0x000fe20003f25270 */
[----:B------:R-:W-:Y:S05]  /*d9f0*/  YIELD ;  /* 0x0000000000007946 */ /* 0x000fea0003800000 */
[----:B------:R-:W-:-:S04]  /*da00*/  SEL R0, RZ, 0x1, P1 ;  /* 0x00000001ff007807 */ /* 0x000fc80000800000 */
[----:B------:R-:W-:Y:S02]  /*da10*/  LOP3.LUT R151, R5, R0, RZ, 0x3c, !PT ;  /* 0x0000000005977212 */ /* 0x000fe400078e3cff */
[----:B--2---:R-:W-:-:S13]  /*da20*/  ISETP.NE.AND P1, PT, R3, RZ, PT ;  /* 0x000000ff0300720c */ /* 0x004fda0003f25270 */
[----:B------:R-:W-:Y:S05]  /*da30*/  @P1 BRA `(.L_x_512) ;  /* 0x00000000003c1947 */ /* 0x000fea0003800000 */
[----:B------:R-:W-:Y:S05]  /*da40*/  @!P0 BRA `(.L_x_513) ;  /* 0x0000000000048947 */ /* 0x000fea0003800000 */
[----:B------:R-:W-:Y:S01]  /*da50*/  BPT.TRAP 0x1 ;  /* 0x000000040000795c */ /* 0x000fe20000300000 */
.L_x_513:
[----:B------:R-:W-:-:S05]  /*da60*/  VIADD R0, R4, 0x1 ;  /* 0x0000000104007836 */ /* 0x000fca0000000000 */
[----:B------:R-:W-:-:S04]  /*da70*/  ISETP.NE.AND P2, PT, R0, 0x2, PT ;  /* 0x000000020000780c */ /* 0x000fc80003f45270 */
[----:B------:R-:W-:Y:S02]  /*da80*/  SEL R3, R0, RZ, P2 ;  /* 0x000000ff00037207 */ /* 0x000fe40001000000 */
[----:B------:R-:W-:Y:S02]  /*da90*/  SHF.L.U32 R0, R151, 0x1f, RZ ;  /* 0x0000001f97007819 */ /* 0x000fe400000006ff */
[----:B------:R-:W-:-:S04]  /*daa0*/  LEA R3, R3, R2, 0x3 ;  /* 0x0000000203037211 */ /* 0x000fc800078e18ff */
[----:B------:R0:W1:Y:S01]  /*dab0*/  SYNCS.PHASECHK.TRANS64.TRYWAIT P2, [R3+URZ+0x2d830], R0 ;  /* 0x02d83000030075a7 */ /* 0x000062000804017f */
[----:B------:R-:W-:Y:S05]  /*dac0*/  @!P0 BRA `(.L_x_514) ;  /* 0x0000000000048947 */ /* 0x000fea0003800000 */
[----:B------:R-:W-:Y:S01]  /*dad0*/  BPT.TRAP 0x1 ;  /* 0x000000040000795c */ /* 0x000fe20000300000 */
.L_x_514:
[----:B------:R-:W-:Y:S04]  /*dae0*/  BSSY B0, `(.L_x_512) ;  /* 0x0000004000007945 */ /* 0x000fe80003800000 */
[----:B-1----:R-:W-:Y:S05]  /*daf0*/  @P2 BRA `(.L_x_515) ;  /* 0x0000000000082947 */ /* 0x002fea0003800000 */
[----:B------:R-:W1:Y:S02]  /*db00*/  SYNCS.PHASECHK.TRANS64.TRYWAIT P2, [R3+URZ+0x2d830], R0 ;  /* 0x02d83000030075a7 */ /* 0x000e64000804017f */
[----:B-1----:R-:W-:Y:S05]  /*db10*/  @!P2 BRA `(.L_x_516) ;  /* 0x000000d400d0a947 */ /* 0x002fea0003800000 */
.L_x_515:
[----:B------:R-:W-:Y:S05]  /*db20*/  BSYNC B0 ;  /* 0x0000000000007941 */ /* 0x000fea0003800000 */
.L_x_512:
[----:B01----:R-:W2:Y:S01]  /*db30*/  LDL R3, [R1+0x44] ;  /* 0x0000440001037983 */ /* 0x003ea20000100800 */
[----:B------:R-:W-:Y:S01]  /*db40*/  VIADD R140, R4, 0x1 ;  /* 0x00000001048c7836 */ /* 0x000fe20000000000 */
[----:B------:R-:W0:Y:S04]  /*db50*/  S2R R0, SR_TID.X ;  /* 0x0000000000007919 */ /* 0x000e280000002100 */
[----:B------:R-:W-:-:S04]  /*db60*/  ISETP.NE.AND P2, PT, R140, 0x2, PT ;  /* 0x000000028c00780c */ /* 0x000fc80003f45270 */
[----:B------:R-:W-:Y:S01]  /*db70*/  SEL R140, R140, RZ, P2 ;  /* 0x000000ff8c8c7207 */ /* 0x000fe20001000000 */
[----:B------:R-:W-:Y:S05]  /*db80*/  WARPSYNC.ALL ;  /* 0x0000000000007948 */ /* 0x000fea0003800000 */
[----:B------:R-:W-:-:S05]  /*db90*/  IMAD.MOV.U32 R9, RZ, RZ, -0x7fffffe0 ;  /* 0x80000020ff097424 */ /* 0x000fca00078e00ff */
[C---:B------:R-:W-:Y:S02]  /*dba0*/  R2UR UR7, R9.reuse ;  /* 0x00000000090772ca */ /* 0x040fe400000e0000 */
[----:B------:R-:W-:Y:S01]  /*dbb0*/  R2UR UR27, R9 ;  /* 0x00000000091b72ca */ /* 0x000fe200000e0000 */
[----:B------:R-:W-:-:S05]  /*dbc0*/  IMAD.MOV.U32 R15, RZ, RZ, -0x7fffffe0 ;  /* 0x80000020ff0f7424 */ /* 0x000fca00078e00ff */
[----:B------:R-:W-:Y:S02]  /*dbd0*/  R2UR UR23, R15 ;  /* 0x000000000f1772ca */ /* 0x000fe400000e0000 */
[----:B0-----:R-:W-:-:S05]  /*dbe0*/  SHF.R.U32.HI R0, RZ, 0x7, R0 ;  /* 0x00000007ff007819 */ /* 0x001fca0000011600 */
[----:B------:R-:W-:-:S05]  /*dbf0*/  VIADD R0, R0, 0x8 ;  /* 0x0000000800007836 */ /* 0x000fca0000000000 */
[----:B------:R0:W-:Y:S01]  /*dc00*/  BAR.SYNC.DEFER_BLOCKING R0, 0x100 ;  /* 0x000400000000751d */ /* 0x0001e20000010000 */
[----:B------:R-:W-:Y:S02]  /*dc10*/  R2UR UR4, R148 ;  /* 0x00000000940472ca */ /* 0x000fe400000e0000 */
[----:B------:R-:W-:-:S03]  /*dc20*/  R2UR UR5, R149 ;  /* 0x00000000950572ca */ /* 0x000fc600000e0000 */
[----:B------:R-:W-:Y:S01]  /*dc30*/  WARPGROUP.ARRIVE ;  /* 0x00000000000079c5 */ /* 0x000fe20000000000 */
[----:B--2---:R-:W-:-:S04]  /*dc40*/  IMAD R8, R140, 0x600, R3 ;  /* 0x000006008c087824 */ /* 0x004fc800078e0203 */
[C---:B------:R-:W-:Y:S01]  /*dc50*/  VIADD R12, R8.reuse, 0x2 ;  /* 0x00000002080c7836 */ /* 0x040fe20000000000 */
[C---:B------:R-:W-:Y:S01]  /*dc60*/  R2UR UR6, R8.reuse ;  /* 0x00000000080672ca */ /* 0x040fe200000e0000 */
[C---:B------:R-:W-:Y:S02]  /*dc70*/  VIADD R10, R8.reuse, 0x200 ;  /* 0x00000200080a7836 */ /* 0x040fe40000000000 */
[----:B------:R-:W-:Y:S01]  /*dc80*/  VIADD R14, R8, 0x400 ;  /* 0x00000400080e7836 */ /* 0x000fe20000000000 */
[----:B------:R-:W-:Y:S01]  /*dc90*/  R2UR UR10, R12 ;  /* 0x000000000c0a72ca */ /* 0x000fe200000e0000 */
[C---:B------:R-:W-:Y:S02]  /*dca0*/  VIADD R12, R8.reuse, 0x202 ;  /* 0x00000202080c7836 */ /* 0x040fe40000000000 */
[----:B------:R-:W-:-:S05]  /*dcb0*/  VIADD R8, R8, 0x402 ;  /* 0x0000040208087836 */ /* 0x000fca0000000000 */
[----:B------:R-:W-:Y:S01]  /*dcc0*/  R2UR UR26, R8 ;  /* 0x00000000081a72ca */ /* 0x000fe200000e0000 */
[----:B------:R-:W-:Y:S01]  /*dcd0*/  HGMMA.64x128x16.F32 R24, gdesc[UR4], RZ, !UPT, gsb0 ;  /* 0x01e00000041879f0 */ /* 0x000fe2000c0008ff */
[----:B------:R-:W2:Y:S01]  /*dce0*/  LDL.64 R8, [R1+0x18] ;  /* 0x0000180001087983 */ /* 0x000ea20000100a00 */
[----:B------:R-:W-:-:S03]  /*dcf0*/  R2UR UR22, R14 ;  /* 0x000000000e1672ca */ /* 0x000fc600000e0000 */
[----:B------:R-:W3:Y:S01]  /*dd00*/  LDL.64 R14, [R1+0x10] ;  /* 0x00001000010e7983 */ /* 0x000ee20000100a00 */
[----:B------:R-:W-:Y:S02]  /*dd10*/  MOV R13, 0x80000020 ;  /* 0x80000020000d7802 */ /* 0x000fe40000000f00 */
[----:B------:R-:W-:Y:S02]  /*dd20*/  R2UR UR18, R12 ;  /* 0x000000000c1272ca */ /* 0x000fe400000e0000 */
[C---:B------:R-:W-:Y:S02]  /*dd30*/  R2UR UR11, R13.reuse ;  /* 0x000000000d0b72ca */ /* 0x040fe400000e0000 */
[----:B------:R-:W-:Y:S02]  /*dd40*/  R2UR UR19, R13 ;  /* 0x000000000d1372ca */ /* 0x000fe400000e0000 */
[----:B------:R-:W4:Y:S01]  /*dd50*/  LDL.64 R12, [R1+0x8] ;  /* 0x00000800010c7983 */ /* 0x000f220000100a00 */
[----:B------:R-:W-:Y:S01]  /*dd60*/  IMAD.MOV.U32 R11, RZ, RZ, -0x7fffffe0 ;  /* 0x80000020ff0b7424 */ /* 0x000fe200078e00ff */
[----:B------:R-:W-:-:S04]  /*dd70*/  R2UR UR14, R10 ;  /* 0x000000000a0e72ca */ /* 0x000fc800000e0000 */
[----:B------:R-:W-:Y:S02]  /*dd80*/  R2UR UR15, R11 ;  /* 0x000000000b0f72ca */ /* 0x000fe400000e0000 */
[----:B------:R-:W5:Y:S01]  /*dd90*/  LDL.64 R10, [R1] ;  /* 0x00000000010a7983 */ /* 0x000f620000100a00 */
[----:B------:R-:W-:Y:S02]  /*dda0*/  WARPGROUP.DEPBAR.LE gsb0, 0x0 ;  /* 0x00008000000079c5 */ /* 0x000fe40000010000 */
[----:B------:R-:W-:Y:S01]  /*ddb0*/  WARPGROUP.ARRIVE ;  /* 0x00000000000079c5 */ /* 0x000fe20000000000 */
[----:B--2---:R-:W-:Y:S02]  /*ddc0*/  R2UR UR8, R8 ;  /* 0x00000000080872ca */ /* 0x004fe400000e0000 */
[----:B------:R-:W-:-:S13]  /*ddd0*/  R2UR UR9, R9 ;  /* 0x00000000090972ca */ /* 0x000fda00000e0000 */
[----:B------:R-:W-:Y:S01]  /*dde0*/  HGMMA.64x128x16.F32 R24, gdesc[UR8], R24, gsb0 ;  /* 0x01e00000081879f0 */ /* 0x000fe20008000818 */
[----:B---3--:R-:W-:Y:S02]  /*ddf0*/  R2UR UR12, R14 ;  /* 0x000000000e0c72ca */ /* 0x008fe400000e0000 */
[----:B------:R-:W-:Y:S02]  /*de00*/  R2UR UR13, R15 ;  /* 0x000000000f0d72ca */ /* 0x000fe400000e0000 */
[----:B----4-:R-:W-:Y:S02]  /*de10*/  R2UR UR16, R12 ;  /* 0x000000000c1072ca */ /* 0x010fe400000e0000 */
[----:B------:R-:W-:Y:S01]  /*de20*/  R2UR UR17, R13 ;  /* 0x000000000d1172ca */ /* 0x000fe200000e0000 */
[----:B------:R-:W-:Y:S02]  /*de30*/  WARPGROUP.DEPBAR.LE gsb0, 0x0 ;  /* 0x00008000000079c5 */ /* 0x000fe40000010000 */
[----:B------:R-:W-:-:S06]  /*de40*/  WARPGROUP.ARRIVE ;  /* 0x00000000000079c5 */ /* 0x000fcc0000000000 */
[----:B------:R-:W-:Y:S01]  /*de50*/  HGMMA.64x128x16.F32 R24, gdesc[UR12], R24, gsb0 ;  /* 0x01e000000c1879f0 */ /* 0x000fe20008000818 */
[----:B-----5:R-:W-:Y:S02]  /*de60*/  R2UR UR20, R10 ;  /* 0x000000000a1472ca */ /* 0x020fe400000e0000 */
[----:B------:R-:W-:Y:S01]  /*de70*/  R2UR UR21, R11 ;  /* 0x000000000b1572ca */ /* 0x000fe200000e0000 */
[----:B------:R-:W-:Y:S02]  /*de80*/  WARPGROUP.DEPBAR.LE gsb0, 0x0 ;  /* 0x00008000000079c5 */ /* 0x000fe40000010000 */
[----:B------:R-:W-:-:S06]  /*de90*/  WARPGROUP.ARRIVE ;  /* 0x00000000000079c5 */ /* 0x000fcc0000000000 */
[----:B------:R-:W-:Y:S01]  /*dea0*/  HGMMA.64x128x16.F32 R24, gdesc[UR16], R24, gsb0 ;  /* 0x01e00000101879f0 */ /* 0x000fe20008000818 */
[----:B------:R-:W-:Y:S02]  /*deb0*/  R2UR UR24, R156 ;  /* 0x000000009c1872ca */ /* 0x000fe400000e0000 */
[----:B------:R-:W-:Y:S01]  /*dec0*/  R2UR UR25, R157 ;  /* 0x000000009d1972ca */ /* 0x000fe200000e0000 */
[----:B------:R-:W-:Y:S02]  /*ded0*/  WARPGROUP.DEPBAR.LE gsb0, 0x0 ;  /* 0x00008000000079c5 */ /* 0x000fe40000010000 */
[----:B------:R-:W-:-:S06]  /*dee0*/  WARPGROUP.ARRIVE ;  /* 0x00000000000079c5 */ /* 0x000fcc0000000000 */
        /* <DEDUP_REMOVED lines=8> */
.L_x_518:
[----:B------:R-:W-:Y:S02]  /*df70*/  SHF.L.U32 R0, R5, 0x1f, RZ ;  /* 0x0000001f05007819 */ /* 0x000fe400000006ff */
[----:B------:R-:W-:-:S04]  /*df80*/  LEA R3, R4, R2, 0x3 ;  /* 0x0000000204037211 */ /* 0x000fc800078e18ff */
[----:B------:R0:W1:Y:S01]  /*df90*/  SYNCS.PHASECHK.TRANS64.TRYWAIT P1, [R3+URZ+0x2d850], R0 ;  /* 0x02d85000030075a7 */ /* 0x000062000802017f */
[----:B------:R-:W-:Y:S05]  /*dfa0*/  @!P0 BRA `(.L_x_519) ;  /* 0x0000000000048947 */ /* 0x000fea0003800000 */
[----:B------:R-:W-:Y:S01]  /*dfb0*/  BPT.TRAP 0x1 ;  /* 0x000000040000795c */ /* 0x000fe20000300000 */
.L_x_519:
[----:B-1----:R-:W-:Y:S05]  /*dfc0*/  @P1 BRA `(.L_x_517) ;  /* 0x0000000000081947 */ /* 0x002fea0003800000 */
[----:B------:R-:W1:Y:S02]  /*dfd0*/  SYNCS.PHASECHK.TRANS64.TRYWAIT P1, [R3+URZ+0x2d850], R0 ;  /* 0x02d85000030075a7 */ /* 0x000e64000802017f */
[----:B-1----:R-:W-:Y:S05]  /*dfe0*/  @!P1 BRA `(.L_x_520) ;  /* 0x000000d000b09947 */ /* 0x002fea0003800000 */
.L_x_517:
[----:B------:R-:W2:Y:S01]  /*dff0*/  LDL R5, [R1+0x48] ;  /* 0x0000480001057983 */ /* 0x000ea20000100800 */
[----:B01----:R-:W-:Y:S01]  /*e000*/  VIADD R0, R2, 0x400 ;  /* 0x0000040002007836 */ /* 0x003fe20000000000 */
[----:B------:R-:W-:Y:S05]  /*e010*/  WARPSYNC.ALL ;  /* 0x0000000000007948 */ /* 0x000fea0003800000 */
[----:B------:R-:W-:Y:S01]  /*e020*/  SHF.R.U32.HI R0, RZ, 0x4, R0 ;  /* 0x00000004ff007819 */ /* 0x000fe20000011600 */
[----:B------:R-:W-:Y:S01]  /*e030*/  IMAD.MOV.U32 R9, RZ, RZ, -0x7fffffe0 ;  /* 0x80000020ff097424 */ /* 0x000fe200078e00ff */
[----:B------:R-:W-:Y:S01]  /*e040*/  WARPGROUP.ARRIVE ;  /* 0x00000000000079c5 */ /* 0x000fe20000000000 */
[----:B------:R-:W-:Y:S01]  /*e050*/  IMAD.MOV.U32 R11, RZ, RZ, -0x7fffffe0 ;  /* 0x80000020ff0b7424 */ /* 0x000fe200078e00ff */
[----:B------:R-:W-:-:S02]  /*e060*/  LOP3.LUT R0, R0, 0x3fff, RZ, 0xc0, !PT ;  /* 0x00003fff00007812 */ /* 0x000fc400078ec0ff */
[C---:B------:R-:W-:Y:S02]  /*e070*/  R2UR UR7, R9.reuse ;  /* 0x00000000090772ca */ /* 0x040fe400000e0000 */
[----:B------:R-:W-:Y:S02]  /*e080*/  LOP3.LUT R0, R0, 0x2000000, RZ, 0xfc, !PT ;  /* 0x0200000000007812 */ /* 0x000fe400078efcff */
[----:B------:R-:W-:Y:S01]  /*e090*/  R2UR UR35, R9 ;  /* 0x00000000092372ca */ /* 0x000fe200000e0000 */
[----:B------:R-:W-:Y:S01]  /*e0a0*/  IMAD.MOV.U32 R9, RZ, RZ, 0x40000040 ;  /* 0x40000040ff097424 */ /* 0x000fe200078e00ff */
[C---:B------:R-:W-:Y:S01]  /*e0b0*/  R2UR UR11, R11.reuse ;  /* 0x000000000b0b72ca */ /* 0x040fe200000e0000 */
[----:B------:R-:W-:Y:S01]  /*e0c0*/  IMAD R8, R4, 0x600, R0 ;  /* 0x0000060004087824 */ /* 0x000fe200078e0200 */
[----:B------:R-:W-:Y:S02]  /*e0d0*/  R2UR UR15, R11 ;  /* 0x000000000b0f72ca */ /* 0x000fe400000e0000 */
[----:B------:R-:W-:Y:S01]  /*e0e0*/  R2UR UR5, R9 ;  /* 0x00000000090572ca */ /* 0x000fe200000e0000 */
[C---:B------:R-:W-:Y:S01]  /*e0f0*/  VIADD R10, R8.reuse, 0x40 ;  /* 0x00000040080a7836 */ /* 0x040fe20000000000 */
[----:B------:R-:W-:Y:S01]  /*e100*/  R2UR UR6, R8 ;  /* 0x00000000080672ca */ /* 0x000fe200000e0000 */
[----:B------:R-:W-:Y:S01]  /*e110*/  IMAD.MOV.U32 R9, RZ, RZ, 0x40000040 ;  /* 0x40000040ff097424 */ /* 0x000fe200078e00ff */
[----:B------:R-:W-:-:S02]  /*e120*/  R2UR UR19, R11 ;  /* 0x000000000b1372ca */ /* 0x000fc400000e0000 */
[----:B------:R-:W-:Y:S01]  /*e130*/  R2UR UR10, R10 ;  /* 0x000000000a0a72ca */ /* 0x000fe200000e0000 */
[----:B------:R-:W-:Y:S01]  /*e140*/  VIADD R10, R8, 0x80 ;  /* 0x00000080080a7836 */ /* 0x000fe20000000000 */
[C---:B------:R-:W-:Y:S02]  /*e150*/  R2UR UR23, R11.reuse ;  /* 0x000000000b1772ca */ /* 0x040fe400000e0000 */
[C---:B------:R-:W-:Y:S02]  /*e160*/  R2UR UR27, R11.reuse ;  /* 0x000000000b1b72ca */ /* 0x040fe400000e0000 */
[----:B------:R-:W-:Y:S02]  /*e170*/  R2UR UR14, R10 ;  /* 0x000000000a0e72ca */ /* 0x000fe400000e0000 */
[----:B------:R-:W-:Y:S02]  /*e180*/  IADD3 R10, R8, 0xc0, RZ ;  /* 0x000000c0080a7810 */ /* 0x000fe40007ffe0ff */
[----:B------:R-:W-:Y:S01]  /*e190*/  R2UR UR31, R11 ;  /* 0x000000000b1f72ca */ /* 0x000fe200000e0000 */
[----:B------:R-:W-:Y:S01]  /*e1a0*/  IMAD.MOV.U32 R11, RZ, RZ, 0x40000040 ;  /* 0x40000040ff0b7424 */ /* 0x000fe200078e00ff */
[----:B------:R-:W-:Y:S01]  /*e1b0*/  R2UR UR18, R10 ;  /* 0x000000000a1272ca */ /* 0x000fe200000e0000 */
[----:B------:R-:W-:Y:S01]  /*e1c0*/  VIADD R10, R8, 0x100 ;  /* 0x00000100080a7836 */ /* 0x000fe20000000000 */
[----:B------:R-:W-:-:S02]  /*e1d0*/  R2UR UR33, R9 ;  /* 0x00000000092172ca */ /* 0x000fc400000e0000 */
[----:B------:R-:W-:Y:S01]  /*e1e0*/  R2UR UR9, R11 ;  /* 0x000000000b0972ca */ /* 0x000fe200000e0000 */
[----:B------:R-:W-:Y:S01]  /*e1f0*/  IMAD.MOV.U32 R11, RZ, RZ, 0x40000040 ;  /* 0x40000040ff0b7424 */ /* 0x000fe200078e00ff */
[----:B------:R-:W-:Y:S01]  /*e200*/  R2UR UR22, R10 ;  /* 0x000000000a1672ca */ /* 0x000fe200000e0000 */
[----:B------:R-:W-:-:S03]  /*e210*/  VIADD R10, R8, 0x140 ;  /* 0x00000140080a7836 */ /* 0x000fc60000000000 */
[----:B------:R-:W-:Y:S01]  /*e220*/  R2UR UR13, R11 ;  /* 0x000000000b0d72ca */ /* 0x000fe200000e0000 */
[----:B------:R-:W-:Y:S01]  /*e230*/  IMAD.MOV.U32 R11, RZ, RZ, 0x40000040 ;  /* 0x40000040ff0b7424 */ /* 0x000fe200078e00ff */
[----:B------:R-:W-:Y:S01]  /*e240*/  R2UR UR26, R10 ;  /* 0x000000000a1a72ca */ /* 0x000fe200000e0000 */
[C---:B------:R-:W-:Y:S02]  /*e250*/  VIADD R10, R8.reuse, 0x180 ;  /* 0x00000180080a7836 */ /* 0x040fe40000000000 */
[----:B------:R-:W-:Y:S01]  /*e260*/  VIADD R8, R8, 0x1c0 ;  /* 0x000001c008087836 */ /* 0x000fe20000000000 */
[----:B------:R-:W-:Y:S01]  /*e270*/  R2UR UR17, R11 ;  /* 0x000000000b1172ca */ /* 0x000fe200000e0000 */
[----:B------:R-:W-:Y:S01]  /*e280*/  IMAD.MOV.U32 R11, RZ, RZ, 0x40000040 ;  /* 0x40000040ff0b7424 */ /* 0x000fe200078e00ff */
[----:B------:R-:W-:Y:S02]  /*e290*/  R2UR UR30, R10 ;  /* 0x000000000a1e72ca */ /* 0x000fe400000e0000 */
[----:B------:R-:W-:-:S02]  /*e2a0*/  R2UR UR34, R8 ;  /* 0x00000000082272ca */ /* 0x000fc400000e0000 */
[----:B------:R-:W-:Y:S01]  /*e2b0*/  R2UR UR21, R11 ;  /* 0x000000000b1572ca */ /* 0x000fe200000e0000 */
[----:B------:R-:W-:-:S05]  /*e2c0*/  IMAD.MOV.U32 R11, RZ, RZ, 0x40000040 ;  /* 0x40000040ff0b7424 */ /* 0x000fca00078e00ff */
[----:B------:R-:W-:Y:S01]  /*e2d0*/  R2UR UR25, R11 ;  /* 0x000000000b1972ca */ /* 0x000fe200000e0000 */
[----:B------:R-:W-:-:S05]  /*e2e0*/  IMAD.MOV.U32 R11, RZ, RZ, 0x40000040 ;  /* 0x40000040ff0b7424 */ /* 0x000fca00078e00ff */
[----:B------:R-:W-:Y:S02]  /*e2f0*/  R2UR UR29, R11 ;  /* 0x000000000b1d72ca */ /* 0x000fe400000e0000 */
[----:B--2---:R-:W-:Y:S02]  /*e300*/  LOP3.LUT R8, R5, 0x10000, RZ, 0xfc, !PT ;  /* 0x0001000005087812 */ /* 0x004fe400078efcff */
[----:B------:R-:W0:Y:S02]  /*e310*/  S2R R5, SR_TID.X ;  /* 0x0000000000057919 */ /* 0x000e240000002100 */
[C---:B------:R-:W-:Y:S02]  /*e320*/  R2UR UR4, R8.reuse ;  /* 0x00000000080472ca */ /* 0x040fe400000e0000 */
[----:B------:R-:W-:-:S04]  /*e330*/  IADD3 R10, R8, 0x2, RZ ;  /* 0x00000002080a7810 */ /* 0x000fc80007ffe0ff */
[----:B------:R-:W-:Y:S01]  /*e340*/  R2UR UR8, R10 ;  /* 0x000000000a0872ca */ /* 0x000fe200000e0000 */
[----:B------:R-:W-:-:S05]  /*e350*/  VIADD R10, R8, 0x4 ;  /* 0x00000004080a7836 */ /* 0x000fca0000000000 */
[----:B------:R-:W-:Y:S01]  /*e360*/  R2UR UR12, R10 ;  /* 0x000000000a0c72ca */ /* 0x000fe200000e0000 */
[----:B------:R-:W-:Y:S01]  /*e370*/  HGMMA.64x96x16.F32 R88, gdesc[UR4].tnspB, R88, gsb0 ;  /* 0x41600000045879f0 */ /* 0x000fe20008000858 */
[----:B------:R-:W-:-:S05]  /*e380*/  VIADD R10, R8, 0x6 ;  /* 0x00000006080a7836 */ /* 0x000fca0000000000 */
[----:B------:R-:W-:Y:S02]  /*e390*/  R2UR UR16, R10 ;  /* 0x000000000a1072ca */ /* 0x000fe400000e0000 */
[----:B------:R-:W-:-:S04]  /*e3a0*/  IADD3 R10, R8, 0x600, RZ ;  /* 0x00000600080a7810 */ /* 0x000fc80007ffe0ff */
[----:B------:R-:W-:Y:S01]  /*e3b0*/  R2UR UR20, R10 ;  /* 0x000000000a1472ca */ /* 0x000fe200000e0000 */
[----:B------:R-:W-:Y:S01]  /*e3c0*/  VIADD R10, R8, 0x602 ;  /* 0x00000602080a7836 */ /* 0x000fe20000000000 */
[----:B0-----:R-:W-:-:S04]  /*e3d0*/  SHF.R.U32.HI R0, RZ, 0x7, R5 ;  /* 0x00000007ff007819 */ /* 0x001fc80000011605 */
[----:B------:R-:W-:Y:S01]  /*e3e0*/  R2UR UR24, R10 ;  /* 0x000000000a1872ca */ /* 0x000fe200000e0000 */
[C---:B------:R-:W-:Y:S01]  /*e3f0*/  VIADD R10, R8.reuse, 0x604 ;  /* 0x00000604080a7836 */ /* 0x040fe20000000000 */
[----:B------:R-:W-:Y:S01]  /*e400*/  IADD3 R8, R8, 0x606, RZ ;  /* 0x0000060608087810 */ /* 0x000fe20007ffe0ff */
[----:B------:R-:W-:Y:S01]  /*e410*/  VIADD R0, R0, 0x9 ;  /* 0x0000000900007836 */ /* 0x000fe20000000000 */
[----:B------:R-:W-:Y:S02]  /*e420*/  ISETP.GE.U32.AND P1, PT, R5, 0x180, PT ;  /* 0x000001800500780c */ /* 0x000fe40003f26070 */
[----:B------:R-:W-:Y:S02]  /*e430*/  R2UR UR28, R10 ;  /* 0x000000000a1c72ca */ /* 0x000fe400000e0000 */
[----:B------:R-:W-:Y:S02]  /*e440*/  R2UR UR32, R8 ;  /* 0x00000000082072ca */ /* 0x000fe400000e0000 */
[----:B------:R-:W-:Y:S01]  /*e450*/  SEL R0, R0, 0x9, !P1 ;  /* 0x0000000900007807 */ /* 0x000fe20004800000 */
[----:B------:R-:W-:-:S02]  /*e460*/  WARPGROUP.DEPBAR.LE gsb0, 0x0 ;  /* 0x00008000000079c5 */ /* 0x000fc40000010000 */
[----:B------:R-:W-:-:S06]  /*e470*/  WARPGROUP.ARRIVE ;  /* 0x00000000000079c5 */ /* 0x000fcc0000000000 */
[----:B------:R-:W-:Y:S03]  /*e480*/  HGMMA.64x96x16.F32 R88, gdesc[UR8].tnspB, R88, gsb0 ;  /* 0x41600000085879f0 */ /* 0x000fe60008000858 */
[----:B------:R-:W-:Y:S02]  /*e490*/  WARPGROUP.DEPBAR.LE gsb0, 0x0 ;  /* 0x00008000000079c5 */ /* 0x000fe40000010000 */
        /* <DEDUP_REMOVED lines=18> */
[----:B------:R0:W-:Y:S06]  /*e5c0*/  BAR.ARV R0, 0x100 ;  /* 0x000400000000751d */ /* 0x0001ec0000002000 */
[----:B------:R-:W-:Y:S05]  /*e5d0*/  @!P0 BRA `(.L_x_521) ;  /* 0x0000000000048947 */ /* 0x000fea0003800000 */
[----:B------:R-:W-:Y:S01]  /*e5e0*/  BPT.TRAP 0x1 ;  /* 0x000000040000795c */ /* 0x000fe20000300000 */
.L_x_521:
[----:B0-----:R-:W-:Y:S01]  /*e5f0*/  IMAD R0, R140, 0x8, R2 ;  /* 0x000000088c007824 */ /* 0x001fe200078e0202 */
[----:B------:R-:W-:Y:S01]  /*e600*/  UMOV UR41, UR44 ;  /* 0x0000002c00297c82 */ /* 0x000fe20008000000 */
[----:B------:R-:W-:Y:S02]  /*e610*/  IMAD.U32 R3, RZ, RZ, UR39 ;  /* 0x00000027ff037e24 */ /* 0x000fe4000f8e00ff */
[----:B------:R-:W-:-:S05]  /*e620*/  VIADD R0, R0, 0x2d840 ;  /* 0x0002d84000007836 */ /* 0x000fca0000000000 */
[----:B------:R-:W-:-:S04]  /*e630*/  PRMT R0, R3, 0x654, R0 ;  /* 0x0000065403007816 */ /* 0x000fc80000000000 */
[----:B------:R0:W-:Y:S02]  /*e640*/  SYNCS.ARRIVE.TRANS64.RED.A1T0 RZ, [R0+URZ], RZ ;  /* 0x000000ff00ff79a7 */ /* 0x0001e4000810043f */
[----:B0-----:R-:W-:-:S04]  /*e650*/  FMNMX.FTZ R0, R24, R7, !PT ;  /* 0x0000000718007209 */ /* 0x001fc80007810000 */
        /* <DEDUP_REMOVED lines=71> */
[----:B0-----:R-:W-:Y:S01]  /*ead0*/  FMNMX.FTZ R3, R3, R5, !PT ;  /* 0x0000000503037209 */ /* 0x001fe20007810000 */
[----:B------:R-:W-:-:S04]  /*eae0*/  FMUL.FTZ R5, R0, UR41 ;  /* 0x0000002900057c20 */ /* 0x000fc80008410000 */
[----:B------:R-:W-:Y:S01]  /*eaf0*/  FADD.FTZ R7, -R3, R6 ;  /* 0x0000000603077221 */ /* 0x000fe20000010100 */
[----:B------:R-:W-:Y:S01]  /*eb00*/  FMUL.FTZ R6, R8, UR41 ;  /* 0x0000002908067c20 */ /* 0x000fe20008410000 */
        /* <DEDUP_REMOVED lines=33> */
[----:B------:R-:W-:Y:S01]  /*ed20*/  FMUL.FTZ R7, R7, UR41 ;  /* 0x0000002907077c20 */ /* 0x000fe20008410000 */
[----:B------:R-:W-:Y:S02]  /*ed30*/  MUFU.EX2 R6, R6 ;  /* 0x0000000600067308 */ /* 0x000fe40000000800 */
        /* <DEDUP_REMOVED lines=36> */
[----:B------:R-:W-:-:S02]  /*ef80*/  FFMA.FTZ R5, R87, UR41, -R5 ;  /* 0x0000002957057c23 */ /* 0x000fc40008010805 */
        /* <DEDUP_REMOVED lines=126> */
.L_x_522:
[----:B------:R-:W2:Y:S01]  /*f770*/  LDL R62, [R1+0x30] ;  /* 0x00003000013e7983 */ /* 0x000ea20000100800 */
[----:B------:R-:W-:-:S03]  /*f780*/  LEA R4, R4, R2, 0x3 ;  /* 0x0000000204047211 */ /* 0x000fc600078e18ff */
[----:B------:R-:W3:Y:S04]  /*f790*/  LDL R70, [R1+0x50] ;  /* 0x0000500001467983 */ /* 0x000ee80000100800 */
[----:B------:R-:W4:Y:S04]  /*f7a0*/  LDL R46, [R1+0x38] ;  /* 0x00003800012e7983 */ /* 0x000f280000100800 */
[----:B------:R-:W5:Y:S04]  /*f7b0*/  LDL R38, [R1+0x34] ;  /* 0x0000340001267983 */ /* 0x000f680000100800 */
[----:B------:R-:W5:Y:S01]  /*f7c0*/  LDL R54, [R1+0x54] ;  /* 0x0000540001367983 */ /* 0x000f620000100800 */
[----:B------:R-:W-:-:S02]  /*f7d0*/  VIADD R4, R4, 0x2d860 ;  /* 0x0002d86004047836 */ /* 0x000fc40000000000 */
[----:B------:R-:W-:-:S05]  /*f7e0*/  IMAD.U32 R30, RZ, RZ, UR39 ;  /* 0x00000027ff1e7e24 */ /* 0x000fca000f8e00ff */
[----:B------:R-:W-:-:S04]  /*f7f0*/  PRMT R4, R30, 0x654, R4 ;  /* 0x000006541e047816 */ /* 0x000fc80000000004 */
[----:B------:R0:W-:Y:S02]  /*f800*/  SYNCS.ARRIVE.TRANS64.RED.A1T0 RZ, [R4+URZ], RZ ;  /* 0x000000ff04ff79a7 */ /* 0x0001e4000810043f */
[----:B0-----:R-:W5:Y:S01]  /*f810*/  LDL R4, [R1+0x3c] ;  /* 0x00003c0001047983 */ /* 0x001f620000100800 */
[----:B------:R-:W-:Y:S02]  /*f820*/  F2FP.F16.F32.PACK_AB R24, R25, R24 ;  /* 0x000000181918723e */ /* 0x000fe400000000ff */
[----:B------:R-:W-:Y:S02]  /*f830*/  F2FP.F16.F32.PACK_AB R25, R15, R26 ;  /* 0x0000001a0f19723e */ /* 0x000fe400000000ff */
[----:B------:R-:W-:Y:S02]  /*f840*/  F2FP.F16.F32.PACK_AB R32, R33, R32 ;  /* 0x000000202120723e */ /* 0x000fe400000000ff */
[----:B------:R-:W-:Y:S02]  /*f850*/  F2FP.F16.F32.PACK_AB R26, R29, R28 ;  /* 0x0000001c1d1a723e */ /* 0x000fe400000000ff */
[----:B------:R-:W-:-:S02]  /*f860*/  F2FP.F16.F32.PACK_AB R27, R31, R27 ;  /* 0x0000001b1f1b723e */ /* 0x000fc400000000ff */
[----:B------:R-:W-:Y:S02]  /*f870*/  F2FP.F16.F32.PACK_AB R33, R14, R34 ;  /* 0x000000220e21723e */ /* 0x000fe400000000ff */
        /* <DEDUP_REMOVED lines=25> */
[----:B------:R-:W-:Y:S01]  /*fa10*/  F2FP.F16.F32.PACK_AB R83, R5, R86 ;  /* 0x000000560553723e */ /* 0x000fe200000000ff */
        /* <DEDUP_REMOVED lines=48> */
[----:B------:R-:W-:Y:S01]  /*fd20*/  IMAD.MOV.U32 R6, RZ, RZ, R3 ;  /* 0x000000ffff067224 */ /* 0x000fe200078e0003 */
[----:B------:R-:W-:Y:S01]  /*fd30*/  MOV R5, R151 ;  /* 0x0000009700057202 */ /* 0x000fe20000000f00 */
[----:B------:R-:W-:Y:S01]  /*fd40*/  IMAD.MOV.U32 R7, RZ, RZ, R0 ;  /* 0x000000ffff077224 */ /* 0x000fe200078e0000 */
[----:B--2---:R0:W-:Y:S04]  /*fd50*/  STSM.16.M88.4 [R62+0x21800], R24 ;  /* 0x021800183e007844 */ /* 0x0041e80000000200 */
[----:B---3--:R0:W-:Y:S04]  /*fd60*/  STSM.16.M88.4 [R70], R32 ;  /* 0x0000002046007844 */ /* 0x0081e80000000200 */
[----:B----4-:R0:W-:Y:S04]  /*fd70*/  STSM.16.M88.4 [R46], R40 ;  /* 0x000000282e007844 */ /* 0x0101e80000000200 */
[----:B-----5:R0:W-:Y:S04]  /*fd80*/  STSM.16.M88.4 [R38], R48 ;  /* 0x0000003026007844 */ /* 0x0201e80000000200 */
[----:B------:R0:W-:Y:S04]  /*fd90*/  STSM.16.M88.4 [R62+0x27800], R56 ;  /* 0x027800383e007844 */ /* 0x0001e80000000200 */
[----:B------:R0:W-:Y:S04]  /*fda0*/  STSM.16.M88.4 [R54], R64 ;  /* 0x0000004036007844 */ /* 0x0001e80000000200 */
[----:B------:R0:W-:Y:S04]  /*fdb0*/  STSM.16.M88.4 [R46+0x6000], R72 ;  /* 0x006000482e007844 */ /* 0x0001e80000000200 */
[----:B------:R0:W-:Y:S01]  /*fdc0*/  STSM.16.M88.4 [R38+0x6000], R80 ;  /* 0x0060005026007844 */ /* 0x0001e20000000200 */
[----:B------:R-:W-:Y:S01]  /*fdd0*/  @!PT LDS RZ, [RZ] ;  /* 0x00000000fffff984 */ /* 0x000fe20000000800 */
[----:B------:R-:W-:Y:S01]  /*fde0*/  @!PT LDS RZ, [RZ] ;  /* 0x00000000fffff984 */ /* 0x000fe20000000800 */
[----:B------:R-:W-:Y:S01]  /*fdf0*/  @!PT LDS RZ, [RZ] ;  /* 0x00000000fffff984 */ /* 0x000fe20000000800 */
[----:B------:R-:W-:Y:S01]  /*fe00*/  @!PT LDS RZ, [RZ] ;  /* 0x00000000fffff984 */ /* 0x000fe20000000800 */
[----:B------:R1:W-:Y:S06]  /*fe10*/  MEMBAR.ALL.CTA ;  /* 0x0000000000007992 */ /* 0x0003ec0000008000 */
[----:B-1----:R-:W1:Y:S01]  /*fe20*/  FENCE.VIEW.ASYNC.S ;  /* 0x00000000000073c6 */ /* 0x002e620000000000 */
[C---:B------:R-:W-:Y:S01]  /*fe30*/  ISETP.GT.AND P1, PT, R20.reuse, R4, PT ;  /* 0x000000041400720c */ /* 0x040fe20003f24270 */
[----:B------:R-:W-:-:S02]  /*fe40*/  VIADD R20, R20, 0xffffffff ;  /* 0xffffffff14147836 */ /* 0x000fc40000000000 */
[----:B------:R-:W-:Y:S01]  /*fe50*/  IMAD.MOV.U32 R4, RZ, RZ, R140 ;  /* 0x000000ffff047224 */ /* 0x000fe200078e008c */
[----:B-1----:R-:W-:-:S09]  /*fe60*/  NOP ;  /* 0x0000000000007918 */ /* 0x002fd20000000000 */
[----:B0-----:R-:W-:Y:S05]  /*fe70*/  @P1 BRA `(.L_x_523) ;  /* 0xffffffd800d41947 */ /* 0x001fea000383ffff */
.L_x_511:
[----:B------:R-:W-:Y:S05]  /*fe80*/  WARPSYNC.ALL ;  /* 0x0000000000007948 */ /* 0x000fea0003800000 */
[----:B------:R-:W-:Y:S06]  /*fe90*/  BAR.ARV 0x8, 0x200 ;  /* 0x0208000000007b1d */ /* 0x000fec0000002000 */
[----:B------:R-:W-:Y:S05]  /*fea0*/  @!P0 BRA `(.L_x_524) ;  /* 0x0000000000048947 */ /* 0x000fea0003800000 */
[----:B------:R-:W-:Y:S01]  /*feb0*/  BPT.TRAP 0x1 ;  /* 0x000000040000795c */ /* 0x000fe20000300000 */
.L_x_524:
[----:B------:R-:W-:Y:S01]  /*fec0*/  IMAD R12, R140, 0x8, R2 ;  /* 0x000000088c0c7824 */ /* 0x000fe200078e0202 */
[----:B------:R-:W-:-:S04]  /*fed0*/  SHF.L.U32 R7, R151, 0x1f, RZ ;  /* 0x0000001f97077819 */ /* 0x000fc800000006ff */
[----:B------:R0:W1:Y:S01]  /*fee0*/  SYNCS.PHASECHK.TRANS64.TRYWAIT P1, [R12+URZ+0x2d850], R7 ;  /* 0x02d850070c0075a7 */ /* 0x000062000802017f */
[----:B------:R-:W-:Y:S05]  /*fef0*/  @!P0 BRA `(.L_x_525) ;  /* 0x0000000000048947 */ /* 0x000fea0003800000 */
[----:B------:R-:W-:Y:S01]  /*ff00*/  BPT.TRAP 0x1 ;  /* 0x000000040000795c */ /* 0x000fe20000300000 */
.L_x_525:
[----:B------:R-:W2:Y:S01]  /*ff10*/  LDL.LU R4, [R1+0x48] ;  /* 0x0000480001047983 */ /* 0x000ea20000300800 */
[----:B------:R-:W-:Y:S02]  /*ff20*/  VIADD R2, R2, 0x400 ;  /* 0x0000040002027836 */ /* 0x000fe40000000000 */
[----:B------:R-:W-:-:S03]  /*ff30*/  IMAD.MOV.U32 R5, RZ, RZ, 0x40000040 ;  /* 0x40000040ff057424 */ /* 0x000fc600078e00ff */
[----:B------:R-:W-:-:S04]  /*ff40*/  SHF.R.U32.HI R2, RZ, 0x4, R2 ;  /* 0x00000004ff027819 */ /* 0x000fc80000011602 */
[----:B------:R-:W-:-:S04]  /*ff50*/  LOP3.LUT R2, R2, 0x3fff, RZ, 0xc0, !PT ;  /* 0x00003fff02027812 */ /* 0x000fc800078ec0ff */
[----:B------:R-:W-:Y:S02]  /*ff60*/  LOP3.LUT R9, R2, 0x2000000, RZ, 0xfc, !PT ;  /* 0x0200000002097812 */ /* 0x000fe400078efcff */
[----:B--2---:R-:W-:Y:S01]  /*ff70*/  LOP3.LUT R4, R4, 0x10000, RZ, 0xfc, !PT ;  /* 0x0001000004047812 */ /* 0x004fe200078efcff */
[----:B-1----:R-:W-:Y:S06]  /*ff80*/  @P1 BRA `(.L_x_526) ;  /* 0x0000000000081947 */ /* 0x002fec0003800000 */
[----:B------:R-:W1:Y:S02]  /*ff90*/  SYNCS.PHASECHK.TRANS64.TRYWAIT P1, [R12+URZ+0x2d850], R7 ;  /* 0x02d850070c0075a7 */ /* 0x000e64000802017f */
[----:B-1----:R-:W-:Y:S05]  /*ffa0*/  @!P1 BRA `(.L_x_527) ;  /* 0x000000b000d49947 */ /* 0x002fea0003800000 */
.L_x_526:
[----:B------:R-:W-:Y:S01]  /*ffb0*/  IMAD R6, R140, 0x600, R9 ;  /* 0x000006008c067824 */ /* 0x000fe200078e0209 */
[----:B------:R-:W-:Y:S05]  /*ffc0*/  WARPSYNC.ALL ;  /* 0x0000000000007948 */ /* 0x000fea0003800000 */
[----:B01----:R-:W-:Y:S01]  /*ffd0*/  IMAD.MOV.U32 R7, RZ, RZ, -0x7fffffe0 ;  /* 0x80000020ff077424 */ /* 0x003fe200078e00ff */
[----:B------:R-:W-:Y:S01]  /*ffe0*/  R2UR UR4, R4 ;  /* 0x00000000040472ca */ /* 0x000fe200000e0000 */
[----:B------:R-:W-:Y:S01]  /*fff0*/  WARPGROUP.ARRIVE ;  /* 0x00000000000079c5 */ /* 0x000fe20000000000 */
[----:B------:R-:W-:Y:S01]  /*10000*/  R2UR UR5, R5 ;  /* 0x00000000050572ca */ /* 0x000fe200000e0000 */
[C---:B------:R-:W-:Y:S01]  /*10010*/  VIADD R10, R6.reuse, 0x40 ;  /* 0x00000040060a7836 */ /* 0x040fe20000000000 */
[----:B------:R-:W-:Y:S01]  /*10020*/  R2UR UR6, R6 ;  /* 0x00000000060672ca */ /* 0x000fe200000e0000 */
[----:B------:R-:W-:Y:S01]  /*10030*/  IMAD.MOV.U32 R9, RZ, RZ, 0x40000040 ;  /* 0x40000040ff097424 */ /* 0x000fe200078e00ff */
[----:B------:R-:W-:Y:S01]  /*10040*/  R2UR UR7, R7 ;  /* 0x00000000070772ca */ /* 0x000fe200000e0000 */
[----:B------:R-:W-:Y:S01]  /*10050*/  IMAD.MOV.U32 R11, RZ, RZ, -0x7fffffe0 ;  /* 0x80000020ff0b7424 */ /* 0x000fe200078e00ff */
[----:B------:R-:W-:Y:S01]  /*10060*/  IADD3 R8, R4, 0x2, RZ ;  /* 0x0000000204087810 */ /* 0x000fe20007ffe0ff */
[----:B------:R-:W-:Y:S01]  /*10070*/  IMAD.MOV.U32 R5, RZ, RZ, 0x40000040 ;  /* 0x40000040ff057424 */ /* 0x000fe200078e00ff */
[----:B------:R-:W0:Y:S01]  /*10080*/  SHFL.BFLY PT, R2, R141, 0x2, 0x1f ;  /* 0x0c401f008d027f89 */ /* 0x000e2200000e0000 */
[----:B------:R-:W-:-:S02]  /*10090*/  IMAD.MOV.U32 R7, RZ, RZ, -0x7fffffe0 ;  /* 0x80000020ff077424 */ /* 0x000fc400078e00ff */
[----:B------:R-:W-:Y:S02]  /*100a0*/  IMAD.MOV.U32 R51, RZ, RZ, RZ ;  /* 0x000000ffff337224 */ /* 0x000fe400078e00ff */
[----:B------:R-:W-:-:S04]  /*100b0*/  IMAD.U32 R13, RZ, RZ, UR41 ;  /* 0x00000029ff0d7e24 */ /* 0x000fc8000f8e00ff */
[----:B------:R-:W-:Y:S01]  /*100c0*/  HGMMA.64x96x16.F32 R88, gdesc[UR4].tnspB, R88, gsb0 ;  /* 0x41600000045879f0 */ /* 0x000fe20008000858 */
[----:B------:R-:W-:Y:S01]  /*100d0*/  R2UR UR4, R8 ;  /* 0x00000000080472ca */ /* 0x000fe200000e0000 */
[----:B------:R-:W-:Y:S01]  /*100e0*/  VIADD R8, R4, 0x4 ;  /* 0x0000000404087836 */ /* 0x000fe20000000000 */
[----:B------:R-:W-:Y:S02]  /*100f0*/  R2UR UR5, R9 ;  /* 0x00000000090572ca */ /* 0x000fe400000e0000 */
[----:B------:R-:W-:Y:S01]  /*10100*/  R2UR UR6, R10 ;  /* 0x000000000a0672ca */ /* 0x000fe200000e0000 */
[----:B------:R-:W-:Y:S01]  /*10110*/  VIADD R10, R6, 0x80 ;  /* 0x00000080060a7836 */ /* 0x000fe20000000000 */
[----:B------:R-:W-:Y:S01]  /*10120*/  R2UR UR7, R11 ;  /* 0x000000000b0772ca */ /* 0x000fe200000e0000 */
[----:B------:R-:W-:Y:S01]  /*10130*/  IMAD.MOV.U32 R11, RZ, RZ, -0x7fffffe0 ;  /* 0x80000020ff0b7424 */ /* 0x000fe200078e00ff */
[----:B------:R-:W-:Y:S01]  /*10140*/  MOV R9, 0x40000040 ;  /* 0x4000004000097802 */ /* 0x000fe20000000f00 */
[----:B------:R-:W-:-:S02]  /*10150*/  WARPGROUP.DEPBAR.LE gsb0, 0x0 ;  /* 0x00008000000079c5 */ /* 0x000fc40000010000 */
[----:B------:R-:W-:-:S08]  /*10160*/  WARPGROUP.ARRIVE ;  /* 0x00000000000079c5 */ /* 0x000fd00000000000 */
[----:B------:R-:W-:Y:S01]  /*10170*/  HGMMA.64x96x16.F32 R88, gdesc[UR4].tnspB, R88, gsb0 ;  /* 0x41600000045879f0 */ /* 0x000fe20008000858 */
[----:B------:R-:W-:Y:S01]  /*10180*/  R2UR UR4, R8 ;  /* 0x00000000080472ca */ /* 0x000fe200000e0000 */
[----:B------:R-:W-:Y:S01]  /*10190*/  VIADD R8, R4, 0x6 ;  /* 0x0000000604087836 */ /* 0x000fe20000000000 */
[----:B------:R-:W-:Y:S01]  /*101a0*/  R2UR UR5, R9 ;  /* 0x00000000090572ca */ /* 0x000fe200000e0000 */
[----:B------:R-:W-:Y:S01]  /*101b0*/  IMAD.MOV.U32 R9, RZ, RZ, 0x40000040 ;  /* 0x40000040ff097424 */ /* 0x000fe200078e00ff */
[----:B------:R-:W-:Y:S01]  /*101c0*/  R2UR UR6, R10 ;  /* 0x000000000a0672ca */ /* 0x000fe200000e0000 */
[----:B------:R-:W-:Y:S01]  /*101d0*/  VIADD R10, R6, 0xc0 ;  /* 0x000000c0060a7836 */ /* 0x000fe20000000000 */
[----:B------:R-:W-:Y:S01]  /*101e0*/  R2UR UR7, R11 ;  /* 0x000000000b0772ca */ /* 0x000fe200000e0000 */
[----:B------:R-:W-:Y:S01]  /*101f0*/  IMAD.MOV.U32 R11, RZ, RZ, -0x7fffffe0 ;  /* 0x80000020ff0b7424 */ /* 0x000fe200078e00ff */
[----:B------:R-:W-:Y:S02]  /*10200*/  WARPGROUP.DEPBAR.LE gsb0, 0x0 ;  /* 0x00008000000079c5 */ /* 0x000fe40000010000 */
[----:B------:R-:W-:-:S09]  /*10210*/  WARPGROUP.ARRIVE ;  /* 0x00000000000079c5 */ /* 0x000fd20000000000 */
[----:B------:R-:W-:Y:S01]  /*10220*/  HGMMA.64x96x16.F32 R88, gdesc[UR4].tnspB, R88, gsb0 ;  /* 0x41600000045879f0 */ /* 0x000fe20008000858 */
[----:B------:R-:W-:Y:S02]  /*10230*/  R2UR UR4, R8 ;  /* 0x00000000080472ca */ /* 0x000fe400000e0000 */
[----:B------:R-:W-:Y:S01]  /*10240*/  R2UR UR5, R9 ;  /* 0x00000000090572ca */ /* 0x000fe200000e0000 */
[----:B------:R-:W-:Y:S01]  /*10250*/  IMAD.MOV.U32 R9, RZ, RZ, 0x40000040 ;  /* 0x40000040ff097424 */ /* 0x000fe200078e00ff */
[----:B------:R-:W-:Y:S01]  /*10260*/  R2UR UR6, R10 ;  /* 0x000000000a0672ca */ /* 0x000fe200000e0000 */
[----:B------:R-:W-:Y:S01]  /*10270*/  VIADD R10, R6, 0x100 ;  /* 0x00000100060a7836 */ /* 0x000fe20000000000 */
[----:B------:R-:W-:Y:S01]  /*10280*/  R2UR UR7, R11 ;  /* 0x000000000b0772ca */ /* 0x000fe200000e0000 */
[----:B------:R-:W-:Y:S01]  /*10290*/  IMAD.MOV.U32 R11, RZ, RZ, -0x7fffffe0 ;  /* 0x80000020ff0b7424 */ /* 0x000fe200078e00ff */
[----:B------:R-:W-:Y:S01]  /*102a0*/  IADD3 R8, R4, 0x600, RZ ;  /* 0x0000060004087810 */ /* 0x000fe20007ffe0ff */
[----:B------:R-:W-:-:S02]  /*102b0*/  WARPGROUP.DEPBAR.LE gsb0, 0x0 ;  /* 0x00008000000079c5 */ /* 0x000fc40000010000 */
[----:B------:R-:W-:-:S08]  /*102c0*/  WARPGROUP.ARRIVE ;  /* 0x00000000000079c5 */ /* 0x000fd00000000000 */
        /* <DEDUP_REMOVED lines=20> */
[----:B------:R-:W-:Y:S01]  /*10410*/  IADD3 R4, R4, 0x606, RZ ;  /* 0x0000060604047810 */ /* 0x000fe20007ffe0ff */
[----:B------:R-:W-:Y:S01]  /*10420*/  VIADD R6, R6, 0x1c0 ;  /* 0x000001c006067836 */ /* 0x000fe20000000000 */
[----:B------:R-:W-:-:S02]  /*10430*/  WARPGROUP.DEPBAR.LE gsb0, 0x0 ;  /* 0x00008000000079c5 */ /* 0x000fc40000010000 */
[----:B------:R-:W-:-:S07]  /*10440*/  WARPGROUP.ARRIVE ;  /* 0x00000000000079c5 */ /* 0x000fce0000000000 */
[----:B------:R-:W-:Y:S01]  /*10450*/  HGMMA.64x96x16.F32 R88, gdesc[UR4].tnspB, R88, gsb0 ;  /* 0x41600000045879f0 */ /* 0x000fe20008000858 */
[----:B------:R-:W-:Y:S02]  /*10460*/  R2UR UR4, R8 ;  /* 0x00000000080472ca */ /* 0x000fe400000e0000 */
[----:B------:R-:W-:Y:S02]  /*10470*/  R2UR UR5, R9 ;  /* 0x00000000090572ca */ /* 0x000fe400000e0000 */
[----:B------:R-:W-:Y:S02]  /*10480*/  R2UR UR6, R10 ;  /* 0x000000000a0672ca */ /* 0x000fe400000e0000 */
[----:B------:R-:W-:Y:S01]  /*10490*/  R2UR UR7, R11 ;  /* 0x000000000b0772ca */ /* 0x000fe200000e0000 */
[----:B------:R-:W-:Y:S02]  /*104a0*/  WARPGROUP.DEPBAR.LE gsb0, 0x0 ;  /* 0x00008000000079c5 */ /* 0x000fe40000010000 */
[----:B------:R-:W-:-:S10]  /*104b0*/  WARPGROUP.ARRIVE ;  /* 0x00000000000079c5 */ /* 0x000fd40000000000 */
[----:B------:R-:W-:Y:S01]  /*104c0*/  HGMMA.64x96x16.F32 R88, gdesc[UR4].tnspB, R88, gsb0 ;  /* 0x41600000045879f0 */ /* 0x000fe20008000858 */
[----:B------:R-:W-:Y:S01]  /*104d0*/  R2UR UR4, R4 ;  /* 0x00000000040472ca */ /* 0x000fe200000e0000 */
[----:B0-----:R-:W-:Y:S01]  /*104e0*/  FADD.FTZ R4, R2, R141 ;  /* 0x0000008d02047221 */ /* 0x001fe20000010000 */
[----:B------:R-:W-:Y:S01]  /*104f0*/  R2UR UR5, R5 ;  /* 0x00000000050572ca */ /* 0x000fe200000e0000 */
[----:B------:R-:W-:Y:S01]  /*10500*/  IMAD.MOV.U32 R2, RZ, RZ, RZ ;  /* 0x000000ffff027224 */ /* 0x000fe200078e00ff */
[----:B------:R-:W-:Y:S02]  /*10510*/  R2UR UR6, R6 ;  /* 0x00000000060672ca */ /* 0x000fe400000e0000 */
[----:B------:R-:W-:Y:S01]  /*10520*/  R2UR UR7, R7 ;  /* 0x00000000070772ca */ /* 0x000fe200000e0000 */
[----:B------:R-:W0:Y:S04]  /*10530*/  SHFL.BFLY PT, R6, R21, 0x2, 0x1f ;  /* 0x0c401f0015067f89 */ /* 0x000e2800000e0000 */
[----:B------:R-:W1:Y:S01]  /*10540*/  SHFL.BFLY PT, R5, R4, 0x1, 0x1f ;  /* 0x0c201f0004057f89 */ /* 0x000e6200000e0000 */
[----:B0-----:R-:W-:Y:S01]  /*10550*/  FADD.FTZ R6, R6, R21 ;  /* 0x0000001506067221 */ /* 0x001fe20000010000 */
[----:B-1----:R-:W-:-:S04]  /*10560*/  FADD.FTZ R10, R4, R5 ;  /* 0x00000005040a7221 */ /* 0x002fc80000010000 */
[----:B------:R-:W0:Y:S01]  /*10570*/  SHFL.BFLY PT, R7, R6, 0x1, 0x1f ;  /* 0x0c201f0006077f89 */ /* 0x000e2200000e0000 */
[----:B------:R-:W-:Y:S02]  /*10580*/  IMAD.MOV.U32 R5, RZ, RZ, -0x800000 ;  /* 0xff800000ff057424 */ /* 0x000fe400078e00ff */
[----:B------:R-:W-:Y:S01]  /*10590*/  IMAD.MOV.U32 R4, RZ, RZ, -0x800000 ;  /* 0xff800000ff047424 */ /* 0x000fe200078e00ff */
[----:B------:R-:W-:-:S13]  /*105a0*/  FSETP.NE.FTZ.AND P1, PT, R10, RZ, PT ;  /* 0x000000ff0a00720b */ /* 0x000fda0003f35000 */
[----:B------:R-:W1:Y:S01]  /*105b0*/  @P1 MUFU.LG2 R8, R10 ;  /* 0x0000000a00081308 */ /* 0x000e620000000c00 */
[----:B0-----:R-:W-:-:S07]  /*105c0*/  FADD.FTZ R11, R6, R7 ;  /* 0x00000007060b7221 */ /* 0x001fce0000010000 */
[----:B------:R-:W-:Y:S01]  /*105d0*/  @P1 MUFU.RCP R51, R10 ;  /* 0x0000000a00331308 */ /* 0x000fe20000001000 */
[----:B------:R-:W-:Y:S02]  /*105e0*/  MOV R7, UR41 ;  /* 0x0000002900077c02 */ /* 0x000fe40008000f00 */
[----:B------:R-:W-:-:S03]  /*105f0*/  FSETP.NE.FTZ.AND P2, PT, R11, RZ, PT ;  /* 0x000000ff0b00720b */ /* 0x000fc60003f55000 */
[----:B------:R-:W-:Y:S01]  /*10600*/  @P1 FMUL.FTZ R7, R7, 0.69314718246459960938 ;  /* 0x3f31721807071820 */ /* 0x000fe20000410000 */
[----:B-1----:R-:W-:-:S04]  /*10610*/  @P1 FMUL.FTZ R8, R8, 0.69314718246459960938 ;  /* 0x3f31721808081820 */ /* 0x002fc80000410000 */
[----:B------:R-:W-:-:S05]  /*10620*/  @P1 FFMA.FTZ R5, R7, R0, R8 ;  /* 0x0000000007051223 */ /* 0x000fca0000010008 */
[----:B------:R-:W0:Y:S01]  /*10630*/  @P2 MUFU.LG2 R9, R11 ;  /* 0x0000000b00092308 */ /* 0x000e220000000c00 */
[----:B------:R-:W-:-:S07]  /*10640*/  @P2 FMUL.FTZ R13, R13, 0.69314718246459960938 ;  /* 0x3f3172180d0d2820 */ /* 0x000fce0000410000 */
[----:B------:R1:W2:Y:S01]  /*10650*/  @P2 MUFU.RCP R2, R11 ;  /* 0x0000000b00022308 */ /* 0x0002a20000001000 */
[----:B0-----:R-:W-:-:S04]  /*10660*/  @P2 FMUL.FTZ R6, R9, 0.69314718246459960938 ;  /* 0x3f31721809062820 */ /* 0x001fc80000410000 */
[----:B------:R-:W-:Y:S01]  /*10670*/  @P2 FFMA.FTZ R4, R13, R3, R6 ;  /* 0x000000030d042223 */ /* 0x000fe20000010006 */
[----:B------:R-:W-:Y:S02]  /*10680*/  WARPGROUP.DEPBAR.LE gsb0, 0x0 ;  /* 0x00008000000079c5 */ /* 0x000fe40000010000 */
[----:B------:R-:W-:-:S06]  /*10690*/  WARPGROUP.ARRIVE ;  /* 0x00000000000079c5 */ /* 0x000fcc0000000000 */
[----:B------:R-:W-:Y:S03]  /*106a0*/  HGMMA.64x96x16.F32 R88, gdesc[UR4].tnspB, R88, gsb0 ;  /* 0x41600000045879f0 */ /* 0x000fe60008000858 */
[----:B------:R-:W-:Y:S02]  /*106b0*/  WARPGROUP.DEPBAR.LE gsb0, 0x0 ;  /* 0x00008000000079c5 */ /* 0x000fe40000010000 */
[----:B-12---:R-:W-:Y:S05]  /*106c0*/  @!P0 BRA `(.L_x_528) ;  /* 0x0000000000048947 */ /* 0x006fea0003800000 */
[----:B------:R-:W-:Y:S01]  /*106d0*/  BPT.TRAP 0x1 ;  /* 0x000000040000795c */ /* 0x000fe20000300000 */
.L_x_528:
[----:B------:R-:W-:Y:S01]  /*106e0*/  VIADD R12, R12, 0x2d860 ;  /* 0x0002d8600c0c7836 */ /* 0x000fe20000000000 */
[----:B------:R-:W-:Y:S01]  /*106f0*/  IADD3 R140, R140, 0x1, RZ ;  /* 0x000000018c8c7810 */ /* 0x000fe20007ffe0ff */
[----:B------:R-:W-:Y:S02]  /*10700*/  IMAD.U32 R3, RZ, RZ, UR39 ;  /* 0x00000027ff037e24 */ /* 0x000fe4000f8e00ff */
[-C--:B------:R-:W-:Y:S01]  /*10710*/  FMUL.FTZ R6, R88, R51.reuse ;  /* 0x0000003358067220 */ /* 0x080fe20000410000 */
[-C--:B------:R-:W-:Y:S01]  /*10720*/  FMUL.FTZ R7, R89, R51.reuse ;  /* 0x0000003359077220 */ /* 0x080fe20000410000 */
[----:B------:R-:W-:Y:S01]  /*10730*/  ISETP.NE.AND P1, PT, R140, 0x2, PT ;  /* 0x000000028c00780c */ /* 0x000fe20003f25270 */
[-C--:B------:R-:W-:Y:S01]  /*10740*/  FMUL.FTZ R20, R92, R51.reuse ;  /* 0x000000335c147220 */ /* 0x080fe20000410000 */
[----:B------:R-:W-:Y:S01]  /*10750*/  PRMT R12, R3, 0x654, R12 ;  /* 0x00000654030c7816 */ /* 0x000fe2000000000c */
[-C--:B------:R-:W-:Y:S01]  /*10760*/  FMUL.FTZ R21, R93, R51.reuse ;  /* 0x000000335d157220 */ /* 0x080fe20000410000 */
[----:B------:R-:W-:Y:S01]  /*10770*/  SEL R0, RZ, 0x1, P1 ;  /* 0x00000001ff007807 */ /* 0x000fe20000800000 */
[-C--:B------:R-:W-:Y:S01]  /*10780*/  FMUL.FTZ R32, R96, R51.reuse ;  /* 0x0000003360207220 */ /* 0x080fe20000410000 */
[----:B------:R1:W-:Y:S01]  /*10790*/  SYNCS.ARRIVE.TRANS64.RED.A1T0 RZ, [R12+URZ], RZ ;  /* 0x000000ff0cff79a7 */ /* 0x0003e2000810043f */
        /* <DEDUP_REMOVED lines=44> */
[----:B------:R-:W-:Y:S01]  /*10a60*/  LOP3.LUT R151, R151, R0, RZ, 0x3c, !PT ;  /* 0x0000000097977212 */ /* 0x000fe200078e3cff */
[----:B------:R-:W-:Y:S01]  /*10a70*/  UIADD3 UR37, UR37, 0x1, URZ ;  /* 0x0000000125257890 */ /* 0x000fe2000fffe03f */
[----:B-1----:R-:W-:-:S11]  /*10a80*/  SEL R140, R140, RZ, P1 ;  /* 0x000000ff8c8c7207 */ /* 0x002fd60000800000 */
.L_x_469:
[----:B------:R-:W-:Y:S05]  /*10a90*/  WARPSYNC.ALL ;  /* 0x0000000000007948 */ /* 0x000fea0003800000 */
[----:B------:R-:W1:Y:S08]  /*10aa0*/  S2UR UR39, SR_CgaCtaId ;  /* 0x00000000002779c3 */ /* 0x000e700000008800 */
[----:B------:R-:W-:Y:S06]  /*10ab0*/  BAR.SYNC.DEFER_BLOCKING 0x5, 0x200 ;  /* 0x0148000000007b1d */ /* 0x000fec0000010000 */
[----:B------:R-:W-:Y:S01]  /*10ac0*/  UMOV UR4, 0x400 ;  /* 0x0000040000047882 */ /* 0x000fe20000000000 */
[----:B------:R-:W-:Y:S01]  /*10ad0*/  BSSY B0, `(.L_x_529) ;  /* 0x00002b9000007945 */ /* 0x000fe20003800000 */
[----:B-1----:R-:W-:-:S06]  /*10ae0*/  ULEA UR4, UR39, UR4, 0x18 ;  /* 0x0000000427047291 */ /* 0x002fcc000f8ec03f */
[----:B------:R-:W-:-:S05]  /*10af0*/  IMAD.U32 R2, RZ, RZ, UR4 ;  /* 0x00000004ff027e24 */ /* 0x000fca000f8e00ff */
[----:B------:R1:W2:Y:S01]  /*10b00*/  LDS.128 R96, [R2+0x2d8d0] ;  /* 0x02d8d00002607984 */ /* 0x0002a20000000c00 */
[----:B------:R-:W-:Y:S06]  /*10b10*/  BAR.ARV 0x4, 0x200 ;  /* 0x0108000000007b1d */ /* 0x000fec0000002000 */
[----:B------:R-:W-:Y:S05]  /*10b20*/  @P0 BRA `(.L_x_530) ;  /* 0x0000001c00f00947 */ /* 0x000fea0003800000 */
[----:B------:R-:W4:Y:S01]  /*10b30*/  LDL R0, [R1+0xd8] ;  /* 0x0000d80001007983 */ /* 0x000f220000100800 */
[----:B------:R-:W-:-:S03]  /*10b40*/  ULDC UR4, c[0x0][0xad4] ;  /* 0x0002b50000047ab9 */ /* 0x000fc60000000800 */
[----:B------:R-:W2:Y:S04]  /*10b50*/  LDL.LU R30, [R1+0x58] ;  /* 0x00005800011e7983 */ /* 0x000ea80000300800 */
[----:B------:R-:W2:Y:S04]  /*10b60*/  LDL.LU R81, [R1+0x60] ;  /* 0x0000600001517983 */ /* 0x000ea80000300800 */
[----:B------:R-:W2:Y:S01]  /*10b70*/  LDL.LU R80, [R1+0x64] ;  /* 0x0000640001507983 */ /* 0x000ea20000300800 */
[----:B------:R-:W0:Y:S01]  /*10b80*/  S2R R3, SR_SWINHI ;  /* 0x0000000000037919 */ /* 0x000e220000002f00 */
[----:B------:R-:W-:-:S02]  /*10b90*/  MOV R74, R2 ;  /* 0x00000002004a7202 */ /* 0x000fc40000000f00 */
[----:B0-----:R-:W-:-:S03]  /*10ba0*/  MOV R75, R3 ;  /* 0x00000003004b7202 */ /* 0x001fc60000000f00 */
[----:B----4-:R-:W-:-:S03]  /*10bb0*/  IMAD.WIDE R8, R0, 0x2, R74 ;  /* 0x0000000200087825 */ /* 0x010fc600078e024a */
[C---:B------:R-:W-:Y:S02]  /*10bc0*/  LOP3.LUT R3, R8.reuse, 0x180, RZ, 0xc0, !PT ;  /* 0x0000018008037812 */ /* 0x040fe400078ec0ff */
[C---:B------:R-:W-:Y:S02]  /*10bd0*/  IADD3 R10, P2, R8.reuse, 0x3020, RZ ;  /* 0x00003020080a7810 */ /* 0x040fe40007f5e0ff */
[----:B------:R-:W-:Y:S02]  /*10be0*/  SHF.R.U64 R3, R3, 0x3, RZ ;  /* 0x0000000303037819 */ /* 0x000fe400000012ff */
[C---:B------:R-:W-:Y:S02]  /*10bf0*/  IADD3 R11, P4, R8.reuse, 0x20, RZ ;  /* 0x00000020080b7810 */ /* 0x040fe40007f9e0ff */
[C---:B---3--:R-:W-:Y:S02]  /*10c00*/  IADD3 R31, P3, R8.reuse, 0x3000, RZ ;  /* 0x00003000081f7810 */ /* 0x048fe40007f7e0ff */
[----:B------:R-:W-:-:S02]  /*10c10*/  IADD3 R12, P1, R8, 0x6000, RZ ;  /* 0x00006000080c7810 */ /* 0x000fc40007f3e0ff */
[----:B------:R-:W-:Y:S02]  /*10c20*/  IADD3 R77, P0, R8, 0x6020, RZ ;  /* 0x00006020084d7810 */ /* 0x000fe40007f1e0ff */
[----:B------:R-:W-:Y:S02]  /*10c30*/  LOP3.LUT R8, R3, R8, RZ, 0x3c, !PT ;  /* 0x0000000803087212 */ /* 0x000fe400078e3cff */
[----:B------:R-:W-:Y:S02]  /*10c40*/  LOP3.LUT R3, R10, 0x180, RZ, 0xc0, !PT ;  /* 0x000001800a037812 */ /* 0x000fe400078ec0ff */
[----:B------:R-:W-:Y:S02]  /*10c50*/  IADD3.X R15, RZ, R9, RZ, P0, !PT ;  /* 0x00000009ff0f7210 */ /* 0x000fe400007fe4ff */
[----:B------:R-:W-:Y:S02]  /*10c60*/  SHF.R.U64 R3, R3, 0x3, RZ ;  /* 0x0000000303037819 */ /* 0x000fe400000012ff */
[----:B--2---:R-:W-:-:S02]  /*10c70*/  ISETP.NE.AND P0, PT, R30, RZ, PT ;  /* 0x000000ff1e00720c */ /* 0x004fc40003f05270 */
[----:B------:R-:W-:Y:S02]  /*10c80*/  LOP3.LUT R28, R3, R10, RZ, 0x3c, !PT ;  /* 0x0000000a031c7212 */ /* 0x000fe400078e3cff */
[----:B------:R-:W-:Y:S01]  /*10c90*/  SEL R3, R30, UR4, P0 ;  /* 0x000000041e037c07 */ /* 0x000fe20008000000 */
[----:B------:R-:W-:Y:S05]  /*10ca0*/  WARPSYNC.ALL ;  /* 0x0000000000007948 */ /* 0x000fea0003800000 */
[----:B------:R-:W-:Y:S01]  /*10cb0*/  LOP3.LUT R0, R11, 0x180, RZ, 0xc0, !PT ;  /* 0x000001800b007812 */ /* 0x000fe200078ec0ff */
[--C-:B------:R-:W-:Y:S01]  /*10cc0*/  IMAD.X R25, RZ, RZ, R9.reuse, P4 ;  /* 0x000000ffff197224 */ /* 0x100fe200020e0609 */
[----:B------:R-:W-:Y:S01]  /*10cd0*/  LOP3.LUT R14, R77, 0x180, RZ, 0xc0, !PT ;  /* 0x000001804d0e7812 */ /* 0x000fe200078ec0ff */
[--C-:B------:R-:W-:Y:S01]  /*10ce0*/  IMAD.X R27, RZ, RZ, R9.reuse, P3 ;  /* 0x000000ffff1b7224 */ /* 0x100fe200018e0609 */
[----:B------:R-:W-:Y:S01]  /*10cf0*/  SHF.R.U64 R0, R0, 0x3, RZ ;  /* 0x0000000300007819 */ /* 0x000fe200000012ff */
[--C-:B------:R-:W-:Y:S01]  /*10d00*/  IMAD.X R29, RZ, RZ, R9.reuse, P2 ;  /* 0x000000ffff1d7224 */ /* 0x100fe200010e0609 */
[----:B------:R-:W-:Y:S01]  /*10d10*/  F2FP.F16.F32.PACK_AB R10, R21, R20 ;  /* 0x00000014150a723e */ /* 0x000fe200000000ff */
[----:B------:R-:W-:Y:S01]  /*10d20*/  IMAD.X R13, RZ, RZ, R9, P1 ;  /* 0x000000ffff0d7224 */ /* 0x000fe200008e0609 */
[----:B------:R-:W-:Y:S01]  /*10d30*/  LOP3.LUT R24, R0, R11, RZ, 0x3c, !PT ;  /* 0x0000000b00187212 */ /* 0x000fe200078e3cff */
[----:B------:R-:W-:Y:S01]  /*10d40*/  ULDC.64 UR4, c[0x0][0xc00] ;  /* 0x0003000000047ab9 */ /* 0x000fe20000000a00 */
[----:B------:R-:W-:Y:S01]  /*10d50*/  LOP3.LUT R0, R31, 0x180, RZ, 0xc0, !PT ;  /* 0x000001801f007812 */ /* 0x000fe200078ec0ff */
[----:B------:R-:W-:Y:S01]  /*10d60*/  ULDC.64 UR6, c[0x0][0xc08] ;  /* 0x0003020000067ab9 */ /* 0x000fe20000000a00 */
[----:B------:R-:W-:-:S02]  /*10d70*/  LOP3.LUT R11, R12, 0x180, RZ, 0xc0, !PT ;  /* 0x000001800c0b7812 */ /* 0x000fc400078ec0ff */
[----:B------:R-:W-:Y:S02]  /*10d80*/  SHF.R.U64 R0, R0, 0x3, RZ ;  /* 0x0000000300007819 */ /* 0x000fe400000012ff */
[----:B------:R-:W-:Y:S02]  /*10d90*/  SHF.R.U64 R11, R11, 0x3, RZ ;  /* 0x000000030b0b7819 */ /* 0x000fe400000012ff */
[----:B------:R-:W-:Y:S02]  /*10da0*/  LOP3.LUT R26, R0, R31, RZ, 0x3c, !PT ;  /* 0x0000001f001a7212 */ /* 0x000fe400078e3cff */
[----:B------:R-:W-:Y:S02]  /*10db0*/  SHF.R.U64 R14, R14, 0x3, RZ ;  /* 0x000000030e0e7819 */ /* 0x000fe400000012ff */
[----:B------:R-:W-:Y:S02]  /*10dc0*/  LOP3.LUT R12, R11, R12, RZ, 0x3c, !PT ;  /* 0x0000000c0b0c7212 */ /* 0x000fe400078e3cff */
[----:B------:R-:W-:-:S02]  /*10dd0*/  MOV R31, R8 ;  /* 0x00000008001f7202 */ /* 0x000fc40000000f00 */
[----:B------:R-:W-:Y:S02]  /*10de0*/  F2FP.F16.F32.PACK_AB R8, R7, R6 ;  /* 0x000000060708723e */ /* 0x000fe400000000ff */
[----:B------:R-:W-:Y:S02]  /*10df0*/  F2FP.F16.F32.PACK_AB R9, R53, R52 ;  /* 0x000000343509723e */ /* 0x000fe400000000ff */
[----:B------:R-:W-:Y:S01]  /*10e00*/  F2FP.F16.F32.PACK_AB R11, R55, R54 ;  /* 0x00000036370b723e */ /* 0x000fe200000000ff */
[----:B------:R-:W-:Y:S01]  /*10e10*/  BAR.SYNC.DEFER_BLOCKING 0x1, 0x180 ;  /* 0x0046000000007b1d */ /* 0x000fe20000010000 */
[----:B------:R-:W-:Y:S02]  /*10e20*/  MOV R79, R24 ;  /* 0x00000018004f7202 */ /* 0x000fe40000000f00 */
[----:B------:R-:W-:Y:S02]  /*10e30*/  MOV R0, R26 ;  /* 0x0000001a00007202 */ /* 0x000fe40000000f00 */
[----:B------:R-:W-:-:S02]  /*10e40*/  LOP3.LUT R14, R14, R77, RZ, 0x3c, !PT ;  /* 0x0000004d0e0e7212 */ /* 0x000fc400078e3cff */
[----:B------:R-:W-:Y:S02]  /*10e50*/  F2FP.F16.F32.PACK_AB R24, R33, R32 ;  /* 0x000000202118723e */ /* 0x000fe400000000ff */
[----:B------:R-:W-:Y:S02]  /*10e60*/  F2FP.F16.F32.PACK_AB R25, R57, R56 ;  /* 0x000000383919723e */ /* 0x000fe400000000ff */
[----:B------:R-:W-:Y:S02]  /*10e70*/  F2FP.F16.F32.PACK_AB R26, R35, R34 ;  /* 0x00000022231a723e */ /* 0x000fe400000000ff */
[----:B------:R-:W-:Y:S02]  /*10e80*/  F2FP.F16.F32.PACK_AB R27, R59, R58 ;  /* 0x0000003a3b1b723e */ /* 0x000fe400000000ff */
[----:B------:R-:W-:Y:S02]  /*10e90*/  MOV R78, R28 ;  /* 0x0000001c004e7202 */ /* 0x000fe40000000f00 */
[----:B------:R-:W-:-:S02]  /*10ea0*/  F2FP.F16.F32.PACK_AB R28, R37, R36 ;  /* 0x00000024251c723e */ /* 0x000fc400000000ff */
[----:B------:R-:W-:Y:S02]  /*10eb0*/  F2FP.F16.F32.PACK_AB R29, R61, R60 ;  /* 0x0000003c3d1d723e */ /* 0x000fe400000000ff */
[----:B------:R-:W-:Y:S01]  /*10ec0*/  F2FP.F16.F32.PACK_AB R30, R39, R38 ;  /* 0x00000026271e723e */ /* 0x000fe200000000ff */
[----:B------:R0:W-:Y:S01]  /*10ed0*/  STSM.16.M88.4 [R31], R8 ;  /* 0x000000081f007844 */ /* 0x0001e20000000200 */
[----:B------:R-:W-:Y:S02]  /*10ee0*/  MOV R77, R12 ;  /* 0x0000000c004d7202 */ /* 0x000fe40000000f00 */
[----:B------:R-:W-:Y:S01]  /*10ef0*/  MOV R76, R14 ;  /* 0x0000000e004c7202 */ /* 0x000fe20000000f00 */
[----:B------:R2:W-:Y:S01]  /*10f00*/  STSM.16.M88.4 [R79], R24 ;  /* 0x000000184f007844 */ /* 0x0005e20000000200 */
[----:B------:R-:W-:Y:S02]  /*10f10*/  F2FP.F16.F32.PACK_AB R12, R45, R44 ;  /* 0x0000002c2d0c723e */ /* 0x000fe400000000ff */
[----:B------:R-:W-:-:S02]  /*10f20*/  F2FP.F16.F32.PACK_AB R13, R69, R68 ;  /* 0x00000044450d723e */ /* 0x000fc400000000ff */
[----:B------:R-:W-:Y:S02]  /*10f30*/  F2FP.F16.F32.PACK_AB R14, R47, R46 ;  /* 0x0000002e2f0e723e */ /* 0x000fe400000000ff */
[----:B------:R-:W-:Y:S02]  /*10f40*/  F2FP.F16.F32.PACK_AB R15, R71, R70 ;  /* 0x00000046470f723e */ /* 0x000fe400000000ff */
[----:B0-----:R-:W-:Y:S02]  /*10f50*/  F2FP.F16.F32.PACK_AB R31, R63, R62 ;  /* 0x0000003e3f1f723e */ /* 0x001fe400000000ff */
[----:B------:R-:W-:Y:S02]  /*10f60*/  F2FP.F16.F32.PACK_AB R8, R41, R40 ;  /* 0x000000282908723e */ /* 0x000fe400000000ff */
[----:B------:R-:W-:Y:S02]  /*10f70*/  F2FP.F16.F32.PACK_AB R9, R65, R64 ;  /* 0x000000404109723e */ /* 0x000fe400000000ff */
[----:B------:R-:W-:-:S02]  /*10f80*/  F2FP.F16.F32.PACK_AB R10, R43, R42 ;  /* 0x0000002a2b0a723e */ /* 0x000fc400000000ff */
[----:B------:R-:W-:Y:S02]  /*10f90*/  F2FP.F16.F32.PACK_AB R11, R67, R66 ;  /* 0x00000042430b723e */ /* 0x000fe400000000ff */
[----:B--2---:R-:W-:Y:S02]  /*10fa0*/  F2FP.F16.F32.PACK_AB R24, R49, R48 ;  /* 0x000000303118723e */ /* 0x004fe400000000ff */
[----:B------:R-:W-:Y:S02]  /*10fb0*/  F2FP.F16.F32.PACK_AB R25, R73, R72 ;  /* 0x000000484919723e */ /* 0x000fe400000000ff */
[----:B------:R-:W-:Y:S02]  /*10fc0*/  F2FP.F16.F32.PACK_AB R26, R51, R50 ;  /* 0x00000032331a723e */ /* 0x000fe400000000ff */
[----:B------:R-:W-:Y:S01]  /*10fd0*/  F2FP.F16.F32.PACK_AB R27, R135, R134 ;  /* 0x00000086871b723e */ /* 0x000fe200000000ff */
[----:B------:R0:W-:Y:S04]  /*10fe0*/  STSM.16.M88.4 [R0], R28 ;  /* 0x0000001c00007844 */ /* 0x0001e80000000200 */
[----:B------:R2:W-:Y:S04]  /*10ff0*/  STSM.16.M88.4 [R78], R8 ;  /* 0x000000084e007844 */ /* 0x0005e80000000200 */
[----:B------:R3:W-:Y:S04]  /*11000*/  STSM.16.M88.4 [R77], R12 ;  /* 0x0000000c4d007844 */ /* 0x0007e80000000200 */
[----:B------:R4:W-:Y:S01]  /*11010*/  STSM.16.M88.4 [R76], R24 ;  /* 0x000000184c007844 */ /* 0x0009e20000000200 */
[----:B------:R-:W-:Y:S01]  /*11020*/  BAR.SYNC.DEFER_BLOCKING 0x1, 0x180 ;  /* 0x0046000000007b1d */ /* 0x000fe20000010000 */
[----:B------:R-:W-:-:S04]  /*11030*/  ISETP.NE.U32.AND P0, PT, RZ, UR4, PT ;  /* 0x00000004ff007c0c */ /* 0x000fc8000bf05070 */
[----:B------:R-:W-:Y:S02]  /*11040*/  ISETP.NE.AND.EX P0, PT, RZ, UR5, PT, P0 ;  /* 0x00000005ff007c0c */ /* 0x000fe4000bf05300 */
[----:B0-----:R-:W-:Y:S01]  /*11050*/  IADD3 R28, P1, R81, UR4, RZ ;  /* 0x00000004511c7c10 */ /* 0x001fe2000ff3e0ff */
[----:B------:R-:W-:Y:S01]  /*11060*/  IMAD.MOV.U32 R0, RZ, RZ, RZ ;  /* 0x000000ffff007224 */ /* 0x000fe200078e00ff */
[----:B------:R-:W-:Y:S01]  /*11070*/  ISETP.NE.U32.AND P3, PT, RZ, UR6, PT ;  /* 0x00000006ff007c0c */ /* 0x000fe2000bf65070 */
[----:B--2---:R-:W0:Y:S01]  /*11080*/  LDC R78, c[0x0][0xbe8] ;  /* 0x0002fa00ff4e7b82 */ /* 0x004e220000000800 */
[----:B------:R-:W-:-:S07]  /*11090*/  IADD3.X R29, R80, UR5, RZ, P1, !PT ;  /* 0x00000005501d7c10 */ /* 0x000fce0008ffe4ff */
[----:B------:R-:W5:Y:S01]  /*110a0*/  @P0 LDG.E R0, desc[UR42][R28.64] ;  /* 0x0000002a1c000981 */ /* 0x000f62000c1e1900 */
[----:B------:R-:W-:Y:S01]  /*110b0*/  ISETP.NE.AND.EX P3, PT, RZ, UR7, PT, P3 ;  /* 0x00000007ff007c0c */ /* 0x000fe2000bf65330 */
[----:B---3--:R-:W-:Y:S01]  /*110c0*/  IMAD.MOV.U32 R14, RZ, RZ, 0x9b8 ;  /* 0x000009b8ff0e7424 */ /* 0x008fe200078e00ff */
[----:B------:R-:W-:-:S04]  /*110d0*/  ISETP.GT.AND P2, PT, R3, 0x1, PT ;  /* 0x000000010300780c */ /* 0x000fc80003f44270 */
[----:B------:R-:W-:-:S07]  /*110e0*/  SEL R14, R14, 0x978, P2 ;  /* 0x000009780e0e7807 */ /* 0x000fce0001000000 */
[----:B------:R-:W-:Y:S01]  /*110f0*/  @P3 IADD3 R8, P1, R81, UR6, RZ ;  /* 0x0000000651083c10 */ /* 0x000fe2000ff3e0ff */
[----:B------:R-:W-:Y:S02]  /*11100*/  ULDC UR6, c[0x0][0xa88] ;  /* 0x0002a20000067ab9 */ /* 0x000fe40000000800 */
[----:B------:R-:W-:Y:S01]  /*11110*/  IMAD.U32 R31, RZ, RZ, UR6 ;  /* 0x00000006ff1f7e24 */ /* 0x000fe2000f8e00ff */
[----:B------:R-:W-:Y:S01]  /*11120*/  @P3 IADD3.X R9, R80, UR7, RZ, P1, !PT ;  /* 0x0000000750093c10 */ /* 0x000fe20008ffe4ff */
[----:B------:R4:W2:Y:S04]  /*11130*/  LDC.64 R10, c[0x0][R14+0x218] ;  /* 0x000086000e0a7b82 */ /* 0x0008a80000000a00 */
[----:B------:R3:W5:Y:S04]  /*11140*/  @P3 LDG.E R31, desc[UR42][R8.64] ;  /* 0x0000002a081f3981 */ /* 0x000768000c1e1900 */
[----:B------:R4:W1:Y:S08]  /*11150*/  LDC.64 R12, c[0x0][R14+0x228] ;  /* 0x00008a000e0c7b82 */ /* 0x0008700000000a00 */
[----:B---3--:R4:W3:Y:S01]  /*11160*/  LDC.64 R8, c[0x0][R14+0x220] ;  /* 0x000088000e087b82 */ /* 0x0088e20000000a00 */
[----:B0-----:R-:W-:Y:S01]  /*11170*/  ISETP.NE.AND P1, PT, R78, 0x1, PT ;  /* 0x000000014e00780c */ /* 0x001fe20003f25270 */
[----:B------:R-:W-:-:S12]  /*11180*/  @P3 BRA `(.L_x_531) ;  /* 0x0000000000103947 */ /* 0x000fd80003800000 */
[----:B------:R-:W-:Y:S05]  /*11190*/  @!P0 BRA `(.L_x_531) ;  /* 0x00000000000c8947 */ /* 0x000fea0003800000 */
[----:B----4-:R-:W4:Y:S04]  /*111a0*/  LDG.E R24, desc[UR42][R28.64] ;  /* 0x0000002a1c187981 */ /* 0x010f28000c1e1900 */
[----:B-----5:R-:W4:Y:S02]  /*111b0*/  LDG.E R31, desc[UR42][R28.64+0x4] ;  /* 0x0000042a1c1f7981 */ /* 0x020f24000c1e1900 */
[----:B----4-:R-:W-:-:S07]  /*111c0*/  IMAD.IADD R31, R31, 0x1, -R24 ;  /* 0x000000011f1f7824 */ /* 0x010fce00078e0a18 */
.L_x_531:
[----:B------:R-:W3:Y:S01]  /*111d0*/  LDL.LU R3, [R1+0x5c] ;  /* 0x00005c0001037983 */ /* 0x000ee20000300800 */
[----:B----4-:R-:W0:Y:S03]  /*111e0*/  LDC.64 R14, c[0x0][R14+0x210] ;  /* 0x000084000e0e7b82 */ /* 0x010e260000000a00 */
[----:B------:R-:W4:Y:S04]  /*111f0*/  LDL.LU R27, [R1+0x9c] ;  /* 0x00009c00011b7983 */ /* 0x000f280000300800 */
[----:B------:R-:W4:Y:S01]  /*11200*/  LDL R26, [R1+0xd4] ;  /* 0x0000d400011a7983 */ /* 0x000f220000100800 */
[----:B------:R-:W-:Y:S01]  /*11210*/  ISETP.NE.U32.AND P0, PT, RZ, UR4, PT ;  /* 0x00000004ff007c0c */ /* 0x000fe2000bf05070 */
[----:B------:R-:W1:Y:S02]  /*11220*/  @P1 LDC R79, c[0x0][0xbec] ;  /* 0x0002fb00ff4f1b82 */ /* 0x000e640000000800 */
[----:B------:R-:W4:Y:S04]  /*11230*/  LDL R82, [R1+0x68] ;  /* 0x0000680001527983 */ /* 0x000f280000100800 */
[----:B------:R-:W4:Y:S01]  /*11240*/  LDL R80, [R1+0x74] ;  /* 0x0000740001507983 */ /* 0x000f220000100800 */
[----:B------:R-:W-:Y:S01]  /*11250*/  ISETP.NE.AND.EX P0, PT, RZ, UR5, PT, P0 ;  /* 0x00000005ff007c0c */ /* 0x000fe2000bf05300 */
[----:B------:R-:W0:Y:S01]  /*11260*/  @P1 LDC R81, c[0x0][0xbf0] ;  /* 0x0002fc00ff511b82 */ /* 0x000e220000000800 */
[-C--:B--2---:R-:W-:Y:S01]  /*11270*/  IMAD R29, R11, R137.reuse, RZ ;  /* 0x000000890b1d7224 */ /* 0x084fe200078e02ff */
[----:B------:R-:W2:Y:S01]  /*11280*/  LDL R76, [R1+0xd0] ;  /* 0x0000d000014c7983 */ /* 0x000ea20000100800 */
[----:B------:R-:W-:-:S03]  /*11290*/  IMAD.WIDE.U32 R10, R10, R137, RZ ;  /* 0x000000890a0a7225 */ /* 0x000fc600078e00ff */
[----:B------:R-:W2:Y:S02]  /*112a0*/  LDL R30, [R1+0xa4] ;  /* 0x0000a400011e7983 */ /* 0x000ea40000100800 */
[----:B------:R-:W1:Y:S01]  /*112b0*/  LDC.64 R24, c[0x0][0xba8] ;  /* 0x0002ea00ff187b82 */ /* 0x000e620000000a00 */
[----:B------:R-:W-:-:S07]  /*112c0*/  IMAD.IADD R28, R11, 0x1, R29 ;  /* 0x000000010b1c7824 */ /* 0x000fce00078e021d */
[----:B-1----:R-:W1:Y:S08]  /*112d0*/  @!P2 LDC R24, c[0x0][0xb50] ;  /* 0x0002d400ff18ab82 */ /* 0x002e700000000800 */
[----:B------:R-:W1:Y:S01]  /*112e0*/  @!P2 LDC R25, c[0x0][0xb54] ;  /* 0x0002d500ff19ab82 */ /* 0x000e620000000800 */
[----:B---3--:R-:W-:Y:S02]  /*112f0*/  SEL R3, R3, RZ, !P0 ;  /* 0x000000ff03037207 */ /* 0x008fe40004000000 */
[----:B----4-:R-:W-:-:S03]  /*11300*/  SEL R27, R27, RZ, !P0 ;  /* 0x000000ff1b1b7207 */ /* 0x010fc60004000000 */
[----:B------:R-:W-:-:S04]  /*11310*/  IMAD R9, R9, R3, RZ ;  /* 0x0000000309097224 */ /* 0x000fc800078e02ff */
[C---:B------:R-:W-:Y:S02]  /*11320*/  IMAD R77, R8.reuse, R27, R9 ;  /* 0x0000001b084d7224 */ /* 0x040fe400078e0209 */
[----:B------:R-:W-:-:S04]  /*11330*/  IMAD.WIDE.U32 R8, R8, R3, RZ ;  /* 0x0000000308087225 */ /* 0x000fc800078e00ff */
[----:B------:R-:W-:Y:S01]  /*11340*/  IMAD R26, R82, 0xc0, R26 ;  /* 0x000000c0521a7824 */ /* 0x000fe200078e021a */
[----:B-----5:R-:W-:-:S03]  /*11350*/  IADD3 R10, P0, P3, R8, R10, R0 ;  /* 0x0000000a080a7210 */ /* 0x020fc60007b1e000 */
[----:B------:R-:W-:Y:S01]  /*11360*/  @P1 IMAD.HI.U32 R8, R26, R79, RZ ;  /* 0x0000004f1a081227 */ /* 0x000fe200078e00ff */
[----:B------:R-:W-:Y:S02]  /*11370*/  SEL R27, R80, RZ, P2 ;  /* 0x000000ff501b7207 */ /* 0x000fe40001000000 */
[----:B------:R-:W-:Y:S01]  /*11380*/  IADD3 R11, R9, R77, RZ ;  /* 0x0000004d090b7210 */ /* 0x000fe20007ffe0ff */
[----:B------:R-:W-:Y:S01]  /*11390*/  IMAD.MOV.U32 R9, RZ, RZ, R26 ;  /* 0x000000ffff097224 */ /* 0x000fe200078e001a */
[----:B0-----:R-:W-:Y:S01]  /*113a0*/  @P1 SHF.R.U32.HI R9, RZ, R81, R8 ;  /* 0x00000051ff091219 */ /* 0x001fe20000011608 */
[-C--:B------:R-:W-:Y:S01]  /*113b0*/  IMAD R29, R13, R27.reuse, RZ ;  /* 0x0000001b0d1d7224 */ /* 0x080fe200078e02ff */
[----:B------:R-:W-:Y:S01]  /*113c0*/  SHF.R.S32.HI R77, RZ, 0x1f, R0 ;  /* 0x0000001fff4d7819 */ /* 0x000fe20000011400 */
[----:B------:R-:W-:Y:S01]  /*113d0*/  IMAD.WIDE.U32 R12, R12, R27, RZ ;  /* 0x0000001b0c0c7225 */ /* 0x000fe200078e00ff */
[----:B------:R-:W-:-:S03]  /*113e0*/  SHF.R.S32.HI R8, RZ, 0x1f, R9 ;  /* 0x0000001fff087819 */ /* 0x000fc60000011409 */
[----:B------:R-:W-:Y:S01]  /*113f0*/  IMAD.MOV R27, RZ, RZ, -R9 ;  /* 0x000000ffff1b7224 */ /* 0x000fe200078e0a09 */
[----:B------:R-:W-:Y:S01]  /*11400*/  IADD3.X R11, R11, R28, R77, P0, P3 ;  /* 0x0000001c0b0b7210 */ /* 0x000fe200007e644d */
[----:B------:R-:W-:Y:S01]  /*11410*/  IMAD.IADD R29, R13, 0x1, R29 ;  /* 0x000000010d1d7824 */ /* 0x000fe200078e021d */
[----:B------:R-:W-:Y:S01]  /*11420*/  IADD3 R12, P0, P3, R9, R10, R12 ;  /* 0x0000000a090c7210 */ /* 0x000fe20007b1e00c */
[----:B------:R-:W-:-:S03]  /*11430*/  IMAD R9, R78, R27, R26 ;  /* 0x0000001b4e097224 */ /* 0x000fc600078e021a */
[----:B------:R-:W-:Y:S01]  /*11440*/  IADD3.X R13, R8, R11, R29, P0, P3 ;  /* 0x0000000b080d7210 */ /* 0x000fe200007e641d */
[-C--:B------:R-:W-:Y:S01]  /*11450*/  IMAD R8, R15, R9.reuse, RZ ;  /* 0x000000090f087224 */ /* 0x080fe200078e02ff */
[----:B------:R-:W-:Y:S01]  /*11460*/  SHF.R.S32.HI R11, RZ, 0x1f, R9 ;  /* 0x0000001fff0b7819 */ /* 0x000fe20000011409 */
[----:B------:R-:W-:-:S04]  /*11470*/  IMAD.WIDE.U32 R12, R14, R9, R12 ;  /* 0x000000090e0c7225 */ /* 0x000fc800078e000c */
[----:B------:R-:W-:-:S04]  /*11480*/  IMAD R11, R14, R11, R8 ;  /* 0x0000000b0e0b7224 */ /* 0x000fc800078e0208 */
[----:B------:R-:W-:Y:S01]  /*11490*/  IMAD.IADD R8, R13, 0x1, R11 ;  /* 0x000000010d087824 */ /* 0x000fe200078e020b */
[----:B-1----:R-:W-:-:S04]  /*114a0*/  LEA R13, P0, R12, R24, 0x2 ;  /* 0x000000180c0d7211 */ /* 0x002fc800078010ff */
[----:B------:R-:W-:Y:S01]  /*114b0*/  LEA.HI.X R12, R12, R25, R8, 0x2, P0 ;  /* 0x000000190c0c7211 */ /* 0x000fe200000f1408 */
[----:B------:R-:W-:Y:S01]  /*114c0*/  SHFL.IDX PT, R10, R13, 0x1, 0x1c1f ;  /* 0x003c1f000d0a7f89 */ /* 0x000fe200000e0000 */
[----:B--2---:R-:W-:-:S03]  /*114d0*/  IMAD R25, R82, 0xc0, R76 ;  /* 0x000000c052197824 */ /* 0x004fc600078e024c */
[----:B------:R-:W-:Y:S04]  /*114e0*/  SHFL.IDX PT, R8, R13, RZ, 0x1c1f ;  /* 0x001c1fff0d087589 */ /* 0x000fe800000e0000 */
[----:B------:R-:W0:Y:S04]  /*114f0*/  SHFL.IDX PT, R9, R12, RZ, 0x1c1f ;  /* 0x001c1fff0c097589 */ /* 0x000e2800000e0000 */
[----:B------:R-:W1:Y:S01]  /*11500*/  SHFL.IDX PT, R11, R12, 0x1, 0x1c1f ;  /* 0x003c1f000c0b7f89 */ /* 0x000e6200000e0000 */
[----:B------:R-:W-:Y:S01]  /*11510*/  IMAD R76, R31, R78, RZ ;  /* 0x0000004e1f4c7224 */ /* 0x000fe200078e02ff */
[----:B------:R-:W-:Y:S01]  /*11520*/  LOP3.LUT P0, RZ, R30, 0x3, RZ, 0xc0, !PT ;  /* 0x000000031eff7812 */ /* 0x000fe2000780c0ff */
[----:B------:R-:W-:-:S03]  /*11530*/  VIADD R24, R25, 0x8 ;  /* 0x0000000819187836 */ /* 0x000fc60000000000 */
[-C--:B------:R-:W-:Y:S02]  /*11540*/  ISETP.GE.OR P3, PT, R25, R76.reuse, P0 ;  /* 0x0000004c1900720c */ /* 0x080fe40000766670 */
[----:B------:R-:W-:-:S11]  /*11550*/  ISETP.GE.OR P0, PT, R24, R76, P0 ;  /* 0x0000004c1800720c */ /* 0x000fd60000706670 */
[----:B0-----:R0:W-:Y:S04]  /*11560*/  @!P3 ST.E desc[UR42][R8.64], R5 ;  /* 0x000000050800b985 */ /* 0x0011e8000c10192a */
[----:B-1----:R0:W-:Y:S01]  /*11570*/  @!P0 ST.E desc[UR42][R10.64], R4 ;  /* 0x000000040a008985 */ /* 0x0021e2000c10192a */
[----:B------:R-:W-:Y:S05]  /*11580*/  @P2 BRA `(.L_x_532) ;  /* 0x00000008002c2947 */ /* 0x000fea0003800000 */
[----:B------:R-:W1:Y:S01]  /*11590*/  S2R R30, SR_TID.X ;  /* 0x00000000001e7919 */ /* 0x000e620000002100 */
[----:B0-----:R-:W0:Y:S01]  /*115a0*/  @P1 LDC R11, c[0x0][0xbec] ;  /* 0x0002fb00ff0b1b82 */ /* 0x001e220000000800 */
[----:B------:R-:W-:-:S07]  /*115b0*/  ULDC.64 UR4, c[0x0][0xaa0] ;  /* 0x0002a80000047ab9 */ /* 0x000fce0000000a00 */
[----:B------:R-:W2:Y:S01]  /*115c0*/  @P1 LDC R13, c[0x0][0xbf0] ;  /* 0x0002fc00ff0d1b82 */ /* 0x000ea20000000800 */
[----:B-1----:R-:W-:-:S04]  /*115d0*/  IADD3 R4, R30, -0x80, RZ ;  /* 0xffffff801e047810 */ /* 0x002fc80007ffe0ff */
[----:B------:R-:W-:-:S04]  /*115e0*/  SHF.R.S32.HI R5, RZ, 0x1f, R4 ;  /* 0x0000001fff057819 */ /* 0x000fc80000011404 */
[----:B------:R-:W-:-:S04]  /*115f0*/  LEA.HI R5, R5, R4, RZ, 0x2 ;  /* 0x0000000405057211 */ /* 0x000fc800078f10ff */
[----:B------:R-:W-:Y:S02]  /*11600*/  LOP3.LUT R7, R5, 0xfffffffc, RZ, 0xc0, !PT ;  /* 0xfffffffc05077812 */ /* 0x000fe400078ec0ff */
[----:B------:R-:W-:-:S03]  /*11610*/  SHF.R.S32.HI R10, RZ, 0x2, R5 ;  /* 0x00000002ff0a7819 */ /* 0x000fc60000011405 */
[----:B------:R-:W-:-:S04]  /*11620*/  IMAD.IADD R15, R4, 0x1, -R7 ;  /* 0x00000001040f7824 */ /* 0x000fc800078e0a07 */
[----:B------:R-:W-:-:S04]  /*11630*/  IMAD.SHL.U32 R45, R15, 0x8, RZ ;  /* 0x000000080f2d7824 */ /* 0x000fc800078e00ff */
[----:B------:R-:W-:-:S04]  /*11640*/  IMAD R5, R10, 0x20, R45 ;  /* 0x000000200a057824 */ /* 0x000fc800078e022d */
[----:B------:R-:W-:-:S04]  /*11650*/  IMAD.WIDE R74, R5, 0x2, R74 ;  /* 0x00000002054a7825 */ /* 0x000fc800078e024a */
[----:B------:R-:W-:Y:S01]  /*11660*/  IMAD R77, R77, UR4, RZ ;  /* 0x000000044d4d7c24 */ /* 0x000fe2000f8e02ff */
[C---:B------:R-:W-:Y:S02]  /*11670*/  IADD3 R25, P0, R74.reuse, 0x1800, RZ ;  /* 0x000018004a197810 */ /* 0x040fe40007f1e0ff */
[C---:B------:R-:W-:Y:S02]  /*11680*/  IADD3 R29, P2, R74.reuse, 0x3000, RZ ;  /* 0x000030004a1d7810 */ /* 0x040fe40007f5e0ff */
[C---:B------:R-:W-:Y:S02]  /*11690*/  IADD3 R33, P3, R74.reuse, 0x4800, RZ ;  /* 0x000048004a217810 */ /* 0x040fe40007f7e0ff */
[----:B------:R-:W-:Y:S01]  /*116a0*/  IADD3 R37, P4, R74, 0x6000, RZ ;  /* 0x000060004a257810 */ /* 0x000fe20007f9e0ff */
[----:B------:R-:W-:Y:S01]  /*116b0*/  IMAD R77, R0, UR5, R77 ;  /* 0x00000005004d7c24 */ /* 0x000fe2000f8e024d */
[----:B------:R-:W-:Y:S01]  /*116c0*/  IADD3 R5, P5, R74, 0x7800, RZ ;  /* 0x000078004a057810 */ /* 0x000fe20007fbe0ff */
[----:B------:R-:W-:Y:S01]  /*116d0*/  IMAD.WIDE.U32 R8, R0, UR4, RZ ;  /* 0x0000000400087c25 */ /* 0x000fe2000f8e00ff */
[----:B------:R-:W-:Y:S01]  /*116e0*/  LOP3.LUT R24, R25, 0x180, RZ, 0xc0, !PT ;  /* 0x0000018019187812 */ /* 0x000fe200078ec0ff */
[----:B------:R-:W-:Y:S01]  /*116f0*/  ULDC.64 UR4, c[0x0][0xae8] ;  /* 0x0002ba0000047ab9 */ /* 0x000fe20000000a00 */
[----:B------:R-:W-:Y:S01]  /*11700*/  LOP3.LUT R28, R29, 0x180, RZ, 0xc0, !PT ;  /* 0x000001801d1c7812 */ /* 0x000fe200078ec0ff */
[----:B------:R-:W-:Y:S01]  /*11710*/  IMAD R0, R15, 0x60, R10 ;  /* 0x000000600f007824 */ /* 0x000fe200078e020a */
[----:B------:R-:W-:-:S02]  /*11720*/  LOP3.LUT R32, R33, 0x180, RZ, 0xc0, !PT ;  /* 0x0000018021207812 */ /* 0x000fc400078ec0ff */
[----:B------:R-:W-:Y:S01]  /*11730*/  LOP3.LUT R36, R37, 0x180, RZ, 0xc0, !PT ;  /* 0x0000018025247812 */ /* 0x000fe200078ec0ff */
[----:B------:R-:W-:Y:S01]  /*11740*/  IMAD.IADD R9, R9, 0x1, R77 ;  /* 0x0000000109097824 */ /* 0x000fe200078e024d */
[----:B------:R-:W-:Y:S01]  /*11750*/  LOP3.LUT R4, R5, 0x180, RZ, 0xc0, !PT ;  /* 0x0000018005047812 */ /* 0x000fe200078ec0ff */
[----:B------:R-:W-:Y:S01]  /*11760*/  IMAD R14, R82, 0xc0, R0 ;  /* 0x000000c0520e7824 */ /* 0x000fe200078e0200 */
[----:B------:R-:W-:Y:S01]  /*11770*/  LOP3.LUT R7, R74, 0x180, RZ, 0xc0, !PT ;  /* 0x000001804a077812 */ /* 0x000fe200078ec0ff */
[----:B------:R-:W-:Y:S01]  /*11780*/  IMAD.X R41, RZ, RZ, R75, P5 ;  /* 0x000000ffff297224 */ /* 0x000fe200028e064b */
[----:B------:R-:W-:Y:S02]  /*11790*/  SHF.R.U64 R24, R24, 0x3, RZ ;  /* 0x0000000318187819 */ /* 0x000fe400000012ff */
[----:B------:R-:W-:Y:S02]  /*117a0*/  SHF.R.U64 R28, R28, 0x3, RZ ;  /* 0x000000031c1c7819 */ /* 0x000fe400000012ff */
[----:B------:R-:W-:-:S02]  /*117b0*/  SHF.R.U64 R32, R32, 0x3, RZ ;  /* 0x0000000320207819 */ /* 0x000fc400000012ff */
[----:B------:R-:W-:Y:S01]  /*117c0*/  SHF.R.U64 R36, R36, 0x3, RZ ;  /* 0x0000000324247819 */ /* 0x000fe200000012ff */
[----:B------:R-:W-:Y:S01]  /*117d0*/  IMAD.WIDE.U32 R8, R137, UR4, R8 ;  /* 0x0000000489087c25 */ /* 0x000fe2000f8e0008 */
[----:B------:R-:W-:Y:S02]  /*117e0*/  SHF.R.U64 R4, R4, 0x3, RZ ;  /* 0x0000000304047819 */ /* 0x000fe400000012ff */
[----:B------:R-:W-:Y:S01]  /*117f0*/  SHF.R.U64 R7, R7, 0x3, RZ ;  /* 0x0000000307077819 */ /* 0x000fe200000012ff */
[----:B0-----:R-:W-:Y:S01]  /*11800*/  @P1 IMAD.HI.U32 R0, R14, R11, RZ ;  /* 0x0000000b0e001227 */ /* 0x001fe200078e00ff */
[----:B------:R-:W-:Y:S02]  /*11810*/  LOP3.LUT R24, R24, R25, RZ, 0x3c, !PT ;  /* 0x0000001918187212 */ /* 0x000fe400078e3cff */
[----:B------:R-:W-:Y:S01]  /*11820*/  LOP3.LUT R28, R28, R29, RZ, 0x3c, !PT ;  /* 0x0000001d1c1c7212 */ /* 0x000fe200078e3cff */
[--C-:B------:R-:W-:Y:S01]  /*11830*/  IMAD.X R25, RZ, RZ, R75.reuse, P0 ;  /* 0x000000ffff197224 */ /* 0x100fe200000e064b */
[----:B------:R-:W-:Y:S01]  /*11840*/  LOP3.LUT R32, R32, R33, RZ, 0x3c, !PT ;  /* 0x0000002120207212 */ /* 0x000fe200078e3cff */
[--C-:B------:R-:W-:Y:S01]  /*11850*/  IMAD.X R29, RZ, RZ, R75.reuse, P2 ;  /* 0x000000ffff1d7224 */ /* 0x100fe200010e064b */
[----:B------:R-:W-:Y:S01]  /*11860*/  LOP3.LUT R36, R36, R37, RZ, 0x3c, !PT ;  /* 0x0000002524247212 */ /* 0x000fe200078e3cff */
[----:B------:R-:W-:Y:S01]  /*11870*/  IMAD.X R37, RZ, RZ, R75, P4 ;  /* 0x000000ffff257224 */ /* 0x000fe200020e064b */
[----:B------:R-:W-:Y:S01]  /*11880*/  SHF.R.S32.HI R12, RZ, 0x1f, R3 ;  /* 0x0000001fff0c7819 */ /* 0x000fe20000011403 */
[----:B------:R-:W-:Y:S01]  /*11890*/  IMAD R9, R137, UR5, R9 ;  /* 0x0000000589097c24 */ /* 0x000fe2000f8e0209 */
[----:B------:R-:W-:Y:S01]  /*118a0*/  IADD3.X R33, RZ, R75, RZ, P3, !PT ;  /* 0x0000004bff217210 */ /* 0x000fe20001ffe4ff */
[----:B------:R-:W-:Y:S01]  /*118b0*/  ULDC.64 UR4, c[0x0][0xaf0] ;  /* 0x0002bc0000047ab9 */ /* 0x000fe20000000a00 */
[----:B------:R-:W-:Y:S01]  /*118c0*/  LOP3.LUT R40, R4, R5, RZ, 0x3c, !PT ;  /* 0x0000000504287212 */ /* 0x000fe200078e3cff */
[----:B------:R-:W-:Y:S01]  /*118d0*/  IMAD.MOV.U32 R11, RZ, RZ, R14 ;  /* 0x000000ffff0b7224 */ /* 0x000fe200078e000e */
[----:B------:R-:W-:Y:S01]  /*118e0*/  LOP3.LUT R74, R7, R74, RZ, 0x3c, !PT ;  /* 0x0000004a074a7212 */ /* 0x000fe200078e3cff */
[----:B------:R-:W-:Y:S01]  /*118f0*/  IMAD R12, R12, UR4, RZ ;  /* 0x000000040c0c7c24 */ /* 0x000fe2000f8e02ff */
[----:B--2---:R-:W-:Y:S01]  /*11900*/  @P1 SHF.R.U32.HI R11, RZ, R13, R0 ;  /* 0x0000000dff0b1219 */ /* 0x004fe20000011600 */
[----:B------:R-:W5:Y:S01]  /*11910*/  LD.E.128 R24, desc[UR42][R24.64] ;  /* 0x0000002a18187980 */ /* 0x000f62000c101d00 */
[----:B------:R-:W-:-:S03]  /*11920*/  IMAD.WIDE.U32 R8, R3, UR4, R8 ;  /* 0x0000000403087c25 */ /* 0x000fc6000f8e0008 */
[----:B------:R0:W5:Y:S01]  /*11930*/  LD.E.128 R4, desc[UR42][R74.64] ;  /* 0x0000002a4a047980 */ /* 0x000162000c101d00 */
[----:B------:R-:W-:-:S03]  /*11940*/  IMAD R13, R3, UR5, R12 ;  /* 0x00000005030d7c24 */ /* 0x000fc6000f8e020c */
[----:B------:R-:W5:Y:S01]  /*11950*/  LD.E.128 R28, desc[UR42][R28.64] ;  /* 0x0000002a1c1c7980 */ /* 0x000f62000c101d00 */
[----:B------:R-:W-:-:S03]  /*11960*/  IMAD.MOV R21, RZ, RZ, -R11 ;  /* 0x000000ffff157224 */ /* 0x000fc600078e0a0b */
[----:B------:R-:W5:Y:S04]  /*11970*/  LD.E.128 R32, desc[UR42][R32.64] ;  /* 0x0000002a20207980 */ /* 0x000f68000c101d00 */
[----:B------:R-:W5:Y:S04]  /*11980*/  LD.E.128 R36, desc[UR42][R36.64] ;  /* 0x0000002a24247980 */ /* 0x000f68000c101d00 */
[----:B------:R-:W5:Y:S01]  /*11990*/  LD.E.128 R40, desc[UR42][R40.64] ;  /* 0x0000002a28287980 */ /* 0x000f62000c101d00 */
[----:B------:R-:W-:Y:S01]  /*119a0*/  SHF.R.S32.HI R0, RZ, 0x1f, R11 ;  /* 0x0000001fff007819 */ /* 0x000fe2000001140b */
[----:B------:R-:W-:Y:S01]  /*119b0*/  ULDC.64 UR4, c[0x0][0xae0] ;  /* 0x0002b80000047ab9 */ /* 0x000fe20000000a00 */
[----:B------:R-:W-:Y:S01]  /*119c0*/  @!PT LDS RZ, [RZ] ;  /* 0x00000000fffff984 */ /* 0x000fe20000000800 */
[----:B------:R-:W-:Y:S01]  /*119d0*/  @!PT LDS RZ, [RZ] ;  /* 0x00000000fffff984 */ /* 0x000fe20000000800 */
[----:B------:R-:W-:Y:S01]  /*119e0*/  @!PT LDS RZ, [RZ] ;  /* 0x00000000fffff984 */ /* 0x000fe20000000800 */
[----:B------:R-:W-:Y:S01]  /*119f0*/  @!PT LDS RZ, [RZ] ;  /* 0x00000000fffff984 */ /* 0x000fe20000000800 */
[----:B------:R1:W-:Y:S06]  /*11a00*/  MEMBAR.ALL.CTA ;  /* 0x0000000000007992 */ /* 0x0003ec0000008000 */
[----:B-1----:R-:W1:Y:S01]  /*11a10*/  FENCE.VIEW.ASYNC.S ;  /* 0x00000000000073c6 */ /* 0x002e620000000000 */
[----:B------:R-:W-:Y:S01]  /*11a20*/  IMAD R21, R78, R21, R14 ;  /* 0x000000154e157224 */ /* 0x000fe200078e020e */
[----:B------:R-:W-:Y:S01]  /*11a30*/  IADD3 R9, R9, R13, RZ ;  /* 0x0000000d09097210 */ /* 0x000fe20007ffe0ff */
[----:B------:R-:W-:-:S03]  /*11a40*/  IMAD R0, R0, UR4, RZ ;  /* 0x0000000400007c24 */ /* 0x000fc6000f8e02ff */
[----:B------:R-:W-:Y:S01]  /*11a50*/  SHF.R.S32.HI R3, RZ, 0x1f, R21 ;  /* 0x0000001fff037819 */ /* 0x000fe20000011415 */
[----:B------:R-:W-:-:S04]  /*11a60*/  IMAD.WIDE.U32 R8, R11, UR4, R8 ;  /* 0x000000040b087c25 */ /* 0x000fc8000f8e0008 */
[----:B------:R-:W-:Y:S01]  /*11a70*/  IMAD R11, R11, UR5, R0 ;  /* 0x000000050b0b7c24 */ /* 0x000fe2000f8e0200 */
[----:B------:R-:W-:Y:S01]  /*11a80*/  ULDC.64 UR4, c[0x0][0xad8] ;  /* 0x0002b60000047ab9 */ /* 0x000fe20000000a00 */
[----:B------:R-:W-:Y:S02]  /*11a90*/  VIADD R0, R2, 0x2d820 ;  /* 0x0002d82002007836 */ /* 0x000fe40000000000 */
[----:B------:R-:W-:Y:S02]  /*11aa0*/  IMAD R12, R3, UR4, RZ ;  /* 0x00000004030c7c24 */ /* 0x000fe4000f8e02ff */
[----:B------:R-:W-:Y:S01]  /*11ab0*/  IMAD.IADD R9, R9, 0x1, R11 ;  /* 0x0000000109097824 */ /* 0x000fe200078e020b */
[----:B------:R-:W-:Y:S01]  /*11ac0*/  PRMT R0, RZ, 0x654, R0 ;  /* 0x00000654ff007816 */ /* 0x000fe20000000000 */
[C---:B------:R-:W-:Y:S02]  /*11ad0*/  IMAD R3, R21.reuse, UR5, R12 ;  /* 0x0000000515037c24 */ /* 0x040fe4000f8e020c */
[----:B------:R-:W-:Y:S01]  /*11ae0*/  IMAD.WIDE.U32 R20, R21, UR4, R8 ;  /* 0x0000000415147c25 */ /* 0x000fe2000f8e0008 */
[----:B------:R-:W-:Y:S01]  /*11af0*/  ULDC.64 UR4, c[0x0][0xa80] ;  /* 0x0002a00000047ab9 */ /* 0x000fe20000000a00 */
[----:B-1----:R1:W-:Y:S02]  /*11b00*/  SYNCS.ARRIVE.TRANS64.RED.A1T0 RZ, [R0+URZ], RZ ;  /* 0x000000ff00ff79a7 */ /* 0x0023e4000810043f */
[----:B------:R-:W-:-:S02]  /*11b10*/  IMAD.IADD R3, R21, 0x1, R3 ;  /* 0x0000000115037824 */ /* 0x000fc400078e0203 */
[C---:B------:R-:W-:Y:S02]  /*11b20*/  VIADD R44, R45.reuse, 0x40 ;  /* 0x000000402d2c7836 */ /* 0x040fe40000000000 */
[----:B------:R-:W-:Y:S01]  /*11b30*/  VIADD R47, R45, 0x20 ;  /* 0x000000202d2f7836 */ /* 0x000fe20000000000 */
[----:B-1----:R-:W-:Y:S01]  /*11b40*/  LEA R0, P0, R20, UR4, 0x1 ;  /* 0x0000000414007c11 */ /* 0x002fe2000f8008ff */
[----:B------:R-:W-:-:S03]  /*11b50*/  UMOV UR4, 0xffffffff ;  /* 0xffffffff00047882 */ /* 0x000fc60000000000 */
[----:B------:R-:W-:Y:S02]  /*11b60*/  LEA.HI.X R20, R20, UR5, R3, 0x1, P0 ;  /* 0x0000000514147c11 */ /* 0x000fe400080f0c03 */
[----:B------:R-:W-:Y:S02]  /*11b70*/  SHF.R.S32.HI R46, RZ, 0x1f, R44 ;  /* 0x0000001fff2e7819 */ /* 0x000fe4000001142c */
[----:B------:R-:W-:Y:S01]  /*11b80*/  SHF.R.S32.HI R48, RZ, 0x1f, R47 ;  /* 0x0000001fff307819 */ /* 0x000fe2000001142f */
[----:B0-----:R-:W-:Y:S06]  /*11b90*/  BRA.DIV UR4, `(.L_x_533) ;  /* 0x0000009604ec7947 */ /* 0x001fec000b800000 */
[----:B------:R0:W1:Y:S04]  /*11ba0*/  SHFL.IDX PT, R3, R20, RZ, 0x1c1f ;  /* 0x001c1fff14037589 */ /* 0x00006800000e0000 */
[----:B------:R0:W2:Y:S02]  /*11bb0*/  SHFL.IDX PT, R14, R0, RZ, 0x1c1f ;  /* 0x001c1fff000e7589 */ /* 0x0000a400000e0000 */
.L_x_707:
[----:B------:R-:W-:Y:S01]  /*11bc0*/  IMAD R21, R82, 0xc0, R10 ;  /* 0x000000c052157824 */ /* 0x000fe200078e020a */
[----:B------:R-:W-:Y:S04]  /*11bd0*/  BSSY B1, `(.L_x_534) ;  /* 0x0000010000017945 */ /* 0x000fe80003800000 */
[----:B------:R-:W-:-:S13]  /*11be0*/  ISETP.GE.AND P0, PT, R21, R76, PT ;  /* 0x0000004c1500720c */ /* 0x000fda0003f06270 */
[----:B------:R-:W-:Y:S05]  /*11bf0*/  @P0 BRA `(.L_x_535) ;  /* 0x0000000000340947 */ /* 0x000fea0003800000 */
[----:B------:R-:W-:Y:S02]  /*11c00*/  ULDC UR4, c[0x0][0xac8] ;  /* 0x0002b20000047ab9 */ /* 0x000fe40000000800 */
[----:B------:R-:W-:Y:S02]  /*11c10*/  ISETP.GE.AND P0, PT, R45, UR4, PT ;  /* 0x000000042d007c0c */ /* 0x000fe4000bf06270 */
[----:B------:R-:W-:Y:S02]  /*11c20*/  ISETP.GE.AND P1, PT, R47, UR4, PT ;  /* 0x000000042f007c0c */ /* 0x000fe4000bf26270 */
[----:B------:R-:W-:-:S09]  /*11c30*/  ISETP.GE.AND P2, PT, R44, UR4, PT ;  /* 0x000000042c007c0c */ /* 0x000fd2000bf46270 */
[-C--:B-1----:R-:W-:Y:S02]  /*11c40*/  @!P0 MOV R15, R3.reuse ;  /* 0x00000003000f8202 */ /* 0x082fe40000000f00 */
[-C--:B--2---:R-:W-:Y:S02]  /*11c50*/  @!P1 LEA R10, P3, R47, R14.reuse, 0x1 ;  /* 0x0000000e2f0a9211 */ /* 0x084fe400078608ff */
[C---:B------:R-:W-:Y:S01]  /*11c60*/  @!P2 LEA R8, P4, R44.reuse, R14, 0x1 ;  /* 0x0000000e2c08a211 */ /* 0x040fe200078808ff */
[----:B------:R-:W-:Y:S01]  /*11c70*/  @!P0 IMAD.WIDE R12, R45, 0x2, R14 ;  /* 0x000000022d0c8825 */ /* 0x000fe200078e020e */
[-C--:B------:R-:W-:Y:S02]  /*11c80*/  @!P1 LEA.HI.X R11, R47, R3.reuse, R48, 0x1, P3 ;  /* 0x000000032f0b9211 */ /* 0x080fe400018f0c30 */
[----:B------:R-:W-:Y:S02]  /*11c90*/  @!P2 LEA.HI.X R9, R44, R3, R46, 0x1, P4 ;  /* 0x000000032c09a211 */ /* 0x000fe400020f0c2e */
[----:B-----5:R3:W-:Y:S04]  /*11ca0*/  @!P0 ST.E.128 desc[UR42][R12.64], R4 ;  /* 0x000000040c008985 */ /* 0x0207e8000c101d2a */
[----:B------:R3:W-:Y:S04]  /*11cb0*/  @!P1 ST.E.128 desc[UR42][R10.64], R28 ;  /* 0x0000001c0a009985 */ /* 0x0007e8000c101d2a */
[----:B------:R3:W-:Y:S02]  /*11cc0*/  @!P2 ST.E.128 desc[UR42][R8.64], R36 ;  /* 0x000000240800a985 */ /* 0x0007e4000c101d2a */
.L_x_535:
[----:B------:R-:W-:Y:S05]  /*11cd0*/  BSYNC B1 ;  /* 0x0000000000017941 */ /* 0x000fea0003800000 */
.L_x_534:
[----:B------:R-:W-:-:S03]  /*11ce0*/  UMOV UR4, 0xffffffff ;  /* 0xffffffff00047882 */ /* 0x000fc60000000000 */
[----:B------:R-:W-:Y:S05]  /*11cf0*/  BRA.DIV UR4, `(.L_x_536) ;  /* 0x0000009604c87947 */ /* 0x000fea000b800000 */
[----:B-1----:R1:W4:Y:S04]  /*11d00*/  SHFL.IDX PT, R3, R20, 0x1, 0x1c1f ;  /* 0x003c1f0014037f89 */ /* 0x00232800000e0000 */
[----:B--2---:R1:W2:Y:S02]  /*11d10*/  SHFL.IDX PT, R14, R0, 0x1, 0x1c1f ;  /* 0x003c1f00000e7f89 */ /* 0x0042a400000e0000 */
.L_x_711:
[----:B---3-5:R-:W-:-:S05]  /*11d20*/  VIADD R5, R21, 0x60 ;  /* 0x0000006015057836 */ /* 0x028fca0000000000 */
[----:B------:R-:W-:-:S13]  /*11d30*/  ISETP.GE.AND P0, PT, R5, R76, PT ;  /* 0x0000004c0500720c */ /* 0x000fda0003f06270 */
[----:B------:R-:W-:Y:S05]  /*11d40*/  @P0 BRA `(.L_x_537) ;  /* 0x0000001800440947 */ /* 0x000fea0003800000 */
[----:B------:R-:W-:Y:S02]  /*11d50*/  ULDC UR4, c[0x0][0xac8] ;  /* 0x0002b20000047ab9 */ /* 0x000fe40000000800 */
[----:B------:R-:W-:Y:S02]  /*11d60*/  ISETP.GE.AND P1, PT, R45, UR4, PT ;  /* 0x000000042d007c0c */ /* 0x000fe4000bf26270 */
[----:B------:R-:W-:-:S11]  /*11d70*/  ISETP.GE.AND P2, PT, R47, UR4, PT ;  /* 0x000000042f007c0c */ /* 0x000fd6000bf46270 */
[----:B----4-:R-:W-:Y:S02]  /*11d80*/  @!P1 IMAD.MOV.U32 R15, RZ, RZ, R3 ;  /* 0x000000ffff0f9224 */ /* 0x010fe400078e0003 */
[----:B--2---:R-:W-:Y:S01]  /*11d90*/  @!P2 LEA R6, P0, R47, R14, 0x1 ;  /* 0x0000000e2f06a211 */ /* 0x004fe200078008ff */
[----:B------:R-:W-:-:S03]  /*11da0*/  @!P1 IMAD.WIDE R4, R45, 0x2, R14 ;  /* 0x000000022d049825 */ /* 0x000fc600078e020e */
[----:B------:R-:W-:Y:S02]  /*11db0*/  @!P2 LEA.HI.X R7, R47, R3, R48, 0x1, P0 ;  /* 0x000000032f07a211 */ /* 0x000fe400000f0c30 */
[----:B------:R-:W-:Y:S01]  /*11dc0*/  ISETP.GE.AND P0, PT, R44, UR4, PT ;  /* 0x000000042c007c0c */ /* 0x000fe2000bf06270 */
[----:B------:R2:W-:Y:S04]  /*11dd0*/  @!P1 ST.E.128 desc[UR42][R4.64], R24 ;  /* 0x0000001804009985 */ /* 0x0005e8000c101d2a */
[----:B------:R2:W-:Y:S08]  /*11de0*/  @!P2 ST.E.128 desc[UR42][R6.64], R32 ;  /* 0x000000200600a985 */ /* 0x0005f0000c101d2a */
[----:B------:R-:W-:Y:S05]  /*11df0*/  @P0 BRA `(.L_x_537) ;  /* 0x0000001800180947 */ /* 0x000fea0003800000 */
[----:B------:R-:W-:-:S04]  /*11e00*/  LEA R14, P0, R44, R14, 0x1 ;  /* 0x0000000e2c0e7211 */ /* 0x000fc800078008ff */
[----:B------:R-:W-:-:S05]  /*11e10*/  LEA.HI.X R15, R44, R3, R46, 0x1, P0 ;  /* 0x000000032c0f7211 */ /* 0x000fca00000f0c2e */
[----:B------:R3:W-:Y:S01]  /*11e20*/  ST.E.128 desc[UR42][R14.64], R40 ;  /* 0x000000280e007985 */ /* 0x0007e2000c101d2a */
[----:B------:R-:W-:Y:S05]  /*11e30*/  BRA `(.L_x_537) ;  /* 0x0000001800087947 */ /* 0x000fea0003800000 */
.L_x_532:
[----:B------:R-:W-:Y:S01]  /*11e40*/  ULDC.64 UR4, c[0x0][0xb08] ;  /* 0x0002c20000047ab9 */ /* 0x000fe20000000a00 */
[----:B0-----:R-:W0:Y:S01]  /*11e50*/  @P1 LDC R11, c[0x0][0xbec] ;  /* 0x0002fb00ff0b1b82 */ /* 0x001e220000000800 */
[----:B------:R-:W-:Y:S02]  /*11e60*/  IMAD R77, R77, UR4, RZ ;  /* 0x000000044d4d7c24 */ /* 0x000fe4000f8e02ff */
[----:B------:R-:W-:-:S04]  /*11e70*/  IMAD.WIDE.U32 R4, R0, UR4, RZ ;  /* 0x0000000400047c25 */ /* 0x000fc8000f8e00ff */
[----:B------:R-:W-:Y:S01]  /*11e80*/  IMAD R77, R0, UR5, R77 ;  /* 0x00000005004d7c24 */ /* 0x000fe2000f8e024d */
[----:B------:R-:W1:Y:S01]  /*11e90*/  @P1 LDC R8, c[0x0][0xbf0] ;  /* 0x0002fc00ff081b82 */ /* 0x000e620000000800 */
[----:B------:R-:W-:Y:S01]  /*11ea0*/  ULDC.64 UR4, c[0x0][0xb38] ;  /* 0x0002ce0000047ab9 */ /* 0x000fe20000000a00 */
[----:B------:R-:W-:Y:S01]  /*11eb0*/  SHF.R.S32.HI R0, RZ, 0x1f, R3 ;  /* 0x0000001fff007819 */ /* 0x000fe20000011403 */
[----:B------:R-:W-:Y:S02]  /*11ec0*/  IMAD.IADD R5, R5, 0x1, R77 ;  /* 0x0000000105057824 */ /* 0x000fe400078e024d */
[----:B------:R-:W-:-:S04]  /*11ed0*/  IMAD.WIDE.U32 R4, R137, UR4, R4 ;  /* 0x0000000489047c25 */ /* 0x000fc8000f8e0004 */
[----:B------:R-:W-:Y:S01]  /*11ee0*/  IMAD R5, R137, UR5, R5 ;  /* 0x0000000589057c24 */ /* 0x000fe2000f8e0205 */
[----:B------:R-:W-:Y:S02]  /*11ef0*/  ULDC.64 UR4, c[0x0][0xb40] ;  /* 0x0002d00000047ab9 */ /* 0x000fe40000000a00 */
[----:B------:R-:W-:Y:S02]  /*11f00*/  IMAD R0, R0, UR4, RZ ;  /* 0x0000000400007c24 */ /* 0x000fe4000f8e02ff */
[----:B------:R-:W-:-:S04]  /*11f10*/  IMAD.WIDE.U32 R4, R3, UR4, R4 ;  /* 0x0000000403047c25 */ /* 0x000fc8000f8e0004 */
[----:B------:R-:W-:Y:S01]  /*11f20*/  IMAD R9, R3, UR5, R0 ;  /* 0x0000000503097c24 */ /* 0x000fe2000f8e0200 */
[----:B------:R-:W-:Y:S01]  /*11f30*/  ULDC.64 UR4, c[0x0][0xb48] ;  /* 0x0002d20000047ab9 */ /* 0x000fe20000000a00 */
[----:B0-----:R-:W-:-:S04]  /*11f40*/  @P1 IMAD.HI.U32 R11, R26, R11, RZ ;  /* 0x0000000b1a0b1227 */ /* 0x001fc800078e00ff */
[----:B------:R-:W-:Y:S02]  /*11f50*/  IMAD.IADD R5, R5, 0x1, R9 ;  /* 0x0000000105057824 */ /* 0x000fe400078e0209 */
[----:B------:R-:W-:Y:S01]  /*11f60*/  IMAD.MOV.U32 R3, RZ, RZ, R26 ;  /* 0x000000ffff037224 */ /* 0x000fe200078e001a */
[----:B-1----:R-:W-:Y:S01]  /*11f70*/  @P1 SHF.R.U32.HI R3, RZ, R8, R11 ;  /* 0x00000008ff031219 */ /* 0x002fe2000001160b */
[----:B------:R-:W-:-:S03]  /*11f80*/  IMAD.WIDE.U32 R4, R80, UR4, R4 ;  /* 0x0000000450047c25 */ /* 0x000fc6000f8e0004 */
[----:B------:R-:W-:Y:S01]  /*11f90*/  SHF.R.S32.HI R0, RZ, 0x1f, R3 ;  /* 0x0000001fff007819 */ /* 0x000fe20000011403 */
[----:B------:R-:W-:Y:S01]  /*11fa0*/  IMAD R5, R80, UR5, R5 ;  /* 0x0000000550057c24 */ /* 0x000fe2000f8e0205 */
[C---:B------:R-:W-:Y:S01]  /*11fb0*/  IADD3 R9, -R3.reuse, RZ, RZ ;  /* 0x000000ff03097210 */ /* 0x040fe20007ffe1ff */
[----:B------:R-:W-:Y:S01]  /*11fc0*/  ULDC.64 UR4, c[0x0][0xb30] ;  /* 0x0002cc0000047ab9 */ /* 0x000fe20000000a00 */
[----:B------:R-:W-:Y:S02]  /*11fd0*/  VIADD R8, R2, 0x2d820 ;  /* 0x0002d82002087836 */ /* 0x000fe40000000000 */
[----:B------:R-:W-:Y:S02]  /*11fe0*/  IMAD R0, R0, UR4, RZ ;  /* 0x0000000400007c24 */ /* 0x000fe4000f8e02ff */
[----:B------:R-:W-:Y:S01]  /*11ff0*/  IMAD R9, R78, R9, R26 ;  /* 0x000000094e097224 */ /* 0x000fe200078e021a */
[----:B------:R-:W-:Y:S01]  /*12000*/  PRMT R8, RZ, 0x654, R8 ;  /* 0x00000654ff087816 */ /* 0x000fe20000000008 */
[----:B------:R-:W-:-:S02]  /*12010*/  IMAD R11, R3, UR5, R0 ;  /* 0x00000005030b7c24 */ /* 0x000fc4000f8e0200 */
[----:B------:R-:W-:Y:S01]  /*12020*/  IMAD.WIDE.U32 R4, R3, UR4, R4 ;  /* 0x0000000403047c25 */ /* 0x000fe2000f8e0004 */
[----:B------:R-:W-:Y:S01]  /*12030*/  SHF.R.S32.HI R0, RZ, 0x1f, R9 ;  /* 0x0000001fff007819 */ /* 0x000fe20000011409 */
[----:B------:R-:W-:Y:S01]  /*12040*/  ULDC.64 UR4, c[0x0][0xb28] ;  /* 0x0002ca0000047ab9 */ /* 0x000fe20000000a00 */
[----:B------:R0:W-:Y:S01]  /*12050*/  SYNCS.ARRIVE.TRANS64.RED.A1T0 RZ, [R8+URZ], RZ ;  /* 0x000000ff08ff79a7 */ /* 0x0001e2000810043f */
[----:B------:R-:W-:Y:S02]  /*12060*/  IMAD.IADD R5, R5, 0x1, R11 ;  /* 0x0000000105057824 */ /* 0x000fe400078e020b */
[----:B------:R-:W-:Y:S02]  /*12070*/  IMAD R0, R0, UR4, RZ ;  /* 0x0000000400007c24 */ /* 0x000fe4000f8e02ff */
[----:B------:R-:W-:-:S04]  /*12080*/  IMAD.WIDE.U32 R4, R9, UR4, R4 ;  /* 0x0000000409047c25 */ /* 0x000fc8000f8e0004 */
[----:B------:R-:W-:Y:S01]  /*12090*/  IMAD R3, R9, UR5, R0 ;  /* 0x0000000509037c24 */ /* 0x000fe2000f8e0200 */
[----:B------:R-:W-:Y:S02]  /*120a0*/  ULDC.64 UR4, c[0x0][0xb00] ;  /* 0x0002c00000047ab9 */ /* 0x000fe40000000a00 */
[----:B------:R-:W-:Y:S01]  /*120b0*/  LEA R0, P0, R4, UR4, 0x2 ;  /* 0x0000000404007c11 */ /* 0x000fe2000f8010ff */
[----:B------:R-:W-:Y:S01]  /*120c0*/  IMAD.IADD R3, R5, 0x1, R3 ;  /* 0x0000000105037824 */ /* 0x000fe200078e0203 */
[----:B------:R-:W-:-:S04]  /*120d0*/  UMOV UR4, 0xffffffff ;  /* 0xffffffff00047882 */ /* 0x000fc80000000000 */
[----:B------:R-:W-:Y:S01]  /*120e0*/  LEA.HI.X R26, R4, UR5, R3, 0x2, P0 ;  /* 0x00000005041a7c11 */ /* 0x000fe200080f1403 */
[----:B0-----:R-:W-:Y:S06]  /*120f0*/  BRA.DIV UR4, `(.L_x_538) ;  /* 0x0000009604107947 */ /* 0x001fec000b800000 */
[----:B------:R0:W1:Y:S04]  /*12100*/  SHFL.IDX PT, R3, R26, RZ, 0x1c1f ;  /* 0x001c1fff1a037589 */ /* 0x00006800000e0000 */
[----:B------:R0:W2:Y:S02]  /*12110*/  SHFL.IDX PT, R14, R0, RZ, 0x1c1f ;  /* 0x001c1fff000e7589 */ /* 0x0000a400000e0000 */
.L_x_714:
[----:B------:R-:W-:Y:S01]  /*12120*/  ISETP.GE.AND P0, PT, R25, R76, PT ;  /* 0x0000004c1900720c */ /* 0x000fe20003f06270 */
[----:B------:R-:W-:-:S12]  /*12130*/  BSSY B1, `(.L_x_539) ;  /* 0x000004b000017945 */ /* 0x000fd80003800000 */
[----:B------:R-:W-:Y:S05]  /*12140*/  @P0 BRA `(.L_x_540) ;  /* 0x0000000400240947 */ /* 0x000fea0003800000 */
[----:B------:R-:W3:Y:S01]  /*12150*/  LDL R13, [R1+0x70] ;  /* 0x00007000010d7983 */ /* 0x000ee20000100800 */
[----:B------:R-:W-:-:S03]  /*12160*/  ULDC UR4, c[0x0][0xac8] ;  /* 0x0002b20000047ab9 */ /* 0x000fc60000000800 */
[----:B------:R-:W4:Y:S04]  /*12170*/  LDL R83, [R1+0x98] ;  /* 0x0000980001537983 */ /* 0x000f280000100800 */
[----:B------:R-:W5:Y:S04]  /*12180*/  LDL R81, [R1+0x94] ;  /* 0x0000940001517983 */ /* 0x000f680000100800 */
[----:B------:R-:W2:Y:S04]  /*12190*/  LDL R79, [R1+0x90] ;  /* 0x00009000014f7983 */ /* 0x000ea80000100800 */
        /* <DEDUP_REMOVED lines=15> */
[----:B------:R-:W2:Y:S01]  /*12290*/  LDL R11, [R1+0xa8] ;  /* 0x0000a800010b7983 */ /* 0x000ea20000100800 */
[----:B---3--:R-:W-:-:S02]  /*122a0*/  ISETP.GE.AND P2, PT, R13, UR4, PT ;  /* 0x000000040d007c0c */ /* 0x008fc4000bf46270 */
[----:B----4-:R-:W-:Y:S02]  /*122b0*/  ISETP.GE.AND P3, PT, R83, UR4, PT ;  /* 0x0000000453007c0c */ /* 0x010fe4000bf66270 */
[----:B-----5:R-:W-:-:S09]  /*122c0*/  ISETP.GE.AND P0, PT, R81, UR4, PT ;  /* 0x0000000451007c0c */ /* 0x020fd2000bf06270 */
[----:B--2---:R-:W-:Y:S02]  /*122d0*/  @!P2 IMAD.MOV.U32 R4, RZ, RZ, R14 ;  /* 0x000000ffff04a224 */ /* 0x004fe400078e000e */
[----:B-1----:R-:W-:Y:S01]  /*122e0*/  @!P2 IMAD.MOV.U32 R5, RZ, RZ, R3 ;  /* 0x000000ffff05a224 */ /* 0x002fe200078e0003 */
[----:B------:R-:W-:Y:S01]  /*122f0*/  ISETP.GE.AND P1, PT, R79, UR4, PT ;  /* 0x000000044f007c0c */ /* 0x000fe2000bf26270 */
[----:B------:R-:W-:Y:S01]  /*12300*/  @!P2 IMAD.WIDE R4, R13, 0x4, R4 ;  /* 0x000000040d04a825 */ /* 0x000fe200078e0204 */
[----:B------:R-:W-:-:S04]  /*12310*/  @!P3 LEA R8, P4, R83, R14, 0x2 ;  /* 0x0000000e5308b211 */ /* 0x000fc800078810ff */
[----:B------:R1:W-:Y:S01]  /*12320*/  @!P2 ST.E.64 desc[UR42][R4.64], R6 ;  /* 0x000000060400a985 */ /* 0x0003e2000c101b2a */
[----:B------:R-:W-:Y:S02]  /*12330*/  ISETP.GE.AND P2, PT, R77, UR4, PT ;  /* 0x000000044d007c0c */ /* 0x000fe4000bf46270 */
[----:B------:R-:W-:-:S05]  /*12340*/  @!P3 LEA.HI.X R9, R83, R3, R84, 0x2, P4 ;  /* 0x000000035309b211 */ /* 0x000fca00020f1454 */
[----:B------:R-:W-:Y:S01]  /*12350*/  @!P3 ST.E.64 desc[UR42][R8.64], R20 ;  /* 0x000000140800b985 */ /* 0x000fe2000c101b2a */
[----:B-1----:R-:W-:-:S04]  /*12360*/  @!P0 LEA R4, P5, R81, R14, 0x2 ;  /* 0x0000000e51048211 */ /* 0x002fc800078a10ff */
[-C--:B------:R-:W-:Y:S02]  /*12370*/  @!P0 LEA.HI.X R5, R81, R3.reuse, R82, 0x2, P5 ;  /* 0x0000000351058211 */ /* 0x080fe400028f1452 */
[----:B------:R-:W-:Y:S02]  /*12380*/  ISETP.GE.AND P3, PT, R74, UR4, PT ;  /* 0x000000044a007c0c */ /* 0x000fe4000bf66270 */
[C---:B------:R-:W-:Y:S01]  /*12390*/  @!P1 LEA R6, P4, R79.reuse, R14, 0x2 ;  /* 0x0000000e4f069211 */ /* 0x040fe200078810ff */
[----:B------:R1:W-:Y:S01]  /*123a0*/  @!P0 ST.E.64 desc[UR42][R4.64], R32 ;  /* 0x0000002004008985 */ /* 0x0003e2000c101b2a */
[----:B------:R-:W-:Y:S02]  /*123b0*/  ISETP.GE.AND P0, PT, R30, UR4, PT ;  /* 0x000000041e007c0c */ /* 0x000fe4000bf06270 */
[----:B------:R-:W-:-:S05]  /*123c0*/  @!P1 LEA.HI.X R7, R79, R3, R80, 0x2, P4 ;  /* 0x000000034f079211 */ /* 0x000fca00020f1450 */
[----:B------:R2:W-:Y:S01]  /*123d0*/  @!P1 ST.E.64 desc[UR42][R6.64], R34 ;  /* 0x0000002206009985 */ /* 0x0005e2000c101b2a */
[----:B-1----:R-:W-:-:S04]  /*123e0*/  @!P2 LEA R4, P5, R77, R14, 0x2 ;  /* 0x0000000e4d04a211 */ /* 0x002fc800078a10ff */
[-C--:B------:R-:W-:Y:S02]  /*123f0*/  @!P2 LEA.HI.X R5, R77, R3.reuse, R78, 0x2, P5 ;  /* 0x000000034d05a211 */ /* 0x080fe400028f144e */
[----:B------:R-:W-:Y:S02]  /*12400*/  ISETP.GE.AND P1, PT, R28, UR4, PT ;  /* 0x000000041c007c0c */ /* 0x000fe4000bf26270 */
[----:B--2---:R-:W-:Y:S01]  /*12410*/  @!P3 LEA R6, P5, R74, R14, 0x2 ;  /* 0x0000000e4a06b211 */ /* 0x004fe200078a10ff */
[----:B------:R1:W-:Y:S01]  /*12420*/  @!P2 ST.E.64 desc[UR42][R4.64], R36 ;  /* 0x000000240400a985 */ /* 0x0003e2000c101b2a */
[----:B------:R-:W-:Y:S02]  /*12430*/  ISETP.GE.AND P2, PT, R12, UR4, PT ;  /* 0x000000040c007c0c */ /* 0x000fe4000bf46270 */
[----:B------:R-:W-:Y:S02]  /*12440*/  @!P3 LEA.HI.X R7, R74, R3, R75, 0x2, P5 ;  /* 0x000000034a07b211 */ /* 0x000fe400028f144b */
[----:B------:R-:W-:-:S03]  /*12450*/  ISETP.GE.AND P5, PT, R10, UR4, PT ;  /* 0x000000040a007c0c */ /* 0x000fc6000bfa6270 */
[----:B------:R2:W-:Y:S01]  /*12460*/  @!P3 ST.E.64 desc[UR42][R6.64], R38 ;  /* 0x000000260600b985 */ /* 0x0005e2000c101b2a */
[----:B-1----:R-:W-:-:S04]  /*12470*/  @!P0 LEA R4, P4, R30, R14, 0x2 ;  /* 0x0000000e1e048211 */ /* 0x002fc800078810ff */
[-C--:B------:R-:W-:Y:S02]  /*12480*/  @!P0 LEA.HI.X R5, R30, R3.reuse, R31, 0x2, P4 ;  /* 0x000000031e058211 */ /* 0x080fe400020f141f */
[----:B------:R-:W-:Y:S02]  /*12490*/  ISETP.GE.AND P3, PT, R15, UR4, PT ;  /* 0x000000040f007c0c */ /* 0x000fe4000bf66270 */
[C---:B--2---:R-:W-:Y:S01]  /*124a0*/  @!P1 LEA R6, P4, R28.reuse, R14, 0x2 ;  /* 0x0000000e1c069211 */ /* 0x044fe200078810ff */
[----:B------:R1:W-:Y:S01]  /*124b0*/  @!P0 ST.E.64 desc[UR42][R4.64], R40 ;  /* 0x0000002804008985 */ /* 0x0003e2000c101b2a */
[----:B------:R-:W-:Y:S02]  /*124c0*/  IADD3 R13, R13, 0x58, RZ ;  /* 0x000000580d0d7810 */ /* 0x000fe40007ffe0ff */
[----:B------:R-:W-:Y:S02]  /*124d0*/  @!P1 LEA.HI.X R7, R28, R3, R29, 0x2, P4 ;  /* 0x000000031c079211 */ /* 0x000fe400020f141d */
[----:B------:R-:W-:-:S02]  /*124e0*/  ISETP.GE.AND P4, PT, R13, UR4, PT ;  /* 0x000000040d007c0c */ /* 0x000fc4000bf86270 */
[----:B-1----:R-:W-:-:S04]  /*124f0*/  @!P2 LEA R4, P0, R12, R14, 0x2 ;  /* 0x0000000e0c04a211 */ /* 0x002fc800078010ff */
[-C--:B------:R-:W-:Y:S02]  /*12500*/  @!P2 LEA.HI.X R5, R12, R3.reuse, R27, 0x2, P0 ;  /* 0x000000030c05a211 */ /* 0x080fe400000f141b */
[CC--:B------:R-:W-:Y:S02]  /*12510*/  @!P5 LEA R8, P0, R10.reuse, R14.reuse, 0x2 ;  /* 0x0000000e0a08d211 */ /* 0x0c0fe400078010ff */
[----:B------:R-:W-:Y:S02]  /*12520*/  SHF.R.S32.HI R12, RZ, 0x1f, R15 ;  /* 0x0000001fff0c7819 */ /* 0x000fe4000001140f */
[----:B------:R-:W-:Y:S02]  /*12530*/  @!P5 LEA.HI.X R9, R10, R3, R11, 0x2, P0 ;  /* 0x000000030a09d211 */ /* 0x000fe400000f140b */
[----:B------:R-:W-:Y:S02]  /*12540*/  @!P3 LEA R10, P0, R15, R14, 0x2 ;  /* 0x0000000e0f0ab211 */ /* 0x000fe400078010ff */
[----:B------:R-:W-:-:S02]  /*12550*/  SHF.R.S32.HI R20, RZ, 0x1f, R13 ;  /* 0x0000001fff147819 */ /* 0x000fc4000001140d */
[-C--:B------:R-:W-:Y:S02]  /*12560*/  @!P3 LEA.HI.X R11, R15, R3.reuse, R12, 0x2, P0 ;  /* 0x000000030f0bb211 */ /* 0x080fe400000f140c */
[C---:B------:R-:W-:Y:S01]  /*12570*/  @!P4 LEA R12, P0, R13.reuse, R14, 0x2 ;  /* 0x0000000e0d0cc211 */ /* 0x040fe200078010ff */
[----:B------:R3:W-:Y:S03]  /*12580*/  @!P1 ST.E.64 desc[UR42][R6.64], R42 ;  /* 0x0000002a06009985 */ /* 0x0007e6000c101b2a */
[----:B------:R-:W-:Y:S01]  /*12590*/  @!P4 LEA.HI.X R13, R13, R3, R20, 0x2, P0 ;  /* 0x000000030d0dc211 */ /* 0x000fe200000f1414 */
[----:B------:R3:W-:Y:S04]  /*125a0*/  @!P2 ST.E.64 desc[UR42][R4.64], R44 ;  /* 0x0000002c0400a985 */ /* 0x0007e8000c101b2a */
[----:B------:R3:W-:Y:S04]  /*125b0*/  @!P5 ST.E.64 desc[UR42][R8.64], R46 ;  /* 0x0000002e0800d985 */ /* 0x0007e8000c101b2a */
[----:B------:R3:W-:Y:S04]  /*125c0*/  @!P3 ST.E.64 desc[UR42][R10.64], R48 ;  /* 0x000000300a00b985 */ /* 0x0007e8000c101b2a */
[----:B------:R3:W-:Y:S02]  /*125d0*/  @!P4 ST.E.64 desc[UR42][R12.64], R50 ;  /* 0x000000320c00c985 */ /* 0x0007e4000c101b2a */
.L_x_540:
[----:B------:R-:W-:Y:S05]  /*125e0*/  BSYNC B1 ;  /* 0x0000000000017941 */ /* 0x000fea0003800000 */
.L_x_539:
[----:B------:R-:W-:-:S03]  /*125f0*/  UMOV UR4, 0xffffffff ;  /* 0xffffffff00047882 */ /* 0x000fc60000000000 */
[----:B------:R-:W-:Y:S05]  /*12600*/  BRA.DIV UR4, `(.L_x_541) ;  /* 0x0000009204007947 */ /* 0x000fea000b800000 */
[----:B-1----:R1:W4:Y:S04]  /*12610*/  SHFL.IDX PT, R3, R26, 0x1, 0x1c1f ;  /* 0x003c1f001a037f89 */ /* 0x00232800000e0000 */
[----:B--2---:R1:W2:Y:S02]  /*12620*/  SHFL.IDX PT, R14, R0, 0x1, 0x1c1f ;  /* 0x003c1f00000e7f89 */ /* 0x0042a400000e0000 */
.L_x_718:
[----:B------:R-:W-:-:S13]  /*12630*/  ISETP.GE.AND P0, PT, R24, R76, PT ;  /* 0x0000004c1800720c */ /* 0x000fda0003f06270 */
[----:B------:R-:W-:Y:S05]  /*12640*/  @P0 BRA `(.L_x_537) ;  /* 0x0000001000040947 */ /* 0x000fea0003800000 */
[----:B------:R-:W5:Y:S01]  /*12650*/  LDL R25, [R1+0x70] ;  /* 0x0000700001197983 */ /* 0x000f620000100800 */
[----:B------:R-:W-:-:S03]  /*12660*/  ULDC UR4, c[0x0][0xac8] ;  /* 0x0002b20000047ab9 */ /* 0x000fc60000000800 */
[----:B---3--:R-:W3:Y:S04]  /*12670*/  LDL R12, [R1+0x98] ;  /* 0x00009800010c7983 */ /* 0x008ee80000100800 */
[----:B------:R-:W4:Y:S04]  /*12680*/  LDL R10, [R1+0x94] ;  /* 0x00009400010a7983 */ /* 0x000f280000100800 */
[----:B------:R-:W2:Y:S04]  /*12690*/  LDL R36, [R1+0x90] ;  /* 0x0000900001247983 */ /* 0x000ea80000100800 */
[----:B------:R-:W2:Y:S04]  /*126a0*/  LDL R13, [R1+0xc8] ;  /* 0x0000c800010d7983 */ /* 0x000ea80000100800 */
[----:B------:R-:W2:Y:S04]  /*126b0*/  LDL R34, [R1+0x8c] ;  /* 0x00008c0001227983 */ /* 0x000ea80000100800 */
[----:B------:R-:W2:Y:S04]  /*126c0*/  LDL R32, [R1+0x88] ;  /* 0x0000880001207983 */ /* 0x000ea80000100800 */
[----:B------:R-:W2:Y:S04]  /*126d0*/  LDL R11, [R1+0xc4] ;  /* 0x0000c400010b7983 */ /* 0x000ea80000100800 */
[----:B01----:R-:W2:Y:S04]  /*126e0*/  LDL R0, [R1+0x84] ;  /* 0x0000840001007983 */ /* 0x003ea80000100800 */
        /* <DEDUP_REMOVED lines=11> */
[----:B-----5:R-:W-:-:S02]  /*127a0*/  ISETP.GE.AND P3, PT, R25, UR4, PT ;  /* 0x0000000419007c0c */ /* 0x020fc4000bf66270 */
[----:B---3--:R-:W-:Y:S02]  /*127b0*/  ISETP.GE.AND P4, PT, R12, UR4, PT ;  /* 0x000000040c007c0c */ /* 0x008fe4000bf86270 */
[----:B----4-:R-:W-:-:S09]  /*127c0*/  ISETP.GE.AND P1, PT, R10, UR4, PT ;  /* 0x000000040a007c0c */ /* 0x010fd2000bf26270 */
[----:B------:R-:W-:Y:S01]  /*127d0*/  @!P3 IMAD.MOV.U32 R15, RZ, RZ, R3 ;  /* 0x000000ffff0fb224 */ /* 0x000fe200078e0003 */
[----:B--2---:R-:W-:Y:S01]  /*127e0*/  ISETP.GE.AND P2, PT, R36, UR4, PT ;  /* 0x0000000424007c0c */ /* 0x004fe2000bf46270 */
[----:B------:R-:W-:Y:S01]  /*127f0*/  @!P3 IMAD.WIDE R4, R25, 0x4, R14 ;  /* 0x000000041904b825 */ /* 0x000fe200078e020e */
[-C--:B------:R-:W-:Y:S02]  /*12800*/  @!P4 LEA R6, P0, R12, R14.reuse, 0x2 ;  /* 0x0000000e0c06c211 */ /* 0x080fe400078010ff */
[----:B------:R-:W-:Y:S02]  /*12810*/  @!P1 LEA R8, P5, R10, R14, 0x2 ;  /* 0x0000000e0a089211 */ /* 0x000fe400078a10ff */
[----:B------:R0:W-:Y:S01]  /*12820*/  @!P3 ST.E.64 desc[UR42][R4.64], R52 ;  /* 0x000000340400b985 */ /* 0x0001e2000c101b2a */
[----:B------:R-:W-:Y:S02]  /*12830*/  ISETP.GE.AND P3, PT, R34, UR4, PT ;  /* 0x0000000422007c0c */ /* 0x000fe4000bf66270 */
[----:B------:R-:W-:-:S02]  /*12840*/  @!P4 LEA.HI.X R7, R12, R3, R13, 0x2, P0 ;  /* 0x000000030c07c211 */ /* 0x000fc400000f140d */
[----:B------:R-:W-:Y:S02]  /*12850*/  ISETP.GE.AND P0, PT, R32, UR4, PT ;  /* 0x0000000420007c0c */ /* 0x000fe4000bf06270 */
[----:B------:R-:W-:Y:S01]  /*12860*/  @!P1 LEA.HI.X R9, R10, R3, R11, 0x2, P5 ;  /* 0x000000030a099211 */ /* 0x000fe200028f140b */
[----:B------:R1:W-:Y:S01]  /*12870*/  @!P4 ST.E.64 desc[UR42][R6.64], R54 ;  /* 0x000000360600c985 */ /* 0x0003e2000c101b2a */
[----:B------:R-:W-:-:S03]  /*12880*/  @!P2 LEA R10, P4, R36, R14, 0x2 ;  /* 0x0000000e240aa211 */ /* 0x000fc600078810ff */
[----:B------:R2:W-:Y:S01]  /*12890*/  @!P1 ST.E.64 desc[UR42][R8.64], R56 ;  /* 0x0000003808009985 */ /* 0x0005e2000c101b2a */
[----:B------:R-:W-:Y:S02]  /*128a0*/  ISETP.GE.AND P1, PT, R0, UR4, PT ;  /* 0x0000000400007c0c */ /* 0x000fe4000bf26270 */
[-C--:B------:R-:W-:Y:S02]  /*128b0*/  @!P2 LEA.HI.X R11, R36, R3.reuse, R37, 0x2, P4 ;  /* 0x00000003240ba211 */ /* 0x080fe400020f1425 */
[-C--:B------:R-:W-:Y:S02]  /*128c0*/  @!P3 LEA R12, P5, R34, R14.reuse, 0x2 ;  /* 0x0000000e220cb211 */ /* 0x080fe400078a10ff */
[----:B0-----:R-:W-:Y:S01]  /*128d0*/  @!P0 LEA R4, P4, R32, R14, 0x2 ;  /* 0x0000000e20048211 */ /* 0x001fe200078810ff */
[----:B------:R0:W-:Y:S01]  /*128e0*/  @!P2 ST.E.64 desc[UR42][R10.64], R58 ;  /* 0x0000003a0a00a985 */ /* 0x0001e2000c101b2a */
[----:B------:R-:W-:Y:S02]  /*128f0*/  @!P3 LEA.HI.X R13, R34, R3, R35, 0x2, P5 ;  /* 0x00000003220db211 */ /* 0x000fe400028f1423 */
[----:B------:R-:W-:-:S02]  /*12900*/  ISETP.GE.AND P2, PT, R29, UR4, PT ;  /* 0x000000041d007c0c */ /* 0x000fc4000bf46270 */
[----:B------:R-:W-:Y:S01]  /*12910*/  @!P0 LEA.HI.X R5, R32, R3, R33, 0x2, P4 ;  /* 0x0000000320058211 */ /* 0x000fe200020f1421 */
[----:B------:R3:W-:Y:S01]  /*12920*/  @!P3 ST.E.64 desc[UR42][R12.64], R60 ;  /* 0x0000003c0c00b985 */ /* 0x0007e2000c101b2a */
[----:B------:R-:W-:-:S03]  /*12930*/  ISETP.GE.AND P4, PT, R20, UR4, PT ;  /* 0x0000000414007c0c */ /* 0x000fc6000bf86270 */
[----:B------:R4:W-:Y:S01]  /*12940*/  @!P0 ST.E.64 desc[UR42][R4.64], R62 ;  /* 0x0000003e04008985 */ /* 0x0009e2000c101b2a */
[-C--:B-1----:R-:W-:Y:S02]  /*12950*/  @!P1 LEA R6, P5, R0, R14.reuse, 0x2 ;  /* 0x0000000e00069211 */ /* 0x082fe400078a10ff */
[----:B------:R-:W-:Y:S02]  /*12960*/  ISETP.GE.AND P3, PT, R27, UR4, PT ;  /* 0x000000041b007c0c */ /* 0x000fe4000bf66270 */
[----:B------:R-:W-:Y:S02]  /*12970*/  ISETP.GE.AND P0, PT, R26, UR4, PT ;  /* 0x000000041a007c0c */ /* 0x000fe4000bf06270 */
[----:B------:R-:W-:Y:S02]  /*12980*/  @!P1 LEA.HI.X R7, R0, R3, R31, 0x2, P5 ;  /* 0x0000000300079211 */ /* 0x000fe400028f141f */
[----:B--2---:R-:W-:-:S03]  /*12990*/  @!P2 LEA R8, P5, R29, R14, 0x2 ;  /* 0x0000000e1d08a211 */ /* 0x004fc600078a10ff */
[----:B------:R4:W-:Y:S01]  /*129a0*/  @!P1 ST.E.64 desc[UR42][R6.64], R64 ;  /* 0x0000004006009985 */ /* 0x0009e2000c101b2a */
[CC--:B0-----:R-:W-:Y:S02]  /*129b0*/  @!P4 LEA R10, P1, R20.reuse, R14.reuse, 0x2 ;  /* 0x0000000e140ac211 */ /* 0x0c1fe400078210ff */
[-C--:B------:R-:W-:Y:S02]  /*129c0*/  @!P2 LEA.HI.X R9, R29, R3.reuse, R30, 0x2, P5 ;  /* 0x000000031d09a211 */ /* 0x080fe400028f141e */
[-C--:B---3--:R-:W-:Y:S02]  /*129d0*/  @!P3 LEA R12, P5, R27, R14.reuse, 0x2 ;  /* 0x0000000e1b0cb211 */ /* 0x088fe400078a10ff */
[----:B------:R-:W-:Y:S02]  /*129e0*/  @!P4 LEA.HI.X R11, R20, R3, R21, 0x2, P1 ;  /* 0x00000003140bc211 */ /* 0x000fe400008f1415 */
[----:B------:R-:W-:Y:S02]  /*129f0*/  SHF.R.S32.HI R0, RZ, 0x1f, R26 ;  /* 0x0000001fff007819 */ /* 0x000fe4000001141a */
[----:B------:R-:W-:-:S02]  /*12a00*/  @!P0 LEA R20, P1, R26, R14, 0x2 ;  /* 0x0000000e1a148211 */ /* 0x000fc400078210ff */
[-C--:B------:R-:W-:Y:S02]  /*12a10*/  @!P3 LEA.HI.X R13, R27, R3.reuse, R28, 0x2, P5 ;  /* 0x000000031b0db211 */ /* 0x080fe400028f141c */
[----:B------:R-:W-:Y:S01]  /*12a20*/  @!P0 LEA.HI.X R21, R26, R3, R0, 0x2, P1 ;  /* 0x000000031a158211 */ /* 0x000fe200008f1400 */
[----:B------:R-:W-:Y:S01]  /*12a30*/  VIADD R0, R25, 0x58 ;  /* 0x0000005819007836 */ /* 0x000fe20000000000 */
[----:B------:R4:W-:Y:S04]  /*12a40*/  @!P2 ST.E.64 desc[UR42][R8.64], R66 ;  /* 0x000000420800a985 */ /* 0x0009e8000c101b2a */
[----:B------:R4:W-:Y:S04]  /*12a50*/  @!P4 ST.E.64 desc[UR42][R10.64], R68 ;  /* 0x000000440a00c985 */ /* 0x0009e8000c101b2a */
[----:B------:R4:W-:Y:S04]  /*12a60*/  @!P3 ST.E.64 desc[UR42][R12.64], R70 ;  /* 0x000000460c00b985 */ /* 0x0009e8000c101b2a */
[----:B------:R4:W-:Y:S01]  /*12a70*/  @!P0 ST.E.64 desc[UR42][R20.64], R72 ;  /* 0x0000004814008985 */ /* 0x0009e2000c101b2a */
[----:B------:R-:W-:-:S13]  /*12a80*/  ISETP.GE.AND P0, PT, R0, UR4, PT ;  /* 0x0000000400007c0c */ /* 0x000fda000bf06270 */
[----:B----4-:R-:W-:Y:S05]  /*12a90*/  @P0 BRA `(.L_x_537) ;  /* 0x0000000800f00947 */ /* 0x010fea0003800000 */
[----:B------:R-:W-:Y:S02]  /*12aa0*/  LEA R14, P0, R0, R14, 0x2 ;  /* 0x0000000e000e7211 */ /* 0x000fe400078010ff */
[----:B------:R-:W-:-:S04]  /*12ab0*/  SHF.R.S32.HI R4, RZ, 0x1f, R0 ;  /* 0x0000001fff047819 */ /* 0x000fc80000011400 */
[----:B------:R-:W-:-:S05]  /*12ac0*/  LEA.HI.X R15, R0, R3, R4, 0x2, P0 ;  /* 0x00000003000f7211 */ /* 0x000fca00000f1404 */
[----:B------:R0:W-:Y:S01]  /*12ad0*/  ST.E.64 desc[UR42][R14.64], R134 ;  /* 0x000000860e007985 */ /* 0x0001e2000c101b2a */
[----:B------:R-:W-:Y:S05]  /*12ae0*/  BRA `(.L_x_537) ;  /* 0x0000000800dc7947 */ /* 0x000fea0003800000 */
.L_x_530:
[----:B------:R-:W4:Y:S01]  /*12af0*/  LDL.LU R6, [R1+0x60] ;  /* 0x0000600001067983 */ /* 0x000f220000300800 */
[----:B------:R-:W-:Y:S01]  /*12b00*/  ULDC.64 UR6, c[0x0][0xc08] ;  /* 0x0003020000067ab9 */ /* 0x000fe20000000a00 */
[----:B------:R-:W-:Y:S02]  /*12b10*/  ULDC.64 UR4, c[0x0][0xc00] ;  /* 0x0003000000047ab9 */ /* 0x000fe40000000a00 */
[----:B------:R-:W3:Y:S04]  /*12b20*/  LDL.LU R0, [R1+0x64] ;  /* 0x0000640001007983 */ /* 0x000ee80000300800 */
[----:B------:R-:W2:Y:S01]  /*12b30*/  LDL R8, [R1+0x58] ;  /* 0x0000580001087983 */ /* 0x000ea20000100800 */
[----:B------:R-:W-:Y:S01]  /*12b40*/  ISETP.NE.U32.AND P1, PT, RZ, UR6, PT ;  /* 0x00000006ff007c0c */ /* 0x000fe2000bf25070 */
[----:B------:R-:W-:Y:S01]  /*12b50*/  IMAD.MOV.U32 R3, RZ, RZ, RZ ;  /* 0x000000ffff037224 */ /* 0x000fe200078e00ff */
[----:B------:R-:W-:-:S02]  /*12b60*/  ISETP.NE.U32.AND P0, PT, RZ, UR4, PT ;  /* 0x00000004ff007c0c */ /* 0x000fc4000bf05070 */
[----:B------:R-:W-:Y:S02]  /*12b70*/  ISETP.NE.AND.EX P1, PT, RZ, UR7, PT, P1 ;  /* 0x00000007ff007c0c */ /* 0x000fe4000bf25310 */
[----:B------:R-:W-:Y:S01]  /*12b80*/  ISETP.NE.AND.EX P0, PT, RZ, UR5, PT, P0 ;  /* 0x00000005ff007c0c */ /* 0x000fe2000bf05300 */
[----:B------:R-:W0:Y:S01]  /*12b90*/  S2R R9, SR_TID.X ;  /* 0x0000000000097919 */ /* 0x000e220000002100 */
[----:B----4-:R-:W-:Y:S01]  /*12ba0*/  IADD3 R4, P2, R6, UR4, RZ ;  /* 0x0000000406047c10 */ /* 0x010fe2000ff5e0ff */
[----:B------:R-:W-:-:S03]  /*12bb0*/  ULDC UR4, c[0x0][0xa88] ;  /* 0x0002a20000047ab9 */ /* 0x000fc60000000800 */
[----:B---3--:R-:W-:-:S05]  /*12bc0*/  IADD3.X R5, R0, UR5, RZ, P2, !PT ;  /* 0x0000000500057c10 */ /* 0x008fca00097fe4ff */
[----:B------:R-:W-:Y:S01]  /*12bd0*/  @P1 IADD3 R6, P2, R6, UR6, RZ ;  /* 0x0000000606061c10 */ /* 0x000fe2000ff5e0ff */
[----:B------:R-:W-:Y:S01]  /*12be0*/  IMAD.U32 R20, RZ, RZ, UR4 ;  /* 0x00000004ff147e24 */ /* 0x000fe2000f8e00ff */
[----:B------:R3:W5:Y:S02]  /*12bf0*/  @P0 LDG.E R3, desc[UR42][R4.64] ;  /* 0x0000002a04030981 */ /* 0x000764000c1e1900 */
[----:B------:R-:W-:-:S05]  /*12c00*/  @P1 IADD3.X R7, R0, UR7, RZ, P2, !PT ;  /* 0x0000000700071c10 */ /* 0x000fca00097fe4ff */
[----:B------:R3:W5:Y:S01]  /*12c10*/  @P1 LDG.E R20, desc[UR42][R6.64] ;  /* 0x0000002a06141981 */ /* 0x000762000c1e1900 */
[----:B--2---:R-:W-:Y:S01]  /*12c20*/  ISETP.NE.AND P2, PT, R8, RZ, PT ;  /* 0x000000ff0800720c */ /* 0x004fe20003f45270 */
[----:B0-----:R-:W-:-:S05]  /*12c30*/  VIADD R30, R9, 0xffffff80 ;  /* 0xffffff80091e7836 */ /* 0x001fca0000000000 */
[----:B------:R-:W-:-:S07]  /*12c40*/  ISETP.GT.AND P3, PT, R30, 0xbf, PT ;  /* 0x000000bf1e00780c */ /* 0x000fce0003f64270 */
[----:B------:R-:W0:Y:S02]  /*12c50*/  @!P2 LDC R8, c[0x0][0xad4] ;  /* 0x0002b500ff08ab82 */ /* 0x000e240000000800 */
[----:B0-----:R3:W-:Y:S01]  /*12c60*/  @!P2 STL [R1+0x58], R8 ;  /* 0x000058080100a387 */ /* 0x0017e20000100800 */
[----:B------:R-:W-:Y:S01]  /*12c70*/  ISETP.GT.AND P2, PT, R8, 0x1, PT ;  /* 0x000000010800780c */ /* 0x000fe20003f44270 */
[----:B------:R-:W-:-:S12]  /*12c80*/  @P1 BRA `(.L_x_542) ;  /* 0x0000000000101947 */ /* 0x000fd80003800000 */
[----:B------:R-:W-:Y:S05]  /*12c90*/  @!P0 BRA `(.L_x_542) ;  /* 0x00000000000c8947 */ /* 0x000fea0003800000 */
[----:B---3--:R-:W2:Y:S04]  /*12ca0*/  LDG.E R7, desc[UR42][R4.64] ;  /* 0x0000002a04077981 */ /* 0x008ea8000c1e1900 */
[----:B-----5:R-:W2:Y:S02]  /*12cb0*/  LDG.E R20, desc[UR42][R4.64+0x4] ;  /* 0x0000042a04147981 */ /* 0x020ea4000c1e1900 */
[----:B--2---:R-:W-:-:S07]  /*12cc0*/  IADD3 R20, -R7, R20, RZ ;  /* 0x0000001407147210 */ /* 0x004fce0007ffe1ff */
.L_x_542:
[----:B---3--:R-:W2:Y:S04]  /*12cd0*/  LDL.LU R4, [R1+0x5c] ;  /* 0x00005c0001047983 */ /* 0x008ea80000300800 */
[----:B------:R-:W3:Y:S01]  /*12ce0*/  LDL.LU R0, [R1+0x9c] ;  /* 0x00009c0001007983 */ /* 0x000ee20000300800 */
[----:B------:R-:W-:Y:S01]  /*12cf0*/  BSSY B1, `(.L_x_543) ;  /* 0x0000038000017945 */ /* 0x000fe20003800000 */
[----:B-----5:R-:W-:Y:S02]  /*12d00*/  SHF.R.S32.HI R26, RZ, 0x1f, R3 ;  /* 0x0000001fff1a7819 */ /* 0x020fe40000011403 */
[----:B--2---:R-:W-:Y:S02]  /*12d10*/  SEL R29, R4, RZ, !P0 ;  /* 0x000000ff041d7207 */ /* 0x004fe40004000000 */
[----:B---3--:R-:W-:Y:S01]  /*12d20*/  SEL R28, R0, RZ, !P0 ;  /* 0x000000ff001c7207 */ /* 0x008fe20004000000 */
[----:B------:R-:W-:Y:S06]  /*12d30*/  @P3 BRA `(.L_x_544) ;  /* 0x0000000000cc3947 */ /* 0x000fec0003800000 */
[----:B------:R-:W2:Y:S01]  /*12d40*/  LDL R0, [R1+0x68] ;  /* 0x0000680001007983 */ /* 0x000ea20000100800 */
[----:B------:R-:W0:Y:S02]  /*12d50*/  LDC R33, c[0x0][0xbe8] ;  /* 0x0002fa00ff217b82 */ /* 0x000e240000000800 */
[----:B0-----:R-:W-:Y:S02]  /*12d60*/  IMAD R4, R20, R33, RZ ;  /* 0x0000002114047224 */ /* 0x001fe400078e02ff */
[----:B--2---:R-:W-:-:S04]  /*12d70*/  IMAD R0, R0, 0xc0, R9 ;  /* 0x000000c000007824 */ /* 0x004fc800078e0209 */
[----:B------:R-:W-:-:S05]  /*12d80*/  VIADD R31, R0, 0xffffff80 ;  /* 0xffffff80001f7836 */ /* 0x000fca0000000000 */
[----:B------:R-:W-:-:S13]  /*12d90*/  ISETP.GE.AND P0, PT, R31, R4, PT ;  /* 0x000000041f00720c */ /* 0x000fda0003f06270 */
[----:B------:R-:W-:Y:S05]  /*12da0*/  @P0 BRA `(.L_x_544) ;  /* 0x0000000000b00947 */ /* 0x000fea0003800000 */
[----:B------:R-:W2:Y:S01]  /*12db0*/  LDL.LU R32, [R1+0x74] ;  /* 0x0000740001207983 */ /* 0x000ea20000300800 */
[----:B------:R-:W-:Y:S01]  /*12dc0*/  IMAD.MOV.U32 R24, RZ, RZ, 0x9b8 ;  /* 0x000009b8ff187424 */ /* 0x000fe200078e00ff */
[----:B------:R-:W-:Y:S01]  /*12dd0*/  ISETP.GT.AND P0, PT, R8, 0x1, PT ;  /* 0x000000010800780c */ /* 0x000fe20003f04270 */
[----:B------:R-:W0:Y:S01]  /*12de0*/  LDC.64 R4, c[0x0][0xba8] ;  /* 0x0002ea00ff047b82 */ /* 0x000e220000000a00 */
[----:B------:R-:W-:Y:S01]  /*12df0*/  ISETP.NE.AND P1, PT, R33, 0x1, PT ;  /* 0x000000012100780c */ /* 0x000fe20003f25270 */
[----:B------:R-:W-:Y:S01]  /*12e00*/  IMAD.MOV.U32 R21, RZ, RZ, R31 ;  /* 0x000000ffff157224 */ /* 0x000fe200078e001f */
[----:B------:R-:W-:-:S05]  /*12e10*/  SEL R24, R24, 0x978, P0 ;  /* 0x0000097818187807 */ /* 0x000fca0000000000 */
[----:B------:R-:W3:Y:S08]  /*12e20*/  LDC.64 R12, c[0x0][R24+0x220] ;  /* 0x00008800180c7b82 */ /* 0x000ef00000000a00 */
[----:B------:R-:W4:Y:S08]  /*12e30*/  LDC.64 R14, c[0x0][R24+0x218] ;  /* 0x00008600180e7b82 */ /* 0x000f300000000a00 */
[----:B------:R-:W5:Y:S08]  /*12e40*/  LDC.64 R8, c[0x0][R24+0x228] ;  /* 0x00008a0018087b82 */ /* 0x000f700000000a00 */
[----:B------:R-:W1:Y:S08]  /*12e50*/  @P1 LDC R0, c[0x0][0xbec] ;  /* 0x0002fb00ff001b82 */ /* 0x000e700000000800 */
[----:B------:R-:W5:Y:S08]  /*12e60*/  LDC.64 R6, c[0x0][R24+0x210] ;  /* 0x0000840018067b82 */ /* 0x000f700000000a00 */
[----:B------:R-:W5:Y:S01]  /*12e70*/  @P1 LDC R27, c[0x0][0xbf0] ;  /* 0x0002fc00ff1b1b82 */ /* 0x000f620000000800 */
[----:B-1----:R-:W-:-:S07]  /*12e80*/  @P1 IMAD.HI.U32 R0, R31, R0, RZ ;  /* 0x000000001f001227 */ /* 0x002fce00078e00ff */
[----:B0-----:R-:W0:Y:S01]  /*12e90*/  @!P0 LDC R4, c[0x0][0xb50] ;  /* 0x0002d400ff048b82 */ /* 0x001e220000000800 */
[-C--:B---3--:R-:W-:Y:S02]  /*12ea0*/  IMAD R13, R13, R29.reuse, RZ ;  /* 0x0000001d0d0d7224 */ /* 0x088fe400078e02ff */
[----:B------:R-:W-:-:S05]  /*12eb0*/  IMAD.WIDE.U32 R10, R12, R29, RZ ;  /* 0x0000001d0c0a7225 */ /* 0x000fca00078e00ff */
[----:B------:R-:W1:Y:S01]  /*12ec0*/  @!P0 LDC R5, c[0x0][0xb54] ;  /* 0x0002d500ff058b82 */ /* 0x000e620000000800 */
[-C--:B----4-:R-:W-:Y:S02]  /*12ed0*/  IMAD R25, R15, R137.reuse, RZ ;  /* 0x000000890f197224 */ /* 0x090fe400078e02ff */
[----:B------:R-:W-:Y:S01]  /*12ee0*/  IMAD.WIDE.U32 R14, R14, R137, RZ ;  /* 0x000000890e0e7225 */ /* 0x000fe200078e00ff */
[----:B-----5:R-:W-:-:S03]  /*12ef0*/  @P1 SHF.R.U32.HI R21, RZ, R27, R0 ;  /* 0x0000001bff151219 */ /* 0x020fc60000011600 */
[----:B------:R-:W-:Y:S01]  /*12f00*/  IMAD R27, R12, R28, R13 ;  /* 0x0000001c0c1b7224 */ /* 0x000fe200078e020d */
[----:B------:R-:W-:Y:S01]  /*12f10*/  IADD3 R14, P1, P3, R10, R14, R3 ;  /* 0x0000000e0a0e7210 */ /* 0x000fe20007b3e003 */
[----:B------:R-:W-:Y:S02]  /*12f20*/  IMAD.IADD R25, R15, 0x1, R25 ;  /* 0x000000010f197824 */ /* 0x000fe400078e0219 */
[----:B------:R-:W-:Y:S01]  /*12f30*/  IMAD.MOV R0, RZ, RZ, -R21 ;  /* 0x000000ffff007224 */ /* 0x000fe200078e0a15 */
[----:B------:R-:W-:-:S03]  /*12f40*/  IADD3 R27, R11, R27, RZ ;  /* 0x0000001b0b1b7210 */ /* 0x000fc60007ffe0ff */
[----:B------:R-:W-:Y:S01]  /*12f50*/  IMAD R11, R33, R0, R31 ;  /* 0x00000000210b7224 */ /* 0x000fe200078e021f */
[----:B------:R-:W-:Y:S02]  /*12f60*/  IADD3.X R0, R27, R25, R26, P1, P3 ;  /* 0x000000191b007210 */ /* 0x000fe40000fe641a */
[----:B--2---:R-:W-:-:S05]  /*12f70*/  SEL R13, R32, RZ, P0 ;  /* 0x000000ff200d7207 */ /* 0x004fca0000000000 */
[-C--:B------:R-:W-:Y:S02]  /*12f80*/  IMAD R15, R9, R13.reuse, RZ ;  /* 0x0000000d090f7224 */ /* 0x080fe400078e02ff */
[----:B------:R-:W-:Y:S01]  /*12f90*/  IMAD.WIDE.U32 R8, R8, R13, RZ ;  /* 0x0000000d08087225 */ /* 0x000fe200078e00ff */
[----:B------:R-:W-:-:S03]  /*12fa0*/  SHF.R.S32.HI R13, RZ, 0x1f, R11 ;  /* 0x0000001fff0d7819 */ /* 0x000fc6000001140b */
[----:B------:R-:W-:Y:S01]  /*12fb0*/  IMAD.IADD R15, R9, 0x1, R15 ;  /* 0x00000001090f7824 */ /* 0x000fe200078e020f */
[----:B------:R-:W-:Y:S02]  /*12fc0*/  IADD3 R8, P0, P1, R21, R14, R8 ;  /* 0x0000000e15087210 */ /* 0x000fe4000791e008 */
[----:B------:R-:W-:-:S04]  /*12fd0*/  SHF.R.S32.HI R21, RZ, 0x1f, R21 ;  /* 0x0000001fff157819 */ /* 0x000fc80000011415 */
[----:B------:R-:W-:Y:S01]  /*12fe0*/  IADD3.X R9, R21, R0, R15, P0, P1 ;  /* 0x0000000015097210 */ /* 0x000fe200007e240f */
[----:B------:R-:W-:Y:S02]  /*12ff0*/  IMAD R0, R7, R11, RZ ;  /* 0x0000000b07007224 */ /* 0x000fe400078e02ff */
[----:B------:R-:W-:Y:S02]  /*13000*/  IMAD.MOV.U32 R7, RZ, RZ, -0x800000 ;  /* 0xff800000ff077424 */ /* 0x000fe400078e00ff */
[C---:B------:R-:W-:Y:S02]  /*13010*/  IMAD R13, R6.reuse, R13, R0 ;  /* 0x0000000d060d7224 */ /* 0x040fe400078e0200 */
[----:B------:R-:W-:-:S04]  /*13020*/  IMAD.WIDE.U32 R8, R6, R11, R8 ;  /* 0x0000000b06087225 */ /* 0x000fc800078e0008 */
[----:B------:R-:W-:Y:S01]  /*13030*/  IMAD.IADD R0, R9, 0x1, R13 ;  /* 0x0000000109007824 */ /* 0x000fe200078e020d */
[----:B0-----:R-:W-:-:S04]  /*13040*/  LEA R4, P0, R8, R4, 0x2 ;  /* 0x0000000408047211 */ /* 0x001fc800078010ff */
[----:B-1----:R-:W-:-:S05]  /*13050*/  LEA.HI.X R5, R8, R5, R0, 0x2, P0 ;  /* 0x0000000508057211 */ /* 0x002fca00000f1400 */
[----:B------:R0:W-:Y:S04]  /*13060*/  STG.E desc[UR42][R4.64], R7 ;  /* 0x0000000704007986 */ /* 0x0001e8000c10192a */
.L_x_544:
[----:B------:R-:W-:Y:S05]  /*13070*/  BSYNC B1 ;  /* 0x0000000000017941 */ /* 0x000fea0003800000 */
.L_x_543:
[----:B------:R-:W-:Y:S05]  /*13080*/  @P2 BRA `(.L_x_537) ;  /* 0x0000000400742947 */ /* 0x000fea0003800000 */
[----:B------:R-:W2:Y:S01]  /*13090*/  LDL R27, [R1+0x68] ;  /* 0x00006800011b7983 */ /* 0x000ea20000100800 */
[----:B------:R-:W3:Y:S01]  /*130a0*/  LDC R21, c[0x0][0xbe8] ;  /* 0x0002fa00ff157b82 */ /* 0x000ee20000000800 */
[----:B0-----:R-:W-:Y:S01]  /*130b0*/  SHF.R.S32.HI R5, RZ, 0x1f, R30 ;  /* 0x0000001fff057819 */ /* 0x001fe2000001141e */
[----:B------:R-:W-:Y:S01]  /*130c0*/  ULDC.64 UR4, c[0x0][0xaa0] ;  /* 0x0002a80000047ab9 */ /* 0x000fe20000000a00 */
[----:B------:R-:W-:Y:S01]  /*130d0*/  ULDC.64 UR6, c[0x0][0xaf0] ;  /* 0x0002bc0000067ab9 */ /* 0x000fe20000000a00 */
[----:B------:R-:W-:Y:S01]  /*130e0*/  IMAD R0, R26, UR4, RZ ;  /* 0x000000041a007c24 */ /* 0x000fe2000f8e02ff */
[----:B------:R-:W-:Y:S01]  /*130f0*/  LEA.HI R6, R5, R30, RZ, 0x2 ;  /* 0x0000001e05067211 */ /* 0x000fe200078f10ff */
[----:B------:R-:W-:-:S03]  /*13100*/  IMAD.WIDE.U32 R4, R3, UR4, RZ ;  /* 0x0000000403047c25 */ /* 0x000fc6000f8e00ff */
[----:B------:R-:W-:Y:S01]  /*13110*/  LOP3.LUT R9, R6, 0xfffffffc, RZ, 0xc0, !PT ;  /* 0xfffffffc06097812 */ /* 0x000fe200078ec0ff */
[----:B------:R-:W-:Y:S01]  /*13120*/  IMAD R7, R3, UR5, R0 ;  /* 0x0000000503077c24 */ /* 0x000fe2000f8e0200 */
[----:B------:R-:W-:Y:S01]  /*13130*/  SHF.R.S32.HI R10, RZ, 0x2, R6 ;  /* 0x00000002ff0a7819 */ /* 0x000fe20000011406 */
[----:B------:R-:W-:Y:S01]  /*13140*/  ULDC.64 UR4, c[0x0][0xae8] ;  /* 0x0002ba0000047ab9 */ /* 0x000fe20000000a00 */
[----:B------:R-:W-:Y:S02]  /*13150*/  IMAD R6, R28, UR6, RZ ;  /* 0x000000061c067c24 */ /* 0x000fe4000f8e02ff */
[----:B------:R-:W-:Y:S02]  /*13160*/  IMAD.IADD R13, R30, 0x1, -R9 ;  /* 0x000000011e0d7824 */ /* 0x000fe400078e0a09 */
[----:B------:R-:W-:Y:S02]  /*13170*/  IMAD.IADD R5, R5, 0x1, R7 ;  /* 0x0000000105057824 */ /* 0x000fe400078e0207 */
[----:B------:R-:W-:-:S02]  /*13180*/  IMAD R0, R13, 0x60, R10 ;  /* 0x000000600d007824 */ /* 0x000fc400078e020a */
[----:B------:R-:W-:Y:S01]  /*13190*/  IMAD.WIDE.U32 R4, R137, UR4, R4 ;  /* 0x0000000489047c25 */ /* 0x000fe2000f8e0004 */
[----:B---3--:R-:W-:-:S03]  /*131a0*/  ISETP.NE.AND P0, PT, R21, 0x1, PT ;  /* 0x000000011500780c */ /* 0x008fc60003f05270 */
[----:B------:R-:W-:Y:S01]  /*131b0*/  IMAD R5, R137, UR5, R5 ;  /* 0x0000000589057c24 */ /* 0x000fe2000f8e0205 */
[----:B------:R-:W-:Y:S01]  /*131c0*/  ULDC.64 UR4, c[0x0][0xae0] ;  /* 0x0002b80000047ab9 */ /* 0x000fe20000000a00 */
[C---:B------:R-:W-:Y:S02]  /*131d0*/  IMAD R7, R29.reuse, UR7, R6 ;  /* 0x000000071d077c24 */ /* 0x040fe4000f8e0206 */
[----:B------:R-:W-:-:S04]  /*131e0*/  IMAD.WIDE.U32 R4, R29, UR6, R4 ;  /* 0x000000061d047c25 */ /* 0x000fc8000f8e0004 */
[----:B------:R-:W-:Y:S02]  /*131f0*/  IMAD.IADD R5, R5, 0x1, R7 ;  /* 0x0000000105057824 */ /* 0x000fe400078e0207 */
[----:B------:R-:W0:Y:S08]  /*13200*/  @P0 LDC R8, c[0x0][0xbec] ;  /* 0x0002fb00ff080b82 */ /* 0x000e300000000800 */
[----:B------:R-:W3:Y:S01]  /*13210*/  @P0 LDC R11, c[0x0][0xbf0] ;  /* 0x0002fc00ff0b0b82 */ /* 0x000ee20000000800 */
[----:B--2---:R-:W-:-:S04]  /*13220*/  IMAD R9, R27, 0xc0, R0 ;  /* 0x000000c01b097824 */ /* 0x004fc800078e0200 */
[----:B0-----:R-:W-:Y:S01]  /*13230*/  @P0 IMAD.HI.U32 R0, R9, R8, RZ ;  /* 0x0000000809000227 */ /* 0x001fe200078e00ff */
[----:B------:R-:W-:-:S04]  /*13240*/  MOV R3, R9 ;  /* 0x0000000900037202 */ /* 0x000fc80000000f00 */
[----:B---3--:R-:W-:-:S04]  /*13250*/  @P0 SHF.R.U32.HI R3, RZ, R11, R0 ;  /* 0x0000000bff030219 */ /* 0x008fc80000011600 */
[--C-:B------:R-:W-:Y:S01]  /*13260*/  SHF.R.S32.HI R0, RZ, 0x1f, R3.reuse ;  /* 0x0000001fff007819 */ /* 0x100fe20000011403 */
[----:B------:R-:W-:Y:S02]  /*13270*/  IMAD.MOV R6, RZ, RZ, -R3 ;  /* 0x000000ffff067224 */ /* 0x000fe400078e0a03 */
[----:B------:R-:W-:-:S04]  /*13280*/  IMAD.WIDE.U32 R4, R3, UR4, R4 ;  /* 0x0000000403047c25 */ /* 0x000fc8000f8e0004 */
[----:B------:R-:W-:Y:S02]  /*13290*/  IMAD R0, R0, UR4, RZ ;  /* 0x0000000400007c24 */ /* 0x000fe4000f8e02ff */
[----:B------:R-:W-:Y:S02]  /*132a0*/  IMAD R7, R21, R6, R9 ;  /* 0x0000000615077224 */ /* 0x000fe400078e0209 */
[----:B------:R-:W-:Y:S01]  /*132b0*/  IMAD R9, R3, UR5, R0 ;  /* 0x0000000503097c24 */ /* 0x000fe2000f8e0200 */
[----:B------:R-:W-:Y:S02]  /*132c0*/  ULDC.64 UR4, c[0x0][0xad8] ;  /* 0x0002b60000047ab9 */ /* 0x000fe40000000a00 */
[----:B------:R-:W-:Y:S01]  /*132d0*/  SHF.R.S32.HI R0, RZ, 0x1f, R7 ;  /* 0x0000001fff007819 */ /* 0x000fe20000011407 */
[----:B------:R-:W-:Y:S02]  /*132e0*/  IMAD.IADD R5, R5, 0x1, R9 ;  /* 0x0000000105057824 */ /* 0x000fe400078e0209 */
[----:B------:R-:W-:-:S02]  /*132f0*/  IMAD.SHL.U32 R9, R13, 0x8, RZ ;  /* 0x000000080d097824 */ /* 0x000fc400078e00ff */
[----:B------:R-:W-:Y:S02]  /*13300*/  IMAD R0, R0, UR4, RZ ;  /* 0x0000000400007c24 */ /* 0x000fe4000f8e02ff */
[----:B------:R-:W-:Y:S01]  /*13310*/  IMAD.WIDE.U32 R4, R7, UR4, R4 ;  /* 0x0000000407047c25 */ /* 0x000fe2000f8e0004 */
[----:B------:R-:W-:-:S03]  /*13320*/  IADD3 R24, R9, 0x40, RZ ;  /* 0x0000004009187810 */ /* 0x000fc60007ffe0ff */
[----:B------:R-:W-:Y:S01]  /*13330*/  IMAD R3, R7, UR5, R0 ;  /* 0x0000000507037c24 */ /* 0x000fe2000f8e0200 */
[----:B------:R-:W-:Y:S01]  /*13340*/  ULDC.64 UR4, c[0x0][0xa80] ;  /* 0x0002a00000047ab9 */ /* 0x000fe20000000a00 */
[----:B------:R-:W-:Y:S01]  /*13350*/  VIADD R7, R9, 0x20 ;  /* 0x0000002009077836 */ /* 0x000fe20000000000 */
[C---:B------:R-:W-:Y:S01]  /*13360*/  LEA R0, P0, R4.reuse, UR4, 0x1 ;  /* 0x0000000404007c11 */ /* 0x040fe2000f8008ff */
[----:B------:R-:W-:Y:S01]  /*13370*/  IMAD.IADD R3, R5, 0x1, R3 ;  /* 0x0000000105037824 */ /* 0x000fe200078e0203 */
[----:B------:R-:W-:Y:S01]  /*13380*/  UMOV UR4, 0xffffffff ;  /* 0xffffffff00047882 */ /* 0x000fe20000000000 */
[----:B------:R-:W-:Y:S02]  /*13390*/  SHF.R.S32.HI R25, RZ, 0x1f, R24 ;  /* 0x0000001fff197819 */ /* 0x000fe40000011418 */
[----:B------:R-:W-:Y:S02]  /*133a0*/  SHF.R.S32.HI R8, RZ, 0x1f, R7 ;  /* 0x0000001fff087819 */ /* 0x000fe40000011407 */
[----:B------:R-:W-:Y:S01]  /*133b0*/  LEA.HI.X R4, R4, UR5, R3, 0x1, P0 ;  /* 0x0000000504047c11 */ /* 0x000fe200080f0c03 */
[----:B------:R-:W-:Y:S06]  /*133c0*/  BRA.DIV UR4, `(.L_x_545) ;  /* 0x0000008204d87947 */ /* 0x000fec000b800000 */
[----:B------:R0:W2:Y:S04]  /*133d0*/  SHFL.IDX PT, R3, R4, RZ, 0x1c1f ;  /* 0x001c1fff04037589 */ /* 0x0000a800000e0000 */
[----:B------:R0:W3:Y:S02]  /*133e0*/  SHFL.IDX PT, R14, R0, RZ, 0x1c1f ;  /* 0x001c1fff000e7589 */ /* 0x0000e400000e0000 */
.L_x_721:
[----:B------:R-:W-:Y:S01]  /*133f0*/  IMAD R21, R20, R21, RZ ;  /* 0x0000001514157224 */ /* 0x000fe200078e02ff */
[----:B------:R-:W-:Y:S01]  /*13400*/  BSSY B1, `(.L_x_546) ;  /* 0x0000011000017945 */ /* 0x000fe20003800000 */
[----:B------:R-:W-:-:S05]  /*13410*/  IMAD R6, R27, 0xc0, R10 ;  /* 0x000000c01b067824 */ /* 0x000fca00078e020a */
[----:B------:R-:W-:-:S13]  /*13420*/  ISETP.GE.AND P0, PT, R6, R21, PT ;  /* 0x000000150600720c */ /* 0x000fda0003f06270 */
[----:B------:R-:W-:Y:S05]  /*13430*/  @P0 BRA `(.L_x_547) ;  /* 0x0000000000340947 */ /* 0x000fea0003800000 */
[----:B------:R-:W-:Y:S02]  /*13440*/  ULDC UR4, c[0x0][0xac8] ;  /* 0x0002b20000047ab9 */ /* 0x000fe40000000800 */
[----:B------:R-:W-:Y:S02]  /*13450*/  ISETP.GE.AND P2, PT, R9, UR4, PT ;  /* 0x0000000409007c0c */ /* 0x000fe4000bf46270 */
[----:B------:R-:W-:Y:S02]  /*13460*/  ISETP.GE.AND P3, PT, R7, UR4, PT ;  /* 0x0000000407007c0c */ /* 0x000fe4000bf66270 */
[----:B------:R-:W-:-:S09]  /*13470*/  ISETP.GE.AND P4, PT, R24, UR4, PT ;  /* 0x0000000418007c0c */ /* 0x000fd2000bf86270 */
[----:B--2---:R-:W-:Y:S02]  /*13480*/  @!P2 IMAD.MOV.U32 R15, RZ, RZ, R3 ;  /* 0x000000ffff0fa224 */ /* 0x004fe400078e0003 */
[-C--:B---3--:R-:W-:Y:S02]  /*13490*/  @!P3 LEA R12, P0, R7, R14.reuse, 0x1 ;  /* 0x0000000e070cb211 */ /* 0x088fe400078008ff */
[C---:B------:R-:W-:Y:S01]  /*134a0*/  @!P4 LEA R26, P1, R24.reuse, R14, 0x1 ;  /* 0x0000000e181ac211 */ /* 0x040fe200078208ff */
[----:B------:R-:W-:Y:S01]  /*134b0*/  @!P2 IMAD.WIDE R10, R9, 0x2, R14 ;  /* 0x00000002090aa825 */ /* 0x000fe200078e020e */
[-C--:B------:R-:W-:Y:S02]  /*134c0*/  @!P3 LEA.HI.X R13, R7, R3.reuse, R8, 0x1, P0 ;  /* 0x00000003070db211 */ /* 0x080fe400000f0c08 */
[----:B------:R-:W-:Y:S02]  /*134d0*/  @!P4 LEA.HI.X R27, R24, R3, R25, 0x1, P1 ;  /* 0x00000003181bc211 */ /* 0x000fe400008f0c19 */
[----:B------:R4:W-:Y:S04]  /*134e0*/  @!P2 ST.E.128 desc[UR42][R10.64], RZ ;  /* 0x000000ff0a00a985 */ /* 0x0009e8000c101d2a */
[----:B------:R4:W-:Y:S04]  /*134f0*/  @!P3 ST.E.128 desc[UR42][R12.64], RZ ;  /* 0x000000ff0c00b985 */ /* 0x0009e8000c101d2a */
[----:B------:R4:W-:Y:S02]  /*13500*/  @!P4 ST.E.128 desc[UR42][R26.64], RZ ;  /* 0x000000ff1a00c985 */ /* 0x0009e4000c101d2a */
.L_x_547:
[----:B------:R-:W-:Y:S05]  /*13510*/  BSYNC B1 ;  /* 0x0000000000017941 */ /* 0x000fea0003800000 */
.L_x_546:
[----:B------:R-:W-:-:S03]  /*13520*/  UMOV UR4, 0xffffffff ;  /* 0xffffffff00047882 */ /* 0x000fc60000000000 */
[----:B------:R-:W-:Y:S05]  /*13530*/  BRA.DIV UR4, `(.L_x_548) ;  /* 0x0000008204b07947 */ /* 0x000fea000b800000 */
[----:B--2---:R2:W0:Y:S04]  /*13540*/  SHFL.IDX PT, R3, R4, 0x1, 0x1c1f ;  /* 0x003c1f0004037f89 */ /* 0x00442800000e0000 */
[----:B---3--:R2:W3:Y:S02]  /*13550*/  SHFL.IDX PT, R14, R0, 0x1, 0x1c1f ;  /* 0x003c1f00000e7f89 */ /* 0x0084e400000e0000 */
.L_x_725:
[----:B0-2---:R-:W-:-:S05]  /*13560*/  VIADD R0, R6, 0x60 ;  /* 0x0000006006007836 */ /* 0x005fca0000000000 */
[----:B------:R-:W-:-:S13]  /*13570*/  ISETP.GE.AND P0, PT, R0, R21, PT ;  /* 0x000000150000720c */ /* 0x000fda0003f06270 */
[----:B------:R-:W-:Y:S05]  /*13580*/  @P0 BRA `(.L_x_537) ;  /* 0x0000000000340947 */ /* 0x000fea0003800000 */
[----:B------:R-:W-:Y:S02]  /*13590*/  ULDC UR4, c[0x0][0xac8] ;  /* 0x0002b20000047ab9 */ /* 0x000fe40000000800 */
[----:B------:R-:W-:Y:S02]  /*135a0*/  ISETP.GE.AND P2, PT, R9, UR4, PT ;  /* 0x0000000409007c0c */ /* 0x000fe4000bf46270 */
[----:B------:R-:W-:Y:S02]  /*135b0*/  ISETP.GE.AND P3, PT, R7, UR4, PT ;  /* 0x0000000407007c0c */ /* 0x000fe4000bf66270 */
[----:B------:R-:W-:-:S09]  /*135c0*/  ISETP.GE.AND P4, PT, R24, UR4, PT ;  /* 0x0000000418007c0c */ /* 0x000fd2000bf86270 */
[----:B------:R-:W-:Y:S02]  /*135d0*/  @!P2 IMAD.MOV.U32 R15, RZ, RZ, R3 ;  /* 0x000000ffff0fa224 */ /* 0x000fe400078e0003 */
[-C--:B---3--:R-:W-:Y:S02]  /*135e0*/  @!P3 LEA R6, P0, R7, R14.reuse, 0x1 ;  /* 0x0000000e0706b211 */ /* 0x088fe400078008ff */
[C---:B----4-:R-:W-:Y:S01]  /*135f0*/  @!P4 LEA R10, P1, R24.reuse, R14, 0x1 ;  /* 0x0000000e180ac211 */ /* 0x050fe200078208ff */
[----:B------:R-:W-:Y:S01]  /*13600*/  @!P2 IMAD.WIDE R4, R9, 0x2, R14 ;  /* 0x000000020904a825 */ /* 0x000fe200078e020e */
[-C--:B------:R-:W-:Y:S02]  /*13610*/  @!P3 LEA.HI.X R7, R7, R3.reuse, R8, 0x1, P0 ;  /* 0x000000030707b211 */ /* 0x080fe400000f0c08 */
[----:B------:R-:W-:Y:S02]  /*13620*/  @!P4 LEA.HI.X R11, R24, R3, R25, 0x1, P1 ;  /* 0x00000003180bc211 */ /* 0x000fe400008f0c19 */
[----:B------:R2:W-:Y:S04]  /*13630*/  @!P2 ST.E.128 desc[UR42][R4.64], RZ ;  /* 0x000000ff0400a985 */ /* 0x0005e8000c101d2a */
[----:B------:R2:W-:Y:S04]  /*13640*/  @!P3 ST.E.128 desc[UR42][R6.64], RZ ;  /* 0x000000ff0600b985 */ /* 0x0005e8000c101d2a */
[----:B------:R2:W-:Y:S02]  /*13650*/  @!P4 ST.E.128 desc[UR42][R10.64], RZ ;  /* 0x000000ff0a00c985 */ /* 0x0005e4000c101d2a */
.L_x_537:
[----:B------:R-:W-:Y:S05]  /*13660*/  BSYNC B0 ;  /* 0x0000000000007941 */ /* 0x000fea0003800000 */
.L_x_529:
[----:B------:R-:W-:Y:S02]  /*13670*/  ULDC UR4, c[0x0][0xc3c] ;  /* 0x00030f0000047ab9 */ /* 0x000fe40000000800 */
[----:B------:R-:W-:-:S13]  /*13680*/  ISETP.GE.AND P0, PT, R99, UR4, PT ;  /* 0x0000000463007c0c */ /* 0x000fda000bf06270 */
[----:B------:R-:W-:Y:S05]  /*13690*/  @!P0 BRA `(.L_x_549) ;  /* 0xfffffedc00c88947 */ /* 0x000fea000383ffff */
[----:B------:R-:W-:Y:S05]  /*136a0*/  BRA `(.L_x_396) ;  /* 0x0000007000687947 */ /* 0x000fea0003800000 */
.L_x_394:
        /* <DEDUP_REMOVED lines=16> */
.L_x_550:
[----:B------:R-:W0:Y:S01]  /*137b0*/  S2R R2, SR_TID.X ;  /* 0x0000000000027919 */ /* 0x000e220000002100 */
[----:B------:R-:W-:Y:S01]  /*137c0*/  ULDC UR4, c[0x0][0xc3c] ;  /* 0x00030f0000047ab9 */ /* 0x000fe20000000800 */
[----:B------:R-:W-:Y:S01]  /*137d0*/  MOV R9, RZ ;  /* 0x000000ff00097202 */ /* 0x000fe20000000f00 */
        /* <DEDUP_REMOVED lines=35> */
[----:B-1----:R-:W-:Y:S02]  /*13a10*/  ISETP.GT.AND P6, PT, R6, UR6, PT ;  /* 0x0000000606007c0c */ /* 0x002fe4000bfc4270 */
[----:B------:R-:W-:-:S11]  /*13a20*/  MOV R3, R6 ;  /* 0x0000000600037202 */ /* 0x000fd60000000f00 */
[----:B------:R-:W-:Y:S05]  /*13a30*/  @P6 BRA `(.L_x_552) ;  /* 0x0000000000a06947 */ /* 0x000fea0003800000 */
[----:B------:R-:W-:Y:S01]  /*13a40*/  IMAD.MOV.U32 R6, RZ, RZ, R3 ;  /* 0x000000ffff067224 */ /* 0x000fe200078e0003 */
[----:B------:R-:W-:Y:S01]  /*13a50*/  UMOV UR4, URZ ;  /* 0x0000003f00047c82 */ /* 0x000fe20008000000 */
[----:B------:R-:W-:-:S05]  /*13a60*/  ULDC UR5, c[0x0][0xc38] ;  /* 0x00030e0000057ab9 */ /* 0x000fca0000000800 */
.L_x_554:
[----:B------:R-:W0:Y:S01]  /*13a70*/  LDC R0, c[0x0][0xc3c] ;  /* 0x00030f00ff007b82 */ /* 0x000e220000000800 */
[----:B------:R-:W-:Y:S01]  /*13a80*/  UIADD3 UR4, UR4, 0x1f, URZ ;  /* 0x0000001f04047890 */ /* 0x000fe2000fffe03f */
[----:B------:R-:W-:Y:S02]  /*13a90*/  ULDC UR7, c[0x0][0xc3c] ;  /* 0x00030f0000077ab9 */ /* 0x000fe40000000800 */
[----:B------:R-:W-:-:S03]  /*13aa0*/  IMAD.U32 R27, RZ, RZ, UR7 ;  /* 0x00000007ff1b7e24 */ /* 0x000fc6000f8e00ff */
        /* <DEDUP_REMOVED lines=14> */
[----:B0-----:R-:W-:-:S04]  /*13b90*/  SEL R8, R8, RZ, P1 ;  /* 0x000000ff08087207 */ /* 0x001fc80000800000 */
[----:B------:R-:W-:-:S05]  /*13ba0*/  IADD3 R8, R13, R8, RZ ;  /* 0x000000080d087210 */ /* 0x000fca0007ffe0ff */
        /* <DEDUP_REMOVED lines=17> */
.L_x_552:
[----:B------:R-:W-:Y:S01]  /*13cc0*/  IADD3 R11, -R3, R6, RZ ;  /* 0x00000006030b7210 */ /* 0x000fe20007ffe1ff */
[----:B------:R-:W-:-:S04]  /*13cd0*/  IMAD.MOV.U32 R24, RZ, RZ, RZ ;  /* 0x000000ffff187224 */ /* 0x000fc800078e00ff */
        /* <DEDUP_REMOVED lines=17> */
.L_x_555:
[----:B-1----:R-:W-:Y:S01]  /*13df0*/  IMAD R24, R24, UR5, R11 ;  /* 0x0000000518187c24 */ /* 0x002fe2000f8e020b */
[----:B0-----:R-:W-:Y:S01]  /*13e00*/  MOV R2, RZ ;  /* 0x000000ff00027202 */ /* 0x001fe20000000f00 */
[----:B------:R-:W-:Y:S02]  /*13e10*/  IMAD R11, R13, R4, RZ ;  /* 0x000000040d0b7224 */ /* 0x000fe400078e02ff */
[----:B------:R-:W-:Y:S01]  /*13e20*/  IMAD.MOV.U32 R5, RZ, RZ, R8 ;  /* 0x000000ffff057224 */ /* 0x000fe200078e0008 */
[----:B------:R-:W-:Y:S01]  /*13e30*/  IADD3 R25, -R24, UR6, RZ ;  /* 0x0000000618197c10 */ /* 0x000fe2000fffe1ff */
[----:B------:R-:W-:Y:S01]  /*13e40*/  IMAD.HI.U32 R2, R3, R11, R2 ;  /* 0x0000000b03027227 */ /* 0x000fe200078e0002 */
[----:B------:R-:W-:Y:S01]  /*13e50*/  IABS R8, R0 ;  /* 0x0000000000087213 */ /* 0x000fe20000000000 */
[----:B------:R-:W0:Y:S01]  /*13e60*/  I2F.RP R6, R5 ;  /* 0x0000000500067306 */ /* 0x000e220000209400 */
[----:B------:R-:W-:Y:S01]  /*13e70*/  IABS R3, R25 ;  /* 0x0000001900037213 */ /* 0x000fe20000000000 */
[----:B------:R-:W-:-:S02]  /*13e80*/  VIADD R27, R27, UR4 ;  /* 0x000000041b1b7c36 */ /* 0x000fc40008000000 */
[----:B------:R-:W-:Y:S02]  /*13e90*/  IMAD.MOV R8, RZ, RZ, -R8 ;  /* 0x000000ffff087224 */ /* 0x000fe400078e0a08 */
[----:B------:R-:W-:-:S04]  /*13ea0*/  IMAD.HI.U32 R2, R2, R3, RZ ;  /* 0x0000000302027227 */ /* 0x000fc800078e00ff */
[----:B------:R-:W-:-:S05]  /*13eb0*/  IMAD R3, R2, R8, R3 ;  /* 0x0000000802037224 */ /* 0x000fca00078e0203 */
        /* <DEDUP_REMOVED lines=11> */
[----:B0-----:R-:W-:-:S04]  /*13f70*/  IABS R8, R9 ;  /* 0x0000000900087213 */ /* 0x001fc80000000000 */
[----:B------:R-:W-:Y:S01]  /*13f80*/  MOV R6, R2 ;  /* 0x0000000200067202 */ /* 0x000fe20000000f00 */
        /* <DEDUP_REMOVED lines=9> */
[----:B------:R-:W-:Y:S01]  /*14020*/  IMAD.MOV.U32 R3, RZ, RZ, R4 ;  /* 0x000000ffff037224 */ /* 0x000fe200078e0004 */
[----:B------:R-:W-:Y:S01]  /*14030*/  MOV R4, R8 ;  /* 0x0000000800047202 */ /* 0x000fe20000000f00 */
[----:B------:R-:W-:Y:S02]  /*14040*/  IMAD.IADD R25, R25, 0x1, -R0 ;  /* 0x0000000119197824 */ /* 0x000fe400078e0a00 */
[----:B------:R-:W-:-:S04]  /*14050*/  IMAD.HI.U32 R2, R2, R3, RZ ;  /* 0x0000000302027227 */ /* 0x000fc800078e00ff */
[----:B------:R-:W-:Y:S01]  /*14060*/  IMAD R4, R2, R4, R3 ;  /* 0x0000000402047224 */ /* 0x000fe200078e0203 */
[----:B------:R-:W-:-:S04]  /*14070*/  LOP3.LUT R3, R6, R9, RZ, 0x3c, !PT ;  /* 0x0000000906037212 */ /* 0x000fc800078e3cff */
[----:B------:R-:W-:Y:S02]  /*14080*/  ISETP.GT.U32.AND P1, PT, R5, R4, PT ;  /* 0x000000040500720c */ /* 0x000fe40003f24070 */
[----:B------:R-:W-:-:S11]  /*14090*/  ISETP.GE.AND P2, PT, R3, RZ, PT ;  /* 0x000000ff0300720c */ /* 0x000fd60003f46270 */
[----:B------:R-:W-:Y:S02]  /*140a0*/  @!P1 IMAD.IADD R4, R4, 0x1, -R5 ;  /* 0x0000000104049824 */ /* 0x000fe400078e0a05 */
[----:B------:R-:W-:Y:S01]  /*140b0*/  @!P1 VIADD R2, R2, 0x1 ;  /* 0x0000000102029836 */ /* 0x000fe20000000000 */
[----:B------:R-:W-:Y:S02]  /*140c0*/  ISETP.NE.AND P1, PT, R9, RZ, PT ;  /* 0x000000ff0900720c */ /* 0x000fe40003f25270 */
[----:B------:R-:W-:-:S13]  /*140d0*/  ISETP.GE.U32.AND P0, PT, R4, R5, PT ;  /* 0x000000050400720c */ /* 0x000fda0003f06070 */
[----:B------:R-:W-:-:S04]  /*140e0*/  @P0 VIADD R2, R2, 0x1 ;  /* 0x0000000102020836 */ /* 0x000fc80000000000 */
[----:B------:R-:W-:Y:S01]  /*140f0*/  @!P2 IMAD.MOV R2, RZ, RZ, -R2 ;  /* 0x000000ffff02a224 */ /* 0x000fe200078e0a02 */
[----:B------:R-:W-:-:S05]  /*14100*/  @!P1 LOP3.LUT R2, RZ, R9, RZ, 0x33, !PT ;  /* 0x00000009ff029212 */ /* 0x000fca00078e33ff */
[----:B------:R-:W-:-:S04]  /*14110*/  IMAD.MOV R26, RZ, RZ, -R2 ;  /* 0x000000ffff1a7224 */ /* 0x000fc800078e0a02 */
[C---:B------:R-:W-:Y:S01]  /*14120*/  IMAD R26, R9.reuse, R26, R6 ;  /* 0x0000001a091a7224 */ /* 0x040fe200078e0206 */
[----:B------:R-:W-:-:S05]  /*14130*/  LEA R9, R9, R2, 0x18 ;  /* 0x0000000209097211 */ /* 0x000fca00078ec0ff */
[----:B------:R-:W-:Y:S01]  /*14140*/  IMAD R26, R26, 0x10000, R9 ;  /* 0x000100001a1a7824 */ /* 0x000fe200078e0209 */
[----:B------:R-:W-:Y:S06]  /*14150*/  BRA `(.L_x_556) ;  /* 0x00000000000c7947 */ /* 0x000fec0003800000 */
.L_x_553:
[----:B------:R-:W-:Y:S01]  /*14160*/  IMAD.MOV.U32 R25, RZ, RZ, RZ ;  /* 0x000000ffff197224 */ /* 0x000fe200078e00ff */
[----:B------:R-:W-:Y:S01]  /*14170*/  MOV R26, RZ ;  /* 0x000000ff001a7202 */ /* 0x000fe20000000f00 */
[----:B------:R-:W-:-:S07]  /*14180*/  IMAD.U32 R24, RZ, RZ, UR6 ;  /* 0x00000006ff187e24 */ /* 0x000fce000f8e00ff */
.L_x_556:
[----:B------:R-:W-:-:S13]  /*14190*/  ISETP.NE.AND P0, PT, R7, RZ, PT ;  /* 0x000000ff0700720c */ /* 0x000fda0003f05270 */
[----:B------:R-:W0:Y:S01]  /*141a0*/  @!P0 S2R R3, SR_CgaCtaId ;  /* 0x0000000000038919 */ /* 0x000e220000008800 */
[----:B------:R-:W-:-:S04]  /*141b0*/  @!P0 MOV R0, 0x400 ;  /* 0x0000040000008802 */ /* 0x000fc80000000f00 */
[----:B0-----:R-:W-:-:S05]  /*141c0*/  @!P0 LEA R0, R3, R0, 0x18 ;  /* 0x0000000003008211 */ /* 0x001fca00078ec0ff */
[----:B------:R0:W-:Y:S01]  /*141d0*/  @!P0 STS.128 [R0+0x2d8d0], R24 ;  /* 0x02d8d01800008388 */ /* 0x0001e20000000c00 */
[----:B------:R-:W-:Y:S06]  /*141e0*/  BAR.ARV 0x5, 0x200 ;  /* 0x0148000000007b1d */ /* 0x000fec0000002000 */
.L_x_551:
[----:B0-----:R-:W-:Y:S01]  /*141f0*/  IMAD.MOV.U32 R0, RZ, RZ, 0x1 ;  /* 0x00000001ff007424 */ /* 0x001fe200078e00ff */
[----:B------:R-:W-:Y:S01]  /*14200*/  ULDC UR4, c[0x0][0xc3c] ;  /* 0x00030f0000047ab9 */ /* 0x000fe20000000800 */
[----:B------:R-:W-:Y:S01]  /*14210*/  IMAD.MOV.U32 R28, RZ, RZ, RZ ;  /* 0x000000ffff1c7224 */ /* 0x000fe200078e00ff */
[----:B-1----:R-:W-:Y:S02]  /*14220*/  ISETP.GE.AND P0, PT, R27, UR4, PT ;  /* 0x000000041b007c0c */ /* 0x002fe4000bf06270 */
[----:B------:R0:W-:Y:S04]  /*14230*/  STL [R1], R0 ;  /* 0x0000000001007387 */ /* 0x0001e80000100800 */
[----:B------:R0:W-:Y:S07]  /*14240*/  STL [R1+0x4c], RZ ;  /* 0x00004cff01007387 */ /* 0x0001ee0000100800 */
[----:B------:R-:W-:Y:S05]  /*14250*/  @P0 BRA `(.L_x_557) ;  /* 0x0000006000980947 */ /* 0x000fea0003800000 */
[----:B------:R-:W1:Y:S01]  /*14260*/  S2R R7, SR_TID.X ;  /* 0x0000000000077919 */ /* 0x000e620000002100 */
[----:B------:R-:W2:Y:S01]  /*14270*/  S2UR UR5, SR_CgaCtaId ;  /* 0x00000000000579c3 */ /* 0x000ea20000008800 */
[----:B------:R-:W-:Y:S01]  /*14280*/  UMOV UR4, 0x400 ;  /* 0x0000040000047882 */ /* 0x000fe20000000000 */
[----:B------:R-:W-:Y:S01]  /*14290*/  BSSY B8, `(.L_x_557) ;  /* 0x0000622000087945 */ /* 0x000fe20003800000 */
[----:B------:R-:W-:Y:S01]  /*142a0*/  CS2R R28, SRZ ;  /* 0x00000000001c7805 */ /* 0x000fe2000001ff00 */
[----:B------:R-:W-:Y:S01]  /*142b0*/  ULDC.64 UR40, c[0x0][0x198] ;  /* 0x0000660000287ab9 */ /* 0x000fe20000000a00 */
[----:B------:R-:W-:Y:S01]  /*142c0*/  ULOP3.LUT UR38, UR36, 0x2, URZ, 0xfc, !UPT ;  /* 0x0000000224267892 */ /* 0x000fe2000f8efc3f */
[----:B------:R-:W-:Y:S01]  /*142d0*/  ULDC UR37, c[0x0][0xc] ;  /* 0x0000030000257ab9 */ /* 0x000fe20000000800 */
[----:B--2---:R-:W-:-:S06]  /*142e0*/  ULEA UR4, UR5, UR4, 0x18 ;  /* 0x0000000405047291 */ /* 0x004fcc000f8ec03f */
[----:B------:R-:W-:Y:S01]  /*142f0*/  IMAD.U32 R16, RZ, RZ, UR4 ;  /* 0x00000004ff107e24 */ /* 0x000fe2000f8e00ff */
[C---:B-1----:R-:W-:Y:S01]  /*14300*/  LOP3.LUT R6, R7.reuse, 0x7f, RZ, 0xc0, !PT ;  /* 0x0000007f07067812 */ /* 0x042fe200078ec0ff */
[----:B0-----:R-:W-:-:S04]  /*14310*/  IMAD.SHL.U32 R0, R7, 0x8, RZ ;  /* 0x0000000807007824 */ /* 0x001fc800078e00ff */
[----:B------:R-:W-:Y:S01]  /*14320*/  IMAD.SHL.U32 R4, R6, 0x8, RZ ;  /* 0x0000000806047824 */ /* 0x000fe200078e00ff */
[C---:B------:R-:W-:Y:S02]  /*14330*/  LOP3.LUT R3, R0.reuse, 0x20, RZ, 0xc0, !PT ;  /* 0x0000002000037812 */ /* 0x040fe400078ec0ff */
[----:B------:R-:W-:Y:S02]  /*14340*/  LOP3.LUT R2, R0, 0xd8, RZ, 0xc0, !PT ;  /* 0x000000d800027812 */ /* 0x000fe400078ec0ff */
[----:B------:R-:W-:Y:S02]  /*14350*/  LOP3.LUT R3, R3, 0x300, R4, 0xf8, !PT ;  /* 0x0000030003037812 */ /* 0x000fe400078ef804 */
[----:B------:R-:W-:Y:S02]  /*14360*/  LOP3.LUT R2, R2, 0x18, R7, 0x78, !PT ;  /* 0x0000001802027812 */ /* 0x000fe400078e7807 */
[----:B------:R-:W-:Y:S02]  /*14370*/  MOV R4, 0x1 ;  /* 0x0000000100047802 */ /* 0x000fe40000000f00 */
[----:B------:R-:W-:Y:S01]  /*14380*/  LOP3.LUT R5, R3, R2, RZ, 0xfc, !PT ;  /* 0x0000000203057212 */ /* 0x000fe200078efcff */
[----:B------:R-:W-:Y:S01]  /*14390*/  IMAD.SHL.U32 R2, R7, 0x20, RZ ;  /* 0x0000002007027824 */ /* 0x000fe200078e00ff */
[----:B------:R-:W-:Y:S01]  /*143a0*/  SHF.R.U32.HI R3, RZ, 0x2, R6 ;  /* 0x00000002ff037819 */ /* 0x000fe20000011606 */
[----:B------:R-:W-:Y:S01]  /*143b0*/  IMAD.MOV.U32 R6, RZ, RZ, 0x1 ;  /* 0x00000001ff067424 */ /* 0x000fe200078e00ff */
[----:B------:R-:W-:Y:S01]  /*143c0*/  LOP3.LUT R0, R0, 0x18, RZ, 0xc0, !PT ;  /* 0x0000001800007812 */ /* 0x000fe200078ec0ff */
[----:B------:R-:W-:Y:S01]  /*143d0*/  STL [R1+0x10], R5 ;  /* 0x0000100501007387 */ /* 0x000fe20000100800 */
[----:B------:R-:W-:-:S03]  /*143e0*/  LOP3.LUT R2, R2, 0x60, RZ, 0xc0, !PT ;  /* 0x0000006002027812 */ /* 0x000fc600078ec0ff */
[----:B------:R-:W-:Y:S04]  /*143f0*/  STL [R1+0x4c], RZ ;  /* 0x00004cff01007387 */ /* 0x000fe80000100800 */
[----:B------:R0:W-:Y:S04]  /*14400*/  STL [R1+0x4], R4 ;  /* 0x0000040401007387 */ /* 0x0001e80000100800 */
[----:B------:R1:W-:Y:S01]  /*14410*/  STL [R1], R6 ;  /* 0x0000000601007387 */ /* 0x0003e20000100800 */
[----:B0-----:R-:W-:Y:S02]  /*14420*/  LOP3.LUT R4, R3, R2, RZ, 0xfc, !PT ;  /* 0x0000000203047212 */ /* 0x001fe400078efcff */
[----:B------:R-:W-:-:S02]  /*14430*/  LOP3.LUT R3, R0, 0x20, RZ, 0xfc, !PT ;  /* 0x0000002000037812 */ /* 0x000fc400078efcff */
[----:B------:R-:W-:Y:S01]  /*14440*/  LOP3.LUT R2, R0, 0x40, RZ, 0xfc, !PT ;  /* 0x0000004000027812 */ /* 0x000fe200078efcff */
[----:B------:R-:W-:-:S05]  /*14450*/  IMAD R0, R5, 0x2, R16 ;  /* 0x0000000205007824 */ /* 0x000fca00078e0210 */
[----:B------:R1:W-:Y:S02]  /*14460*/  STL [R1+0x30], R0 ;  /* 0x0000300001007387 */ /* 0x0003e40000100800 */
.L_x_660:
[----:B0-----:R-:W0:Y:S02]  /*14470*/  LDC.64 R2, c[0x0][0xc88] ;  /* 0x00032200ff027b82 */ /* 0x001e240000000a00 */
[----:B0-----:R-:W-:-:S05]  /*14480*/  IMAD.WIDE R2, R27, 0x4, R2 ;  /* 0x000000041b027825 */ /* 0x001fca00078e0202 */
[----:B--2---:R-:W2:Y:S01]  /*14490*/  LDG.E R10, desc[UR42][R2.64] ;  /* 0x0000002a020a7981 */ /* 0x004ea2000c1e1900 */
[----:B------:R-:W-:Y:S05]  /*144a0*/  YIELD ;  /* 0x0000000000007946 */ /* 0x000fea0003800000 */
[----:B------:R-:W-:Y:S01]  /*144b0*/  ULDC.64 UR4, c[0x0][0xa28] ;  /* 0x00028a0000047ab9 */ /* 0x000fe20000000a00 */
[----:B-1----:R-:W-:Y:S01]  /*144c0*/  IMAD.MOV.U32 R9, RZ, RZ, RZ ;  /* 0x000000ffff097224 */ /* 0x002fe200078e00ff */
[----:B------:R-:W-:Y:S01]  /*144d0*/  ISETP.NE.U32.AND P0, PT, RZ, UR4, PT ;  /* 0x00000004ff007c0c */ /* 0x000fe2000bf05070 */
[----:B------:R-:W-:Y:S01]  /*144e0*/  ULDC.64 UR8, c[0x0][0xa18] ;  /* 0x0002860000087ab9 */ /* 0x000fe20000000a00 */
[----:B-1----:R-:W-:Y:S01]  /*144f0*/  MOV R6, RZ ;  /* 0x000000ff00067202 */ /* 0x002fe20000000f00 */
[----:B------:R-:W-:Y:S01]  /*14500*/  ULDC.64 UR6, c[0x0][0xa10] ;  /* 0x0002840000067ab9 */ /* 0x000fe20000000a00 */
[----:B------:R-:W-:-:S02]  /*14510*/  ISETP.NE.AND.EX P0, PT, RZ, UR5, PT, P0 ;  /* 0x00000005ff007c0c */ /* 0x000fc4000bf05300 */
[----:B--2---:R-:W-:Y:S01]  /*14520*/  SHF.R.S32.HI R0, RZ, 0x1f, R10 ;  /* 0x0000001fff007819 */ /* 0x004fe2000001140a */
[----:B------:R-:W-:-:S10]  /*14530*/  IMAD.SHL.U32 R18, R10, 0x4, RZ ;  /* 0x000000040a127824 */ /* 0x000fd400078e00ff */
[C---:B------:R-:W-:Y:S01]  /*14540*/  @P0 LEA R2, P1, R10.reuse, UR4, 0x2 ;  /* 0x000000040a020c11 */ /* 0x040fe2000f8210ff */
[----:B------:R-:W-:Y:S03]  /*14550*/  STL [R1+0x8], R10 ;  /* 0x0000080a01007387 */ /* 0x000fe60000100800 */
[C-C-:B------:R-:W-:Y:S01]  /*14560*/  @P0 LEA.HI.X R3, R10.reuse, UR5, R0.reuse, 0x2, P1 ;  /* 0x000000050a030c11 */ /* 0x140fe200088f1400 */
[----:B------:R-:W-:Y:S01]  /*14570*/  ULDC.64 UR4, c[0x0][0xa00] ;  /* 0x0002800000047ab9 */ /* 0x000fe20000000a00 */
[----:B------:R-:W-:Y:S01]  /*14580*/  SHF.L.U64.HI R22, R10, 0x2, R0 ;  /* 0x000000020a167819 */ /* 0x000fe20000010200 */
[----:B------:R0:W-:Y:S04]  /*14590*/  STL [R1+0x44], R0 ;  /* 0x0000440001007387 */ /* 0x0001e80000100800 */
[----:B------:R1:W2:Y:S01]  /*145a0*/  @P0 LDG.E R9, desc[UR42][R2.64] ;  /* 0x0000002a02090981 */ /* 0x0002a2000c1e1900 */
[----:B------:R-:W-:-:S02]  /*145b0*/  ISETP.NE.U32.AND P0, PT, RZ, UR4, PT ;  /* 0x00000004ff007c0c */ /* 0x000fc4000bf05070 */
[----:B------:R-:W-:Y:S02]  /*145c0*/  ISETP.NE.U32.AND P1, PT, RZ, UR8, PT ;  /* 0x00000008ff007c0c */ /* 0x000fe4000bf25070 */
[----:B------:R-:W-:Y:S01]  /*145d0*/  ISETP.NE.AND.EX P0, PT, RZ, UR5, PT, P0 ;  /* 0x00000005ff007c0c */ /* 0x000fe2000bf05300 */
[----:B0-----:R-:W-:Y:S01]  /*145e0*/  IMAD.MOV.U32 R0, RZ, RZ, RZ ;  /* 0x000000ffff007224 */ /* 0x001fe200078e00ff */
[----:B------:R-:W-:Y:S02]  /*145f0*/  ISETP.NE.AND.EX P1, PT, RZ, UR9, PT, P1 ;  /* 0x00000009ff007c0c */ /* 0x000fe4000bf25310 */
[----:B------:R-:W-:Y:S02]  /*14600*/  ISETP.NE.U32.AND P2, PT, RZ, UR6, PT ;  /* 0x00000006ff007c0c */ /* 0x000fe4000bf45070 */
[----:B-1----:R-:W-:Y:S02]  /*14610*/  IADD3 R2, P3, R18, UR4, RZ ;  /* 0x0000000412027c10 */ /* 0x002fe4000ff7e0ff */
[----:B------:R-:W-:-:S02]  /*14620*/  ISETP.NE.AND.EX P2, PT, RZ, UR7, PT, P2 ;  /* 0x00000007ff007c0c */ /* 0x000fc4000bf45320 */
[----:B------:R-:W-:Y:S02]  /*14630*/  IADD3.X R3, R22, UR5, RZ, P3, !PT ;  /* 0x0000000516037c10 */ /* 0x000fe40009ffe4ff */
[----:B------:R-:W-:-:S03]  /*14640*/  IADD3 R4, P4, R18, UR6, RZ ;  /* 0x0000000612047c10 */ /* 0x000fc6000ff9e0ff */
[----:B---3--:R-:W3:Y:S01]  /*14650*/  @P0 LDG.E R6, desc[UR42][R2.64] ;  /* 0x0000002a02060981 */ /* 0x008ee2000c1e1900 */
[----:B------:R-:W-:Y:S01]  /*14660*/  ULDC UR4, c[0x0][0x288] ;  /* 0x0000a20000047ab9 */ /* 0x000fe20000000800 */
[----:B------:R-:W-:Y:S01]  /*14670*/  IADD3.X R5, R22, UR7, RZ, P4, !PT ;  /* 0x0000000716057c10 */ /* 0x000fe2000a7fe4ff */
[----:B------:R-:W-:Y:S01]  /*14680*/  IMAD.U32 R8, RZ, RZ, UR4 ;  /* 0x00000004ff087e24 */ /* 0x000fe2000f8e00ff */
[----:B------:R-:W-:-:S03]  /*14690*/  ULDC.64 UR4, c[0x0][0x418] ;  /* 0x0001060000047ab9 */ /* 0x000fc60000000a00 */
[----:B-----5:R-:W5:Y:S04]  /*146a0*/  @P2 LDG.E R0, desc[UR42][R4.64] ;  /* 0x0000002a04002981 */ /* 0x020f68000c1e1900 */
[----:B---3--:R0:W-:Y:S02]  /*146b0*/  STL [R1+0x34], R6 ;  /* 0x0000340601007387 */ /* 0x0081e40000100800 */
[----:B0-----:R-:W-:-:S04]  /*146c0*/  @P1 IADD3 R6, P3, R18, UR8, RZ ;  /* 0x0000000812061c10 */ /* 0x001fc8000ff7e0ff */
[----:B------:R-:W-:-:S05]  /*146d0*/  @P1 IADD3.X R7, R22, UR9, RZ, P3, !PT ;  /* 0x0000000916071c10 */ /* 0x000fca0009ffe4ff */
[----:B------:R0:W3:Y:S01]  /*146e0*/  @P1 LDG.E R8, desc[UR42][R6.64] ;  /* 0x0000002a06081981 */ /* 0x0000e2000c1e1900 */
[----:B------:R-:W-:-:S03]  /*146f0*/  UISETP.NE.U32.AND UP0, UPT, UR4, URZ, UPT ;  /* 0x0000003f0400728c */ /* 0x000fc6000bf05070 */
[----:B------:R-:W-:Y:S01]  /*14700*/  ULDC UR4, c[0x0][0x424] ;  /* 0x0001090000047ab9 */ /* 0x000fe20000000800 */
[----:B------:R-:W-:-:S03]  /*14710*/  UISETP.NE.AND.EX UP0, UPT, UR5, URZ, UPT, UP0 ;  /* 0x0000003f0500728c */ /* 0x000fc6000bf05300 */
[----:B------:R-:W-:Y:S01]  /*14720*/  ULDC UR5, c[0x0][0x2f0] ;  /* 0x0000bc0000057ab9 */ /* 0x000fe20000000800 */
[----:B------:R-:W-:-:S04]  /*14730*/  USEL UR4, UR4, 0x1, UP0 ;  /* 0x0000000104047887 */ /* 0x000fc80008000000 */
[----:B------:R-:W-:-:S03]  /*14740*/  UIMAD UR4, UR4, UR5, URZ ;  /* 0x00000005040472a4 */ /* 0x000fc6000f8e023f */
[----:B------:R-:W-:-:S03]  /*14750*/  ULDC UR5, c[0x0][0x348] ;  /* 0x0000d20000057ab9 */ /* 0x000fc60000000800 */
[----:B0-----:R-:W-:Y:S01]  /*14760*/  IMAD.U32 R7, RZ, RZ, UR4 ;  /* 0x00000004ff077e24 */ /* 0x001fe2000f8e00ff */
[----:B---3--:R0:W-:Y:S04]  /*14770*/  STL [R1+0x48], R8 ;  /* 0x0000480801007387 */ /* 0x0081e80000100800 */
[----:B--2---:R1:W-:Y:S01]  /*14780*/  STL [R1+0x28], R9 ;  /* 0x0000280901007387 */ /* 0x0043e20000100800 */
[----:B0-----:R-:W-:Y:S01]  /*14790*/  IMAD.U32 R8, RZ, RZ, UR5 ;  /* 0x00000005ff087e24 */ /* 0x001fe2000f8e00ff */
[----:B------:R-:W-:Y:S06]  /*147a0*/  @P1 BRA `(.L_x_558) ;  /* 0x0000000000141947 */ /* 0x000fec0003800000 */
[----:B------:R-:W-:Y:S05]  /*147b0*/  @!P0 BRA `(.L_x_558) ;  /* 0x0000000000108947 */ /* 0x000fea0003800000 */
[----:B------:R-:W2:Y:S04]  /*147c0*/  LDG.E R6, desc[UR42][R2.64] ;  /* 0x0000002a02067981 */ /* 0x000ea8000c1e1900 */
[----:B------:R-:W2:Y:S02]  /*147d0*/  LDG.E R2, desc[UR42][R2.64+0x4] ;  /* 0x0000042a02027981 */ /* 0x000ea4000c1e1900 */
[----:B--2---:R-:W-:-:S05]  /*147e0*/  IMAD.IADD R2, R2, 0x1, -R6 ;  /* 0x0000000102027824 */ /* 0x004fca00078e0a06 */
[----:B------:R0:W-:Y:S02]  /*147f0*/  STL [R1+0x48], R2 ;  /* 0x0000480201007387 */ /* 0x0001e40000100800 */
.L_x_558:
[----:B------:R-:W-:Y:S01]  /*14800*/  MOV R11, R10 ;  /* 0x0000000a000b7202 */ /* 0x000fe20000000f00 */
[----:B------:R-:W-:Y:S01]  /*14810*/  ULDC.64 UR4, c[0x0][0xa20] ;  /* 0x0002880000047ab9 */ /* 0x000fe20000000a00 */
[C---:B------:R-:W-:Y:S02]  /*14820*/  LOP3.LUT R6, R26.reuse, 0xff000000, RZ, 0xc0, !PT ;  /* 0xff0000001a067812 */ /* 0x040fe400078ec0ff */
[----:B------:R-:W-:Y:S01]  /*14830*/  ISETP.NE.U32.AND P0, PT, RZ, UR4, PT ;  /* 0x00000004ff007c0c */ /* 0x000fe2000bf05070 */
[----:B------:R2:W-:Y:S01]  /*14840*/  STL [R1+0xc], R11 ;  /* 0x00000c0b01007387 */ /* 0x0005e20000100800 */
[----:B------:R-:W-:Y:S02]  /*14850*/  SHF.R.U32.HI R6, RZ, 0x8, R6 ;  /* 0x00000008ff067819 */ /* 0x000fe40000011606 */
[----:B------:R-:W-:Y:S02]  /*14860*/  ISETP.NE.AND.EX P0, PT, RZ, UR5, PT, P0 ;  /* 0x00000005ff007c0c */ /* 0x000fe4000bf05300 */
[----:B0-----:R-:W-:-:S02]  /*14870*/  LOP3.LUT R2, R26, 0xff0000, RZ, 0xc0, !PT ;  /* 0x00ff00001a027812 */ /* 0x001fc400078ec0ff */
[----:B------:R-:W-:Y:S02]  /*14880*/  LOP3.LUT R17, R26, 0xffff, RZ, 0xc0, !PT ;  /* 0x0000ffff1a117812 */ /* 0x000fe400078ec0ff */
[----:B------:R-:W-:-:S07]  /*14890*/  LEA.HI R6, R2, R6, RZ, 0x10 ;  /* 0x0000000602067211 */ /* 0x000fce00078f80ff */
[----:B--2---:R-:W-:Y:S05]  /*148a0*/  @!P0 BRA `(.L_x_559) ;  /* 0x0000000000108947 */ /* 0x004fea0003800000 */
[----:B------:R-:W-:-:S04]  /*148b0*/  IADD3 R2, P0, R18, UR4, RZ ;  /* 0x0000000412027c10 */ /* 0x000fc8000ff1e0ff */
[----:B------:R-:W-:-:S05]  /*148c0*/  IADD3.X R3, R22, UR5, RZ, P0, !PT ;  /* 0x0000000516037c10 */ /* 0x000fca00087fe4ff */
[----:B------:R0:W5:Y:S01]  /*148d0*/  LDG.E R7, desc[UR42][R2.64] ;  /* 0x0000002a02077981 */ /* 0x000162000c1e1900 */
[----:B------:R-:W-:Y:S05]  /*148e0*/  BRA `(.L_x_560) ;  /* 0x0000000000247947 */ /* 0x000fea0003800000 */
.L_x_559:
[----:B------:R-:W-:Y:S02]  /*148f0*/  ULDC.64 UR4, c[0x0][0xa08] ;  /* 0x0002820000047ab9 */ /* 0x000fe40000000a00 */
[----:B------:R-:W-:-:S04]  /*14900*/  ISETP.NE.U32.AND P0, PT, RZ, UR4, PT ;  /* 0x00000004ff007c0c */ /* 0x000fc8000bf05070 */
[----:B------:R-:W-:-:S13]  /*14910*/  ISETP.NE.AND.EX P0, PT, RZ, UR5, PT, P0 ;  /* 0x00000005ff007c0c */ /* 0x000fda000bf05300 */
[----:B------:R-:W-:Y:S05]  /*14920*/  @!P0 BRA `(.L_x_560) ;  /* 0x0000000000148947 */ /* 0x000fea0003800000 */
[----:B------:R-:W0:Y:S02]  /*14930*/  LDC.64 R2, c[0x0][0xa08] ;  /* 0x00028200ff027b82 */ /* 0x000e240000000a00 */
[----:B0-----:R-:W-:-:S05]  /*14940*/  IMAD.WIDE R2, R11, 0x4, R2 ;  /* 0x000000040b027825 */ /* 0x001fca00078e0202 */
[----:B------:R-:W2:Y:S04]  /*14950*/  LDG.E R7, desc[UR42][R2.64] ;  /* 0x0000002a02077981 */ /* 0x000ea8000c1e1900 */
[----:B------:R-:W2:Y:S02]  /*14960*/  LDG.E R2, desc[UR42][R2.64+0x4] ;  /* 0x0000042a02027981 */ /* 0x000ea4000c1e1900 */
[----:B--2---:R-:W-:-:S07]  /*14970*/  IMAD.IADD R7, R2, 0x1, -R7 ;  /* 0x0000000102077824 */ /* 0x004fce00078e0a07 */
.L_x_560:
[----:B0-----:R-:W2:Y:S04]  /*14980*/  @P2 LDG.E R2, desc[UR42][R4.64] ;  /* 0x0000002a04022981 */ /* 0x001ea8000c1e1900 */
[----:B------:R0:W2:Y:S01]  /*14990*/  @P2 LDG.E R4, desc[UR42][R4.64+0x4] ;  /* 0x0000042a04042981 */ /* 0x0000a2000c1e1900 */
[----:B------:R-:W-:Y:S01]  /*149a0*/  BSSY B0, `(.L_x_561) ;  /* 0x000002b000007945 */ /* 0x000fe20003800000 */
[----:B------:R-:W-:Y:S01]  /*149b0*/  LOP3.LUT R21, R6, 0xff, RZ, 0xc0, !PT ;  /* 0x000000ff06157812 */ /* 0x000fe200078ec0ff */
[----:B0----5:R-:W-:Y:S02]  /*149c0*/  IMAD.IADD R5, R7, 0x1, -R9 ;  /* 0x0000000107057824 */ /* 0x021fe400078e0a09 */
[----:B--2---:R-:W-:Y:S01]  /*149d0*/  @P2 IMAD.IADD R8, R4, 0x1, -R2 ;  /* 0x0000000104082824 */ /* 0x004fe200078e0a02 */
[----:B------:R-:W-:-:S03]  /*149e0*/  SHF.R.U32.HI R4, RZ, 0x10, R6 ;  /* 0x00000010ff047819 */ /* 0x000fc60000011606 */
[----:B------:R-:W-:-:S04]  /*149f0*/  IMAD.IADD R2, R5, 0x1, R8 ;  /* 0x0000000105027824 */ /* 0x000fc800078e0208 */
[C---:B------:R-:W-:Y:S01]  /*14a00*/  VIADD R20, R2.reuse, 0x7f ;  /* 0x0000007f02147836 */ /* 0x040fe20000000000 */
[----:B------:R-:W-:Y:S01]  /*14a10*/  ISETP.GE.AND P1, PT, R2, 0x1, PT ;  /* 0x000000010200780c */ /* 0x000fe20003f26270 */
[----:B------:R0:W-:Y:S03]  /*14a20*/  STL [R1+0x20], R2 ;  /* 0x0000200201007387 */ /* 0x0001e60000100800 */
[----:B0-----:R-:W-:-:S04]  /*14a30*/  SHF.R.S32.HI R2, RZ, 0x1f, R20 ;  /* 0x0000001fff027819 */ /* 0x001fc80000011414 */
[----:B------:R-:W-:Y:S02]  /*14a40*/  LEA.HI R20, R2, R20, RZ, 0x7 ;  /* 0x0000001402147211 */ /* 0x000fe400078f38ff */
[----:B------:R-:W-:Y:S02]  /*14a50*/  MOV R2, RZ ;  /* 0x000000ff00027202 */ /* 0x000fe40000000f00 */
[----:B------:R-:W-:Y:S01]  /*14a60*/  SHF.R.S32.HI R20, RZ, 0x7, R20 ;  /* 0x00000007ff147819 */ /* 0x000fe20000011414 */
[----:B------:R-:W-:Y:S06]  /*14a70*/  @!P1 BRA `(.L_x_562) ;  /* 0x0000000000749947 */ /* 0x000fec0003800000 */
[----:B------:R-:W-:Y:S01]  /*14a80*/  ISETP.NE.AND P0, PT, R4, RZ, PT ;  /* 0x000000ff0400720c */ /* 0x000fe20003f05270 */
[----:B------:R-:W-:-:S03]  /*14a90*/  ULDC UR4, c[0x0][0x9f0] ;  /* 0x00027c0000047ab9 */ /* 0x000fc60000000800 */
[----:B------:R-:W-:-:S04]  /*14aa0*/  SEL R6, R4, UR4, P0 ;  /* 0x0000000404067c07 */ /* 0x000fc80008000000 */
[----:B------:R-:W-:Y:S02]  /*14ab0*/  IABS R7, R6 ;  /* 0x0000000600077213 */ /* 0x000fe40000000000 */
[----:B-1----:R-:W-:Y:S02]  /*14ac0*/  IADD3 R9, R6, -0x1, R20 ;  /* 0xffffffff06097810 */ /* 0x002fe40007ffe014 */
        /* <DEDUP_REMOVED lines=12> */
[----:B------:R-:W-:-:S04]  /*14b90*/  IMAD.MOV R2, RZ, RZ, -R2 ;  /* 0x000000ffff027224 */ /* 0x000fc800078e0a02 */
[----:B------:R-:W-:Y:S02]  /*14ba0*/  IMAD.MOV.U32 R9, RZ, RZ, R2 ;  /* 0x000000ffff097224 */ /* 0x000fe400078e0002 */
[----:B------:R-:W-:-:S04]  /*14bb0*/  IMAD.HI.U32 R2, R10, R3, RZ ;  /* 0x000000030a027227 */ /* 0x000fc800078e00ff */
[----:B------:R-:W-:-:S05]  /*14bc0*/  IMAD R3, R2, R9, R3 ;  /* 0x0000000902037224 */ /* 0x000fca00078e0203 */
[----:B------:R-:W-:-:S13]  /*14bd0*/  ISETP.GT.U32.AND P3, PT, R7, R3, PT ;  /* 0x000000030700720c */ /* 0x000fda0003f64070 */
[-C--:B------:R-:W-:Y:S01]  /*14be0*/  @!P3 IADD3 R3, R3, -R7.reuse, RZ ;  /* 0x800000070303b210 */ /* 0x080fe20007ffe0ff */
[----:B------:R-:W-:Y:S01]  /*14bf0*/  @!P3 VIADD R2, R2, 0x1 ;  /* 0x000000010202b836 */ /* 0x000fe20000000000 */
[----:B------:R-:W-:Y:S02]  /*14c00*/  ISETP.NE.AND P3, PT, R6, RZ, PT ;  /* 0x000000ff0600720c */ /* 0x000fe40003f65270 */
[----:B------:R-:W-:-:S13]  /*14c10*/  ISETP.GE.U32.AND P0, PT, R3, R7, PT ;  /* 0x000000070300720c */ /* 0x000fda0003f06070 */
[----:B------:R-:W-:-:S04]  /*14c20*/  @P0 VIADD R2, R2, 0x1 ;  /* 0x0000000102020836 */ /* 0x000fc80000000000 */
[----:B------:R-:W-:Y:S01]  /*14c30*/  @!P4 IMAD.MOV R2, RZ, RZ, -R2 ;  /* 0x000000ffff02c224 */ /* 0x000fe200078e0a02 */
[----:B------:R-:W-:-:S07]  /*14c40*/  @!P3 LOP3.LUT R2, RZ, R6, RZ, 0x33, !PT ;  /* 0x00000006ff02b212 */ /* 0x000fce00078e33ff */
.L_x_562:
[----:B------:R-:W-:Y:S05]  /*14c50*/  BSYNC B0 ;  /* 0x0000000000007941 */ /* 0x000fea0003800000 */
.L_x_561:
[-C--:B------:R-:W-:Y:S01]  /*14c60*/  IMAD R3, R21, R2.reuse, RZ ;  /* 0x0000000215037224 */ /* 0x080fe200078e02ff */
[----:B------:R-:W-:Y:S04]  /*14c70*/  BSSY B0, `(.L_x_563) ;  /* 0x0000156000007945 */ /* 0x000fe80003800000 */
[C---:B------:R-:W-:Y:S01]  /*14c80*/  VIADDMNMX R2, R3.reuse, R2, R20, PT ;  /* 0x0000000203027246 */ /* 0x040fe20003800114 */
[----:B------:R-:W-:-:S04]  /*14c90*/  IMAD R3, R3, 0x80, -R5 ;  /* 0x0000008003037824 */ /* 0x000fc800078e0a05 */
[----:B------:R-:W-:Y:S01]  /*14ca0*/  IMAD R2, R2, 0x80, -R5 ;  /* 0x0000008002027824 */ /* 0x000fe200078e0a05 */
[----:B------:R-:W-:-:S04]  /*14cb0*/  VIMNMX R3, RZ, R3, !PT ;  /* 0x00000003ff037248 */ /* 0x000fc80007fe0100 */
[----:B------:R-:W-:-:S04]  /*14cc0*/  VIMNMX R2, R2, R8, PT ;  /* 0x0000000802027248 */ /* 0x000fc80003fe0100 */
[----:B------:R-:W-:Y:S02]  /*14cd0*/  ISETP.GT.AND P0, PT, R2, R3, PT ;  /* 0x000000030200720c */ /* 0x000fe40003f04270 */
[----:B------:R-:W-:-:S11]  /*14ce0*/  SHF.R.U32.HI R3, RZ, 0x7, R3 ;  /* 0x00000007ff037819 */ /* 0x000fd60000011603 */
[----:B------:R-:W-:-:S04]  /*14cf0*/  @P0 IADD3 R2, R2, 0x7f, RZ ;  /* 0x0000007f02020810 */ /* 0x000fc80007ffe0ff */
[----:B------:R-:W-:-:S04]  /*14d00*/  @P0 SHF.R.S32.HI R5, RZ, 0x1f, R2 ;  /* 0x0000001fff050819 */ /* 0x000fc80000011402 */
[----:B------:R-:W-:Y:S01]  /*14d10*/  @P0 LEA.HI R2, R5, R2, RZ, 0x7 ;  /* 0x0000000205020211 */ /* 0x000fe200078f38ff */
[----:B------:R-:W-:-:S03]  /*14d20*/  IMAD.MOV.U32 R5, RZ, RZ, R3 ;  /* 0x000000ffff057224 */ /* 0x000fc600078e0003 */
[----:B------:R-:W-:Y:S02]  /*14d30*/  @P0 SHF.R.S32.HI R5, RZ, 0x7, R2 ;  /* 0x00000007ff050819 */ /* 0x000fe40000011402 */
[----:B------:R-:W-:Y:S02]  /*14d40*/  PLOP3.LUT P0, PT, PT, PT, PT, 0x80, 0x0 ;  /* 0x000000000000781c */ /* 0x000fe40003f0f070 */
[----:B------:R-:W-:-:S13]  /*14d50*/  ISETP.GT.AND P3, PT, R5, R3, PT ;  /* 0x000000030500720c */ /* 0x000fda0003f64270 */
[----:B------:R-:W-:Y:S05]  /*14d60*/  @!P3 BRA `(.L_x_564) ;  /* 0x000000140018b947 */ /* 0x000fea0003800000 */
[----:B------:R-:W-:Y:S01]  /*14d70*/  UMOV UR4, 0xffffffff ;  /* 0xffffffff00047882 */ /* 0x000fe20000000000 */
[----:B------:R-:W-:Y:S02]  /*14d80*/  SEL R2, R11, RZ, !P2 ;  /* 0x000000ff0b027207 */ /* 0x000fe40005000000 */
[----:B------:R-:W-:Y:S05]  /*14d90*/  BRA.DIV UR4, `(.L_x_565) ;  /* 0x0000006a04e07947 */ /* 0x000fea000b800000 */
[----:B------:R-:W0:Y:S02]  /*14da0*/  S2R R6, SR_TID.X ;  /* 0x0000000000067919 */ /* 0x000e240000002100 */
[----:B0-----:R-:W-:-:S04]  /*14db0*/  SHF.R.U32.HI R6, RZ, 0x5, R6 ;  /* 0x00000005ff067819 */ /* 0x001fc80000011606 */
[----:B------:R-:W-:-:S05]  /*14dc0*/  LOP3.LUT R6, R6, 0x3, RZ, 0xc0, !PT ;  /* 0x0000000306067812 */ /* 0x000fca00078ec0ff */
[----:B------:R0:W2:Y:S02]  /*14dd0*/  SHFL.IDX PT, R14, R6, RZ, 0x1f ;  /* 0x00001fff060e7589 */ /* 0x0000a400000e0000 */
.L_x_728:
[----:B--2---:R-:W-:Y:S02]  /*14de0*/  ISETP.NE.AND P0, PT, R14, RZ, PT ;  /* 0x000000ff0e00720c */ /* 0x004fe40003f05270 */
[----:B------:R-:W-:-:S11]  /*14df0*/  PLOP3.LUT P6, PT, PT, PT, PT, 0x8, 0x0 ;  /* 0x000000000000781c */ /* 0x000fd60003fce170 */
[----:B------:R-:W-:Y:S05]  /*14e00*/  @P0 BRA `(.L_x_566) ;  /* 0x00000000000c0947 */ /* 0x000fea0003800000 */
[----:B------:R-:W-:-:S03]  /*14e10*/  UMOV UR4, 0xffffffff ;  /* 0xffffffff00047882 */ /* 0x000fc60000000000 */
[----:B------:R-:W-:Y:S05]  /*14e20*/  BRA.DIV UR4, `(.L_x_567) ;  /* 0x0000006a04f07947 */ /* 0x000fea000b800000 */
[----:B------:R-:W-:-:S13]  /*14e30*/  ELECT P6, URZ, PT ;  /* 0x00000000003f782f */ /* 0x000fda00038c0000 */
.L_x_566:
[----:B0-----:R-:W2:Y:S01]  /*14e40*/  LDL R6, [R1+0x4c] ;  /* 0x00004c0001067983 */ /* 0x001ea20000100800 */
[----:B------:R-:W-:Y:S01]  /*14e50*/  BSSY B1, `(.L_x_568) ;  /* 0x0000008000017945 */ /* 0x000fe20003800000 */
[----:B--2---:R-:W-:-:S05]  /*14e60*/  VIADD R6, R6, 0x1 ;  /* 0x0000000106067836 */ /* 0x004fca0000000000 */
[----:B------:R-:W-:-:S04]  /*14e70*/  LEA.HI R7, R6, R6, RZ, 0x1 ;  /* 0x0000000606077211 */ /* 0x000fc800078f08ff */
[----:B------:R-:W-:-:S05]  /*14e80*/  LOP3.LUT R7, R7, 0xfffffffe, RZ, 0xc0, !PT ;  /* 0xfffffffe07077812 */ /* 0x000fca00078ec0ff */
[----:B------:R-:W-:-:S05]  /*14e90*/  IMAD.IADD R6, R6, 0x1, -R7 ;  /* 0x0000000106067824 */ /* 0x000fca00078e0a07 */
[----:B------:R-:W-:-:S04]  /*14ea0*/  SHF.L.U32 R6, R6, 0x1f, RZ ;  /* 0x0000001f06067819 */ /* 0x000fc800000006ff */
[----:B------:R-:W0:Y:S02]  /*14eb0*/  SYNCS.PHASECHK.TRANS64.TRYWAIT P0, [R16+URZ+0x2d820], R6 ;  /* 0x02d82006100075a7 */ /* 0x000e24000800017f */
[----:B0-----:R-:W-:Y:S05]  /*14ec0*/  @!P0 BRA `(.L_x_569) ;  /* 0x0000006800e88947 */ /* 0x001fea0003800000 */
.L_x_731:
[----:B------:R-:W-:Y:S05]  /*14ed0*/  BSYNC B1 ;  /* 0x0000000000017941 */ /* 0x000fea0003800000 */
.L_x_568:
[----:B------:R-:W-:Y:S04]  /*14ee0*/  BSSY B1, `(.L_x_570) ;  /* 0x000008c000017945 */ /* 0x000fe80003800000 */
[----:B------:R-:W-:Y:S05]  /*14ef0*/  @!P6 BRA `(.L_x_571) ;  /* 0x000000080028e947 */ /* 0x000fea0003800000 */
[----:B------:R-:W2:Y:S01]  /*14f00*/  LDL R8, [R1+0x4] ;  /* 0x0000040001087983 */ /* 0x000ea20000100800 */
[----:B-1----:R-:W-:Y:S01]  /*14f10*/  IMAD R9, R29, 0x8, R16 ;  /* 0x000000081d097824 */ /* 0x002fe200078e0210 */
[----:B------:R-:W1:Y:S01]  /*14f20*/  S2R R7, SR_TID.X ;  /* 0x0000000000077919 */ /* 0x000e620000002100 */
[----:B------:R-:W-:Y:S01]  /*14f30*/  BSSY B2, `(.L_x_572) ;  /* 0x0000006000027945 */ /* 0x000fe20003800000 */
[----:B-1----:R-:W-:-:S04]  /*14f40*/  LOP3.LUT R7, R7, 0x7f, RZ, 0xc0, !PT ;  /* 0x0000007f07077812 */ /* 0x002fc800078ec0ff */
[----:B------:R-:W-:Y:S02]  /*14f50*/  ISETP.NE.AND P2, PT, R7, RZ, PT ;  /* 0x000000ff0700720c */ /* 0x000fe40003f45270 */
[----:B--2---:R-:W-:-:S04]  /*14f60*/  SHF.L.U32 R11, R8, 0x1f, RZ ;  /* 0x0000001f080b7819 */ /* 0x004fc800000006ff */
[----:B------:R-:W1:Y:S02]  /*14f70*/  SYNCS.PHASECHK.TRANS64.TRYWAIT P0, [R9+URZ+0x2d8a0], R11 ;  /* 0x02d8a00b090075a7 */ /* 0x000e64000800017f */
[----:B-1----:R-:W-:Y:S05]  /*14f80*/  @!P0 BRA `(.L_x_573) ;  /* 0x0000006800cc8947 */ /* 0x002fea0003800000 */
.L_x_732:
[----:B------:R-:W-:Y:S05]  /*14f90*/  BSYNC B2 ;  /* 0x0000000000027941 */ /* 0x000fea0003800000 */
.L_x_572:
[----:B------:R-:W-:Y:S04]  /*14fa0*/  BSSY B2, `(.L_x_574) ;  /* 0x0000009000027945 */ /* 0x000fe80003800000 */
[----:B------:R-:W-:Y:S05]  /*14fb0*/  @P2 BRA `(.L_x_575) ;  /* 0x00000000001c2947 */ /* 0x000fea0003800000 */
[----:B0-----:R-:W0:Y:S02]  /*14fc0*/  S2R R6, SR_TID.X ;  /* 0x0000000000067919 */ /* 0x001e240000002100 */
[----:B0-----:R-:W-:Y:S01]  /*14fd0*/  LOP3.LUT R7, R6, 0x1f, RZ, 0xc0, !PT ;  /* 0x0000001f06077812 */ /* 0x001fe200078ec0ff */
[----:B------:R-:W-:-:S03]  /*14fe0*/  IMAD.MOV.U32 R6, RZ, RZ, 0x6000 ;  /* 0x00006000ff067424 */ /* 0x000fc600078e00ff */
[----:B------:R-:W-:Y:S01]  /*14ff0*/  ISETP.NE.AND P0, PT, R7, RZ, PT ;  /* 0x000000ff0700720c */ /* 0x000fe20003f05270 */
[----:B------:R2:W-:-:S12]  /*15000*/  SYNCS.ARRIVE.TRANS64 RZ, [R9+URZ+0x2d890], R6 ;  /* 0x02d8900609ff79a7 */ /* 0x0005d8000800003f */
[----:B--2---:R-:W-:Y:S05]  /*15010*/  @!P0 BRA `(.L_x_575) ;  /* 0x0000000000048947 */ /* 0x004fea0003800000 */
[----:B------:R-:W-:Y:S01]  /*15020*/  BPT.TRAP 0x1 ;  /* 0x000000040000795c */ /* 0x000fe20000300000 */
.L_x_575:
[----:B------:R-:W-:Y:S05]  /*15030*/  BSYNC B2 ;  /* 0x0000000000027941 */ /* 0x000fea0003800000 */
.L_x_574:
[----:B------:R-:W-:Y:S01]  /*15040*/  MOV R14, RZ ;  /* 0x000000ff000e7202 */ /* 0x000fe20000000f00 */
[----:B------:R-:W-:Y:S01]  /*15050*/  IMAD R7, R5, 0x80, R0 ;  /* 0x0000008005077824 */ /* 0x000fe200078e0200 */
[----:B------:R-:W-:Y:S01]  /*15060*/  UIADD3 UR4, UP0, UR40, 0x570, URZ ;  /* 0x0000057028047890 */ /* 0x000fe2000ff1e03f */
[----:B------:R-:W-:Y:S01]  /*15070*/  IMAD R8, R29, 0x6000, R16 ;  /* 0x000060001d087824 */ /* 0x000fe200078e0210 */
[----:B------:R-:W-:Y:S01]  /*15080*/  R2UR UR10, R14 ;  /* 0x000000000e0a72ca */ /* 0x000fe200000e0000 */
[----:B------:R-:W-:Y:S01]  /*15090*/  VIADD R7, R7, 0xffffff80 ;  /* 0xffffff8007077836 */ /* 0x000fe20000000000 */
[----:B------:R-:W-:Y:S01]  /*150a0*/  PLOP3.LUT P0, PT, PT, PT, PT, 0x80, 0x0 ;  /* 0x000000000000781c */ /* 0x000fe20003f0f070 */
[----:B0-----:R-:W-:Y:S01]  /*150b0*/  VIADD R6, R9, 0x2d890 ;  /* 0x0002d89009067836 */ /* 0x001fe20000000000 */
[----:B------:R-:W-:Y:S01]  /*150c0*/  UIADD3.X UR5, URZ, UR41, URZ, UP0, !UPT ;  /* 0x000000293f057290 */ /* 0x000fe200087fe43f */
[----:B------:R-:W-:Y:S01]  /*150d0*/  VIADD R10, R8, 0x15400 ;  /* 0x00015400080a7836 */ /* 0x000fe20000000000 */
[----:B------:R-:W-:Y:S01]  /*150e0*/  UMOV UR6, 0x0 ;  /* 0x0000000000067882 */ /* 0x000fe20000000000 */
[----:B------:R-:W-:-:S09]  /*150f0*/  UMOV UR7, 0x12f00000 ;  /* 0x12f0000000077882 */ /* 0x000fd20000000000 */
.L_x_576:
[----:B------:R-:W-:-:S13]  /*15100*/  @P0 ELECT P3, URZ, PT ;  /* 0x00000000003f082f */ /* 0x000fda0003860000 */
[----:B------:R-:W-:Y:S02]  /*15110*/  @P3 R2UR UR13, R2 ;  /* 0x00000000020d32ca */ /* 0x000fe400000e0000 */
[----:B------:R-:W-:Y:S02]  /*15120*/  @P3 R2UR UR12, R17 ;  /* 0x00000000110c32ca */ /* 0x000fe400000e0000 */
[----:B------:R-:W-:Y:S02]  /*15130*/  @P3 R2UR UR11, R7 ;  /* 0x00000000070b32ca */ /* 0x000fe400000e0000 */
[----:B------:R-:W-:Y:S02]  /*15140*/  @P3 R2UR UR9, R6 ;  /* 0x00000000060932ca */ /* 0x000fe400000e0000 */
[----:B------:R-:W-:Y:S02]  /*15150*/  @P3 R2UR UR8, R10 ;  /* 0x000000000a0832ca */ /* 0x000fe400000e0000 */
[----:B------:R-:W-:-:S02]  /*15160*/  @P3 PLOP3.LUT P0, PT, P3, PT, PT, 0x8, 0x0 ;  /* 0x000000000000381c */ /* 0x000fc40001f0e170 */
[----:B------:R-:W-:-:S09]  /*15170*/  PLOP3.LUT P3, PT, PT, PT, PT, 0x8, 0x0 ;  /* 0x000000000000781c */ /* 0x000fd20003f6e170 */
[----:B------:R0:W-:Y:S02]  /*15180*/  UTMALDG.4D [UR8], [UR4], desc[UR6] ;  /* 0x00000608040075b4 */ /* 0x0001e40008019000 */
[----:B0-----:R-:W-:Y:S05]  /*15190*/  @P0 BRA.U.ANY `(.L_x_576) ;  /* 0xfffffffd00d80947 */ /* 0x001fea000393ffff */
[----:B------:R-:W-:Y:S01]  /*151a0*/  IMAD.MOV.U32 R13, RZ, RZ, 0x20 ;  /* 0x00000020ff0d7424 */ /* 0x000fe200078e00ff */
[----:B------:R-:W-:Y:S01]  /*151b0*/  PLOP3.LUT P0, PT, PT, PT, PT, 0x80, 0x0 ;  /* 0x000000000000781c */ /* 0x000fe20003f0f070 */
[----:B------:R-:W-:Y:S01]  /*151c0*/  UMOV UR6, 0x0 ;  /* 0x0000000000067882 */ /* 0x000fe20000000000 */
[----:B------:R-:W-:Y:S01]  /*151d0*/  IADD3 R10, R8, 0x17400, RZ ;  /* 0x00017400080a7810 */ /* 0x000fe20007ffe0ff */
[----:B------:R-:W-:Y:S01]  /*151e0*/  UMOV UR7, 0x12f00000 ;  /* 0x12f0000000077882 */ /* 0x000fe20000000000 */
[----:B------:R-:W-:-:S15]  /*151f0*/  R2UR UR10, R13 ;  /* 0x000000000d0a72ca */ /* 0x000fde00000e0000 */
.L_x_577:
        /* <DEDUP_REMOVED lines=12> */
[----:B------:R-:W-:Y:S01]  /*152c0*/  VIADD R10, R8, 0x19400 ;  /* 0x00019400080a7836 */ /* 0x000fe20000000000 */
[----:B------:R-:W-:Y:S01]  /*152d0*/  UMOV UR6, 0x0 ;  /* 0x0000000000067882 */ /* 0x000fe20000000000 */
[----:B------:R-:W-:Y:S01]  /*152e0*/  UMOV UR7, 0x12f00000 ;  /* 0x12f0000000077882 */ /* 0x000fe20000000000 */
[----:B------:R-:W-:-:S15]  /*152f0*/  R2UR UR10, R12 ;  /* 0x000000000c0a72ca */ /* 0x000fde00000e0000 */
.L_x_578:
        /* <DEDUP_REMOVED lines=10> */
[----:B------:R-:W0:Y:S01]  /*153a0*/  SYNCS.PHASECHK.TRANS64.TRYWAIT P0, [R9+URZ+0x2d8c0], R11 ;  /* 0x02d8c00b090075a7 */ /* 0x000e22000800017f */
[----:B------:R-:W-:Y:S04]  /*153b0*/  BSSY B2, `(.L_x_579) ;  /* 0x0000002000027945 */ /* 0x000fe80003800000 */
[----:B0-----:R-:W-:Y:S05]  /*153c0*/  @!P0 BRA `(.L_x_580) ;  /* 0x0000006400d08947 */ /* 0x001fea0003800000 */
.L_x_733:
[----:B------:R-:W-:Y:S05]  /*153d0*/  BSYNC B2 ;  /* 0x0000000000027941 */ /* 0x000fea0003800000 */
.L_x_579:
[----:B------:R-:W-:Y:S01]  /*153e0*/  BSSY B2, `(.L_x_581) ;  /* 0x000000b000027945 */ /* 0x000fe20003800000 */
[----:B------:R-:W-:Y:S02]  /*153f0*/  IMAD.MOV.U32 R10, RZ, RZ, 0x0 ;  /* 0x00000000ff0a7424 */ /* 0x000fe400078e00ff */
[----:B01----:R-:W-:Y:S01]  /*15400*/  IMAD.MOV.U32 R11, RZ, RZ, 0x12f00000 ;  /* 0x12f00000ff0b7424 */ /* 0x003fe200078e00ff */
[----:B------:R-:W-:Y:S06]  /*15410*/  @P2 BRA `(.L_x_582) ;  /* 0x00000000001c2947 */ /* 0x000fec0003800000 */
[----:B------:R-:W0:Y:S02]  /*15420*/  S2R R6, SR_TID.X ;  /* 0x0000000000067919 */ /* 0x000e240000002100 */
[----:B0-----:R-:W-:Y:S01]  /*15430*/  LOP3.LUT R15, R6, 0x1f, RZ, 0xc0, !PT ;  /* 0x0000001f060f7812 */ /* 0x001fe200078ec0ff */
[----:B------:R-:W-:-:S03]  /*15440*/  IMAD.MOV.U32 R6, RZ, RZ, 0x6000 ;  /* 0x00006000ff067424 */ /* 0x000fc600078e00ff */
[----:B------:R-:W-:Y:S01]  /*15450*/  ISETP.NE.AND P0, PT, R15, RZ, PT ;  /* 0x000000ff0f00720c */ /* 0x000fe20003f05270 */
[----:B------:R0:W-:-:S12]  /*15460*/  SYNCS.ARRIVE.TRANS64 RZ, [R9+URZ+0x2d8b0], R6 ;  /* 0x02d8b00609ff79a7 */ /* 0x0001d8000800003f */
[----:B0-----:R-:W-:Y:S05]  /*15470*/  @!P0 BRA `(.L_x_582) ;  /* 0x0000000000048947 */ /* 0x001fea0003800000 */
[----:B------:R-:W-:Y:S01]  /*15480*/  BPT.TRAP 0x1 ;  /* 0x000000040000795c */ /* 0x000fe20000300000 */
.L_x_582:
[----:B------:R-:W-:Y:S05]  /*15490*/  BSYNC B2 ;  /* 0x0000000000027941 */ /* 0x000fea0003800000 */
.L_x_581:
[----:B------:R-:W-:Y:S01]  /*154a0*/  R2UR UR10, R14 ;  /* 0x000000000e0a72ca */ /* 0x000fe200000e0000 */
[----:B------:R-:W-:Y:S01]  /*154b0*/  UIADD3 UR4, UP0, UR40, 0x670, URZ ;  /* 0x0000067028047890 */ /* 0x000fe2000ff1e03f */
[----:B------:R-:W-:Y:S01]  /*154c0*/  R2UR UR6, R10 ;  /* 0x000000000a0672ca */ /* 0x000fe200000e0000 */
[----:B------:R-:W-:Y:S01]  /*154d0*/  VIADD R6, R8, 0x400 ;  /* 0x0000040008067836 */ /* 0x000fe20000000000 */
[----:B------:R-:W-:Y:S01]  /*154e0*/  R2UR UR7, R11 ;  /* 0x000000000b0772ca */ /* 0x000fe200000e0000 */
[----:B------:R-:W-:Y:S01]  /*154f0*/  UIADD3.X UR5, URZ, UR41, URZ, UP0, !UPT ;  /* 0x000000293f057290 */ /* 0x000fe200087fe43f */
[----:B------:R-:W-:Y:S02]  /*15500*/  PLOP3.LUT P0, PT, PT, PT, PT, 0x80, 0x0 ;  /* 0x000000000000781c */ /* 0x000fe40003f0f070 */
[----:B------:R-:W-:-:S11]  /*15510*/  IADD3 R9, R9, 0x2d8b0, RZ ;  /* 0x0002d8b009097810 */ /* 0x000fd60007ffe0ff */
.L_x_583:
        /* <DEDUP_REMOVED lines=10> */
[----:B------:R-:W-:Y:S01]  /*155c0*/  R2UR UR10, R13 ;  /* 0x000000000d0a72ca */ /* 0x000fe200000e0000 */
[----:B------:R-:W-:Y:S01]  /*155d0*/  VIADD R6, R8, 0x2400 ;  /* 0x0000240008067836 */ /* 0x000fe20000000000 */
[----:B------:R-:W-:Y:S02]  /*155e0*/  R2UR UR6, R10 ;  /* 0x000000000a0672ca */ /* 0x000fe400000e0000 */
[----:B------:R-:W-:Y:S02]  /*155f0*/  R2UR UR7, R11 ;  /* 0x000000000b0772ca */ /* 0x000fe400000e0000 */
[----:B------:R-:W-:-:S13]  /*15600*/  PLOP3.LUT P0, PT, PT, PT, PT, 0x80, 0x0 ;  /* 0x000000000000781c */ /* 0x000fda0003f0f070 */
.L_x_584:
        /* <DEDUP_REMOVED lines=15> */
.L_x_585:
        /* <DEDUP_REMOVED lines=9> */
[----:B--2---:R-:W-:Y:S05]  /*15790*/  @P0 BRA.U.ANY `(.L_x_585) ;  /* 0xfffffffd00d80947 */ /* 0x004fea000393ffff */
.L_x_571:
[----:B------:R-:W-:Y:S05]  /*157a0*/  BSYNC B1 ;  /* 0x0000000000017941 */ /* 0x000fea0003800000 */
.L_x_570:
[----:B0-----:R-:W2:Y:S01]  /*157b0*/  LDL.LU R6, [R1+0x4] ;  /* 0x0000040001067983 */ /* 0x001ea20000300800 */
[----:B------:R-:W-:Y:S01]  /*157c0*/  VIADD R29, R29, 0x1 ;  /* 0x000000011d1d7836 */ /* 0x000fe20000000000 */
[----:B------:R-:W-:Y:S01]  /*157d0*/  PLOP3.LUT P0, PT, PT, PT, PT, 0x8, 0x0 ;  /* 0x000000000000781c */ /* 0x000fe20003f0e170 */
[----:B------:R-:W-:-:S03]  /*157e0*/  VIADD R10, R5, 0xfffffffe ;  /* 0xfffffffe050a7836 */ /* 0x000fc60000000000 */
[C---:B------:R-:W-:Y:S02]  /*157f0*/  ISETP.NE.AND P2, PT, R29.reuse, 0x2, PT ;  /* 0x000000021d00780c */ /* 0x040fe40003f45270 */
[----:B------:R-:W-:Y:S02]  /*15800*/  ISETP.GE.AND P3, PT, R10, R3, PT ;  /* 0x000000030a00720c */ /* 0x000fe40003f66270 */
[----:B------:R-:W-:Y:S02]  /*15810*/  SEL R5, RZ, 0x1, P2 ;  /* 0x00000001ff057807 */ /* 0x000fe40001000000 */
[----:B------:R-:W-:Y:S02]  /*15820*/  SEL R29, R29, RZ, P2 ;  /* 0x000000ff1d1d7207 */ /* 0x000fe40001000000 */
[----:B--2---:R-:W-:-:S05]  /*15830*/  LOP3.LUT R6, R6, R5, RZ, 0x3c, !PT ;  /* 0x0000000506067212 */ /* 0x004fca00078e3cff */
[----:B------:R0:W-:Y:S02]  /*15840*/  STL [R1+0x4], R6 ;  /* 0x0000040601007387 */ /* 0x0001e40000100800 */
[----:B------:R-:W-:Y:S05]  /*15850*/  @!P3 BRA `(.L_x_564) ;  /* 0x00000008005cb947 */ /* 0x000fea0003800000 */
.L_x_602:
[----:B------:R-:W-:Y:S05]  /*15860*/  YIELD ;  /* 0x0000000000007946 */ /* 0x000fea0003800000 */
[----:B------:R-:W-:Y:S04]  /*15870*/  BSSY B1, `(.L_x_586) ;  /* 0x000008b000017945 */ /* 0x000fe80003800000 */
[----:B--2---:R-:W-:Y:S05]  /*15880*/  @!P6 BRA `(.L_x_587) ;  /* 0x000000080024e947 */ /* 0x004fea0003800000 */
[----:B0-----:R-:W2:Y:S01]  /*15890*/  LDL R6, [R1+0x4] ;  /* 0x0000040001067983 */ /* 0x001ea20000100800 */
[----:B-1----:R-:W-:Y:S01]  /*158a0*/  LEA R9, R29, R16, 0x3 ;  /* 0x000000101d097211 */ /* 0x002fe200078e18ff */
[----:B------:R-:W0:Y:S01]  /*158b0*/  S2R R5, SR_TID.X ;  /* 0x0000000000057919 */ /* 0x000e220000002100 */
[----:B------:R-:W-:Y:S01]  /*158c0*/  BSSY B2, `(.L_x_588) ;  /* 0x0000006000027945 */ /* 0x000fe20003800000 */
[----:B0-----:R-:W-:-:S04]  /*158d0*/  LOP3.LUT R5, R5, 0x7f, RZ, 0xc0, !PT ;  /* 0x0000007f05057812 */ /* 0x001fc800078ec0ff */
[----:B------:R-:W-:Y:S02]  /*158e0*/  ISETP.NE.AND P3, PT, R5, RZ, PT ;  /* 0x000000ff0500720c */ /* 0x000fe40003f65270 */
[----:B--2---:R-:W-:-:S04]  /*158f0*/  SHF.L.U32 R8, R6, 0x1f, RZ ;  /* 0x0000001f06087819 */ /* 0x004fc800000006ff */
[----:B------:R-:W0:Y:S02]  /*15900*/  SYNCS.PHASECHK.TRANS64.TRYWAIT P2, [R9+URZ+0x2d8a0], R8 ;  /* 0x02d8a008090075a7 */ /* 0x000e24000804017f */
[----:B0-----:R-:W-:Y:S05]  /*15910*/  @!P2 BRA `(.L_x_589) ;  /* 0x000000600090a947 */ /* 0x001fea0003800000 */
.L_x_734:
[----:B------:R-:W-:Y:S05]  /*15920*/  BSYNC B2 ;  /* 0x0000000000027941 */ /* 0x000fea0003800000 */
.L_x_588:
[----:B------:R-:W-:Y:S04]  /*15930*/  BSSY B2, `(.L_x_590) ;  /* 0x0000009000027945 */ /* 0x000fe80003800000 */
[----:B------:R-:W-:Y:S05]  /*15940*/  @P3 BRA `(.L_x_591) ;  /* 0x00000000001c3947 */ /* 0x000fea0003800000 */
[----:B------:R-:W1:Y:S02]  /*15950*/  S2R R5, SR_TID.X ;  /* 0x0000000000057919 */ /* 0x000e640000002100 */
[----:B-1----:R-:W-:Y:S01]  /*15960*/  LOP3.LUT R6, R5, 0x1f, RZ, 0xc0, !PT ;  /* 0x0000001f05067812 */ /* 0x002fe200078ec0ff */
[----:B------:R-:W-:-:S03]  /*15970*/  IMAD.MOV.U32 R5, RZ, RZ, 0x6000 ;  /* 0x00006000ff057424 */ /* 0x000fc600078e00ff */
[----:B------:R-:W-:Y:S01]  /*15980*/  ISETP.NE.AND P2, PT, R6, RZ, PT ;  /* 0x000000ff0600720c */ /* 0x000fe20003f45270 */
[----:B------:R1:W-:-:S12]  /*15990*/  SYNCS.ARRIVE.TRANS64 RZ, [R9+URZ+0x2d890], R5 ;  /* 0x02d8900509ff79a7 */ /* 0x0003d8000800003f */
[----:B-1----:R-:W-:Y:S05]  /*159a0*/  @!P2 BRA `(.L_x_591) ;  /* 0x000000000004a947 */ /* 0x002fea0003800000 */
[----:B------:R-:W-:Y:S01]  /*159b0*/  BPT.TRAP 0x1 ;  /* 0x000000040000795c */ /* 0x000fe20000300000 */
.L_x_591:
[----:B------:R-:W-:Y:S05]  /*159c0*/  BSYNC B2 ;  /* 0x0000000000027941 */ /* 0x000fea0003800000 */
.L_x_590:
[----:B------:R-:W-:Y:S01]  /*159d0*/  IMAD.MOV.U32 R14, RZ, RZ, RZ ;  /* 0x000000ffff0e7224 */ /* 0x000fe200078e00ff */
[----:B------:R-:W-:Y:S01]  /*159e0*/  UIADD3 UR4, UP0, UR40, 0x570, URZ ;  /* 0x0000057028047890 */ /* 0x000fe2000ff1e03f */
[----:B------:R-:W-:Y:S01]  /*159f0*/  IMAD R7, R29, 0x6000, R16 ;  /* 0x000060001d077824 */ /* 0x000fe200078e0210 */
[----:B------:R-:W-:Y:S01]  /*15a00*/  PLOP3.LUT P2, PT, PT, PT, PT, 0x80, 0x0 ;  /* 0x000000000000781c */ /* 0x000fe20003f4f070 */
[----:B------:R-:W-:Y:S01]  /*15a10*/  IMAD R6, R10, 0x80, R0 ;  /* 0x000000800a067824 */ /* 0x000fe200078e0200 */
[----:B------:R-:W-:Y:S01]  /*15a20*/  R2UR UR10, R14 ;  /* 0x000000000e0a72ca */ /* 0x000fe200000e0000 */
[----:B------:R-:W-:Y:S01]  /*15a30*/  VIADD R5, R9, 0x2d890 ;  /* 0x0002d89009057836 */ /* 0x000fe20000000000 */
[----:B------:R-:W-:Y:S01]  /*15a40*/  UIADD3.X UR5, URZ, UR41, URZ, UP0, !UPT ;  /* 0x000000293f057290 */ /* 0x000fe200087fe43f */
[----:B------:R-:W-:Y:S01]  /*15a50*/  VIADD R11, R7, 0x15400 ;  /* 0x00015400070b7836 */ /* 0x000fe20000000000 */
[----:B------:R-:W-:Y:S01]  /*15a60*/  UMOV UR6, 0x0 ;  /* 0x0000000000067882 */ /* 0x000fe20000000000 */
[----:B------:R-:W-:-:S10]  /*15a70*/  UMOV UR7, 0x12f00000 ;  /* 0x12f0000000077882 */ /* 0x000fd40000000000 */
.L_x_592:
        /* <DEDUP_REMOVED lines=9> */
[----:B-1----:R-:W-:Y:S05]  /*15b10*/  @P2 BRA.U.ANY `(.L_x_592) ;  /* 0xfffffffd00d82947 */ /* 0x002fea000393ffff */
[----:B------:R-:W-:Y:S01]  /*15b20*/  MOV R23, 0x20 ;  /* 0x0000002000177802 */ /* 0x000fe20000000f00 */
[----:B------:R-:W-:Y:S01]  /*15b30*/  VIADD R11, R7, 0x17400 ;  /* 0x00017400070b7836 */ /* 0x000fe20000000000 */
[----:B------:R-:W-:Y:S01]  /*15b40*/  PLOP3.LUT P2, PT, PT, PT, PT, 0x80, 0x0 ;  /* 0x000000000000781c */ /* 0x000fe20003f4f070 */
[----:B------:R-:W-:Y:S01]  /*15b50*/  UMOV UR6, 0x0 ;  /* 0x0000000000067882 */ /* 0x000fe20000000000 */
[----:B------:R-:W-:Y:S01]  /*15b60*/  R2UR UR10, R23 ;  /* 0x00000000170a72ca */ /* 0x000fe200000e0000 */
[----:B------:R-:W-:-:S14]  /*15b70*/  UMOV UR7, 0x12f00000 ;  /* 0x12f0000000077882 */ /* 0x000fdc0000000000 */
.L_x_593:
        /* <DEDUP_REMOVED lines=10> */
[----:B------:R-:W-:Y:S01]  /*15c20*/  IMAD.MOV.U32 R15, RZ, RZ, 0x40 ;  /* 0x00000040ff0f7424 */ /* 0x000fe200078e00ff */
[----:B------:R-:W-:Y:S01]  /*15c30*/  PLOP3.LUT P2, PT, PT, PT, PT, 0x80, 0x0 ;  /* 0x000000000000781c */ /* 0x000fe20003f4f070 */
[----:B------:R-:W-:Y:S01]  /*15c40*/  VIADD R11, R7, 0x19400 ;  /* 0x00019400070b7836 */ /* 0x000fe20000000000 */
[----:B------:R-:W-:Y:S01]  /*15c50*/  UMOV UR6, 0x0 ;  /* 0x0000000000067882 */ /* 0x000fe20000000000 */
[----:B------:R-:W-:Y:S01]  /*15c60*/  UMOV UR7, 0x12f00000 ;  /* 0x12f0000000077882 */ /* 0x000fe20000000000 */
[----:B------:R-:W-:-:S15]  /*15c70*/  R2UR UR10, R15 ;  /* 0x000000000f0a72ca */ /* 0x000fde00000e0000 */
.L_x_594:
        /* <DEDUP_REMOVED lines=10> */
[----:B------:R-:W1:Y:S01]  /*15d20*/  SYNCS.PHASECHK.TRANS64.TRYWAIT P2, [R9+URZ+0x2d8c0], R8 ;  /* 0x02d8c008090075a7 */ /* 0x000e62000804017f */
[----:B------:R-:W-:Y:S04]  /*15d30*/  BSSY B2, `(.L_x_595) ;  /* 0x0000002000027945 */ /* 0x000fe80003800000 */
[----:B-1----:R-:W-:Y:S05]  /*15d40*/  @!P2 BRA `(.L_x_596) ;  /* 0x0000005c0098a947 */ /* 0x002fea0003800000 */
.L_x_735:
[----:B------:R-:W-:Y:S05]  /*15d50*/  BSYNC B2 ;  /* 0x0000000000027941 */ /* 0x000fea0003800000 */
.L_x_595:
[----:B------:R-:W-:Y:S01]  /*15d60*/  BSSY B2, `(.L_x_597) ;  /* 0x000000b000027945 */ /* 0x000fe20003800000 */
[----:B------:R-:W-:Y:S02]  /*15d70*/  IMAD.MOV.U32 R12, RZ, RZ, 0x0 ;  /* 0x00000000ff0c7424 */ /* 0x000fe400078e00ff */
[----:B------:R-:W-:Y:S01]  /*15d80*/  IMAD.MOV.U32 R13, RZ, RZ, 0x12f00000 ;  /* 0x12f00000ff0d7424 */ /* 0x000fe200078e00ff */
[----:B------:R-:W-:Y:S06]  /*15d90*/  @P3 BRA `(.L_x_598) ;  /* 0x00000000001c3947 */ /* 0x000fec0003800000 */
[----:B------:R-:W2:Y:S02]  /*15da0*/  S2R R5, SR_TID.X ;  /* 0x0000000000057919 */ /* 0x000ea40000002100 */
[----:B--2---:R-:W-:Y:S02]  /*15db0*/  LOP3.LUT R11, R5, 0x1f, RZ, 0xc0, !PT ;  /* 0x0000001f050b7812 */ /* 0x004fe400078ec0ff */
[----:B------:R-:W-:Y:S02]  /*15dc0*/  MOV R5, 0x6000 ;  /* 0x0000600000057802 */ /* 0x000fe40000000f00 */
[----:B------:R-:W-:Y:S02]  /*15dd0*/  ISETP.NE.AND P2, PT, R11, RZ, PT ;  /* 0x000000ff0b00720c */ /* 0x000fe40003f45270 */
[----:B------:R2:W-:Y:S11]  /*15de0*/  SYNCS.ARRIVE.TRANS64 RZ, [R9+URZ+0x2d8b0], R5 ;  /* 0x02d8b00509ff79a7 */ /* 0x0005f6000800003f */
[----:B--2---:R-:W-:Y:S05]  /*15df0*/  @!P2 BRA `(.L_x_598) ;  /* 0x000000000004a947 */ /* 0x004fea0003800000 */
[----:B------:R-:W-:Y:S01]  /*15e00*/  BPT.TRAP 0x1 ;  /* 0x000000040000795c */ /* 0x000fe20000300000 */
.L_x_598:
[----:B------:R-:W-:Y:S05]  /*15e10*/  BSYNC B2 ;  /* 0x0000000000027941 */ /* 0x000fea0003800000 */
.L_x_597:
[----:B------:R-:W-:Y:S01]  /*15e20*/  R2UR UR10, R14 ;  /* 0x000000000e0a72ca */ /* 0x000fe200000e0000 */
[----:B------:R-:W-:Y:S01]  /*15e30*/  UIADD3 UR4, UP0, UR40, 0x670, URZ ;  /* 0x0000067028047890 */ /* 0x000fe2000ff1e03f */
[----:B------:R-:W-:Y:S01]  /*15e40*/  R2UR UR6, R12 ;  /* 0x000000000c0672ca */ /* 0x000fe200000e0000 */
[----:B01----:R-:W-:Y:S01]  /*15e50*/  VIADD R9, R9, 0x2d8b0 ;  /* 0x0002d8b009097836 */ /* 0x003fe20000000000 */
[----:B------:R-:W-:Y:S01]  /*15e60*/  R2UR UR7, R13 ;  /* 0x000000000d0772ca */ /* 0x000fe200000e0000 */
[----:B------:R-:W-:Y:S01]  /*15e70*/  VIADD R5, R7, 0x400 ;  /* 0x0000040007057836 */ /* 0x000fe20000000000 */
[----:B------:R-:W-:Y:S01]  /*15e80*/  PLOP3.LUT P2, PT, PT, PT, PT, 0x80, 0x0 ;  /* 0x000000000000781c */ /* 0x000fe20003f4f070 */
[----:B------:R-:W-:-:S12]  /*15e90*/  UIADD3.X UR5, URZ, UR41, URZ, UP0, !UPT ;  /* 0x000000293f057290 */ /* 0x000fd800087fe43f */
.L_x_599:
        /* <DEDUP_REMOVED lines=15> */
.L_x_600:
        /* <DEDUP_REMOVED lines=15> */
.L_x_601:
        /* <DEDUP_REMOVED lines=10> */
.L_x_587:
[----:B------:R-:W-:Y:S05]  /*16120*/  BSYNC B1 ;  /* 0x0000000000017941 */ /* 0x000fea0003800000 */
.L_x_586:
[----:B------:R-:W2:Y:S01]  /*16130*/  LDL.LU R8, [R1+0x4] ;  /* 0x0000040001087983 */ /* 0x000ea20000300800 */
[----:B------:R-:W-:Y:S01]  /*16140*/  VIADD R29, R29, 0x1 ;  /* 0x000000011d1d7836 */ /* 0x000fe20000000000 */
[C---:B------:R-:W-:Y:S02]  /*16150*/  ISETP.GT.AND P3, PT, R10.reuse, R3, PT ;  /* 0x000000030a00720c */ /* 0x040fe40003f64270 */
[----:B------:R-:W-:Y:S02]  /*16160*/  IADD3 R10, R10, -0x1, RZ ;  /* 0xffffffff0a0a7810 */ /* 0x000fe40007ffe0ff */
[----:B------:R-:W-:-:S04]  /*16170*/  ISETP.NE.AND P2, PT, R29, 0x2, PT ;  /* 0x000000021d00780c */ /* 0x000fc80003f45270 */
[----:B------:R-:W-:Y:S02]  /*16180*/  SEL R5, RZ, 0x1, P2 ;  /* 0x00000001ff057807 */ /* 0x000fe40001000000 */
[----:B------:R-:W-:Y:S02]  /*16190*/  SEL R29, R29, RZ, P2 ;  /* 0x000000ff1d1d7207 */ /* 0x000fe40001000000 */
[----:B--2---:R-:W-:-:S05]  /*161a0*/  LOP3.LUT R8, R8, R5, RZ, 0x3c, !PT ;  /* 0x0000000508087212 */ /* 0x004fca00078e3cff */
[----:B------:R2:W-:Y:S01]  /*161b0*/  STL [R1+0x4], R8 ;  /* 0x0000040801007387 */ /* 0x0005e20000100800 */
[----:B------:R-:W-:Y:S05]  /*161c0*/  @P3 BRA `(.L_x_602) ;  /* 0xfffffff400a43947 */ /* 0x000fea000383ffff */
.L_x_564:
[----:B------:R-:W-:Y:S05]  /*161d0*/  BSYNC B0 ;  /* 0x0000000000007941 */ /* 0x000fea0003800000 */
.L_x_563:
[----:B------:R-:W-:Y:S05]  /*161e0*/  @!P0 WARPSYNC.ALL ;  /* 0x0000000000008948 */ /* 0x000fea0003800000 */
[----:B------:R-:W-:Y:S01]  /*161f0*/  @!P0 BAR.SYNC.DEFER_BLOCKING 0xc, 0x200 ;  /* 0x0308000000008b1d */ /* 0x000fe20000010000 */
[----:B------:R-:W-:-:S05]  /*16200*/  IMAD.MOV.U32 R0, RZ, RZ, RZ ;  /* 0x000000ffff007224 */ /* 0x000fca00078e00ff */
[----:B------:R-:W-:Y:S04]  /*16210*/  BSSY B0, `(.L_x_603) ;  /* 0x000001e000007945 */ /* 0x000fe80003800000 */
[----:B------:R-:W-:Y:S05]  /*16220*/  @!P1 BRA `(.L_x_604) ;  /* 0x0000000000709947 */ /* 0x000fea0003800000 */
[----:B------:R-:W-:-:S13]  /*16230*/  ISETP.NE.AND P0, PT, R4, RZ, PT ;  /* 0x000000ff0400720c */ /* 0x000fda0003f05270 */
[----:B------:R-:W3:Y:S02]  /*16240*/  @!P0 LDC R4, c[0x0][0x9f0] ;  /* 0x00027c00ff048b82 */ /* 0x000ee40000000800 */
[-C--:B---3--:R-:W-:Y:S02]  /*16250*/  IABS R0, R4.reuse ;  /* 0x0000000400007213 */ /* 0x088fe40000000000 */
[----:B0-----:R-:W-:Y:S02]  /*16260*/  IABS R6, R4 ;  /* 0x0000000400067213 */ /* 0x001fe40000000000 */
[----:B------:R-:W0:Y:S03]  /*16270*/  I2F.RP R2, R0 ;  /* 0x0000000000027306 */ /* 0x000e260000209400 */
[----:B------:R-:W-:-:S05]  /*16280*/  IMAD.MOV R6, RZ, RZ, -R6 ;  /* 0x000000ffff067224 */ /* 0x000fca00078e0a06 */
[----:B0-----:R-:W0:Y:S02]  /*16290*/  MUFU.RCP R2, R2 ;  /* 0x0000000200027308 */ /* 0x001e240000001000 */
[----:B0-----:R-:W-:-:S06]  /*162a0*/  VIADD R2, R2, 0xffffffe ;  /* 0x0ffffffe02027836 */ /* 0x001fcc0000000000 */
[----:B------:R-:W0:Y:S02]  /*162b0*/  F2I.FTZ.U32.TRUNC.NTZ R3, R2 ;  /* 0x0000000200037305 */ /* 0x000e24000021f000 */
[----:B0-----:R-:W-:-:S04]  /*162c0*/  IMAD.MOV R2, RZ, RZ, -R3 ;  /* 0x000000ffff027224 */ /* 0x001fc800078e0a03 */
[----:B------:R-:W-:Y:S02]  /*162d0*/  IMAD R5, R2, R0, RZ ;  /* 0x0000000002057224 */ /* 0x000fe400078e02ff */
[----:B------:R-:W-:-:S04]  /*162e0*/  IMAD.MOV.U32 R2, RZ, RZ, RZ ;  /* 0x000000ffff027224 */ /* 0x000fc800078e00ff */
[----:B------:R-:W-:Y:S01]  /*162f0*/  IMAD.HI.U32 R2, R3, R5, R2 ;  /* 0x0000000503027227 */ /* 0x000fe200078e0002 */
[----:B------:R-:W-:-:S04]  /*16300*/  IADD3 R5, R20, -0x1, R4 ;  /* 0xffffffff14057810 */ /* 0x000fc80007ffe004 */
[----:B------:R-:W-:Y:S02]  /*16310*/  IABS R3, R5 ;  /* 0x0000000500037213 */ /* 0x000fe40000000000 */
[----:B------:R-:W-:-:S03]  /*16320*/  LOP3.LUT R5, R5, R4, RZ, 0x3c, !PT ;  /* 0x0000000405057212 */ /* 0x000fc600078e3cff */
[----:B------:R-:W-:Y:S01]  /*16330*/  IMAD.HI.U32 R2, R2, R3, RZ ;  /* 0x0000000302027227 */ /* 0x000fe200078e00ff */
[----:B------:R-:W-:-:S03]  /*16340*/  ISETP.GE.AND P2, PT, R5, RZ, PT ;  /* 0x000000ff0500720c */ /* 0x000fc60003f46270 */
[----:B------:R-:W-:-:S05]  /*16350*/  IMAD R3, R2, R6, R3 ;  /* 0x0000000602037224 */ /* 0x000fca00078e0203 */
[----:B------:R-:W-:-:S13]  /*16360*/  ISETP.GT.U32.AND P1, PT, R0, R3, PT ;  /* 0x000000030000720c */ /* 0x000fda0003f24070 */
[-C--:B------:R-:W-:Y:S01]  /*16370*/  @!P1 IADD3 R3, R3, -R0.reuse, RZ ;  /* 0x8000000003039210 */ /* 0x080fe20007ffe0ff */
[----:B------:R-:W-:Y:S01]  /*16380*/  @!P1 VIADD R2, R2, 0x1 ;  /* 0x0000000102029836 */ /* 0x000fe20000000000 */
[----:B------:R-:W-:Y:S02]  /*16390*/  ISETP.NE.AND P1, PT, R4, RZ, PT ;  /* 0x000000ff0400720c */ /* 0x000fe40003f25270 */
[----:B------:R-:W-:-:S13]  /*163a0*/  ISETP.GE.U32.AND P0, PT, R3, R0, PT ;  /* 0x000000000300720c */ /* 0x000fda0003f06070 */
[----:B------:R-:W-:-:S04]  /*163b0*/  @P0 VIADD R2, R2, 0x1 ;  /* 0x0000000102020836 */ /* 0x000fc80000000000 */
[----:B------:R-:W-:-:S04]  /*163c0*/  IMAD.MOV.U32 R0, RZ, RZ, R2 ;  /* 0x000000ffff007224 */ /* 0x000fc800078e0002 */
[----:B------:R-:W-:Y:S01]  /*163d0*/  @!P2 IMAD.MOV R0, RZ, RZ, -R0 ;  /* 0x000000ffff00a224 */ /* 0x000fe200078e0a00 */
[----:B------:R-:W-:-:S07]  /*163e0*/  @!P1 LOP3.LUT R0, RZ, R4, RZ, 0x33, !PT ;  /* 0x00000004ff009212 */ /* 0x000fce00078e33ff */
.L_x_604:
[----:B------:R-:W-:Y:S05]  /*163f0*/  BSYNC B0 ;  /* 0x0000000000007941 */ /* 0x000fea0003800000 */
.L_x_603:
[-C--:B------:R-:W-:Y:S01]  /*16400*/  IMAD R2, R21, R0.reuse, RZ ;  /* 0x0000000015027224 */ /* 0x080fe200078e02ff */
[----:B------:R-:W-:Y:S04]  /*16410*/  BSSY B7, `(.L_x_605) ;  /* 0x0000347000077945 */ /* 0x000fe80003800000 */
[----:B------:R-:W-:Y:S01]  /*16420*/  VIADDMNMX R26, R2, R0, R20, PT ;  /* 0x00000000021a7246 */ /* 0x000fe20003800114 */
[----:B------:R3:W-:Y:S03]  /*16430*/  STL [R1+0x24], R2 ;  /* 0x0000240201007387 */ /* 0x0007e60000100800 */
[----:B------:R-:W-:Y:S01]  /*16440*/  ISETP.GT.AND P0, PT, R26, R2, PT ;  /* 0x000000021a00720c */ /* 0x000fe20003f04270 */
[----:B------:R3:W-:-:S12]  /*16450*/  STL [R1+0x40], R26 ;  /* 0x0000401a01007387 */ /* 0x0007d80000100800 */
[----:B---3--:R-:W-:Y:S05]  /*16460*/  @P0 BRA `(.L_x_606) ;  /* 0x0000000000440947 */ /* 0x008fea0003800000 */
[----:B------:R-:W3:Y:S02]  /*16470*/  S2R R2, SR_TID.X ;  /* 0x0000000000027919 */ /* 0x000ee40000002100 */
[----:B---3--:R-:W-:-:S04]  /*16480*/  LOP3.LUT R2, R2, 0x7f, RZ, 0xc0, !PT ;  /* 0x0000007f02027812 */ /* 0x008fc800078ec0ff */
[----:B------:R-:W-:-:S13]  /*16490*/  ISETP.NE.AND P0, PT, R2, RZ, PT ;  /* 0x000000ff0200720c */ /* 0x000fda0003f05270 */
[----:B------:R-:W-:Y:S05]  /*164a0*/  @P0 BRA `(.L_x_607) ;  /* 0x0000003000f40947 */ /* 0x000fea0003800000 */
[----:B------:R-:W3:Y:S01]  /*164b0*/  S2R R5, SR_LANEID ;  /* 0x0000000000057919 */ /* 0x000ee20000000000 */
[----:B------:R-:W-:Y:S01]  /*164c0*/  VOTEU.ANY UR4, UPT, PT ;  /* 0x0000000000047886 */ /* 0x000fe200038e0100 */
[----:B------:R-:W4:Y:S01]  /*164d0*/  LDC.64 R2, c[0x0][0xc60] ;  /* 0x00031800ff027b82 */ /* 0x000f220000000a00 */
[----:B------:R-:W3:Y:S02]  /*164e0*/  FLO.U32 R0, UR4 ;  /* 0x0000000400007d00 */ /* 0x000ee400080e0000 */
[----:B---3--:R-:W-:-:S06]  /*164f0*/  ISETP.EQ.U32.AND P0, PT, R0, R5, PT ;  /* 0x000000050000720c */ /* 0x008fcc0003f02070 */
[----:B------:R-:W4:Y:S07]  /*16500*/  POPC R5, UR4 ;  /* 0x0000000400057d09 */ /* 0x000f2e0008000000 */
[----:B----4-:R-:W3:Y:S01]  /*16510*/  @P0 ATOMG.E.ADD.STRONG.GPU PT, R3, desc[UR42][R2.64], R5 ;  /* 0x00000005020309a8 */ /* 0x010ee200081ee1ea */
[----:B------:R-:W4:Y:S02]  /*16520*/  S2R R4, SR_LTMASK ;  /* 0x0000000000047919 */ /* 0x000f240000003900 */
[----:B----4-:R-:W-:-:S04]  /*16530*/  LOP3.LUT R4, R4, UR4, RZ, 0xc0, !PT ;  /* 0x0000000404047c12 */ /* 0x010fc8000f8ec0ff */
[----:B------:R-:W4:Y:S01]  /*16540*/  POPC R7, R4 ;  /* 0x0000000400077309 */ /* 0x000f220000000000 */
[----:B---3--:R-:W4:Y:S02]  /*16550*/  SHFL.IDX PT, R0, R3, R0, 0x1f ;  /* 0x00001f0003007589 */ /* 0x008f2400000e0000 */
[----:B----4-:R-:W-:Y:S01]  /*16560*/  IADD3 R24, R0, UR37, R7 ;  /* 0x0000002500187c10 */ /* 0x010fe2000fffe007 */
[----:B------:R-:W-:Y:S06]  /*16570*/  BRA `(.L_x_607) ;  /* 0x0000003000c07947 */ /* 0x000fec0003800000 */
.L_x_606:
        /* <DEDUP_REMOVED lines=8> */
[----:B------:R-:W-:Y:S01]  /*16600*/  MOV R4, UR6 ;  /* 0x0000000600047c02 */ /* 0x000fe20008000f00 */
[----:B------:R-:W-:Y:S01]  /*16610*/  IMAD.U32 R5, RZ, RZ, UR7 ;  /* 0x00000007ff057e24 */ /* 0x000fe2000f8e00ff */
[----:B------:R-:W3:Y:S01]  /*16620*/  LDC.64 R2, c[0x4][R2] ;  /* 0x0100000002027b82 */ /* 0x000ee20000000a00 */
[----:B0-----:R-:W-:Y:S01]  /*16630*/  IMAD.U32 R6, RZ, RZ, UR8 ;  /* 0x00000008ff067e24 */ /* 0x001fe2000f8e00ff */
[----:B--2---:R-:W-:Y:S01]  /*16640*/  MOV R8, 0x70 ;  /* 0x0000007000087802 */ /* 0x004fe20000000f00 */
[----:B------:R-:W-:Y:S02]  /*16650*/  IMAD.U32 R7, RZ, RZ, UR9 ;  /* 0x00000009ff077e24 */ /* 0x000fe4000f8e00ff */
[----:B------:R-:W-:-:S02]  /*16660*/  IMAD.U32 R10, RZ, RZ, UR4 ;  /* 0x00000004ff0a7e24 */ /* 0x000fc4000f8e00ff */
[----:B------:R-:W-:Y:S02]  /*16670*/  IMAD.U32 R11, RZ, RZ, UR5 ;  /* 0x00000005ff0b7e24 */ /* 0x000fe4000f8e00ff */
[----:B------:R-:W-:Y:S02]  /*16680*/  IMAD.MOV.U32 R12, RZ, RZ, 0x1 ;  /* 0x00000001ff0c7424 */ /* 0x000fe400078e00ff */
[----:B------:R-:W-:-:S07]  /*16690*/  IMAD.MOV.U32 R13, RZ, RZ, RZ ;  /* 0x000000ffff0d7224 */ /* 0x000fce00078e00ff */
[----:B------:R-:W-:-:S07]  /*166a0*/  LEPC R20, `(.L_x_609) ;  /* 0x000000001014794e */ /* 0x000fce0000000000 */
[----:B-1-3--:R-:W-:Y:S05]  /*166b0*/  CALL.ABS.NOINC R2 ;  /* 0x0000000002007343 */ /* 0x00afea0003c00000 */
.L_x_609:
[----:B------:R-:W-:Y:S05]  /*166c0*/  BSYNC B6 ;  /* 0x0000000000067941 */ /* 0x000fea0003800000 */
.L_x_608:
        /* <DEDUP_REMOVED lines=8> */
[----:B------:R3:W4:Y:S01]  /*16750*/  LDC.64 R2, c[0x4][R23] ;  /* 0x0100000017027b82 */ /* 0x0007220000000a00 */
[----:B------:R-:W-:Y:S01]  /*16760*/  IMAD.U32 R4, RZ, RZ, UR6 ;  /* 0x00000006ff047e24 */ /* 0x000fe2000f8e00ff */
[----:B0-----:R-:W-:Y:S01]  /*16770*/  MOV R6, UR8 ;  /* 0x0000000800067c02 */ /* 0x001fe20008000f00 */
[----:B------:R-:W-:Y:S01]  /*16780*/  IMAD.U32 R5, RZ, RZ, UR7 ;  /* 0x00000007ff057e24 */ /* 0x000fe2000f8e00ff */
[----:B------:R-:W-:Y:S01]  /*16790*/  MOV R13, RZ ;  /* 0x000000ff000d7202 */ /* 0x000fe20000000f00 */
[----:B------:R-:W-:Y:S02]  /*167a0*/  IMAD.U32 R7, RZ, RZ, UR9 ;  /* 0x00000009ff077e24 */ /* 0x000fe4000f8e00ff */
[----:B------:R-:W-:-:S02]  /*167b0*/  IMAD.U32 R10, RZ, RZ, UR4 ;  /* 0x00000004ff0a7e24 */ /* 0x000fc4000f8e00ff */
[----:B------:R-:W-:Y:S02]  /*167c0*/  IMAD.U32 R11, RZ, RZ, UR5 ;  /* 0x00000005ff0b7e24 */ /* 0x000fe4000f8e00ff */
[----:B--2---:R-:W-:Y:S02]  /*167d0*/  IMAD.MOV.U32 R8, RZ, RZ, 0x70 ;  /* 0x00000070ff087424 */ /* 0x004fe400078e00ff */
[----:B---3--:R-:W-:-:S07]  /*167e0*/  IMAD.MOV.U32 R12, RZ, RZ, 0x1 ;  /* 0x00000001ff0c7424 */ /* 0x008fce00078e00ff */
[----:B------:R-:W-:-:S07]  /*167f0*/  LEPC R20, `(.L_x_612) ;  /* 0x000000001014794e */ /* 0x000fce0000000000 */
[----:B-1--4-:R-:W-:Y:S05]  /*16800*/  CALL.ABS.NOINC R2 ;  /* 0x0000000002007343 */ /* 0x012fea0003c00000 */
.L_x_612:
[----:B------:R0:W1:Y:S01]  /*16810*/  LDC.64 R2, c[0x4][R23] ;  /* 0x0100000017027b82 */ /* 0x0000620000000a00 */
[----:B------:R-:W-:Y:S01]  /*16820*/  ULDC.64 UR4, c[0x4][0x88] ;  /* 0x0100220000047ab9 */ /* 0x000fe20000000a00 */
[----:B------:R-:W-:Y:S01]  /*16830*/  ULDC.64 UR6, c[0x4][0x90] ;  /* 0x0100240000067ab9 */ /* 0x000fe20000000a00 */
[----:B------:R-:W-:Y:S01]  /*16840*/  ULDC.64 UR8, c[0x4][0x18] ;  /* 0x0100060000087ab9 */ /* 0x000fe20000000a00 */
[----:B------:R-:W-:Y:S01]  /*16850*/  IMAD.U32 R4, RZ, RZ, UR4 ;  /* 0x00000004ff047e24 */ /* 0x000fe2000f8e00ff */
[----:B------:R-:W-:Y:S01]  /*16860*/  MOV R11, UR9 ;  /* 0x00000009000b7c02 */ /* 0x000fe20008000f00 */
        /* <DEDUP_REMOVED lines=9> */
.L_x_611:
[----:B------:R-:W-:Y:S05]  /*16900*/  BSYNC B6 ;  /* 0x0000000000067941 */ /* 0x000fea0003800000 */
.L_x_610:
[----:B------:R-:W3:Y:S01]  /*16910*/  LDL R20, [R1+0xc] ;  /* 0x00000c0001147983 */ /* 0x000ee20000100800 */
[----:B------:R-:W-:Y:S01]  /*16920*/  ULDC.64 UR4, c[0x0][0x9f8] ;  /* 0x00027e0000047ab9 */ /* 0x000fe20000000a00 */
[----:B------:R-:W-:Y:S01]  /*16930*/  IMAD.MOV.U32 R23, RZ, RZ, R26 ;  /* 0x000000ffff177224 */ /* 0x000fe200078e001a */
[----:B------:R-:W-:Y:S01]  /*16940*/  ISETP.NE.U32.AND P0, PT, RZ, UR4, PT ;  /* 0x00000004ff007c0c */ /* 0x000fe2000bf05070 */
[----:B------:R-:W4:Y:S01]  /*16950*/  LDL R26, [R1+0x20] ;  /* 0x00002000011a7983 */ /* 0x000f220000100800 */
[----:B------:R-:W0:Y:S02]  /*16960*/  LDC R5, c[0x0][0x430] ;  /* 0x00010c00ff057b82 */ /* 0x000e240000000800 */
[----:B------:R-:W-:Y:S01]  /*16970*/  ISETP.NE.AND.EX P0, PT, RZ, UR5, PT, P0 ;  /* 0x00000005ff007c0c */ /* 0x000fe2000bf05300 */
[----:B------:R-:W2:-:S12]  /*16980*/  LDL R21, [R1+0x28] ;  /* 0x0000280001157983 */ /* 0x000e980000100800 */
[----:B------:R-:W-:Y:S01]  /*16990*/  @P0 IADD3 R2, P1, R18, UR4, RZ ;  /* 0x0000000412020c10 */ /* 0x000fe2000ff3e0ff */
[----:B------:R-:W1:Y:S01]  /*169a0*/  S2R R4, SR_TID.X ;  /* 0x0000000000047919 */ /* 0x000e620000002100 */
[----:B------:R-:W1:Y:S02]  /*169b0*/  S2R R0, SR_TID.X ;  /* 0x0000000000007919 */ /* 0x000e640000002100 */
[----:B------:R-:W-:Y:S01]  /*169c0*/  @P0 IADD3.X R3, R22, UR5, RZ, P1, !PT ;  /* 0x0000000516030c10 */ /* 0x000fe20008ffe4ff */
[----:B------:R-:W-:Y:S01]  /*169d0*/  ULDC UR4, c[0x0][0x2f4] ;  /* 0x0000bd0000047ab9 */ /* 0x000fe20000000800 */
[----:B0-----:R-:W-:-:S03]  /*169e0*/  ISETP.NE.AND P1, PT, R5, 0x1, PT ;  /* 0x000000010500780c */ /* 0x001fc60003f25270 */
[----:B---3--:R0:W3:Y:S01]  /*169f0*/  @P0 LDG.E R20, desc[UR42][R2.64] ;  /* 0x0000002a02140981 */ /* 0x0080e2000c1e1900 */
[----:B------:R-:W-:Y:S01]  /*16a00*/  IADD3 R23, R23, -0x1, RZ ;  /* 0xffffffff17177810 */ /* 0x000fe20007ffe0ff */
[----:B-1----:R-:W-:Y:S01]  /*16a10*/  IMAD.SHL.U32 R4, R4, 0x20, RZ ;  /* 0x0000002004047824 */ /* 0x002fe200078e00ff */
[----:B------:R-:W-:-:S07]  /*16a20*/  LOP3.LUT R0, R0, 0x7f, RZ, 0xc0, !PT ;  /* 0x0000007f00007812 */ /* 0x000fce00078ec0ff */
[----:B0-----:R-:W0:Y:S01]  /*16a30*/  @P1 LDC R2, c[0x0][0x434] ;  /* 0x00010d00ff021b82 */ /* 0x001e220000000800 */
[----:B------:R-:W-:Y:S01]  /*16a40*/  IMAD.SHL.U32 R10, R23, 0x80, RZ ;  /* 0x00000080170a7824 */ /* 0x000fe200078e00ff */
[----:B------:R-:W-:Y:S02]  /*16a50*/  SHF.R.U32.HI R0, RZ, 0x2, R0 ;  /* 0x00000002ff007819 */ /* 0x000fe40000011600 */
[----:B------:R-:W-:-:S04]  /*16a60*/  LOP3.LUT R4, R4, 0x60, RZ, 0xc0, !PT ;  /* 0x0000006004047812 */ /* 0x000fc800078ec0ff */
[----:B------:R-:W1:Y:S01]  /*16a70*/  @P1 LDC R3, c[0x0][0x438] ;  /* 0x00010e00ff031b82 */ /* 0x000e620000000800 */
[----:B------:R-:W-:Y:S01]  /*16a80*/  LOP3.LUT R0, R10, R0, R4, 0xfe, !PT ;  /* 0x000000000a007212 */ /* 0x000fe200078efe04 */
[----:B------:R-:W4:Y:S01]  /*16a90*/  S2R R11, SR_TID.X ;  /* 0x00000000000b7919 */ /* 0x000f220000002100 */
[----:B------:R-:W-:Y:S01]  /*16aa0*/  LOP3.LUT R19, R19, 0xfffffff7, RZ, 0xc0, !PT ;  /* 0xfffffff713137812 */ /* 0x000fe200078ec0ff */
[----:B----4-:R-:W-:-:S05]  /*16ab0*/  IMAD.SHL.U32 R11, R11, 0x8, RZ ;  /* 0x000000080b0b7824 */ /* 0x010fca00078e00ff */
[----:B------:R-:W-:-:S04]  /*16ac0*/  LOP3.LUT R11, R11, 0x18, RZ, 0xc0, !PT ;  /* 0x000000180b0b7812 */ /* 0x000fc800078ec0ff */
[----:B------:R-:W-:Y:S01]  /*16ad0*/  LOP3.LUT R12, R11, 0x20, RZ, 0xfc, !PT ;  /* 0x000000200b0c7812 */ /* 0x000fe200078efcff */
[----:B------:R-:W-:Y:S01]  /*16ae0*/  UMOV UR5, 0xffffffff ;  /* 0xffffffff00057882 */ /* 0x000fe20000000000 */
[----:B---3--:R-:W-:Y:S01]  /*16af0*/  @P0 STL [R1+0xc], R20 ;  /* 0x00000c1401000387 */ /* 0x008fe20000100800 */
[C---:B------:R-:W-:Y:S01]  /*16b00*/  ISETP.GE.AND P0, PT, R0.reuse, R26, PT ;  /* 0x0000001a0000720c */ /* 0x040fe20003f06270 */
[----:B--2---:R-:W-:-:S04]  /*16b10*/  IMAD.IADD R0, R0, 0x1, R21 ;  /* 0x0000000100007824 */ /* 0x004fc800078e0215 */
[----:B0-----:R-:W-:-:S04]  /*16b20*/  @P1 IMAD.HI.U32 R2, R0, R2, RZ ;  /* 0x0000000200021227 */ /* 0x001fc800078e00ff */
[----:B------:R-:W-:Y:S01]  /*16b30*/  IMAD.MOV.U32 R6, RZ, RZ, R0 ;  /* 0x000000ffff067224 */ /* 0x000fe200078e0000 */
[----:B-1----:R-:W-:-:S03]  /*16b40*/  @P1 SHF.R.U32.HI R6, RZ, R3, R2 ;  /* 0x00000003ff061219 */ /* 0x002fc60000011602 */
[----:B------:R-:W0:Y:S01]  /*16b50*/  @!P0 LDC.64 R2, c[0x0][0x428] ;  /* 0x00010a00ff028b82 */ /* 0x000e220000000a00 */
[----:B------:R-:W-:Y:S01]  /*16b60*/  SHF.R.S32.HI R8, RZ, 0x1f, R20 ;  /* 0x0000001fff087819 */ /* 0x000fe20000011414 */
[--C-:B------:R-:W-:Y:S01]  /*16b70*/  IMAD.MOV R4, RZ, RZ, -R6.reuse ;  /* 0x000000ffff047224 */ /* 0x100fe200078e0a06 */
[----:B------:R-:W-:-:S03]  /*16b80*/  @!P0 SHF.R.S32.HI R7, RZ, 0x1f, R6 ;  /* 0x0000001fff078819 */ /* 0x000fc60000011406 */
[----:B------:R-:W-:Y:S02]  /*16b90*/  IMAD R4, R5, R4, R0 ;  /* 0x0000000405047224 */ /* 0x000fe400078e0200 */
[-C--:B0-----:R-:W-:Y:S02]  /*16ba0*/  @!P0 IMAD R0, R8, R2.reuse, RZ ;  /* 0x0000000208008224 */ /* 0x081fe400078e02ff */
[----:B------:R-:W-:-:S04]  /*16bb0*/  @!P0 IMAD.WIDE.U32 R6, R20, R2, R6 ;  /* 0x0000000214068225 */ /* 0x000fc800078e0006 */
[----:B------:R-:W-:Y:S02]  /*16bc0*/  @!P0 IMAD R0, R20, R3, R0 ;  /* 0x0000000314008224 */ /* 0x000fe400078e0200 */
[----:B------:R-:W0:Y:S01]  /*16bd0*/  @!P0 LDC.64 R2, c[0x0][0x418] ;  /* 0x00010600ff028b82 */ /* 0x000e220000000a00 */
[----:B------:R-:W-:Y:S01]  /*16be0*/  IMAD.U32 R5, RZ, RZ, UR38 ;  /* 0x00000026ff057e24 */ /* 0x000fe2000f8e00ff */
[----:B------:R0:W-:Y:S01]  /*16bf0*/  STL [R1+0x2c], R8 ;  /* 0x00002c0801007387 */ /* 0x0001e20000100800 */
[----:B------:R-:W-:-:S03]  /*16c00*/  @!P0 IMAD.IADD R0, R7, 0x1, R0 ;  /* 0x0000000107008824 */ /* 0x000fc600078e0200 */
[----:B------:R-:W-:Y:S02]  /*16c10*/  ISETP.NE.AND P2, PT, R5, 0x3, PT ;  /* 0x000000030500780c */ /* 0x000fe40003f45270 */
[C---:B0-----:R-:W-:Y:S02]  /*16c20*/  @!P0 LEA R8, P1, R6.reuse, R2, 0x2 ;  /* 0x0000000206088211 */ /* 0x041fe400078210ff */
[----:B------:R-:W-:Y:S02]  /*16c30*/  MOV R2, RZ ;  /* 0x000000ff00027202 */ /* 0x000fe40000000f00 */
[----:B------:R-:W-:-:S05]  /*16c40*/  @!P0 LEA.HI.X R9, R6, R3, R0, 0x2, P1 ;  /* 0x0000000306098211 */ /* 0x000fca00008f1400 */
[----:B------:R0:W5:Y:S01]  /*16c50*/  @!P0 LDG.E R2, desc[UR42][R8.64] ;  /* 0x0000002a08028981 */ /* 0x000162000c1e1900 */
[----:B------:R-:W-:Y:S02]  /*16c60*/  ISETP.GE.AND P0, PT, R11, UR4, PT ;  /* 0x000000040b007c0c */ /* 0x000fe4000bf06270 */
[----:B------:R-:W-:-:S04]  /*16c70*/  @P2 LOP3.LUT R19, R19, 0x8, RZ, 0xfc, !PT ;  /* 0x0000000813132812 */ /* 0x000fc800078efcff */
        /* <DEDUP_REMOVED lines=10> */
.L_x_738:
[----:B------:R-:W-:Y:S05]  /*16d20*/  @!P2 BRA `(.L_x_614) ;  /* 0x000000000004a947 */ /* 0x000fea0003800000 */
[----:B------:R-:W-:Y:S01]  /*16d30*/  BPT.TRAP 0x1 ;  /* 0x000000040000795c */ /* 0x000fe20000300000 */
.L_x_614:
[----:B------:R-:W2:Y:S01]  /*16d40*/  LDL R5, [R1] ;  /* 0x0000000001057983 */ /* 0x000ea20000100800 */
[----:B------:R-:W-:Y:S01]  /*16d50*/  SHF.R.S32.HI R3, RZ, 0x1f, R4 ;  /* 0x0000001fff037819 */ /* 0x000fe20000011404 */
[----:B------:R-:W-:Y:S01]  /*16d60*/  ULDC.64 UR4, c[0x0][0x328] ;  /* 0x0000ca0000047ab9 */ /* 0x000fe20000000a00 */
[----:B-----5:R-:W-:Y:S01]  /*16d70*/  SHF.R.S32.HI R8, RZ, 0x1f, R2 ;  /* 0x0000001fff087819 */ /* 0x020fe20000011402 */
[----:B------:R-:W-:Y:S01]  /*16d80*/  IMAD.WIDE.U32 R6, R4, UR4, RZ ;  /* 0x0000000404067c25 */ /* 0x000fe2000f8e00ff */
[----:B------:R-:W-:Y:S01]  /*16d90*/  ULDC.64 UR6, c[0x0][0x318] ;  /* 0x0000c60000067ab9 */ /* 0x000fe20000000a00 */
[----:B------:R-:W-:Y:S02]  /*16da0*/  BSSY B0, `(.L_x_615) ;  /* 0x0000012000007945 */ /* 0x000fe40003800000 */
[----:B------:R-:W-:-:S04]  /*16db0*/  IMAD R0, R3, UR4, RZ ;  /* 0x0000000403007c24 */ /* 0x000fc8000f8e02ff */
        /* <DEDUP_REMOVED lines=8> */
[----:B------:R-:W-:Y:S02]  /*16e40*/  IMAD R0, R28, 0x8, R16 ;  /* 0x000000081c007824 */ /* 0x000fe400078e0210 */
[----:B------:R-:W-:-:S04]  /*16e50*/  IMAD.WIDE.U32 R6, R17, UR4, R6 ;  /* 0x0000000411067c25 */ /* 0x000fc8000f8e0006 */
[----:B------:R-:W-:Y:S01]  /*16e60*/  IMAD R22, R17, UR5, R7 ;  /* 0x0000000511167c24 */ /* 0x000fe2000f8e0207 */
[----:B------:R-:W-:-:S04]  /*16e70*/  LEA R18, P0, R6, UR6, 0x1 ;  /* 0x0000000606127c11 */ /* 0x000fc8000f8008ff */
[----:B------:R-:W-:Y:S02]  /*16e80*/  LEA.HI.X R22, R6, UR7, R22, 0x1, P0 ;  /* 0x0000000706167c11 */ /* 0x000fe400080f0c16 */
[----:B--2---:R-:W-:-:S06]  /*16e90*/  SHF.L.U32 R5, R5, 0x1f, RZ ;  /* 0x0000001f05057819 */ /* 0x004fcc00000006ff */
[----:B------:R-:W0:Y:S02]  /*16ea0*/  SYNCS.PHASECHK.TRANS64.TRYWAIT P0, [R0+URZ+0x2d840], R5 ;  /* 0x02d84005000075a7 */ /* 0x000e24000800017f */
[----:B0-----:R-:W-:Y:S05]  /*16eb0*/  @!P0 BRA `(.L_x_616) ;  /* 0x0000004c00848947 */ /* 0x001fea0003800000 */
.L_x_739:
[----:B------:R-:W-:Y:S05]  /*16ec0*/  BSYNC B0 ;  /* 0x0000000000007941 */ /* 0x000fea0003800000 */
.L_x_615:
[----:B------:R-:W2:Y:S01]  /*16ed0*/  LDL R9, [R1+0x10] ;  /* 0x0000100001097983 */ /* 0x000ea20000100800 */
[----:B------:R-:W-:Y:S01]  /*16ee0*/  ULDC.64 UR4, c[0x0][0x300] ;  /* 0x0000c00000047ab9 */ /* 0x000fe20000000a00 */
[----:B------:R-:W-:Y:S02]  /*16ef0*/  ULDC.64 UR6, c[0x0][0x2e8] ;  /* 0x0000ba0000067ab9 */ /* 0x000fe40000000a00 */
[----:B------:R-:W3:Y:S01]  /*16f00*/  LDL R12, [R1+0x20] ;  /* 0x00002000010c7983 */ /* 0x000ee20000100800 */
[----:B------:R-:W1:Y:S01]  /*16f10*/  S2R R6, SR_TID.X ;  /* 0x0000000000067919 */ /* 0x000e620000002100 */
[----:B------:R-:W-:-:S04]  /*16f20*/  IMAD R3, R3, UR4, RZ ;  /* 0x0000000403037c24 */ /* 0x000fc8000f8e02ff */
[C---:B------:R-:W-:Y:S02]  /*16f30*/  IMAD R3, R4.reuse, UR5, R3 ;  /* 0x0000000504037c24 */ /* 0x040fe4000f8e0203 */
[----:B0-----:R-:W-:Y:S01]  /*16f40*/  IMAD.WIDE.U32 R4, R4, UR4, RZ ;  /* 0x0000000404047c25 */ /* 0x001fe2000f8e00ff */
[----:B------:R-:W-:-:S04]  /*16f50*/  ULDC.64 UR4, c[0x0][0x310] ;  /* 0x0000c40000047ab9 */ /* 0x000fc80000000a00 */
[----:B------:R-:W-:Y:S01]  /*16f60*/  IADD3 R5, R5, R3, RZ ;  /* 0x0000000305057210 */ /* 0x000fe20007ffe0ff */
[----:B------:R-:W-:Y:S01]  /*16f70*/  IMAD R8, R8, UR4, RZ ;  /* 0x0000000408087c24 */ /* 0x000fe2000f8e02ff */
[----:B-1----:R-:W-:-:S04]  /*16f80*/  LOP3.LUT R6, R6, 0x7f, RZ, 0xc0, !PT ;  /* 0x0000007f06067812 */ /* 0x002fc800078ec0ff */
[----:B------:R-:W-:Y:S02]  /*16f90*/  SHF.R.U32.HI R11, RZ, 0x2, R6 ;  /* 0x00000002ff0b7819 */ /* 0x000fe40000011606 */
[----:B------:R-:W0:Y:S01]  /*16fa0*/  S2R R6, SR_TID.X ;  /* 0x0000000000067919 */ /* 0x000e220000002100 */
[----:B------:R-:W-:-:S04]  /*16fb0*/  IMAD.WIDE.U32 R4, R2, UR4, R4 ;  /* 0x0000000402047c25 */ /* 0x000fc8000f8e0004 */
[----:B------:R-:W-:Y:S01]  /*16fc0*/  IMAD R2, R2, UR5, R8 ;  /* 0x0000000502027c24 */ /* 0x000fe2000f8e0208 */
[----:B------:R-:W-:-:S03]  /*16fd0*/  ULDC.64 UR4, c[0x0][0x308] ;  /* 0x0000c20000047ab9 */ /* 0x000fc60000000a00 */
[----:B------:R-:W-:Y:S02]  /*16fe0*/  IMAD.IADD R3, R5, 0x1, R2 ;  /* 0x0000000105037824 */ /* 0x000fe400078e0202 */
[----:B------:R-:W-:-:S04]  /*16ff0*/  IMAD.MOV.U32 R2, RZ, RZ, R4 ;  /* 0x000000ffff027224 */ /* 0x000fc800078e0004 */
[----:B------:R-:W-:Y:S01]  /*17000*/  IMAD.WIDE.U32 R4, R17, UR4, R2 ;  /* 0x0000000411047c25 */ /* 0x000fe2000f8e0002 */
[----:B------:R-:W-:-:S03]  /*17010*/  UMOV UR4, 0xffffffff ;  /* 0xffffffff00047882 */ /* 0x000fc60000000000 */
[----:B------:R-:W-:Y:S01]  /*17020*/  IMAD R7, R17, UR5, R5 ;  /* 0x0000000511077c24 */ /* 0x000fe2000f8e0205 */
[----:B------:R-:W-:-:S04]  /*17030*/  LEA R2, P0, R4, UR6, 0x1 ;  /* 0x0000000604027c11 */ /* 0x000fc8000f8008ff */
[----:B------:R-:W-:Y:S02]  /*17040*/  LEA.HI.X R7, R4, UR7, R7, 0x1, P0 ;  /* 0x0000000704077c11 */ /* 0x000fe400080f0c07 */
[C---:B------:R-:W-:Y:S02]  /*17050*/  LOP3.LUT P4, RZ, R19.reuse, 0x4, RZ, 0xc0, !PT ;  /* 0x0000000413ff7812 */ /* 0x040fe4000788c0ff */
[C---:B------:R-:W-:Y:S02]  /*17060*/  LOP3.LUT P3, RZ, R19.reuse, 0x2, RZ, 0xc0, !PT ;  /* 0x0000000213ff7812 */ /* 0x040fe4000786c0ff */
[----:B------:R-:W-:Y:S01]  /*17070*/  LOP3.LUT P2, RZ, R19, 0x1, RZ, 0xc0, !PT ;  /* 0x0000000113ff7812 */ /* 0x000fe2000784c0ff */
[----:B--2---:R-:W-:Y:S02]  /*17080*/  IMAD R8, R28, 0x3000, R9 ;  /* 0x000030001c087824 */ /* 0x004fe400078e0209 */
[----:B0-----:R-:W-:Y:S01]  /*17090*/  IMAD.SHL.U32 R9, R6, 0x8, RZ ;  /* 0x0000000806097824 */ /* 0x001fe200078e00ff */
[----:B---3--:R-:W-:-:S04]  /*170a0*/  IADD3 R3, -R11, R12, -R10 ;  /* 0x0000000c0b037210 */ /* 0x008fc80007ffe90a */
[----:B------:R-:W-:Y:S02]  /*170b0*/  LOP3.LUT R9, R9, 0x18, RZ, 0xc0, !PT ;  /* 0x0000001809097812 */ /* 0x000fe400078ec0ff */
[----:B------:R-:W-:Y:S01]  /*170c0*/  ISETP.GE.AND P0, PT, R3, 0x1, PT ;  /* 0x000000010300780c */ /* 0x000fe20003f06270 */
[----:B------:R-:W-:-:S12]  /*170d0*/  BRA.DIV UR4, `(.L_x_617) ;  /* 0x0000004e04107947 */ /* 0x000fd8000b800000 */
[----:B------:R-:W0:Y:S04]  /*170e0*/  SHFL.IDX PT, R4, R2, RZ, 0x1c1f ;  /* 0x001c1fff02047589 */ /* 0x000e2800000e0000 */
[----:B------:R-:W1:Y:S01]  /*170f0*/  SHFL.IDX PT, R6, R7, RZ, 0x1c1f ;  /* 0x001c1fff07067589 */ /* 0x000e6200000e0000 */
[----:B0-----:R-:W-:-:S05]  /*17100*/  @P0 LEA R5, P1, R9, R4, 0x1 ;  /* 0x0000000409050211 */ /* 0x001fca00078208ff */
[----:B-1----:R-:W-:Y:S01]  /*17110*/  @P0 IMAD.X R4, RZ, RZ, R6, P1 ;  /* 0x000000ffff040224 */ /* 0x002fe200008e0606 */
[----:B------:R-:W-:Y:S01]  /*17120*/  ISETP.GE.AND P1, PT, R3, 0x21, PT ;  /* 0x000000210300780c */ /* 0x000fe20003f26270 */
[----:B------:R-:W-:-:S03]  /*17130*/  @P0 IMAD R6, R8, 0x2, R16 ;  /* 0x0000000208060824 */ /* 0x000fc600078e0210 */
[----:B------:R-:W-:-:S04]  /*17140*/  @P0 LOP3.LUT R5, R5, R4, RZ, 0x3c, !PT ;  /* 0x0000000405050212 */ /* 0x000fc800078e3cff */
[----:B------:R-:W-:-:S04]  /*17150*/  @P0 LOP3.LUT R4, R5, R4, RZ, 0x3c, !PT ;  /* 0x0000000405040212 */ /* 0x000fc800078e3cff */
[----:B------:R-:W-:-:S05]  /*17160*/  @P0 LOP3.LUT R5, R5, R4, RZ, 0x3c, !PT ;  /* 0x0000000405050212 */ /* 0x000fca00078e3cff */
[----:B------:R-:W-:Y:S01]  /*17170*/  @!PT LDS RZ, [RZ] ;  /* 0x00000000fffff984 */ /* 0x000fe20000000800 */
[----:B------:R-:W-:Y:S04]  /*17180*/  @P0 LDGSTS.E.BYPASS.LTC128B.128 [R6+0x15400], desc[UR42][R4.64], !P4 ;  /* 0x1540000004060fae */ /* 0x000fe8000e101d6a */
[----:B------:R-:W-:Y:S04]  /*17190*/  @P0 LDGSTS.E.BYPASS.LTC128B.128 [R6+0x17400], desc[UR42][R4.64+0x40], !P3 ;  /* 0x1740004004060fae */ /* 0x000fe8000d901d6a */
[----:B------:R0:W-:Y:S04]  /*171a0*/  @P0 LDGSTS.E.BYPASS.LTC128B.128 [R6+0x19400], desc[UR42][R4.64+0x80], !P2 ;  /* 0x1940008004060fae */ /* 0x0001e8000d101d6a */
[----:B0-----:R-:W0:Y:S04]  /*171b0*/  SHFL.IDX PT, R4, R2, 0x1, 0x1c1f ;  /* 0x003c1f0002047f89 */ /* 0x001e2800000e0000 */
[----:B------:R-:W1:Y:S01]  /*171c0*/  SHFL.IDX PT, R6, R7, 0x1, 0x1c1f ;  /* 0x003c1f0007067f89 */ /* 0x000e6200000e0000 */
[----:B0-----:R-:W-:-:S04]  /*171d0*/  @P1 LEA R5, P0, R9, R4, 0x1 ;  /* 0x0000000409051211 */ /* 0x001fc800078008ff */
[----:B-1----:R-:W-:Y:S01]  /*171e0*/  @P1 IADD3.X R4, RZ, R6, RZ, P0, !PT ;  /* 0x00000006ff041210 */ /* 0x002fe200007fe4ff */
[----:B------:R-:W-:-:S03]  /*171f0*/  @P1 IMAD R6, R8, 0x2, R16 ;  /* 0x0000000208061824 */ /* 0x000fc600078e0210 */
[----:B------:R-:W-:-:S04]  /*17200*/  @P1 LOP3.LUT R5, R5, R4, RZ, 0x3c, !PT ;  /* 0x0000000405051212 */ /* 0x000fc800078e3cff */
[----:B------:R-:W-:-:S04]  /*17210*/  @P1 LOP3.LUT R4, R5, R4, RZ, 0x3c, !PT ;  /* 0x0000000405041212 */ /* 0x000fc800078e3cff */
[----:B------:R-:W-:-:S05]  /*17220*/  @P1 LOP3.LUT R5, R5, R4, RZ, 0x3c, !PT ;  /* 0x0000000405051212 */ /* 0x000fca00078e3cff */
[----:B------:R-:W-:Y:S04]  /*17230*/  @P1 LDGSTS.E.BYPASS.LTC128B.128 [R6+0x15c00], desc[UR42][R4.64], !P4 ;  /* 0x15c0000004061fae */ /* 0x000fe8000e101d6a */
[----:B------:R-:W-:Y:S04]  /*17240*/  @P1 LDGSTS.E.BYPASS.LTC128B.128 [R6+0x17c00], desc[UR42][R4.64+0x40], !P3 ;  /* 0x17c0004004061fae */ /* 0x000fe8000d901d6a */
[----:B------:R0:W-:Y:S01]  /*17250*/  @P1 LDGSTS.E.BYPASS.LTC128B.128 [R6+0x19c00], desc[UR42][R4.64+0x80], !P2 ;  /* 0x19c0008004061fae */ /* 0x0001e2000d101d6a */
[----:B------:R-:W-:-:S03]  /*17260*/  ISETP.GE.AND P1, PT, R3, 0x41, PT ;  /* 0x000000410300780c */ /* 0x000fc60003f26270 */
[----:B0-----:R-:W0:Y:S04]  /*17270*/  SHFL.IDX PT, R4, R2, 0x2, 0x1c1f ;  /* 0x005c1f0002047f89 */ /* 0x001e2800000e0000 */
[----:B------:R-:W1:Y:S04]  /*17280*/  SHFL.IDX PT, R6, R7, 0x2, 0x1c1f ;  /* 0x005c1f0007067f89 */ /* 0x000e6800000e0000 */
[----:B------:R-:W2:Y:S04]  /*17290*/  SHFL.IDX PT, R7, R7, 0x3, 0x1c1f ;  /* 0x007c1f0007077f89 */ /* 0x000ea800000e0000 */
[----:B------:R-:W3:Y:S01]  /*172a0*/  SHFL.IDX PT, R2, R2, 0x3, 0x1c1f ;  /* 0x007c1f0002027f89 */ /* 0x000ee200000e0000 */
[----:B0-----:R-:W-:-:S05]  /*172b0*/  @P1 LEA R5, P0, R9, R4, 0x1 ;  /* 0x0000000409051211 */ /* 0x001fca00078008ff */
[----:B-1----:R-:W-:Y:S02]  /*172c0*/  @P1 IMAD.X R4, RZ, RZ, R6, P0 ;  /* 0x000000ffff041224 */ /* 0x002fe400000e0606 */
[----:B------:R-:W-:-:S03]  /*172d0*/  @P1 IMAD R6, R8, 0x2, R16 ;  /* 0x0000000208061824 */ /* 0x000fc600078e0210 */
[----:B------:R-:W-:-:S04]  /*172e0*/  @P1 LOP3.LUT R5, R5, R4, RZ, 0x3c, !PT ;  /* 0x0000000405051212 */ /* 0x000fc800078e3cff */
[----:B------:R-:W-:-:S04]  /*172f0*/  @P1 LOP3.LUT R4, R5, R4, RZ, 0x3c, !PT ;  /* 0x0000000405041212 */ /* 0x000fc800078e3cff */
[----:B------:R-:W-:-:S05]  /*17300*/  @P1 LOP3.LUT R5, R5, R4, RZ, 0x3c, !PT ;  /* 0x0000000405051212 */ /* 0x000fca00078e3cff */
[----:B------:R1:W-:Y:S04]  /*17310*/  @P1 LDGSTS.E.BYPASS.LTC128B.128 [R6+0x16400], desc[UR42][R4.64], !P4 ;  /* 0x1640000004061fae */ /* 0x0003e8000e101d6a */
[----:B------:R1:W-:Y:S04]  /*17320*/  @P1 LDGSTS.E.BYPASS.LTC128B.128 [R6+0x18400], desc[UR42][R4.64+0x40], !P3 ;  /* 0x1840004004061fae */ /* 0x0003e8000d901d6a */
[----:B--23--:R1:W-:Y:S02]  /*17330*/  @P1 LDGSTS.E.BYPASS.LTC128B.128 [R6+0x1a400], desc[UR42][R4.64+0x80], !P2 ;  /* 0x1a40008004061fae */ /* 0x00c3e4000d101d6a */
.L_x_749:
[----:B------:R-:W-:-:S13]  /*17340*/  ISETP.GE.AND P0, PT, R3, 0x61, PT ;  /* 0x000000610300780c */ /* 0x000fda0003f06270 */
[----:B------:R-:W-:Y:S01]  /*17350*/  @P0 LEA R2, P1, R9, R2, 0x1 ;  /* 0x0000000209020211 */ /* 0x000fe200078208ff */
        /* <DEDUP_REMOVED lines=10> */
.L_x_618:
[----:B------:R-:W-:Y:S02]  /*17400*/  PLOP3.LUT P1, PT, P1, P0, PT, 0xa2, 0x0 ;  /* 0x000000000000781c */ /* 0x000fe40000f21472 */
[----:B------:R-:W-:-:S08]  /*17410*/  @P0 R2UR P1, UR4, R0 ;  /* 0x00000000000402ca */ /* 0x000fd00000020000 */
[----:B------:R-:W-:-:S05]  /*17420*/  @P0 PLOP3.LUT P0, PT, P1, PT, PT, 0x80, 0x0 ;  /* 0x000000000000081c */ /* 0x000fca0000f0f070 */
[----:B------:R-:W-:Y:S01]  /*17430*/  @!P1 SYNCS.ARRIVE.TRANS64.RED.A0T1 RZ, [UR4+0x2d830], RZ ;  /* 0x02d830ffffff99a7 */ /* 0x000fe20008200404 */
[----:B------:R-:W-:Y:S07]  /*17440*/  @!P1 ARRIVES.LDGSTSBAR.64.TRANSCNT [UR4+0x2d830] ;  /* 0x02d83000ff0099b0 */ /* 0x000fee0008000a84 */
[----:B------:R-:W-:Y:S05]  /*17450*/  @P0 BRA.U.ANY `(.L_x_618) ;  /* 0xfffffffd00e80947 */ /* 0x000fea000393ffff */
[----:B------:R-:W-:Y:S01]  /*17460*/  NOP ;  /* 0x0000000000007918 */ /* 0x000fe20000000000 */
[----:B--2---:R-:W-:-:S04]  /*17470*/  MOV R2, UR38 ;  /* 0x0000002600027c02 */ /* 0x004fc80008000f00 */
[----:B------:R-:W-:-:S13]  /*17480*/  ISETP.NE.AND P2, PT, R2, 0x3, PT ;  /* 0x000000030200780c */ /* 0x000fda0003f45270 */
[----:B------:R-:W-:Y:S05]  /*17490*/  @!P2 BRA `(.L_x_619) ;  /* 0x000000000004a947 */ /* 0x000fea0003800000 */
[----:B------:R-:W-:Y:S01]  /*174a0*/  BPT.TRAP 0x1 ;  /* 0x000000040000795c */ /* 0x000fe20000300000 */
.L_x_619:
[----:B01----:R0:W5:Y:S01]  /*174b0*/  LDL.LU R4, [R1+0x34] ;  /* 0x0000340001047983 */ /* 0x0031620000300800 */
[----:B------:R0:W-:Y:S03]  /*174c0*/  SYNCS.ARRIVE.TRANS64.A1T0 RZ, [R0+URZ+0x2d830], RZ ;  /* 0x02d830ff00ff79a7 */ /* 0x0001e6000810003f */
[----:B------:R0:W5:Y:S04]  /*174d0*/  LDL.LU R6, [R1+0x8] ;  /* 0x0000080001067983 */ /* 0x0001680000300800 */
[----:B------:R0:W5:Y:S02]  /*174e0*/  LDL.LU R3, [R1+0x44] ;  /* 0x0000440001037983 */ /* 0x0001640000300800 */
[----:B------:R-:W-:Y:S05]  /*174f0*/  WARPSYNC.ALL ;  /* 0x0000000000007948 */ /* 0x000fea0003800000 */
[----:B------:R-:W-:Y:S01]  /*17500*/  ULDC.64 UR4, c[0x0][0x298] ;  /* 0x0000a60000047ab9 */ /* 0x000fe20000000a00 */
[----:B------:R-:W-:Y:S01]  /*17510*/  ULDC.64 UR6, c[0x0][0xa00] ;  /* 0x0002800000067ab9 */ /* 0x000fe20000000a00 */
[----:B0-----:R-:W-:Y:S01]  /*17520*/  VIADD R0, R16, 0xc400 ;  /* 0x0000c40010007836 */ /* 0x001fe20000000000 */
[----:B------:R-:W-:Y:S01]  /*17530*/  BAR.SYNC.DEFER_BLOCKING 0x8, 0x200 ;  /* 0x0208000000007b1d */ /* 0x000fe20000010000 */
[----:B------:R-:W-:-:S03]  /*17540*/  ISETP.NE.U32.AND P0, PT, RZ, UR6, PT ;  /* 0x00000006ff007c0c */ /* 0x000fc6000bf05070 */
[----:B------:R-:W-:Y:S02]  /*17550*/  LOP3.LUT P1, RZ, R0, 0x1bf, RZ, 0xc0, !PT ;  /* 0x000001bf00ff7812 */ /* 0x000fe4000782c0ff */
[----:B------:R-:W-:Y:S01]  /*17560*/  ISETP.NE.AND.EX P0, PT, RZ, UR7, PT, P0 ;  /* 0x00000007ff007c0c */ /* 0x000fe2000bf05300 */
[----:B------:R-:W-:Y:S01]  /*17570*/  BSSY B6, `(.L_x_620) ;  /* 0x000001c000067945 */ /* 0x000fe20003800000 */
[----:B-----5:R-:W-:Y:S02]  /*17580*/  SHF.R.S32.HI R2, RZ, 0x1f, R4 ;  /* 0x0000001fff027819 */ /* 0x020fe40000011404 */
[----:B------:R-:W-:-:S03]  /*17590*/  SEL R26, R6, RZ, !P0 ;  /* 0x000000ff061a7207 */ /* 0x000fc60004000000 */
[----:B------:R-:W-:-:S04]  /*175a0*/  IMAD R2, R2, UR4, RZ ;  /* 0x0000000402027c24 */ /* 0x000fc8000f8e02ff */
[C---:B------:R-:W-:Y:S01]  /*175b0*/  IMAD R0, R4.reuse, UR5, R2 ;  /* 0x0000000504007c24 */ /* 0x040fe2000f8e0202 */
[----:B------:R-:W-:Y:S01]  /*175c0*/  SEL R2, R3, RZ, !P0 ;  /* 0x000000ff03027207 */ /* 0x000fe20004000000 */
[----:B------:R-:W-:-:S04]  /*175d0*/  IMAD.WIDE.U32 R4, R4, UR4, RZ ;  /* 0x0000000404047c25 */ /* 0x000fc8000f8e00ff */
[----:B------:R-:W-:Y:S01]  /*175e0*/  IMAD.IADD R0, R5, 0x1, R0 ;  /* 0x0000000105007824 */ /* 0x000fe200078e0200 */
[----:B------:R0:W-:Y:S04]  /*175f0*/  STL.64 [R1+0x38], R4 ;  /* 0x0000380401007387 */ /* 0x0001e80000100a00 */
[----:B------:R0:W-:Y:S04]  /*17600*/  STL [R1+0x34], R2 ;  /* 0x0000340201007387 */ /* 0x0001e80000100800 */
[----:B------:R0:W-:Y:S01]  /*17610*/  STL [R1+0x8], R0 ;  /* 0x0000080001007387 */ /* 0x0001e20000100800 */
[----:B------:R-:W-:Y:S05]  /*17620*/  @!P1 BRA `(.L_x_621) ;  /* 0x0000000000409947 */ /* 0x000fea0003800000 */
[----:B0-----:R-:W-:Y:S01]  /*17630*/  MOV R2, 0x0 ;  /* 0x0000000000027802 */ /* 0x001fe20000000f00 */
        /* <DEDUP_REMOVED lines=15> */
.L_x_621:
[----:B------:R-:W-:Y:S05]  /*17730*/  BSYNC B6 ;  /* 0x0000000000067941 */ /* 0x000fea0003800000 */
.L_x_620:
[----:B0-----:R-:W2:Y:S01]  /*17740*/  LDL.LU R2, [R1+0x8] ;  /* 0x0000080001027983 */ /* 0x001ea20000300800 */
[----:B------:R-:W0:Y:S01]  /*17750*/  LDC R9, c[0x0][0x448] ;  /* 0x00011200ff097b82 */ /* 0x000e220000000800 */
[----:B------:R-:W-:Y:S01]  /*17760*/  ULDC.64 UR4, c[0x0][0x2d8] ;  /* 0x0000b60000047ab9 */ /* 0x000fe20000000a00 */
[----:B------:R-:W-:Y:S01]  /*17770*/  ULDC.64 UR6, c[0x0][0x2e0] ;  /* 0x0000b80000067ab9 */ /* 0x000fe20000000a00 */
[----:B------:R-:W3:Y:S01]  /*17780*/  LDL.LU.64 R20, [R1+0x38] ;  /* 0x0000380001147983 */ /* 0x000ee20000300a00 */
[----:B------:R-:W-:-:S03]  /*17790*/  ULDC.64 UR8, c[0x0][0x280] ;  /* 0x0000a00000087ab9 */ /* 0x000fc60000000a00 */
[----:B------:R-:W4:Y:S01]  /*177a0*/  LDL.LU R0, [R1+0x34] ;  /* 0x0000340001007983 */ /* 0x000f220000300800 */
[----:B0-----:R-:W-:-:S13]  /*177b0*/  ISETP.NE.AND P0, PT, R9, 0x1, PT ;  /* 0x000000010900780c */ /* 0x001fda0003f05270 */
[----:B------:R-:W0:Y:S08]  /*177c0*/  @P0 LDC R5, c[0x0][0x44c] ;  /* 0x00011300ff050b82 */ /* 0x000e300000000800 */
[----:B------:R-:W1:Y:S08]  /*177d0*/  @P0 LDC R6, c[0x0][0x450] ;  /* 0x00011400ff060b82 */ /* 0x000e700000000800 */
[----:B------:R-:W1:Y:S01]  /*177e0*/  @P0 LDC R8, c[0x0][0x450] ;  /* 0x00011400ff080b82 */ /* 0x000e620000000800 */
[----:B--2---:R-:W-:Y:S01]  /*177f0*/  MOV R3, R2 ;  /* 0x0000000200037202 */ /* 0x004fe20000000f00 */
        /* <DEDUP_REMOVED lines=16> */
[----:B------:R2:W5:Y:S03]  /*17900*/  LDL R21, [R1+0x48] ;  /* 0x0000480001157983 */ /* 0x0005660000100800 */
[----:B------:R-:W-:-:S04]  /*17910*/  IMAD R0, R25, 0xc0, R20 ;  /* 0x000000c019007824 */ /* 0x000fc800078e0214 */
[----:B0-----:R-:W-:-:S04]  /*17920*/  @P0 IMAD.HI.U32 R5, R0, R5, RZ ;  /* 0x0000000500050227 */ /* 0x001fc800078e00ff */
[----:B------:R-:W-:Y:S01]  /*17930*/  IMAD.MOV.U32 R4, RZ, RZ, R0 ;  /* 0x000000ffff047224 */ /* 0x000fe200078e0000 */
[----:B-1----:R-:W-:-:S04]  /*17940*/  @P0 SHF.R.U32.HI R4, RZ, R6, R5 ;  /* 0x00000006ff040219 */ /* 0x002fc80000011605 */
[--C-:B------:R-:W-:Y:S01]  /*17950*/  SHF.R.S32.HI R5, RZ, 0x1f, R4.reuse ;  /* 0x0000001fff057819 */ /* 0x100fe20000011404 */
[----:B------:R-:W-:-:S04]  /*17960*/  IMAD.MOV R7, RZ, RZ, -R4 ;  /* 0x000000ffff077224 */ /* 0x000fc800078e0a04 */
[----:B------:R-:W-:-:S04]  /*17970*/  IMAD R5, R5, UR4, RZ ;  /* 0x0000000405057c24 */ /* 0x000fc8000f8e02ff */
[C---:B------:R-:W-:Y:S02]  /*17980*/  IMAD R6, R4.reuse, UR5, R5 ;  /* 0x0000000504067c24 */ /* 0x040fe4000f8e0205 */
[----:B------:R-:W-:-:S05]  /*17990*/  IMAD.WIDE.U32 R4, R4, UR4, R2 ;  /* 0x0000000404047c25 */ /* 0x000fca000f8e0002 */
[----:B------:R-:W-:Y:S01]  /*179a0*/  IADD3 R5, R5, R6, RZ ;  /* 0x0000000605057210 */ /* 0x000fe20007ffe0ff */
[----:B------:R-:W-:-:S05]  /*179b0*/  IMAD R6, R9, R7, R0 ;  /* 0x0000000709067224 */ /* 0x000fca00078e0200 */
[----:B------:R-:W-:Y:S01]  /*179c0*/  SHF.R.S32.HI R7, RZ, 0x1f, R6 ;  /* 0x0000001fff077819 */ /* 0x000fe20000011406 */
[----:B------:R-:W-:-:S04]  /*179d0*/  IMAD.WIDE.U32 R4, R6, UR6, R4 ;  /* 0x0000000606047c25 */ /* 0x000fc8000f8e0004 */
[----:B------:R-:W-:-:S04]  /*179e0*/  IMAD R7, R7, UR6, RZ ;  /* 0x0000000607077c24 */ /* 0x000fc8000f8e02ff */
[----:B------:R-:W-:Y:S02]  /*179f0*/  IMAD R6, R6, UR7, R7 ;  /* 0x0000000706067c24 */ /* 0x000fe4000f8e0207 */
[----:B------:R-:W0:Y:S01]  /*17a00*/  @P0 LDC R7, c[0x0][0x44c] ;  /* 0x00011300ff070b82 */ /* 0x000e220000000800 */
[----:B------:R-:W-:Y:S02]  /*17a10*/  VIADD R0, R0, 0x80 ;  /* 0x0000008000007836 */ /* 0x000fe40000000000 */
[----:B------:R-:W-:Y:S01]  /*17a20*/  IMAD.IADD R6, R5, 0x1, R6 ;  /* 0x0000000105067824 */ /* 0x000fe200078e0206 */
[----:B------:R-:W-:-:S04]  /*17a30*/  LEA R5, P1, R4, UR8, 0x1 ;  /* 0x0000000804057c11 */ /* 0x000fc8000f8208ff */
[----:B------:R-:W-:Y:S01]  /*17a40*/  LEA.HI.X R4, R4, UR9, R6, 0x1, P1 ;  /* 0x0000000904047c11 */ /* 0x000fe200088f0c06 */
[----:B------:R-:W-:Y:S02]  /*17a50*/  IMAD.MOV.U32 R6, RZ, RZ, R0 ;  /* 0x000000ffff067224 */ /* 0x000fe400078e0000 */
[----:B0-----:R-:W-:-:S05]  /*17a60*/  @P0 IMAD.HI.U32 R7, R0, R7, RZ ;  /* 0x0000000700070227 */ /* 0x001fca00078e00ff */
[----:B------:R-:W-:Y:S02]  /*17a70*/  @P0 SHF.R.U32.HI R6, RZ, R8, R7 ;  /* 0x00000008ff060219 */ /* 0x000fe40000011607 */
[----:B------:R2:W5:Y:S01]  /*17a80*/  LDL R8, [R1+0x30] ;  /* 0x0000300001087983 */ /* 0x0005620000100800 */
[----:B------:R-:W0:Y:S02]  /*17a90*/  S2R R13, SR_TID.X ;  /* 0x00000000000d7919 */ /* 0x000e240000002100 */
[----:B------:R-:W-:-:S04]  /*17aa0*/  IMAD.MOV R7, RZ, RZ, -R6 ;  /* 0x000000ffff077224 */ /* 0x000fc800078e0a06 */
[----:B------:R-:W-:Y:S01]  /*17ab0*/  IMAD R0, R9, R7, R0 ;  /* 0x0000000709007224 */ /* 0x000fe200078e0200 */
[----:B------:R-:W-:Y:S01]  /*17ac0*/  SHF.R.S32.HI R7, RZ, 0x1f, R6 ;  /* 0x0000001fff077819 */ /* 0x000fe20000011406 */
[----:B------:R-:W-:-:S04]  /*17ad0*/  IMAD.WIDE.U32 R2, R6, UR4, R2 ;  /* 0x0000000406027c25 */ /* 0x000fc8000f8e0002 */
[----:B------:R-:W-:Y:S01]  /*17ae0*/  IMAD R7, R7, UR4, RZ ;  /* 0x0000000407077c24 */ /* 0x000fe2000f8e02ff */
[----:B------:R-:W-:-:S03]  /*17af0*/  ULDC UR4, c[0x0][0x2b8] ;  /* 0x0000ae0000047ab9 */ /* 0x000fc60000000800 */
[----:B------:R-:W-:Y:S01]  /*17b00*/  IMAD R7, R6, UR5, R7 ;  /* 0x0000000506077c24 */ /* 0x000fe2000f8e0207 */
[----:B------:R-:W-:-:S03]  /*17b10*/  SHF.R.S32.HI R6, RZ, 0x1f, R0 ;  /* 0x0000001fff067819 */ /* 0x000fc60000011400 */
[----:B------:R-:W-:Y:S02]  /*17b20*/  IMAD.IADD R3, R3, 0x1, R7 ;  /* 0x0000000103037824 */ /* 0x000fe400078e0207 */
[----:B------:R-:W-:Y:S02]  /*17b30*/  IMAD R6, R6, UR6, RZ ;  /* 0x0000000606067c24 */ /* 0x000fe4000f8e02ff */
[----:B------:R-:W-:-:S04]  /*17b40*/  IMAD.WIDE.U32 R2, R0, UR6, R2 ;  /* 0x0000000600027c25 */ /* 0x000fc8000f8e0002 */
[----:B------:R-:W-:Y:S02]  /*17b50*/  IMAD R6, R0, UR7, R6 ;  /* 0x0000000700067c24 */ /* 0x000fe4000f8e0206 */
[C---:B0-----:R-:W-:Y:S02]  /*17b60*/  IMAD.SHL.U32 R11, R13.reuse, 0x8, RZ ;  /* 0x000000080d0b7824 */ /* 0x041fe400078e00ff */
[----:B------:R-:W-:-:S03]  /*17b70*/  IMAD.SHL.U32 R10, R13, 0x8, RZ ;  /* 0x000000080d0a7824 */ /* 0x000fc600078e00ff */
[----:B------:R-:W-:Y:S02]  /*17b80*/  LOP3.LUT R11, R11, 0x18, RZ, 0xc0, !PT ;  /* 0x000000180b0b7812 */ /* 0x000fe400078ec0ff */
[----:B------:R-:W-:Y:S02]  /*17b90*/  IADD3 R6, R3, R6, RZ ;  /* 0x0000000603067210 */ /* 0x000fe40007ffe0ff */
[----:B------:R-:W-:Y:S02]  /*17ba0*/  LEA R7, P0, R2, UR8, 0x1 ;  /* 0x0000000802077c11 */ /* 0x000fe4000f8008ff */
[C---:B------:R-:W-:Y:S02]  /*17bb0*/  LOP3.LUT R12, R11.reuse, 0x20, RZ, 0xfc, !PT ;  /* 0x000000200b0c7812 */ /* 0x040fe400078efcff */
[----:B------:R-:W-:Y:S02]  /*17bc0*/  LOP3.LUT R10, R10, 0x18, RZ, 0xc0, !PT ;  /* 0x000000180a0a7812 */ /* 0x000fe400078ec0ff */
[----:B------:R-:W-:Y:S01]  /*17bd0*/  LOP3.LUT R11, R11, 0x40, RZ, 0xfc, !PT ;  /* 0x000000400b0b7812 */ /* 0x000fe200078efcff */
[----:B------:R-:W-:Y:S01]  /*17be0*/  UMOV UR5, 0xffffffff ;  /* 0xffffffff00057882 */ /* 0x000fe20000000000 */
[----:B------:R-:W-:-:S02]  /*17bf0*/  LEA.HI.X R6, R2, UR9, R6, 0x1, P0 ;  /* 0x0000000902067c11 */ /* 0x000fc400080f0c06 */
[----:B------:R-:W-:Y:S02]  /*17c00*/  LOP3.LUT R20, R13, 0x7f, RZ, 0xc0, !PT ;  /* 0x0000007f0d147812 */ /* 0x000fe400078ec0ff */
[----:B------:R-:W-:Y:S02]  /*17c10*/  ISETP.GE.AND P0, PT, R10, UR4, PT ;  /* 0x000000040a007c0c */ /* 0x000fe4000bf06270 */
[----:B------:R-:W-:Y:S02]  /*17c20*/  ISETP.GE.AND P1, PT, R12, UR4, PT ;  /* 0x000000040c007c0c */ /* 0x000fe4000bf26270 */
[----:B------:R-:W-:Y:S02]  /*17c30*/  ISETP.GE.AND P2, PT, R11, UR4, PT ;  /* 0x000000040b007c0c */ /* 0x000fe4000bf46270 */
[----:B------:R-:W-:Y:S01]  /*17c40*/  SHF.R.U32.HI R20, RZ, 0x2, R20 ;  /* 0x00000002ff147819 */ /* 0x000fe20000011614 */
[----:B--2---:R-:W-:Y:S10]  /*17c50*/  BRA.DIV UR5, `(.L_x_622) ;  /* 0x0000004605987947 */ /* 0x004ff4000b800000 */
[----:B------:R-:W0:Y:S01]  /*17c60*/  SHFL.IDX PT, R3, R5, RZ, 0x1c1f ;  /* 0x001c1fff05037589 */ /* 0x000e2200000e0000 */
[----:B-----5:R-:W-:Y:S02]  /*17c70*/  IMAD R0, R21, R9, RZ ;  /* 0x0000000915007224 */ /* 0x020fe400078e02ff */
[----:B------:R-:W-:Y:S01]  /*17c80*/  IMAD R25, R25, 0xc0, R20 ;  /* 0x000000c019197824 */ /* 0x000fe200078e0214 */
[----:B------:R-:W1:Y:S04]  /*17c90*/  SHFL.IDX PT, R2, R4, RZ, 0x1c1f ;  /* 0x001c1fff04027589 */ /* 0x000e6800000e0000 */
[----:B------:R-:W-:-:S13]  /*17ca0*/  ISETP.GE.AND P3, PT, R25, R0, PT ;  /* 0x000000001900720c */ /* 0x000fda0003f66270 */
[----:B0-----:R-:W-:-:S05]  /*17cb0*/  @!P3 LEA R3, P4, R10, R3, 0x1 ;  /* 0x000000030a03b211 */ /* 0x001fca00078808ff */
[----:B-1----:R-:W-:-:S05]  /*17cc0*/  @!P3 IMAD.X R2, RZ, RZ, R2, P4 ;  /* 0x000000ffff02b224 */ /* 0x002fca00020e0602 */
[----:B------:R-:W-:-:S04]  /*17cd0*/  @!P3 LOP3.LUT R3, R3, R2, RZ, 0x3c, !PT ;  /* 0x000000020303b212 */ /* 0x000fc800078e3cff */
[----:B------:R-:W-:-:S04]  /*17ce0*/  @!P3 LOP3.LUT R2, R3, R2, RZ, 0x3c, !PT ;  /* 0x000000020302b212 */ /* 0x000fc800078e3cff */
[----:B------:R-:W-:-:S05]  /*17cf0*/  @!P3 LOP3.LUT R3, R3, R2, RZ, 0x3c, !PT ;  /* 0x000000020303b212 */ /* 0x000fca00078e3cff */
[----:B------:R-:W-:Y:S01]  /*17d00*/  @!PT LDS RZ, [RZ] ;  /* 0x00000000fffff984 */ /* 0x000fe20000000800 */
[----:B------:R-:W-:Y:S04]  /*17d10*/  @!P3 LDGSTS.E.BYPASS.LTC128B.128 [R8+0xc400], desc[UR42][R2.64], !P0 ;  /* 0x0c4000000208bfae */ /* 0x000fe8000c101d6a */
[----:B------:R-:W-:Y:S04]  /*17d20*/  @!P3 LDGSTS.E.BYPASS.LTC128B.128 [R8+0xf400], desc[UR42][R2.64+0x40], !P1 ;  /* 0x0f4000400208bfae */ /* 0x000fe8000c901d6a */
[----:B------:R0:W-:Y:S02]  /*17d30*/  @!P3 LDGSTS.E.BYPASS.LTC128B.128 [R8+0x12400], desc[UR42][R2.64+0x80], !P2 ;  /* 0x124000800208bfae */ /* 0x0001e4000d101d6a */
[----:B0-----:R-:W-:-:S02]  /*17d40*/  VIADD R2, R25, 0x20 ;  /* 0x0000002019027836 */ /* 0x001fc40000000000 */
[----:B------:R-:W0:Y:S03]  /*17d50*/  SHFL.IDX PT, R3, R5, 0x1, 0x1c1f ;  /* 0x003c1f0005037f89 */ /* 0x000e2600000e0000 */
[----:B------:R-:W-:Y:S02]  /*17d60*/  ISETP.GE.AND P3, PT, R2, R0, PT ;  /* 0x000000000200720c */ /* 0x000fe40003f66270 */
[----:B------:R-:W1:Y:S11]  /*17d70*/  SHFL.IDX PT, R2, R4, 0x1, 0x1c1f ;  /* 0x003c1f0004027f89 */ /* 0x000e7600000e0000 */
[----:B0-----:R-:W-:-:S05]  /*17d80*/  @!P3 LEA R3, P4, R10, R3, 0x1 ;  /* 0x000000030a03b211 */ /* 0x001fca00078808ff */
[----:B-1----:R-:W-:-:S05]  /*17d90*/  @!P3 IMAD.X R2, RZ, RZ, R2, P4 ;  /* 0x000000ffff02b224 */ /* 0x002fca00020e0602 */
[----:B------:R-:W-:-:S04]  /*17da0*/  @!P3 LOP3.LUT R3, R3, R2, RZ, 0x3c, !PT ;  /* 0x000000020303b212 */ /* 0x000fc800078e3cff */
[----:B------:R-:W-:-:S04]  /*17db0*/  @!P3 LOP3.LUT R2, R3, R2, RZ, 0x3c, !PT ;  /* 0x000000020302b212 */ /* 0x000fc800078e3cff */
[----:B------:R-:W-:-:S05]  /*17dc0*/  @!P3 LOP3.LUT R3, R3, R2, RZ, 0x3c, !PT ;  /* 0x000000020303b212 */ /* 0x000fca00078e3cff */
[----:B------:R-:W-:Y:S04]  /*17dd0*/  @!P3 LDGSTS.E.BYPASS.LTC128B.128 [R8+0xcc00], desc[UR42][R2.64], !P0 ;  /* 0x0cc000000208bfae */ /* 0x000fe8000c101d6a */
[----:B------:R-:W-:Y:S04]  /*17de0*/  @!P3 LDGSTS.E.BYPASS.LTC128B.128 [R8+0xfc00], desc[UR42][R2.64+0x40], !P1 ;  /* 0x0fc000400208bfae */ /* 0x000fe8000c901d6a */
[----:B------:R0:W-:Y:S02]  /*17df0*/  @!P3 LDGSTS.E.BYPASS.LTC128B.128 [R8+0x12c00], desc[UR42][R2.64+0x80], !P2 ;  /* 0x12c000800208bfae */ /* 0x0001e4000d101d6a */
[----:B0-----:R-:W-:-:S02]  /*17e00*/  IADD3 R2, R25, 0x40, RZ ;  /* 0x0000004019027810 */ /* 0x001fc40007ffe0ff */
[----:B------:R-:W0:Y:S02]  /*17e10*/  SHFL.IDX PT, R3, R5, 0x2, 0x1c1f ;  /* 0x005c1f0005037f89 */ /* 0x000e2400000e0000 */
[----:B------:R-:W-:Y:S02]  /*17e20*/  ISETP.GE.AND P3, PT, R2, R0, PT ;  /* 0x000000000200720c */ /* 0x000fe40003f66270 */
[----:B------:R-:W-:Y:S04]  /*17e30*/  SHFL.IDX PT, R5, R5, 0x3, 0x1c1f ;  /* 0x007c1f0005057f89 */ /* 0x000fe800000e0000 */
[----:B------:R-:W1:Y:S04]  /*17e40*/  SHFL.IDX PT, R2, R4, 0x2, 0x1c1f ;  /* 0x005c1f0004027f89 */ /* 0x000e6800000e0000 */
[----:B------:R-:W2:Y:S03]  /*17e50*/  SHFL.IDX PT, R4, R4, 0x3, 0x1c1f ;  /* 0x007c1f0004047f89 */ /* 0x000ea600000e0000 */
        /* <DEDUP_REMOVED lines=8> */
[----:B0-----:R-:W-:-:S05]  /*17ee0*/  VIADD R2, R25, 0x60 ;  /* 0x0000006019027836 */ /* 0x001fca0000000000 */
[----:B------:R-:W-:-:S13]  /*17ef0*/  ISETP.GE.AND P3, PT, R2, R0, PT ;  /* 0x000000000200720c */ /* 0x000fda0003f66270 */
[----:B------:R-:W-:-:S05]  /*17f00*/  @!P3 LEA R2, P4, R10, R5, 0x1 ;  /* 0x000000050a02b211 */ /* 0x000fca00078808ff */
[----:B--2---:R-:W-:Y:S02]  /*17f10*/  @!P3 IMAD.X R3, RZ, RZ, R4, P4 ;  /* 0x000000ffff03b224 */ /* 0x004fe400020e0604 */
[----:B------:R-:W-:-:S03]  /*17f20*/  VIADD R4, R25, 0x80 ;  /* 0x0000008019047836 */ /* 0x000fc60000000000 */
[----:B------:R-:W-:Y:S04]  /*17f30*/  @!P3 LDGSTS.E.BYPASS.LTC128B.128 [R8+0xdc00], desc[UR42][R2.64], !P0 ;  /* 0x0dc000000208bfae */ /* 0x000fe8000c101d6a */
[----:B------:R-:W-:Y:S04]  /*17f40*/  @!P3 LDGSTS.E.BYPASS.LTC128B.128 [R8+0x10c00], desc[UR42][R2.64+0x40], !P1 ;  /* 0x10c000400208bfae */ /* 0x000fe8000c901d6a */
[----:B------:R0:W-:Y:S01]  /*17f50*/  @!P3 LDGSTS.E.BYPASS.LTC128B.128 [R8+0x13c00], desc[UR42][R2.64+0x80], !P2 ;  /* 0x13c000800208bfae */ /* 0x0001e2000d101d6a */
[----:B------:R-:W-:-:S03]  /*17f60*/  ISETP.GE.AND P3, PT, R4, R0, PT ;  /* 0x000000000400720c */ /* 0x000fc60003f66270 */
[----:B0-----:R-:W0:Y:S04]  /*17f70*/  SHFL.IDX PT, R3, R7, RZ, 0x1c1f ;  /* 0x001c1fff07037589 */ /* 0x001e2800000e0000 */
[----:B------:R-:W1:Y:S04]  /*17f80*/  SHFL.IDX PT, R2, R6, RZ, 0x1c1f ;  /* 0x001c1fff06027589 */ /* 0x000e6800000e0000 */
[----:B------:R-:W2:Y:S02]  /*17f90*/  SHFL.IDX PT, R6, R6, 0x1, 0x1c1f ;  /* 0x003c1f0006067f89 */ /* 0x000ea400000e0000 */
[----:B0-----:R-:W-:-:S05]  /*17fa0*/  @!P3 LEA R3, P4, R10, R3, 0x1 ;  /* 0x000000030a03b211 */ /* 0x001fca00078808ff */
[----:B-1----:R-:W-:-:S05]  /*17fb0*/  @!P3 IMAD.X R2, RZ, RZ, R2, P4 ;  /* 0x000000ffff02b224 */ /* 0x002fca00020e0602 */
[----:B------:R-:W-:-:S04]  /*17fc0*/  @!P3 LOP3.LUT R3, R3, R2, RZ, 0x3c, !PT ;  /* 0x000000020303b212 */ /* 0x000fc800078e3cff */
[----:B------:R-:W-:-:S04]  /*17fd0*/  @!P3 LOP3.LUT R2, R3, R2, RZ, 0x3c, !PT ;  /* 0x000000020302b212 */ /* 0x000fc800078e3cff */
[----:B------:R-:W-:-:S05]  /*17fe0*/  @!P3 LOP3.LUT R3, R3, R2, RZ, 0x3c, !PT ;  /* 0x000000020303b212 */ /* 0x000fca00078e3cff */
[----:B------:R-:W-:Y:S04]  /*17ff0*/  @!P3 LDGSTS.E.BYPASS.LTC128B.128 [R8+0xe400], desc[UR42][R2.64], !P0 ;  /* 0x0e4000000208bfae */ /* 0x000fe8000c101d6a */
[----:B------:R-:W-:Y:S04]  /*18000*/  @!P3 LDGSTS.E.BYPASS.LTC128B.128 [R8+0x11400], desc[UR42][R2.64+0x40], !P1 ;  /* 0x114000400208bfae */ /* 0x000fe8000c901d6a */
[----:B------:R0:W-:Y:S04]  /*18010*/  @!P3 LDGSTS.E.BYPASS.LTC128B.128 [R8+0x14400], desc[UR42][R2.64+0x80], !P2 ;  /* 0x144000800208bfae */ /* 0x0001e8000d101d6a */
[----:B0-2---:R0:W1:Y:S02]  /*18020*/  SHFL.IDX PT, R2, R7, 0x1, 0x1c1f ;  /* 0x003c1f0007027f89 */ /* 0x00506400000e0000 */
.L_x_762:
[----:B------:R-:W-:-:S04]  /*18030*/  IADD3 R25, R25, 0xa0, RZ ;  /* 0x000000a019197810 */ /* 0x000fc80007ffe0ff */
[----:B------:R-:W-:-:S13]  /*18040*/  ISETP.GE.AND P3, PT, R25, R0, PT ;  /* 0x000000001900720c */ /* 0x000fda0003f66270 */
[----:B-1----:R-:W-:-:S05]  /*18050*/  @!P3 LEA R2, P4, R10, R2, 0x1 ;  /* 0x000000020a02b211 */ /* 0x002fca00078808ff */
[----:B------:R-:W-:-:S05]  /*18060*/  @!P3 IMAD.X R3, RZ, RZ, R6, P4 ;  /* 0x000000ffff03b224 */ /* 0x000fca00020e0606 */
[----:B------:R-:W-:Y:S01]  /*18070*/  @!PT LDS RZ, [RZ] ;  /* 0x00000000fffff984 */ /* 0x000fe20000000800 */
[----:B------:R-:W-:Y:S01]  /*18080*/  @!PT LDS RZ, [RZ] ;  /* 0x00000000fffff984 */ /* 0x000fe20000000800 */
[----:B------:R-:W-:Y:S01]  /*18090*/  @!PT LDS RZ, [RZ] ;  /* 0x00000000fffff984 */ /* 0x000fe20000000800 */
[----:B------:R1:W-:Y:S01]  /*180a0*/  @!P3 LDGSTS.E.BYPASS.LTC128B.128 [R8+0xec00], desc[UR42][R2.64], !P0 ;  /* 0x0ec000000208bfae */ /* 0x0003e2000c101d6a */
[----:B------:R-:W-:-:S03]  /*180b0*/  PLOP3.LUT P0, PT, PT, PT, PT, 0x80, 0x0 ;  /* 0x000000000000781c */ /* 0x000fc60003f0f070 */
[----:B------:R1:W-:Y:S04]  /*180c0*/  @!P3 LDGSTS.E.BYPASS.LTC128B.128 [R8+0x11c00], desc[UR42][R2.64+0x40], !P1 ;  /* 0x11c000400208bfae */ /* 0x0003e8000c901d6a */
[----:B------:R1:W-:Y:S01]  /*180d0*/  @!P3 LDGSTS.E.BYPASS.LTC128B.128 [R8+0x14c00], desc[UR42][R2.64+0x80], !P2 ;  /* 0x14c000800208bfae */ /* 0x0003e2000d101d6a */
[----:B------:R-:W-:-:S05]  /*180e0*/  NOP ;  /* 0x0000000000007918 */ /* 0x000fca0000000000 */
.L_x_623:
        /* <DEDUP_REMOVED lines=18> */
.L_x_763:
[----:B------:R-:W-:Y:S05]  /*18210*/  BSYNC B0 ;  /* 0x0000000000007941 */ /* 0x000fea0003800000 */
.L_x_624:
[----:B------:R-:W1:Y:S04]  /*18220*/  LDL.LU R3, [R1+0x40] ;  /* 0x0000400001037983 */ /* 0x000e680000300800 */
[----:B------:R-:W2:Y:S01]  /*18230*/  LDL R2, [R1+0x24] ;  /* 0x0000240001027983 */ /* 0x000ea20000100800 */
[----:B------:R-:W-:Y:S01]  /*18240*/  BSSY B0, `(.L_x_626) ;  /* 0x00000f1000007945 */ /* 0x000fe20003800000 */
[----:B-1----:R-:W-:-:S05]  /*18250*/  VIADD R0, R3, 0xfffffffe ;  /* 0xfffffffe03007836 */ /* 0x002fca0000000000 */
[----:B--2---:R-:W-:-:S13]  /*18260*/  ISETP.GE.AND P0, PT, R0, R2, PT ;  /* 0x000000020000720c */ /* 0x004fda0003f06270 */
[----:B------:R-:W-:Y:S05]  /*18270*/  @!P0 BRA `(.L_x_627) ;  /* 0x0000000c00b48947 */ /* 0x000fea0003800000 */
[----:B------:R-:W1:Y:S01]  /*18280*/  S2R R2, SR_TID.X ;  /* 0x0000000000027919 */ /* 0x000e620000002100 */
[----:B------:R-:W-:Y:S01]  /*18290*/  ULDC UR4, c[0x0][0x2f4] ;  /* 0x0000bd0000047ab9 */ /* 0x000fe20000000800 */
[----:B------:R-:W-:Y:S01]  /*182a0*/  MOV R10, R28 ;  /* 0x0000001c000a7202 */ /* 0x000fe20000000f00 */
[----:B------:R2:W5:Y:S04]  /*182b0*/  LDL.LU R20, [R1] ;  /* 0x0000000001147983 */ /* 0x0005680000300800 */
[----:B------:R2:W-:Y:S01]  /*182c0*/  STL [R1+0x8], R23 ;  /* 0x0000081701007387 */ /* 0x0005e20000100800 */
[----:B-1----:R-:W-:-:S05]  /*182d0*/  IMAD.SHL.U32 R4, R2, 0x8, RZ ;  /* 0x0000000802047824 */ /* 0x002fca00078e00ff */
[----:B------:R-:W-:-:S04]  /*182e0*/  LOP3.LUT R4, R4, 0x18, RZ, 0xc0, !PT ;  /* 0x0000001804047812 */ /* 0x000fc800078ec0ff */
[C---:B------:R-:W-:Y:S02]  /*182f0*/  LOP3.LUT R3, R4.reuse, 0x20, RZ, 0xfc, !PT ;  /* 0x0000002004037812 */ /* 0x040fe400078efcff */
[C---:B------:R-:W-:Y:S02]  /*18300*/  LOP3.LUT R2, R4.reuse, 0x40, RZ, 0xfc, !PT ;  /* 0x0000004004027812 */ /* 0x040fe400078efcff */
[----:B------:R-:W-:Y:S02]  /*18310*/  ISETP.GE.AND P3, PT, R4, UR4, PT ;  /* 0x0000000404007c0c */ /* 0x000fe4000bf66270 */
[----:B------:R-:W-:Y:S02]  /*18320*/  ISETP.GE.AND P2, PT, R3, UR4, PT ;  /* 0x0000000403007c0c */ /* 0x000fe4000bf46270 */
[----:B--2---:R-:W-:-:S13]  /*18330*/  ISETP.GE.AND P1, PT, R2, UR4, PT ;  /* 0x0000000402007c0c */ /* 0x004fda000bf26270 */
.L_x_640:
[----:B------:R-:W2:Y:S01]  /*18340*/  LDL R8, [R1+0x28] ;  /* 0x0000280001087983 */ /* 0x000ea20000100800 */
[----:B------:R-:W1:Y:S03]  /*18350*/  LDC R9, c[0x0][0x430] ;  /* 0x00010c00ff097b82 */ /* 0x000e660000000800 */
[----:B0-----:R-:W3:Y:S04]  /*18360*/  LDL R7, [R1+0x2c] ;  /* 0x00002c0001077983 */ /* 0x001ee80000100800 */
[----:B------:R-:W4:Y:S01]  /*18370*/  LDL R6, [R1+0xc] ;  /* 0x00000c0001067983 */ /* 0x000f220000100800 */
[----:B------:R-:W0:Y:S01]  /*18380*/  S2R R2, SR_TID.X ;  /* 0x0000000000027919 */ /* 0x000e220000002100 */
[----:B-1----:R-:W-:-:S13]  /*18390*/  ISETP.NE.AND P0, PT, R9, 0x1, PT ;  /* 0x000000010900780c */ /* 0x002fda0003f05270 */
[----:B------:R-:W1:Y:S01]  /*183a0*/  @P0 LDC R5, c[0x0][0x434] ;  /* 0x00010d00ff050b82 */ /* 0x000e620000000800 */
[----:B0-----:R-:W-:-:S04]  /*183b0*/  LOP3.LUT R3, R2, 0x7f, RZ, 0xc0, !PT ;  /* 0x0000007f02037812 */ /* 0x001fc800078ec0ff */
[----:B------:R-:W-:-:S03]  /*183c0*/  SHF.R.U32.HI R4, RZ, 0x2, R3 ;  /* 0x00000002ff047819 */ /* 0x000fc60000011603 */
[----:B------:R-:W0:Y:S01]  /*183d0*/  @P0 LDC R3, c[0x0][0x438] ;  /* 0x00010e00ff030b82 */ /* 0x000e220000000800 */
[----:B------:R-:W-:Y:S02]  /*183e0*/  IMAD.SHL.U32 R2, R2, 0x20, RZ ;  /* 0x0000002002027824 */ /* 0x000fe400078e00ff */
[----:B------:R-:W-:-:S03]  /*183f0*/  IMAD R4, R0, 0x80, R4 ;  /* 0x0000008000047824 */ /* 0x000fc600078e0204 */
[----:B------:R-:W-:Y:S01]  /*18400*/  LOP3.LUT R2, R2, 0x60, RZ, 0xc0, !PT ;  /* 0x0000006002027812 */ /* 0x000fe200078ec0ff */
[----:B------:R-:W-:Y:S05]  /*18410*/  YIELD ;  /* 0x0000000000007946 */ /* 0x000fea0003800000 */
[----:B------:R-:W-:Y:S01]  /*18420*/  ULDC.64 UR4, c[0x0][0x428] ;  /* 0x00010a0000047ab9 */ /* 0x000fe20000000a00 */
[----:B--2---:R-:W-:-:S05]  /*18430*/  IADD3 R4, R2, R4, R8 ;  /* 0x0000000402047210 */ /* 0x004fca0007ffe008 */
[----:B-1----:R-:W-:-:S04]  /*18440*/  @P0 IMAD.HI.U32 R5, R4, R5, RZ ;  /* 0x0000000504050227 */ /* 0x002fc800078e00ff */
[----:B------:R-:W-:Y:S01]  /*18450*/  IMAD.MOV.U32 R2, RZ, RZ, R4 ;  /* 0x000000ffff027224 */ /* 0x000fe200078e0004 */
[----:B0-----:R-:W-:-:S05]  /*18460*/  @P0 SHF.R.U32.HI R2, RZ, R3, R5 ;  /* 0x00000003ff020219 */ /* 0x001fca0000011605 */
[----:B------:R-:W-:-:S04]  /*18470*/  IMAD.MOV R3, RZ, RZ, -R2 ;  /* 0x000000ffff037224 */ /* 0x000fc800078e0a02 */
[----:B------:R-:W-:Y:S01]  /*18480*/  IMAD R9, R9, R3, R4 ;  /* 0x0000000309097224 */ /* 0x000fe200078e0204 */
[----:B------:R-:W-:Y:S01]  /*18490*/  SHF.R.S32.HI R3, RZ, 0x1f, R2 ;  /* 0x0000001fff037819 */ /* 0x000fe20000011402 */
[----:B---3--:R-:W-:-:S04]  /*184a0*/  IMAD R4, R7, UR4, RZ ;  /* 0x0000000407047c24 */ /* 0x008fc8000f8e02ff */
[C---:B----4-:R-:W-:Y:S02]  /*184b0*/  IMAD R4, R6.reuse, UR5, R4 ;  /* 0x0000000506047c24 */ /* 0x050fe4000f8e0204 */
[----:B------:R-:W-:Y:S01]  /*184c0*/  IMAD.WIDE.U32 R2, R6, UR4, R2 ;  /* 0x0000000406027c25 */ /* 0x000fe2000f8e0002 */
[----:B------:R-:W-:-:S03]  /*184d0*/  ULDC.64 UR4, c[0x0][0x418] ;  /* 0x0001060000047ab9 */ /* 0x000fc60000000a00 */
[----:B------:R-:W-:Y:S01]  /*184e0*/  IMAD.IADD R3, R4, 0x1, R3 ;  /* 0x0000000104037824 */ /* 0x000fe200078e0203 */
[----:B------:R-:W-:-:S04]  /*184f0*/  LEA R4, P0, R2, UR4, 0x2 ;  /* 0x0000000402047c11 */ /* 0x000fc8000f8010ff */
[----:B------:R-:W-:-:S05]  /*18500*/  LEA.HI.X R5, R2, UR5, R3, 0x2, P0 ;  /* 0x0000000502057c11 */ /* 0x000fca00080f1403 */
[----:B------:R-:W2:Y:S01]  /*18510*/  LDG.E R8, desc[UR42][R4.64] ;  /* 0x0000002a04087981 */ /* 0x000ea2000c1e1900 */
[----:B------:R-:W-:-:S04]  /*18520*/  IADD3 R28, R10, 0x1, RZ ;  /* 0x000000010a1c7810 */ /* 0x000fc80007ffe0ff */
[----:B------:R-:W-:-:S04]  /*18530*/  ISETP.NE.AND P0, PT, R28, 0x2, PT ;  /* 0x000000021c00780c */ /* 0x000fc80003f05270 */
[----:B------:R-:W-:-:S04]  /*18540*/  SEL R2, RZ, 0x1, P0 ;  /* 0x00000001ff027807 */ /* 0x000fc80000000000 */
[----:B-----5:R-:W-:Y:S01]  /*18550*/  LOP3.LUT R2, R20, R2, RZ, 0x3c, !PT ;  /* 0x0000000214027212 */ /* 0x020fe200078e3cff */
[----:B------:R-:W-:-:S04]  /*18560*/  IMAD.U32 R6, RZ, RZ, UR38 ;  /* 0x00000026ff067e24 */ /* 0x000fc8000f8e00ff */
[----:B------:R0:W-:Y:S01]  /*18570*/  STL [R1], R2 ;  /* 0x0000000201007387 */ /* 0x0001e20000100800 */
[----:B------:R-:W-:Y:S01]  /*18580*/  ISETP.NE.AND P4, PT, R6, 0x3, PT ;  /* 0x000000030600780c */ /* 0x000fe20003f85270 */
[----:B------:R-:W-:Y:S01]  /*18590*/  IMAD.MOV.U32 R23, RZ, RZ, R0 ;  /* 0x000000ffff177224 */ /* 0x000fe200078e0000 */
[----:B------:R-:W-:Y:S02]  /*185a0*/  SEL R28, R28, RZ, P0 ;  /* 0x000000ff1c1c7207 */ /* 0x000fe40000000000 */
[----:B--2---:R-:W-:-:S09]  /*185b0*/  SHF.R.S32.HI R26, RZ, 0x1f, R8 ;  /* 0x0000001fff1a7819 */ /* 0x004fd20000011408 */
[----:B0-----:R-:W-:Y:S05]  /*185c0*/  @!P4 BRA `(.L_x_628) ;  /* 0x000000000004c947 */ /* 0x001fea0003800000 */
[----:B------:R-:W-:Y:S01]  /*185d0*/  BPT.TRAP 0x1 ;  /* 0x000000040000795c */ /* 0x000fe20000300000 */
.L_x_628:
[----:B------:R-:W-:Y:S01]  /*185e0*/  IMAD R5, R28, 0x8, R16 ;  /* 0x000000081c057824 */ /* 0x000fe200078e0210 */
[----:B------:R-:W-:Y:S01]  /*185f0*/  SHF.L.U32 R0, R2, 0x1f, RZ ;  /* 0x0000001f02007819 */ /* 0x000fe200000006ff */
[----:B------:R-:W-:Y:S03]  /*18600*/  BSSY B1, `(.L_x_629) ;  /* 0x0000003000017945 */ /* 0x000fe60003800000 */
[----:B------:R-:W0:Y:S02]  /*18610*/  SYNCS.PHASECHK.TRANS64.TRYWAIT P0, [R5+URZ+0x2d840], R0 ;  /* 0x02d84000050075a7 */ /* 0x000e24000800017f */
[----:B0-----:R-:W-:Y:S05]  /*18620*/  @!P0 BRA `(.L_x_630) ;  /* 0x0000004400608947 */ /* 0x001fea0003800000 */
.L_x_764:
[----:B------:R-:W-:Y:S05]  /*18630*/  BSYNC B1 ;  /* 0x0000000000017941 */ /* 0x000fea0003800000 */
.L_x_629:
[----:B------:R-:W2:Y:S01]  /*18640*/  LDL R4, [R1+0x10] ;  /* 0x0000100001047983 */ /* 0x000ea20000100800 */
        /* <DEDUP_REMOVED lines=18> */
[----:B------:R-:W-:-:S04]  /*18770*/  LEA R6, P0, R2, UR6, 0x1 ;  /* 0x0000000602067c11 */ /* 0x000fc8000f8008ff */
[----:B------:R-:W-:Y:S01]  /*18780*/  LEA.HI.X R7, R2, UR7, R7, 0x1, P0 ;  /* 0x0000000702077c11 */ /* 0x000fe200080f0c07 */
[----:B--2---:R-:W-:Y:S01]  /*18790*/  IMAD R4, R28, 0x3000, R4 ;  /* 0x000030001c047824 */ /* 0x004fe200078e0204 */
[----:B------:R-:W-:Y:S07]  /*187a0*/  BRA.DIV UR4, `(.L_x_631) ;  /* 0x0000004604147947 */ /* 0x000fee000b800000 */
[----:B------:R-:W0:Y:S01]  /*187b0*/  S2R R3, SR_TID.X ;  /* 0x0000000000037919 */ /* 0x000e220000002100 */
[----:B------:R-:W-:Y:S01]  /*187c0*/  LOP3.LUT P6, RZ, R19, 0x4, RZ, 0xc0, !PT ;  /* 0x0000000413ff7812 */ /* 0x000fe200078cc0ff */
[----:B------:R-:W-:Y:S01]  /*187d0*/  IMAD R4, R4, 0x2, R16 ;  /* 0x0000000204047824 */ /* 0x000fe200078e0210 */
[----:B------:R-:W1:Y:S04]  /*187e0*/  SHFL.IDX PT, R2, R6, RZ, 0x1c1f ;  /* 0x001c1fff06027589 */ /* 0x000e6800000e0000 */
[----:B------:R-:W-:Y:S01]  /*187f0*/  SHFL.IDX PT, R21, R7, 0x2, 0x1c1f ;  /* 0x005c1f0007157f89 */ /* 0x000fe200000e0000 */
[----:B0-----:R-:W-:-:S03]  /*18800*/  SHF.L.U32 R11, R3, 0x3, RZ ;  /* 0x00000003030b7819 */ /* 0x001fc600000006ff */
[----:B------:R-:W0:Y:S01]  /*18810*/  SHFL.IDX PT, R3, R7, RZ, 0x1c1f ;  /* 0x001c1fff07037589 */ /* 0x000e2200000e0000 */
        /* <DEDUP_REMOVED lines=22> */
.L_x_774:
        /* <DEDUP_REMOVED lines=11> */
.L_x_632:
[----:B------:R-:W-:Y:S02]  /*18a30*/  PLOP3.LUT P4, PT, P4, P0, PT, 0xa2, 0x0 ;  /* 0x000000000000781c */ /* 0x000fe40002781472 */
[----:B------:R-:W-:-:S08]  /*18a40*/  @P0 R2UR P4, UR4, R5 ;  /* 0x00000000050402ca */ /* 0x000fd00000080000 */
[----:B------:R-:W-:-:S05]  /*18a50*/  @P0 PLOP3.LUT P0, PT, P4, PT, PT, 0x80, 0x0 ;  /* 0x000000000000081c */ /* 0x000fca000270f070 */
[----:B------:R-:W-:Y:S01]  /*18a60*/  @!P4 SYNCS.ARRIVE.TRANS64.RED.A0T1 RZ, [UR4+0x2d830], RZ ;  /* 0x02d830ffffffc9a7 */ /* 0x000fe20008200404 */
[----:B------:R-:W-:Y:S07]  /*18a70*/  @!P4 ARRIVES.LDGSTSBAR.64.TRANSCNT [UR4+0x2d830] ;  /* 0x02d83000ff00c9b0 */ /* 0x000fee0008000a84 */
[----:B------:R-:W-:Y:S05]  /*18a80*/  @P0 BRA.U.ANY `(.L_x_632) ;  /* 0xfffffffd00e80947 */ /* 0x000fea000393ffff */
[----:B------:R-:W-:Y:S01]  /*18a90*/  NOP ;  /* 0x0000000000007918 */ /* 0x000fe20000000000 */
[----:B-1----:R-:W-:-:S05]  /*18aa0*/  IMAD.U32 R2, RZ, RZ, UR38 ;  /* 0x00000026ff027e24 */ /* 0x002fca000f8e00ff */
[----:B------:R-:W-:-:S13]  /*18ab0*/  ISETP.NE.AND P5, PT, R2, 0x3, PT ;  /* 0x000000030200780c */ /* 0x000fda0003fa5270 */
[----:B------:R-:W-:Y:S05]  /*18ac0*/  @!P5 BRA `(.L_x_633) ;  /* 0x000000000004d947 */ /* 0x000fea0003800000 */
[----:B------:R-:W-:Y:S01]  /*18ad0*/  BPT.TRAP 0x1 ;  /* 0x000000040000795c */ /* 0x000fe20000300000 */
.L_x_633:
[----:B------:R1:W-:Y:S01]  /*18ae0*/  SYNCS.ARRIVE.TRANS64.A1T0 RZ, [R5+URZ+0x2d830], RZ ;  /* 0x02d830ff05ff79a7 */ /* 0x0003e2000810003f */
[----:B------:R-:W-:Y:S05]  /*18af0*/  @!P5 BRA `(.L_x_634) ;  /* 0x000000000004d947 */ /* 0x000fea0003800000 */
[----:B------:R-:W-:Y:S01]  /*18b00*/  BPT.TRAP 0x1 ;  /* 0x000000040000795c */ /* 0x000fe20000300000 */
.L_x_634:
[----:B------:R-:W-:Y:S01]  /*18b10*/  SHF.L.U32 R2, R20, 0x1f, RZ ;  /* 0x0000001f14027819 */ /* 0x000fe200000006ff */
[----:B-1----:R-:W-:Y:S01]  /*18b20*/  IMAD R5, R10, 0x8, R16 ;  /* 0x000000080a057824 */ /* 0x002fe200078e0210 */
[----:B------:R-:W-:Y:S03]  /*18b30*/  BSSY B1, `(.L_x_635) ;  /* 0x0000003000017945 */ /* 0x000fe60003800000 */
[----:B------:R-:W1:Y:S02]  /*18b40*/  SYNCS.PHASECHK.TRANS64.TRYWAIT P0, [R5+URZ+0x2d860], R2 ;  /* 0x02d86002050075a7 */ /* 0x000e64000800017f */
[----:B-1----:R-:W-:Y:S05]  /*18b50*/  @!P0 BRA `(.L_x_636) ;  /* 0x00000044007c8947 */ /* 0x002fea0003800000 */
.L_x_775:
[----:B------:R-:W-:Y:S05]  /*18b60*/  BSYNC B1 ;  /* 0x0000000000017941 */ /* 0x000fea0003800000 */
.L_x_635:
[----:B0-----:R-:W2:Y:S04]  /*18b70*/  LDL R7, [R1+0x20] ;  /* 0x0000200001077983 */ /* 0x001ea80000100800 */
[----:B------:R-:W2:Y:S04]  /*18b80*/  LDL.LU R6, [R1+0x8] ;  /* 0x0000080001067983 */ /* 0x000ea80000300800 */
[----:B------:R-:W3:Y:S01]  /*18b90*/  LDL R4, [R1+0x10] ;  /* 0x0000100001047983 */ /* 0x000ee20000100800 */
[----:B------:R-:W0:Y:S01]  /*18ba0*/  S2R R3, SR_TID.X ;  /* 0x0000000000037919 */ /* 0x000e220000002100 */
[----:B------:R-:W-:Y:S01]  /*18bb0*/  UMOV UR4, 0xffffffff ;  /* 0xffffffff00047882 */ /* 0x000fe20000000000 */
[----:B0-----:R-:W-:-:S04]  /*18bc0*/  LOP3.LUT R3, R3, 0x7f, RZ, 0xc0, !PT ;  /* 0x0000007f03037812 */ /* 0x001fc800078ec0ff */
[----:B------:R-:W-:Y:S01]  /*18bd0*/  SHF.R.U32.HI R3, RZ, 0x2, R3 ;  /* 0x00000002ff037819 */ /* 0x000fe20000011603 */
[----:B--2---:R-:W-:Y:S02]  /*18be0*/  IMAD R6, R6, -0x80, R7 ;  /* 0xffffff8006067824 */ /* 0x004fe400078e0207 */
[----:B---3--:R-:W-:Y:S02]  /*18bf0*/  IMAD R4, R10, 0x3000, R4 ;  /* 0x000030000a047824 */ /* 0x008fe400078e0204 */
        /* <DEDUP_REMOVED lines=16> */
[----:B0-----:R-:W-:-:S04]  /*18d00*/  IADD3 R2, P0, R2, R0, RZ ;  /* 0x0000000002027210 */ /* 0x001fc80007f1e0ff */
[----:B-1----:R-:W-:Y:S02]  /*18d10*/  IADD3.X R3, RZ, R3, RZ, P0, !PT ;  /* 0x00000003ff037210 */ /* 0x002fe400007fe4ff */
        /* <DEDUP_REMOVED lines=18> */
.L_x_785:
        /* <DEDUP_REMOVED lines=29> */
.L_x_638:
[----:B------:R-:W-:Y:S02]  /*19010*/  PLOP3.LUT P4, PT, P4, P0, PT, 0xa2, 0x0 ;  /* 0x000000000000781c */ /* 0x000fe40002781472 */
[----:B------:R-:W-:-:S08]  /*19020*/  @P0 R2UR P4, UR4, R5 ;  /* 0x00000000050402ca */ /* 0x000fd00000080000 */
[----:B------:R-:W-:-:S05]  /*19030*/  @P0 PLOP3.LUT P0, PT, P4, PT, PT, 0x80, 0x0 ;  /* 0x000000000000081c */ /* 0x000fca000270f070 */
[----:B------:R-:W-:Y:S01]  /*19040*/  @!P4 SYNCS.ARRIVE.TRANS64.RED.A0T1 RZ, [UR4+0x2d850], RZ ;  /* 0x02d850ffffffc9a7 */ /* 0x000fe20008200404 */
[----:B------:R-:W-:Y:S07]  /*19050*/  @!P4 ARRIVES.LDGSTSBAR.64.TRANSCNT [UR4+0x2d850] ;  /* 0x02d85000ff00c9b0 */ /* 0x000fee0008000a84 */
[----:B------:R-:W-:Y:S05]  /*19060*/  @P0 BRA.U.ANY `(.L_x_638) ;  /* 0xfffffffd00e80947 */ /* 0x000fea000393ffff */
[----:B------:R-:W-:Y:S01]  /*19070*/  NOP ;  /* 0x0000000000007918 */ /* 0x000fe20000000000 */
[----:B------:R-:W-:Y:S01]  /*19080*/  IMAD.U32 R2, RZ, RZ, UR38 ;  /* 0x00000026ff027e24 */ /* 0x000fe2000f8e00ff */
[----:B------:R-:W-:-:S04]  /*19090*/  MOV R22, R0 ;  /* 0x0000000000167202 */ /* 0x000fc80000000f00 */
[----:B------:R-:W-:-:S13]  /*190a0*/  ISETP.NE.AND P5, PT, R2, 0x3, PT ;  /* 0x000000030200780c */ /* 0x000fda0003fa5270 */
[----:B------:R-:W-:Y:S05]  /*190b0*/  @!P5 BRA `(.L_x_639) ;  /* 0x000000000004d947 */ /* 0x000fea0003800000 */
[----:B------:R-:W-:Y:S01]  /*190c0*/  BPT.TRAP 0x1 ;  /* 0x000000040000795c */ /* 0x000fe20000300000 */
.L_x_639:
[----:B------:R-:W2:Y:S01]  /*190d0*/  LDL R2, [R1+0x24] ;  /* 0x0000240001027983 */ /* 0x000ea20000100800 */
[----:B------:R1:W-:Y:S01]  /*190e0*/  SYNCS.ARRIVE.TRANS64.A1T0 RZ, [R5+URZ+0x2d850], RZ ;  /* 0x02d850ff05ff79a7 */ /* 0x0003e2000810003f */
[----:B------:R-:W-:Y:S02]  /*190f0*/  VIADD R0, R23, 0xffffffff ;  /* 0xffffffff17007836 */ /* 0x000fe40000000000 */
[----:B------:R1:W5:Y:S01]  /*19100*/  LDL R20, [R1] ;  /* 0x0000000001147983 */ /* 0x0003620000100800 */
[----:B------:R-:W-:-:S03]  /*19110*/  IMAD.MOV.U32 R10, RZ, RZ, R28 ;  /* 0x000000ffff0a7224 */ /* 0x000fc600078e001c */
[----:B------:R1:W-:Y:S01]  /*19120*/  STL [R1+0x8], R23 ;  /* 0x0000081701007387 */ /* 0x0003e20000100800 */
[----:B--2---:R-:W-:-:S13]  /*19130*/  ISETP.GT.AND P0, PT, R23, R2, PT ;  /* 0x000000021700720c */ /* 0x004fda0003f04270 */
[----:B-1----:R-:W-:Y:S05]  /*19140*/  @P0 BRA `(.L_x_640) ;  /* 0xfffffff0007c0947 */ /* 0x002fea000383ffff */
.L_x_627:
[----:B------:R-:W-:Y:S05]  /*19150*/  BSYNC B0 ;  /* 0x0000000000007941 */ /* 0x000fea0003800000 */
.L_x_626:
[----:B------:R-:W1:Y:S01]  /*19160*/  S2R R2, SR_TID.X ;  /* 0x0000000000027919 */ /* 0x000e620000002100 */
[----:B------:R-:W-:Y:S01]  /*19170*/  BSSY B0, `(.L_x_641) ;  /* 0x0000010000007945 */ /* 0x000fe20003800000 */
[----:B-1----:R-:W-:-:S04]  /*19180*/  LOP3.LUT R2, R2, 0x7f, RZ, 0xc0, !PT ;  /* 0x0000007f02027812 */ /* 0x002fc800078ec0ff */
[----:B------:R-:W-:-:S13]  /*19190*/  ISETP.NE.AND P0, PT, R2, RZ, PT ;  /* 0x000000ff0200720c */ /* 0x000fda0003f05270 */
[----:B------:R-:W-:Y:S05]  /*191a0*/  @P0 BRA `(.L_x_642) ;  /* 0x0000000000300947 */ /* 0x000fea0003800000 */
[----:B------:R-:W1:Y:S01]  /*191b0*/  S2R R5, SR_LANEID ;  /* 0x0000000000057919 */ /* 0x000e620000000000 */
[----:B------:R-:W-:Y:S01]  /*191c0*/  VOTEU.ANY UR4, UPT, PT ;  /* 0x0000000000047886 */ /* 0x000fe200038e0100 */
[----:B------:R-:W2:Y:S01]  /*191d0*/  LDC.64 R2, c[0x0][0xc60] ;  /* 0x00031800ff027b82 */ /* 0x000ea20000000a00 */
[----:B------:R-:W1:Y:S02]  /*191e0*/  FLO.U32 R0, UR4 ;  /* 0x0000000400007d00 */ /* 0x000e6400080e0000 */
[----:B-1----:R-:W-:-:S06]  /*191f0*/  ISETP.EQ.U32.AND P0, PT, R0, R5, PT ;  /* 0x000000050000720c */ /* 0x002fcc0003f02070 */
[----:B------:R-:W2:Y:S07]  /*19200*/  POPC R5, UR4 ;  /* 0x0000000400057d09 */ /* 0x000eae0008000000 */
[----:B--2---:R-:W2:Y:S01]  /*19210*/  @P0 ATOMG.E.ADD.STRONG.GPU PT, R3, desc[UR42][R2.64], R5 ;  /* 0x00000005020309a8 */ /* 0x004ea200081ee1ea */
[----:B------:R-:W1:Y:S02]  /*19220*/  S2R R4, SR_LTMASK ;  /* 0x0000000000047919 */ /* 0x000e640000003900 */
[----:B-1----:R-:W-:-:S04]  /*19230*/  LOP3.LUT R4, R4, UR4, RZ, 0xc0, !PT ;  /* 0x0000000404047c12 */ /* 0x002fc8000f8ec0ff */
[----:B0-----:R-:W0:Y:S01]  /*19240*/  POPC R7, R4 ;  /* 0x0000000400077309 */ /* 0x001e220000000000 */
[----:B--2---:R-:W0:Y:S02]  /*19250*/  SHFL.IDX PT, R0, R3, R0, 0x1f ;  /* 0x00001f0003007589 */ /* 0x004e2400000e0000 */
[----:B0-----:R-:W-:-:S07]  /*19260*/  IADD3 R24, R0, UR37, R7 ;  /* 0x0000002500187c10 */ /* 0x001fce000fffe007 */
.L_x_642:
[----:B------:R-:W-:Y:S05]  /*19270*/  BSYNC B0 ;  /* 0x0000000000007941 */ /* 0x000fea0003800000 */
.L_x_641:
[----:B------:R-:W-:-:S05]  /*19280*/  IMAD.U32 R0, RZ, RZ, UR38 ;  /* 0x00000026ff007e24 */ /* 0x000fca000f8e00ff */
[----:B------:R-:W-:-:S13]  /*19290*/  ISETP.NE.AND P0, PT, R0, 0x3, PT ;  /* 0x000000030000780c */ /* 0x000fda0003f05270 */
[----:B------:R-:W-:Y:S05]  /*192a0*/  @!P0 BRA `(.L_x_643) ;  /* 0x0000000000048947 */ /* 0x000fea0003800000 */
[----:B------:R-:W-:Y:S01]  /*192b0*/  BPT.TRAP 0x1 ;  /* 0x000000040000795c */ /* 0x000fe20000300000 */
.L_x_643:
[----:B------:R-:W2:Y:S04]  /*192c0*/  LDL R3, [R1] ;  /* 0x0000000001037983 */ /* 0x000ea80000100800 */
[----:B------:R-:W3:Y:S01]  /*192d0*/  LDL.LU R2, [R1+0x20] ;  /* 0x0000200001027983 */ /* 0x000ee20000300800 */
[----:B------:R-:W-:Y:S01]  /*192e0*/  IMAD R0, R28, 0x8, R16 ;  /* 0x000000081c007824 */ /* 0x000fe200078e0210 */
[----:B------:R-:W-:Y:S01]  /*192f0*/  BSSY B0, `(.L_x_644) ;  /* 0x0000005000007945 */ /* 0x000fe20003800000 */
[----:B--2---:R-:W-:-:S04]  /*19300*/  SHF.L.U32 R3, R3, 0x1f, RZ ;  /* 0x0000001f03037819 */ /* 0x004fc800000006ff */
[----:B------:R-:W1:Y:S01]  /*19310*/  SYNCS.PHASECHK.TRANS64.TRYWAIT P0, [R0+URZ+0x2d860], R3 ;  /* 0x02d86003000075a7 */ /* 0x000e62000800017f */
[----:B---3--:R-:W-:Y:S01]  /*19320*/  IMAD R6, R23, -0x80, R2 ;  /* 0xffffff8017067824 */ /* 0x008fe200078e0202 */
[----:B-1----:R-:W-:Y:S06]  /*19330*/  @!P0 BRA `(.L_x_645) ;  /* 0x0000004000fc8947 */ /* 0x002fec0003800000 */
.L_x_786:
[----:B------:R-:W-:Y:S05]  /*19340*/  BSYNC B0 ;  /* 0x0000000000007941 */ /* 0x000fea0003800000 */
.L_x_644:
[----:B------:R-:W2:Y:S02]  /*19350*/  S2R R2, SR_TID.X ;  /* 0x0000000000027919 */ /* 0x000ea40000002100 */
[----:B--2---:R-:W-:-:S04]  /*19360*/  LOP3.LUT R2, R2, 0x7f, RZ, 0xc0, !PT ;  /* 0x0000007f02027812 */ /* 0x004fc800078ec0ff */
[----:B------:R-:W-:Y:S02]  /*19370*/  SHF.R.U32.HI R4, RZ, 0x2, R2 ;  /* 0x00000002ff047819 */ /* 0x000fe40000011602 */
[----:B------:R-:W2:Y:S01]  /*19380*/  LDL R2, [R1+0x10] ;  /* 0x0000100001027983 */ /* 0x000ea20000100800 */
[----:B------:R-:W-:Y:S02]  /*19390*/  UMOV UR4, 0xffffffff ;  /* 0xffffffff00047882 */ /* 0x000fe40000000000 */
[----:B------:R-:W-:Y:S02]  /*193a0*/  IMAD.IADD R6, R6, 0x1, -R4 ;  /* 0x0000000106067824 */ /* 0x000fe400078e0a04 */
[----:B--2---:R-:W-:Y:S01]  /*193b0*/  IMAD R4, R28, 0x3000, R2 ;  /* 0x000030001c047824 */ /* 0x004fe200078e0202 */
[----:B------:R-:W-:Y:S06]  /*193c0*/  BRA.DIV UR4, `(.L_x_646) ;  /* 0x0000004204ec7947 */ /* 0x000fec000b800000 */
[----:B------:R-:W0:Y:S01]  /*193d0*/  S2R R2, SR_TID.X ;  /* 0x0000000000027919 */ /* 0x000e220000002100 */
[----:B------:R-:W-:Y:S01]  /*193e0*/  ULDC UR4, c[0x0][0x2f4] ;  /* 0x0000bd0000047ab9 */ /* 0x000fe20000000800 */
[----:B------:R-:W-:Y:S01]  /*193f0*/  IMAD R4, R4, 0x2, R16 ;  /* 0x0000000204047824 */ /* 0x000fe200078e0210 */
[----:B------:R-:W2:Y:S04]  /*19400*/  SHFL.IDX PT, R14, R18, RZ, 0x1c1f ;  /* 0x001c1fff120e7589 */ /* 0x000ea800000e0000 */
[----:B-1----:R-:W1:Y:S01]  /*19410*/  SHFL.IDX PT, R3, R22, RZ, 0x1c1f ;  /* 0x001c1fff16037589 */ /* 0x002e6200000e0000 */
[----:B0-----:R-:W-:-:S04]  /*19420*/  SHF.L.U32 R7, R2, 0x3, RZ ;  /* 0x0000000302077819 */ /* 0x001fc800000006ff */
        /* <DEDUP_REMOVED lines=37> */
.L_x_796:
[C---:B------:R-:W-:Y:S02]  /*19680*/  ISETP.LT.OR P2, PT, R6.reuse, 0x61, P2 ;  /* 0x000000610600780c */ /* 0x040fe40001741670 */
[C---:B------:R-:W-:Y:S02]  /*19690*/  ISETP.LT.OR P1, PT, R6.reuse, 0x61, P1 ;  /* 0x000000610600780c */ /* 0x040fe40000f21670 */
[----:B------:R-:W-:Y:S02]  /*196a0*/  ISETP.LT.OR P0, PT, R6, 0x61, P0 ;  /* 0x000000610600780c */ /* 0x000fe40000701670 */
[----:B--2---:R-:W-:-:S04]  /*196b0*/  IADD3 R2, P3, R14, R5, RZ ;  /* 0x000000050e027210 */ /* 0x004fc80007f7e0ff */
[----:B------:R-:W-:-:S05]  /*196c0*/  IADD3.X R3, RZ, R22, RZ, P3, !PT ;  /* 0x00000016ff037210 */ /* 0x000fca0001ffe4ff */
        /* <DEDUP_REMOVED lines=8> */
.L_x_647:
[----:B------:R-:W-:Y:S02]  /*19750*/  PLOP3.LUT P1, PT, P1, P0, PT, 0xa2, 0x0 ;  /* 0x000000000000781c */ /* 0x000fe40000f21472 */
[----:B------:R-:W-:-:S08]  /*19760*/  @P0 R2UR P1, UR4, R0 ;  /* 0x00000000000402ca */ /* 0x000fd00000020000 */
[----:B------:R-:W-:-:S05]  /*19770*/  @P0 PLOP3.LUT P0, PT, P1, PT, PT, 0x80, 0x0 ;  /* 0x000000000000081c */ /* 0x000fca0000f0f070 */
[----:B------:R-:W-:Y:S01]  /*19780*/  @!P1 SYNCS.ARRIVE.TRANS64.RED.A0T1 RZ, [UR4+0x2d850], RZ ;  /* 0x02d850ffffff99a7 */ /* 0x000fe20008200404 */
[----:B------:R-:W-:Y:S07]  /*19790*/  @!P1 ARRIVES.LDGSTSBAR.64.TRANSCNT [UR4+0x2d850] ;  /* 0x02d85000ff0099b0 */ /* 0x000fee0008000a84 */
[----:B------:R-:W-:Y:S05]  /*197a0*/  @P0 BRA.U.ANY `(.L_x_647) ;  /* 0xfffffffd00e80947 */ /* 0x000fea000393ffff */
[----:B------:R-:W-:Y:S01]  /*197b0*/  NOP ;  /* 0x0000000000007918 */ /* 0x000fe20000000000 */
[----:B0-----:R-:W-:-:S05]  /*197c0*/  IMAD.U32 R2, RZ, RZ, UR38 ;  /* 0x00000026ff027e24 */ /* 0x001fca000f8e00ff */
[----:B------:R-:W-:-:S13]  /*197d0*/  ISETP.NE.AND P2, PT, R2, 0x3, PT ;  /* 0x000000030200780c */ /* 0x000fda0003f45270 */
[----:B------:R-:W-:Y:S05]  /*197e0*/  @!P2 BRA `(.L_x_648) ;  /* 0x000000000004a947 */ /* 0x000fea0003800000 */
[----:B------:R-:W-:Y:S01]  /*197f0*/  BPT.TRAP 0x1 ;  /* 0x000000040000795c */ /* 0x000fe20000300000 */
.L_x_648:
[----:B------:R-:W2:Y:S01]  /*19800*/  LDL.LU R2, [R1] ;  /* 0x0000000001027983 */ /* 0x000ea20000300800 */
[----:B------:R-:W-:Y:S01]  /*19810*/  VIADD R28, R28, 0x1 ;  /* 0x000000011c1c7836 */ /* 0x000fe20000000000 */
[----:B------:R0:W-:Y:S04]  /*19820*/  SYNCS.ARRIVE.TRANS64.A1T0 RZ, [R0+URZ+0x2d850], RZ ;  /* 0x02d850ff00ff79a7 */ /* 0x0001e8000810003f */
[----:B------:R-:W-:-:S04]  /*19830*/  ISETP.NE.AND P0, PT, R28, 0x2, PT ;  /* 0x000000021c00780c */ /* 0x000fc80003f05270 */
[----:B0-----:R-:W-:Y:S02]  /*19840*/  SEL R0, RZ, 0x1, P0 ;  /* 0x00000001ff007807 */ /* 0x001fe40000000000 */
[----:B------:R-:W-:Y:S02]  /*19850*/  SEL R28, R28, RZ, P0 ;  /* 0x000000ff1c1c7207 */ /* 0x000fe40000000000 */
[----:B--2---:R-:W-:-:S05]  /*19860*/  LOP3.LUT R2, R2, R0, RZ, 0x3c, !PT ;  /* 0x0000000002027212 */ /* 0x004fca00078e3cff */
[----:B------:R0:W-:Y:S02]  /*19870*/  STL [R1], R2 ;  /* 0x0000000201007387 */ /* 0x0001e40000100800 */
.L_x_607:
[----:B------:R-:W-:Y:S05]  /*19880*/  BSYNC B7 ;  /* 0x0000000000077941 */ /* 0x000fea0003800000 */
.L_x_605:
[----:B------:R-:W-:-:S13]  /*19890*/  LOP3.LUT P0, RZ, R19, 0x10, RZ, 0xc0, !PT ;  /* 0x0000001013ff7812 */ /* 0x000fda000780c0ff */
[----:B------:R-:W-:Y:S05]  /*198a0*/  @!P0 BRA `(.L_x_649) ;  /* 0x0000000000248947 */ /* 0x000fea0003800000 */
[----:B------:R-:W-:Y:S05]  /*198b0*/  WARPSYNC.ALL ;  /* 0x0000000000007948 */ /* 0x000fea0003800000 */
[----:B------:R-:W3:Y:S08]  /*198c0*/  S2UR UR5, SR_CgaCtaId ;  /* 0x00000000000579c3 */ /* 0x000ef00000008800 */
[----:B------:R-:W-:Y:S06]  /*198d0*/  BAR.SYNC.DEFER_BLOCKING 0x5, 0x200 ;  /* 0x0148000000007b1d */ /* 0x000fec0000010000 */
[----:B------:R-:W-:-:S02]  /*198e0*/  UMOV UR4, 0x400 ;  /* 0x0000040000047882 */ /* 0x000fc40000000000 */
[----:B---3--:R-:W-:-:S06]  /*198f0*/  ULEA UR4, UR5, UR4, 0x18 ;  /* 0x0000000405047291 */ /* 0x008fcc000f8ec03f */
[----:B------:R-:W-:-:S05]  /*19900*/  IMAD.U32 R16, RZ, RZ, UR4 ;  /* 0x00000004ff107e24 */ /* 0x000fca000f8e00ff */
[----:B------:R3:W4:Y:S01]  /*19910*/  LDS.128 R24, [R16+0x2d8d0] ;  /* 0x02d8d00010187984 */ /* 0x0007220000000c00 */
[----:B------:R-:W-:Y:S06]  /*19920*/  BAR.ARV 0x4, 0x200 ;  /* 0x0108000000007b1d */ /* 0x000fec0000002000 */
[----:B------:R-:W-:Y:S05]  /*19930*/  BRA `(.L_x_650) ;  /* 0x0000000800d07947 */ /* 0x000fea0003800000 */
.L_x_649:
[----:B------:R-:W2:Y:S01]  /*19940*/  S2R R0, SR_TID.X ;  /* 0x0000000000007919 */ /* 0x000ea20000002100 */
[----:B------:R-:W-:Y:S01]  /*19950*/  UMOV UR4, 0xffffffff ;  /* 0xffffffff00047882 */ /* 0x000fe20000000000 */
[----:B--2---:R-:W-:-:S04]  /*19960*/  LOP3.LUT R8, R0, 0x1f, RZ, 0xc0, !PT ;  /* 0x0000001f00087812 */ /* 0x004fc800078ec0ff */
[----:B------:R-:W-:Y:S01]  /*19970*/  ISETP.NE.AND P0, PT, R8, 0x1f, PT ;  /* 0x0000001f0800780c */ /* 0x000fe20003f05270 */
[----:B------:R-:W-:-:S12]  /*19980*/  BRA.DIV UR4, `(.L_x_651) ;  /* 0x0000004204ec7947 */ /* 0x000fd8000b800000 */
[----:B-1----:R-:W-:Y:S01]  /*19990*/  IMAD.IADD R9, R27, 0x1, R8 ;  /* 0x000000011b097824 */ /* 0x002fe200078e0208 */
[----:B------:R-:W-:-:S04]  /*199a0*/  ULDC UR4, c[0x0][0xc3c] ;  /* 0x00030f0000047ab9 */ /* 0x000fc80000000800 */
[----:B------:R-:W-:-:S13]  /*199b0*/  ISETP.GE.OR P1, PT, R9, UR4, !P0 ;  /* 0x0000000409007c0c */ /* 0x000fda000c726670 */
[----:B0-----:R-:W0:Y:S08]  /*199c0*/  @!P1 LDC.64 R2, c[0x0][0xc80] ;  /* 0x00032000ff029b82 */ /* 0x001e300000000a00 */
        /* <DEDUP_REMOVED lines=12> */
[----:B0-----:R-:W-:Y:S01]  /*19a90*/  IMAD.MOV.U32 R24, RZ, RZ, RZ ;  /* 0x000000ffff187224 */ /* 0x001fe200078e00ff */
[----:B--2---:R-:W-:Y:S01]  /*19aa0*/  @!P1 MOV R4, R7 ;  /* 0x0000000700049202 */ /* 0x004fe20000000f00 */
[----:B------:R-:W-:-:S02]  /*19ab0*/  IMAD.MOV.U32 R7, RZ, RZ, RZ ;  /* 0x000000ffff077224 */ /* 0x000fc400078e00ff */
        /* <DEDUP_REMOVED lines=13> */
[----:B0-----:R-:W-:-:S04]  /*19b90*/  SEL R14, R14, RZ, P4 ;  /* 0x000000ff0e0e7207 */ /* 0x001fc80002000000 */
[----:B------:R-:W-:-:S05]  /*19ba0*/  IADD3 R5, R3, R14, RZ ;  /* 0x0000000e03057210 */ /* 0x000fca0007ffe0ff */
[----:B------:R-:W0:Y:S02]  /*19bb0*/  SHFL.UP PT, R14, R5, 0x10, RZ ;  /* 0x06000000050e7989 */ /* 0x000e2400000e00ff */
[----:B0-----:R-:W-:-:S05]  /*19bc0*/  SEL R14, R14, RZ, P5 ;  /* 0x000000ff0e0e7207 */ /* 0x001fca0002800000 */
[----:B------:R-:W-:-:S05]  /*19bd0*/  IMAD.IADD R2, R5, 0x1, R14 ;  /* 0x0000000105027824 */ /* 0x000fca00078e020e */
[----:B------:R0:W1:Y:S02]  /*19be0*/  SHFL.IDX PT, R14, R2, 0x1f, 0x1f ;  /* 0x03e01f00020e7f89 */ /* 0x00006400000e0000 */
.L_x_806:
[----:B------:R-:W-:Y:S02]  /*19bf0*/  ULDC UR4, c[0x0][0xc38] ;  /* 0x00030e0000047ab9 */ /* 0x000fe40000000800 */
[----:B------:R-:W-:-:S04]  /*19c00*/  IMAD.U32 R3, RZ, RZ, UR4 ;  /* 0x00000004ff037e24 */ /* 0x000fc8000f8e00ff */
[----:B-1----:R-:W-:-:S04]  /*19c10*/  IMAD R5, R14, R3, RZ ;  /* 0x000000030e057224 */ /* 0x002fc800078e02ff */
[----:B------:R-:W-:-:S05]  /*19c20*/  IMAD.IADD R6, R6, 0x1, R5 ;  /* 0x0000000106067824 */ /* 0x000fca00078e0205 */
[----:B------:R-:W-:-:S13]  /*19c30*/  ISETP.GT.AND P6, PT, R6, R0, PT ;  /* 0x000000000600720c */ /* 0x000fda0003fc4270 */
[----:B------:R-:W-:Y:S05]  /*19c40*/  @P6 BRA `(.L_x_652) ;  /* 0x0000000000a46947 */ /* 0x000fea0003800000 */
.L_x_655:
[----:B0-----:R-:W0:Y:S01]  /*19c50*/  LDC R2, c[0x0][0xc3c] ;  /* 0x00030f00ff027b82 */ /* 0x001e220000000800 */
[----:B------:R-:W-:-:S05]  /*19c60*/  VIADD R27, R27, 0x1f ;  /* 0x0000001f1b1b7836 */ /* 0x000fca0000000000 */
[----:B0-----:R-:W-:-:S13]  /*19c70*/  ISETP.GE.AND P6, PT, R27, R2, PT ;  /* 0x000000021b00720c */ /* 0x001fda0003fc6270 */
[----:B------:R-:W-:Y:S05]  /*19c80*/  @P6 BRA `(.L_x_653) ;  /* 0x0000000400b86947 */ /* 0x000fea0003800000 */
[----:B------:R-:W0:Y:S01]  /*19c90*/  S2R R3, SR_TID.X ;  /* 0x0000000000037919 */ /* 0x000e220000002100 */
[----:B------:R-:W-:Y:S01]  /*19ca0*/  IMAD.MOV.U32 R4, RZ, RZ, RZ ;  /* 0x000000ffff047224 */ /* 0x000fe200078e00ff */
[----:B0-----:R-:W-:-:S04]  /*19cb0*/  LOP3.LUT R3, R3, 0x1f, RZ, 0xc0, !PT ;  /* 0x0000001f03037812 */ /* 0x001fc800078ec0ff */
[----:B------:R-:W-:-:S04]  /*19cc0*/  IADD3 R5, R27, R3, RZ ;  /* 0x000000031b057210 */ /* 0x000fc80007ffe0ff */
        /* <DEDUP_REMOVED lines=27> */
.L_x_814:
[----:B------:R-:W-:Y:S02]  /*19e80*/  ULDC UR4, c[0x0][0xc38] ;  /* 0x00030e0000047ab9 */ /* 0x000fe40000000800 */
[----:B------:R-:W-:-:S04]  /*19e90*/  IMAD.U32 R3, RZ, RZ, UR4 ;  /* 0x00000004ff037e24 */ /* 0x000fc8000f8e00ff */
[----:B-1----:R-:W-:-:S04]  /*19ea0*/  IMAD R5, R14, R3, RZ ;  /* 0x000000030e057224 */ /* 0x002fc800078e02ff */
[----:B------:R-:W-:-:S05]  /*19eb0*/  IMAD.IADD R6, R5, 0x1, R6 ;  /* 0x0000000105067824 */ /* 0x000fca00078e0206 */
[----:B------:R-:W-:-:S13]  /*19ec0*/  ISETP.GT.AND P6, PT, R6, R0, PT ;  /* 0x000000000600720c */ /* 0x000fda0003fc4270 */
[----:B------:R-:W-:Y:S05]  /*19ed0*/  @!P6 BRA `(.L_x_655) ;  /* 0xfffffffc005ce947 */ /* 0x000fea000383ffff */
.L_x_652:
        /* <DEDUP_REMOVED lines=9> */
.L_x_819:
[----:B------:R-:W-:-:S13]  /*19f70*/  ISETP.NE.AND P0, PT, R6, RZ, PT ;  /* 0x000000ff0600720c */ /* 0x000fda0003f05270 */
[----:B------:R-:W-:Y:S05]  /*19f80*/  @!P0 BRA `(.L_x_657) ;  /* 0x0000000000108947 */ /* 0x000fea0003800000 */
[----:B------:R-:W-:Y:S01]  /*19f90*/  UMOV UR4, 0xffffffff ;  /* 0xffffffff00047882 */ /* 0x000fe20000000000 */
[----:B------:R-:W-:Y:S02]  /*19fa0*/  VIADD R12, R5, 0xffffffff ;  /* 0xffffffff050c7836 */ /* 0x000fe40000000000 */
[----:B------:R-:W-:Y:S05]  /*19fb0*/  BRA.DIV UR4, `(.L_x_658) ;  /* 0x0000004604b07947 */ /* 0x000fea000b800000 */
[----:B------:R4:W0:Y:S02]  /*19fc0*/  SHFL.IDX PT, R24, R2, R12, 0x1f ;  /* 0x00001f0c02187589 */ /* 0x00082400000e0000 */
.L_x_657:
        /* <DEDUP_REMOVED lines=9> */
[----:B0-----:R-:W-:-:S06]  /*1a060*/  IADD3 R9, R6, 0xffffffe, RZ ;  /* 0x0ffffffe06097810 */ /* 0x001fcc0007ffe0ff */
        /* <DEDUP_REMOVED lines=17> */
[----:B0-----:R-:W-:-:S02]  /*1a180*/  IADD3 R9, R8, 0xffffffe, RZ ;  /* 0x0ffffffe08097810 */ /* 0x001fc40007ffe0ff */
[----:B------:R-:W-:-:S04]  /*1a190*/  IABS R8, R7 ;  /* 0x0000000700087213 */ /* 0x000fc80000000000 */
[----:B------:R-:W0:Y:S01]  /*1a1a0*/  F2I.FTZ.U32.TRUNC.NTZ R3, R9 ;  /* 0x0000000900037305 */ /* 0x000e22000021f000 */
[----:B------:R-:W-:Y:S01]  /*1a1b0*/  IADD3 R8, RZ, -R8, RZ ;  /* 0x80000008ff087210 */ /* 0x000fe20007ffe0ff */
        /* <DEDUP_REMOVED lines=19> */
[----:B------:R-:W-:-:S06]  /*1a2f0*/  @P0 VIADD R2, R2, 0x1 ;  /* 0x0000000102020836 */ /* 0x000fcc0000000000 */
[----:B------:R-:W-:Y:S01]  /*1a300*/  @!P2 IMAD.MOV R2, RZ, RZ, -R2 ;  /* 0x000000ffff02a224 */ /* 0x000fe200078e0a02 */
[----:B------:R-:W-:-:S05]  /*1a310*/  @!P1 LOP3.LUT R2, RZ, R7, RZ, 0x33, !PT ;  /* 0x00000007ff029212 */ /* 0x000fca00078e33ff */
[----:B------:R-:W-:-:S04]  /*1a320*/  IMAD.MOV R0, RZ, RZ, -R2 ;  /* 0x000000ffff007224 */ /* 0x000fc800078e0a02 */
[C---:B------:R-:W-:Y:S01]  /*1a330*/  IMAD R6, R7.reuse, R0, R6 ;  /* 0x0000000007067224 */ /* 0x040fe200078e0206 */
[----:B------:R-:W-:-:S05]  /*1a340*/  LEA R7, R7, R2, 0x18 ;  /* 0x0000000207077211 */ /* 0x000fca00078ec0ff */
[----:B------:R-:W-:Y:S01]  /*1a350*/  IMAD R26, R6, 0x10000, R7 ;  /* 0x00010000061a7824 */ /* 0x000fe200078e0207 */
[----:B------:R-:W-:Y:S06]  /*1a360*/  BRA `(.L_x_659) ;  /* 0x00000000001c7947 */ /* 0x000fec0003800000 */
.L_x_653:
[----:B------:R-:W-:Y:S01]  /*1a370*/  UMOV UR4, URZ ;  /* 0x0000003f00047c82 */ /* 0x000fe20008000000 */
[----:B------:R-:W-:Y:S01]  /*1a380*/  UMOV UR5, URZ ;  /* 0x0000003f00057c82 */ /* 0x000fe20008000000 */
[----:B------:R-:W-:Y:S01]  /*1a390*/  ULDC UR6, c[0x0][0xc3c] ;  /* 0x00030f0000067ab9 */ /* 0x000fe20000000800 */
[----:B------:R-:W-:Y:S01]  /*1a3a0*/  IMAD.MOV.U32 R24, RZ, RZ, R0 ;  /* 0x000000ffff187224 */ /* 0x000fe200078e0000 */
[----:B------:R-:W-:Y:S01]  /*1a3b0*/  MOV R26, UR5 ;  /* 0x00000005001a7c02 */ /* 0x000fe20008000f00 */
[----:B------:R-:W-:Y:S02]  /*1a3c0*/  IMAD.U32 R25, RZ, RZ, UR4 ;  /* 0x00000004ff197e24 */ /* 0x000fe4000f8e00ff */
[----:B------:R-:W-:-:S07]  /*1a3d0*/  IMAD.U32 R27, RZ, RZ, UR6 ;  /* 0x00000006ff1b7e24 */ /* 0x000fce000f8e00ff */
.L_x_659:
        /* <DEDUP_REMOVED lines=10> */
.L_x_650:
[----:B------:R-:W-:Y:S02]  /*1a480*/  ULDC UR4, c[0x0][0xc3c] ;  /* 0x00030f0000047ab9 */ /* 0x000fe40000000800 */
[----:B----4-:R-:W-:-:S13]  /*1a490*/  ISETP.GE.AND P0, PT, R27, UR4, PT ;  /* 0x000000041b007c0c */ /* 0x010fda000bf06270 */
[----:B------:R-:W-:Y:S05]  /*1a4a0*/  @!P0 BRA `(.L_x_660) ;  /* 0xffffff9c00f08947 */ /* 0x000fea000383ffff */
[----:B------:R-:W-:Y:S05]  /*1a4b0*/  BSYNC B8 ;  /* 0x0000000000087941 */ /* 0x000fea0003800000 */
.L_x_557:
[----:B0-----:R-:W4:Y:S01]  /*1a4c0*/  LDL.LU R0, [R1+0x4c] ;  /* 0x00004c0001007983 */ /* 0x001f220000300800 */
[----:B------:R-:W-:Y:S01]  /*1a4d0*/  BSSY B0, `(.L_x_661) ;  /* 0x000000b000007945 */ /* 0x000fe20003800000 */
[----:B-1----:R-:W0:Y:S01]  /*1a4e0*/  S2R R5, SR_CgaCtaId ;  /* 0x0000000000057919 */ /* 0x002e220000008800 */
[----:B----4-:R-:W-:-:S05]  /*1a4f0*/  VIADD R0, R0, 0x1 ;  /* 0x0000000100007836 */ /* 0x010fca0000000000 */
        /* <DEDUP_REMOVED lines=8> */
.L_x_822:
[----:B------:R-:W-:Y:S05]  /*1a580*/  BSYNC B0 ;  /* 0x0000000000007941 */ /* 0x000fea0003800000 */
.L_x_661:
[----:B------:R-:W-:-:S03]  /*1a590*/  UMOV UR4, 0xffffffff ;  /* 0xffffffff00047882 */ /* 0x000fc60000000000 */
[----:B------:R-:W-:Y:S05]  /*1a5a0*/  BRA.DIV UR4, `(.L_x_663) ;  /* 0x0000004204707947 */ /* 0x000fea000b800000 */
[----:B0-----:R-:W0:Y:S02]  /*1a5b0*/  S2R R0, SR_TID.X ;  /* 0x0000000000007919 */ /* 0x001e240000002100 */
[----:B0-----:R-:W-:-:S04]  /*1a5c0*/  SHF.R.U32.HI R0, RZ, 0x5, R0 ;  /* 0x00000005ff007819 */ /* 0x001fc80000011600 */
[----:B------:R-:W-:-:S05]  /*1a5d0*/  LOP3.LUT R0, R0, 0x3, RZ, 0xc0, !PT ;  /* 0x0000000300007812 */ /* 0x000fca00078ec0ff */
[----:B------:R0:W1:Y:S02]  /*1a5e0*/  SHFL.IDX PT, R14, R0, RZ, 0x1f ;  /* 0x00001fff000e7589 */ /* 0x00006400000e0000 */
.L_x_825:
[----:B-1----:R-:W-:-:S13]  /*1a5f0*/  ISETP.NE.AND P0, PT, R14, RZ, PT ;  /* 0x000000ff0e00720c */ /* 0x002fda0003f05270 */
[----:B------:R-:W-:Y:S05]  /*1a600*/  @P0 BRA `(.L_x_396) ;  /* 0x0000000000900947 */ /* 0x000fea0003800000 */
[----:B------:R-:W-:-:S03]  /*1a610*/  UMOV UR4, 0xffffffff ;  /* 0xffffffff00047882 */ /* 0x000fc60000000000 */
[----:B------:R-:W-:Y:S05]  /*1a620*/  BRA.DIV UR4, `(.L_x_664) ;  /* 0x0000004204847947 */ /* 0x000fea000b800000 */
[----:B------:R-:W-:-:S13]  /*1a630*/  ELECT P6, URZ, PT ;  /* 0x00000000003f782f */ /* 0x000fda00038c0000 */
.L_x_828:
[----:B------:R-:W-:Y:S05]  /*1a640*/  @!P6 BRA `(.L_x_396) ;  /* 0x000000000080e947 */ /* 0x000fea0003800000 */
[----:B------:R-:W-:-:S06]  /*1a650*/  ULOP3.LUT UR4, UR36, 0x2, URZ, 0xfc, !UPT ;  /* 0x0000000224047892 */ /* 0x000fcc000f8efc3f */
[----:B0-----:R-:W-:-:S05]  /*1a660*/  IMAD.U32 R0, RZ, RZ, UR4 ;  /* 0x00000004ff007e24 */ /* 0x001fca000f8e00ff */
[----:B------:R-:W-:-:S13]  /*1a670*/  ISETP.NE.AND P0, PT, R0, 0x3, PT ;  /* 0x000000030000780c */ /* 0x000fda0003f05270 */
[----:B------:R-:W-:Y:S05]  /*1a680*/  @!P0 BRA `(.L_x_665) ;  /* 0x0000000000048947 */ /* 0x000fea0003800000 */
[----:B------:R-:W-:Y:S01]  /*1a690*/  BPT.TRAP 0x1 ;  /* 0x000000040000795c */ /* 0x000fe20000300000 */
.L_x_665:
[----:B------:R-:W4:Y:S01]  /*1a6a0*/  LDL R0, [R1] ;  /* 0x0000000001007983 */ /* 0x000f220000100800 */
[C---:B------:R-:W-:Y:S01]  /*1a6b0*/  IMAD R3, R28.reuse, 0x8, R5 ;  /* 0x000000081c037824 */ /* 0x040fe200078e0205 */
[----:B------:R-:W-:-:S04]  /*1a6c0*/  IADD3 R28, R28, 0x1, RZ ;  /* 0x000000011c1c7810 */ /* 0x000fc80007ffe0ff */
[----:B------:R-:W-:Y:S02]  /*1a6d0*/  ISETP.NE.AND P2, PT, R28, 0x2, PT ;  /* 0x000000021c00780c */ /* 0x000fe40003f45270 */
[----:B----4-:R-:W-:Y:S02]  /*1a6e0*/  SHF.L.U32 R2, R0, 0x1f, RZ ;  /* 0x0000001f00027819 */ /* 0x010fe400000006ff */
[----:B------:R-:W-:Y:S02]  /*1a6f0*/  SEL R0, RZ, 0x1, P2 ;  /* 0x00000001ff007807 */ /* 0x000fe40001000000 */
[----:B------:R-:W0:Y:S02]  /*1a700*/  SYNCS.PHASECHK.TRANS64.TRYWAIT P1, [R3+URZ+0x2d840], R2 ;  /* 0x02d84002030075a7 */ /* 0x000e24000802017f */
[----:B0-----:R-:W-:Y:S05]  /*1a710*/  @!P1 BRA `(.L_x_666) ;  /* 0x0000004000689947 */ /* 0x001fea0003800000 */
.L_x_829:
[----:B------:R-:W4:Y:S01]  /*1a720*/  LDL.LU R4, [R1] ;  /* 0x0000000001047983 */ /* 0x000f220000300800 */
[----:B------:R-:W-:Y:S02]  /*1a730*/  SEL R28, R28, RZ, P2 ;  /* 0x000000ff1c1c7207 */ /* 0x000fe40001000000 */
[----:B----4-:R-:W-:Y:S01]  /*1a740*/  LOP3.LUT R0, R4, R0, RZ, 0x3c, !PT ;  /* 0x0000000004007212 */ /* 0x010fe200078e3cff */
[----:B------:R-:W-:Y:S06]  /*1a750*/  @!P0 BRA `(.L_x_667) ;  /* 0x0000000000048947 */ /* 0x000fec0003800000 */
[----:B------:R-:W-:Y:S01]  /*1a760*/  BPT.TRAP 0x1 ;  /* 0x000000040000795c */ /* 0x000fe20000300000 */
.L_x_667:
[----:B------:R-:W-:Y:S01]  /*1a770*/  IMAD R5, R28, 0x8, R5 ;  /* 0x000000081c057824 */ /* 0x000fe200078e0205 */
[----:B------:R-:W-:-:S04]  /*1a780*/  SHF.L.U32 R0, R0, 0x1f, RZ ;  /* 0x0000001f00007819 */ /* 0x000fc800000006ff */
[----:B------:R-:W1:Y:S02]  /*1a790*/  SYNCS.PHASECHK.TRANS64.TRYWAIT P1, [R5+URZ+0x2d840], R0 ;  /* 0x02d84000050075a7 */ /* 0x000e64000802017f */
[----:B-1----:R-:W-:Y:S05]  /*1a7a0*/  @!P1 BRA `(.L_x_668) ;  /* 0x0000004000589947 */ /* 0x002fea0003800000 */
.L_x_830:
[----:B------:R-:W-:Y:S05]  /*1a7b0*/  @!P0 BRA `(.L_x_669) ;  /* 0x0000000000048947 */ /* 0x000fea0003800000 */
[----:B------:R-:W-:Y:S01]  /*1a7c0*/  BPT.TRAP 0x1 ;  /* 0x000000040000795c */ /* 0x000fe20000300000 */
.L_x_669:
[----:B------:R-:W4:Y:S02]  /*1a7d0*/  SYNCS.PHASECHK.TRANS64.TRYWAIT P1, [R3+URZ+0x2d860], R2 ;  /* 0x02d86002030075a7 */ /* 0x000f24000802017f */
[----:B----4-:R-:W-:Y:S05]  /*1a7e0*/  @!P1 BRA `(.L_x_670) ;  /* 0x00000040005c9947 */ /* 0x010fea0003800000 */
.L_x_831:
[----:B------:R-:W-:Y:S05]  /*1a7f0*/  @!P0 BRA `(.L_x_671) ;  /* 0x0000000000048947 */ /* 0x000fea0003800000 */
[----:B------:R-:W-:Y:S01]  /*1a800*/  BPT.TRAP 0x1 ;  /* 0x000000040000795c */ /* 0x000fe20000300000 */
.L_x_671:
[----:B------:R0:W0:Y:S02]  /*1a810*/  SYNCS.PHASECHK.TRANS64.TRYWAIT P0, [R5+URZ+0x2d860], R0 ;  /* 0x02d86000050075a7 */ /* 0x000024000800017f */
[----:B0-----:R-:W-:Y:S05]  /*1a820*/  @!P0 NANOSLEEP.SYNCS 0x989680 ;  /* 0x009896800000895d */ /* 0x001fea0003900000 */
[----:B------:R-:W0:Y:S02]  /*1a830*/  @!P0 SYNCS.PHASECHK.TRANS64 P0, [R5+URZ+0x2d860], R0 ;  /* 0x02d86000050085a7 */ /* 0x000e24000800007f */
[----:B0-----:R-:W-:Y:S05]  /*1a840*/  @!P0 BRA `(.L_x_671) ;  /* 0xfffffffc00f08947 */ /* 0x001fea000383ffff */
.L_x_396:
[----:B------:R-:W-:Y:S05]  /*1a850*/  BSYNC B9 ;  /* 0x0000000000097941 */ /* 0x000fea0003800000 */
.L_x_393:
[----:B------:R-:W-:Y:S05]  /*1a860*/  EXIT ;  /* 0x000000000000794d */ /* 0x000fea0003800000 */
.L_x_414:
[----:B0-----:R0:W1:Y:S02]  /*1a870*/  SYNCS.PHASECHK.TRANS64.TRYWAIT P4, [R31+URZ+0x2d890], R79 ;  /* 0x02d8904f1f0075a7 */ /* 0x001064000808017f */
[----:B-1----:R-:W-:Y:S05]  /*1a880*/  @!P4 NANOSLEEP.SYNCS 0x989680 ;  /* 0x009896800000c95d */ /* 0x002fea0003900000 */
[----:B------:R-:W1:Y:S02]  /*1a890*/  @!P4 SYNCS.PHASECHK.TRANS64 P4, [R31+URZ+0x2d890], R79 ;  /* 0x02d8904f1f00c5a7 */ /* 0x000e64000808007f */
[----:B-1----:R-:W-:Y:S05]  /*1a8a0*/  @!P4 BRA `(.L_x_414) ;  /* 0xfffffffc00f0c947 */ /* 0x002fea000383ffff */
[----:B------:R-:W-:Y:S05]  /*1a8b0*/  BRA `(.L_x_672) ;  /* 0xfffffe8c00087947 */ /* 0x000fea000383ffff */
.L_x_415:
        /* <DEDUP_REMOVED lines=8> */
.L_x_674:
[----:B------:R-:W-:Y:S05]  /*1a940*/  BSYNC B1 ;  /* 0x0000000000017941 */ /* 0x000fea0003800000 */
.L_x_673:
[----:B------:R-:W-:Y:S01]  /*1a950*/  IMAD.MOV.U32 R13, RZ, RZ, R56 ;  /* 0x000000ffff0d7224 */ /* 0x000fe200078e0038 */
[----:B------:R-:W-:Y:S01]  /*1a960*/  MOV R57, R14 ;  /* 0x0000000e00397202 */ /* 0x000fe20000000f00 */
[----:B------:R-:W-:Y:S02]  /*1a970*/  IMAD.MOV.U32 R12, RZ, RZ, RZ ;  /* 0x000000ffff0c7224 */ /* 0x000fe400078e00ff */
[----:B------:R-:W-:Y:S02]  /*1a980*/  IMAD.MOV.U32 R11, RZ, RZ, 0x1e1f ;  /* 0x00001e1fff0b7424 */ /* 0x000fe400078e00ff */
[----:B------:R-:W-:-:S07]  /*1a990*/  IMAD.MOV.U32 R15, RZ, RZ, -0x1 ;  /* 0xffffffffff0f7424 */ /* 0x000fce00078e00ff */
[----:B------:R-:W-:Y:S05]  /*1a9a0*/  WARPSYNC.COLLECTIVE R15, `(.L_x_675) ;  /* 0x000000000f087348 */ /* 0x000fea0003c00000 */
[----:B------:R0:W1:Y:S02]  /*1a9b0*/  SHFL.IDX P6, R14, R13, R12, R11 ;  /* 0x0000000c0d0e7389 */ /* 0x00006400000c000b */
[----:B01----:R-:W-:Y:S01]  /*1a9c0*/  ENDCOLLECTIVE ;  /* 0x000000000000791b */ /* 0x003fe20003800000 */
.L_x_675:
[----:B------:R-:W-:Y:S01]  /*1a9d0*/  IMAD.MOV.U32 R56, RZ, RZ, R14 ;  /* 0x000000ffff387224 */ /* 0x000fe200078e000e */
[----:B------:R-:W-:Y:S06]  /*1a9e0*/  BRA `(.L_x_676) ;  /* 0xfffffe8800d07947 */ /* 0x000fec000383ffff */
.L_x_443:
[----:B0-----:R0:W1:Y:S02]  /*1a9f0*/  SYNCS.PHASECHK.TRANS64.TRYWAIT P4, [R31+URZ+0x2d890], R79 ;  /* 0x02d8904f1f0075a7 */ /* 0x001064000808017f */
[----:B-1----:R-:W-:Y:S05]  /*1aa00*/  @!P4 NANOSLEEP.SYNCS 0x989680 ;  /* 0x009896800000c95d */ /* 0x002fea0003900000 */
[----:B------:R-:W1:Y:S02]  /*1aa10*/  @!P4 SYNCS.PHASECHK.TRANS64 P4, [R31+URZ+0x2d890], R79 ;  /* 0x02d8904f1f00c5a7 */ /* 0x000e64000808007f */
[----:B-1----:R-:W-:Y:S05]  /*1aa20*/  @!P4 BRA `(.L_x_443) ;  /* 0xfffffffc00f0c947 */ /* 0x002fea000383ffff */
[----:B------:R-:W-:Y:S05]  /*1aa30*/  BRA `(.L_x_677) ;  /* 0xfffffea400907947 */ /* 0x000fea000383ffff */
.L_x_444:
[----:B------:R-:W-:Y:S01]  /*1aa40*/  BSSY B1, `(.L_x_678) ;  /* 0x0000008000017945 */ /* 0x000fe20003800000 */
[----:B------:R-:W-:Y:S01]  /*1aa50*/  MOV R13, R57 ;  /* 0x00000039000d7202 */ /* 0x000fe20000000f00 */
[----:B------:R-:W-:Y:S02]  /*1aa60*/  IMAD.MOV.U32 R12, RZ, RZ, RZ ;  /* 0x000000ffff0c7224 */ /* 0x000fe400078e00ff */
[----:B------:R-:W-:Y:S02]  /*1aa70*/  IMAD.MOV.U32 R11, RZ, RZ, 0x1e1f ;  /* 0x00001e1fff0b7424 */ /* 0x000fe400078e00ff */
[----:B------:R-:W-:-:S07]  /*1aa80*/  IMAD.MOV.U32 R15, RZ, RZ, -0x1 ;  /* 0xffffffffff0f7424 */ /* 0x000fce00078e00ff */
[----:B0-----:R-:W-:Y:S05]  /*1aa90*/  WARPSYNC.COLLECTIVE R15, `(.L_x_679) ;  /* 0x000000000f087348 */ /* 0x001fea0003c00000 */
[----:B------:R1:W2:Y:S02]  /*1aaa0*/  SHFL.IDX P6, R14, R13, R12, R11 ;  /* 0x0000000c0d0e7389 */ /* 0x0002a400000c000b */
[----:B012---:R-:W-:Y:S01]  /*1aab0*/  ENDCOLLECTIVE ;  /* 0x000000000000791b */ /* 0x007fe20003800000 */
.L_x_679:
[----:B------:R-:W-:Y:S05]  /*1aac0*/  BSYNC B1 ;  /* 0x0000000000017941 */ /* 0x000fea0003800000 */
.L_x_678:
[----:B------:R-:W-:Y:S01]  /*1aad0*/  IMAD.MOV.U32 R13, RZ, RZ, R56 ;  /* 0x000000ffff0d7224 */ /* 0x000fe200078e0038 */
[----:B------:R-:W-:Y:S01]  /*1aae0*/  MOV R12, RZ ;  /* 0x000000ff000c7202 */ /* 0x000fe20000000f00 */
[----:B------:R-:W-:Y:S02]  /*1aaf0*/  IMAD.MOV.U32 R11, RZ, RZ, 0x1e1f ;  /* 0x00001e1fff0b7424 */ /* 0x000fe400078e00ff */
[----:B------:R-:W-:Y:S02]  /*1ab00*/  IMAD.MOV.U32 R15, RZ, RZ, -0x1 ;  /* 0xffffffffff0f7424 */ /* 0x000fe400078e00ff */
[----:B------:R-:W-:-:S07]  /*1ab10*/  IMAD.MOV.U32 R83, RZ, RZ, R14 ;  /* 0x000000ffff537224 */ /* 0x000fce00078e000e */
[----:B------:R-:W-:Y:S05]  /*1ab20*/  WARPSYNC.COLLECTIVE R15, `(.L_x_680) ;  /* 0x000000000f087348 */ /* 0x000fea0003c00000 */
[----:B------:R0:W1:Y:S02]  /*1ab30*/  SHFL.IDX P6, R14, R13, R12, R11 ;  /* 0x0000000c0d0e7389 */ /* 0x00006400000c000b */
[----:B01----:R-:W-:Y:S01]  /*1ab40*/  ENDCOLLECTIVE ;  /* 0x000000000000791b */ /* 0x003fe20003800000 */
.L_x_680:
[----:B------:R-:W-:Y:S01]  /*1ab50*/  IMAD.MOV.U32 R82, RZ, RZ, R14 ;  /* 0x000000ffff527224 */ /* 0x000fe200078e000e */
[----:B------:R-:W-:Y:S06]  /*1ab60*/  BRA `(.L_x_681) ;  /* 0xfffffea400587947 */ /* 0x000fec000383ffff */
.L_x_457:
[----:B0-----:R0:W1:Y:S02]  /*1ab70*/  SYNCS.PHASECHK.TRANS64.TRYWAIT P3, [R31+URZ+0x2d890], R79 ;  /* 0x02d8904f1f0075a7 */ /* 0x001064000806017f */
[----:B-1----:R-:W-:Y:S05]  /*1ab80*/  @!P3 NANOSLEEP.SYNCS 0x989680 ;  /* 0x009896800000b95d */ /* 0x002fea0003900000 */
[----:B------:R-:W1:Y:S02]  /*1ab90*/  @!P3 SYNCS.PHASECHK.TRANS64 P3, [R31+URZ+0x2d890], R79 ;  /* 0x02d8904f1f00b5a7 */ /* 0x000e64000806007f */
[----:B-1----:R-:W-:Y:S05]  /*1aba0*/  @!P3 BRA `(.L_x_457) ;  /* 0xfffffffc00f0b947 */ /* 0x002fea000383ffff */
[----:B------:R-:W-:Y:S05]  /*1abb0*/  BRA `(.L_x_682) ;  /* 0xfffffebc00347947 */ /* 0x000fea000383ffff */
.L_x_458:
[----:B------:R-:W-:Y:S01]  /*1abc0*/  BSSY B1, `(.L_x_683) ;  /* 0x0000007000017945 */ /* 0x000fe20003800000 */
[----:B------:R-:W-:Y:S01]  /*1abd0*/  IMAD.MOV.U32 R12, RZ, RZ, RZ ;  /* 0x000000ffff0c7224 */ /* 0x000fe200078e00ff */
[----:B------:R-:W-:Y:S01]  /*1abe0*/  MOV R15, 0xffffffff ;  /* 0xffffffff000f7802 */ /* 0x000fe20000000f00 */
[----:B------:R-:W-:-:S07]  /*1abf0*/  IMAD.MOV.U32 R11, RZ, RZ, 0x1e1f ;  /* 0x00001e1fff0b7424 */ /* 0x000fce00078e00ff */
[----:B0-----:R-:W-:Y:S05]  /*1ac00*/  WARPSYNC.COLLECTIVE R15, `(.L_x_684) ;  /* 0x000000000f087348 */ /* 0x001fea0003c00000 */
[----:B------:R1:W2:Y:S02]  /*1ac10*/  SHFL.IDX P6, R14, R13, R12, R11 ;  /* 0x0000000c0d0e7389 */ /* 0x0002a400000c000b */
[----:B012---:R-:W-:Y:S01]  /*1ac20*/  ENDCOLLECTIVE ;  /* 0x000000000000791b */ /* 0x007fe20003800000 */
.L_x_684:
[----:B------:R-:W-:Y:S05]  /*1ac30*/  BSYNC B1 ;  /* 0x0000000000017941 */ /* 0x000fea0003800000 */
.L_x_683:
[----:B------:R-:W-:Y:S02]  /*1ac40*/  IMAD.MOV.U32 R13, RZ, RZ, R39 ;  /* 0x000000ffff0d7224 */ /* 0x000fe400078e0027 */
[----:B------:R-:W-:Y:S02]  /*1ac50*/  IMAD.MOV.U32 R12, RZ, RZ, RZ ;  /* 0x000000ffff0c7224 */ /* 0x000fe400078e00ff */
[----:B------:R-:W-:Y:S02]  /*1ac60*/  IMAD.MOV.U32 R11, RZ, RZ, 0x1e1f ;  /* 0x00001e1fff0b7424 */ /* 0x000fe400078e00ff */
[----:B------:R-:W-:Y:S02]  /*1ac70*/  IMAD.MOV.U32 R15, RZ, RZ, -0x1 ;  /* 0xffffffffff0f7424 */ /* 0x000fe400078e00ff */
[----:B------:R-:W-:-:S07]  /*1ac80*/  IMAD.MOV.U32 R38, RZ, RZ, R14 ;  /* 0x000000ffff267224 */ /* 0x000fce00078e000e */
[----:B------:R-:W-:Y:S05]  /*1ac90*/  WARPSYNC.COLLECTIVE R15, `(.L_x_685) ;  /* 0x000000000f087348 */ /* 0x000fea0003c00000 */
[----:B------:R0:W1:Y:S02]  /*1aca0*/  SHFL.IDX P6, R14, R13, R12, R11 ;  /* 0x0000000c0d0e7389 */ /* 0x00006400000c000b */
[----:B01----:R-:W-:Y:S01]  /*1acb0*/  ENDCOLLECTIVE ;  /* 0x000000000000791b */ /* 0x003fe20003800000 */
.L_x_685:
[----:B------:R-:W-:Y:S01]  /*1acc0*/  MOV R39, R14 ;  /* 0x0000000e00277202 */ /* 0x000fe20000000f00 */
[----:B------:R-:W-:Y:S06]  /*1acd0*/  BRA `(.L_x_686) ;  /* 0xfffffebc00507947 */ /* 0x000fec000383ffff */
.L_x_462:
[----:B------:R0:W0:Y:S02]  /*1ace0*/  SYNCS.PHASECHK.TRANS64.TRYWAIT P2, [R31+URZ+0x2d8b0], R79 ;  /* 0x02d8b04f1f0075a7 */ /* 0x000024000804017f */
[----:B0-----:R-:W-:Y:S05]  /*1acf0*/  @!P2 NANOSLEEP.SYNCS 0x989680 ;  /* 0x009896800000a95d */ /* 0x001fea0003900000 */
[----:B------:R-:W0:Y:S02]  /*1ad00*/  @!P2 SYNCS.PHASECHK.TRANS64 P2, [R31+URZ+0x2d8b0], R79 ;  /* 0x02d8b04f1f00a5a7 */ /* 0x000e24000804007f */
[----:B0-----:R-:W-:Y:S05]  /*1ad10*/  @!P2 BRA `(.L_x_462) ;  /* 0xfffffffc00f0a947 */ /* 0x001fea000383ffff */
[----:B------:R-:W-:Y:S05]  /*1ad20*/  BRA `(.L_x_687) ;  /* 0xfffffec000207947 */ /* 0x000fea000383ffff */
.L_x_470:
[----:B------:R-:W-:Y:S01]  /*1ad30*/  BSSY B0, `(.L_x_688) ;  /* 0x0000007000007945 */ /* 0x000fe20003800000 */
[----:B------:R-:W-:Y:S02]  /*1ad40*/  IMAD.MOV.U32 R12, RZ, RZ, RZ ;  /* 0x000000ffff0c7224 */ /* 0x000fe400078e00ff */
[----:B------:R-:W-:Y:S02]  /*1ad50*/  IMAD.MOV.U32 R11, RZ, RZ, 0x1f ;  /* 0x0000001fff0b7424 */ /* 0x000fe400078e00ff */
[----:B------:R-:W-:-:S07]  /*1ad60*/  IMAD.MOV.U32 R15, RZ, RZ, -0x1 ;  /* 0xffffffffff0f7424 */ /* 0x000fce00078e00ff */
[----:B0--3-5:R-:W-:Y:S05]  /*1ad70*/  WARPSYNC.COLLECTIVE R15, `(.L_x_689) ;  /* 0x000000000f087348 */ /* 0x029fea0003c00000 */
[----:B------:R1:W2:Y:S02]  /*1ad80*/  SHFL.IDX P6, R14, R13, R12, R11 ;  /* 0x0000000c0d0e7389 */ /* 0x0002a400000c000b */
[----:B0123-5:R-:W-:Y:S01]  /*1ad90*/  ENDCOLLECTIVE ;  /* 0x000000000000791b */ /* 0x02ffe20003800000 */
.L_x_689:
[----:B------:R-:W-:Y:S05]  /*1ada0*/  BSYNC B0 ;  /* 0x0000000000007941 */ /* 0x000fea0003800000 */
.L_x_688:
[----:B------:R0:W-:Y:S01]  /*1adb0*/  STL [R1+0x40], R14 ;  /* 0x0000400e01007387 */ /* 0x0001e20000100800 */
[----:B------:R-:W-:Y:S05]  /*1adc0*/  BRA `(.L_x_690) ;  /* 0xfffffec8006c7947 */ /* 0x000fea000383ffff */
.L_x_481:
[----:B------:R-:W-:Y:S01]  /*1add0*/  BSSY B1, `(.L_x_691) ;  /* 0x0000008000017945 */ /* 0x000fe20003800000 */
[----:B------:R-:W-:Y:S01]  /*1ade0*/  IMAD.MOV.U32 R13, RZ, RZ, R25 ;  /* 0x000000ffff0d7224 */ /* 0x000fe200078e0019 */
[----:B------:R-:W-:Y:S01]  /*1adf0*/  MOV R11, 0x1e1f ;  /* 0x00001e1f000b7802 */ /* 0x000fe20000000f00 */
[----:B------:R-:W-:Y:S02]  /*1ae00*/  IMAD.MOV.U32 R12, RZ, RZ, RZ ;  /* 0x000000ffff0c7224 */ /* 0x000fe400078e00ff */
[----:B------:R-:W-:-:S07]  /*1ae10*/  IMAD.MOV.U32 R15, RZ, RZ, -0x1 ;  /* 0xffffffffff0f7424 */ /* 0x000fce00078e00ff */
[----:B0--3--:R-:W-:Y:S05]  /*1ae20*/  WARPSYNC.COLLECTIVE R15, `(.L_x_692) ;  /* 0x000000000f087348 */ /* 0x009fea0003c00000 */
[----:B0-----:R0:W1:Y:S02]  /*1ae30*/  SHFL.IDX P6, R14, R13, R12, R11 ;  /* 0x0000000c0d0e7389 */ /* 0x00106400000c000b */
[----:B01-3--:R-:W-:Y:S01]  /*1ae40*/  ENDCOLLECTIVE ;  /* 0x000000000000791b */ /* 0x00bfe20003800000 */
.L_x_692:
[----:B------:R-:W-:Y:S05]  /*1ae50*/  BSYNC B1 ;  /* 0x0000000000017941 */ /* 0x000fea0003800000 */
.L_x_691:
[----:B------:R-:W-:Y:S01]  /*1ae60*/  IMAD.MOV.U32 R13, RZ, RZ, R24 ;  /* 0x000000ffff0d7224 */ /* 0x000fe200078e0018 */
[----:B------:R-:W-:Y:S01]  /*1ae70*/  MOV R15, 0xffffffff ;  /* 0xffffffff000f7802 */ /* 0x000fe20000000f00 */
[----:B------:R-:W-:Y:S02]  /*1ae80*/  IMAD.MOV.U32 R12, RZ, RZ, RZ ;  /* 0x000000ffff0c7224 */ /* 0x000fe400078e00ff */
[----:B------:R-:W-:Y:S02]  /*1ae90*/  IMAD.MOV.U32 R11, RZ, RZ, 0x1e1f ;  /* 0x00001e1fff0b7424 */ /* 0x000fe400078e00ff */
[----:B------:R-:W-:-:S07]  /*1aea0*/  IMAD.MOV.U32 R3, RZ, RZ, R14 ;  /* 0x000000ffff037224 */ /* 0x000fce00078e000e */
[----:B------:R-:W-:Y:S05]  /*1aeb0*/  WARPSYNC.COLLECTIVE R15, `(.L_x_693) ;  /* 0x000000000f087348 */ /* 0x000fea0003c00000 */
[----:B------:R0:W1:Y:S02]  /*1aec0*/  SHFL.IDX P6, R14, R13, R12, R11 ;  /* 0x0000000c0d0e7389 */ /* 0x00006400000c000b */
[----:B01----:R-:W-:Y:S01]  /*1aed0*/  ENDCOLLECTIVE ;  /* 0x000000000000791b */ /* 0x003fe20003800000 */
.L_x_693:
[----:B------:R-:W-:Y:S02]  /*1aee0*/  IMAD.MOV.U32 R13, RZ, RZ, R37 ;  /* 0x000000ffff0d7224 */ /* 0x000fe400078e0025 */
[----:B------:R-:W-:-:S07]  /*1aef0*/  IMAD.MOV.U32 R38, RZ, RZ, R14 ;  /* 0x000000ffff267224 */ /* 0x000fce00078e000e */
[----:B------:R-:W-:Y:S05]  /*1af00*/  WARPSYNC.COLLECTIVE R15, `(.L_x_694) ;  /* 0x000000000f087348 */ /* 0x000fea0003c00000 */
[----:B------:R0:W1:Y:S02]  /*1af10*/  SHFL.IDX P6, R14, R13, R12, R11 ;  /* 0x0000000c0d0e7389 */ /* 0x00006400000c000b */
[----:B01----:R-:W-:Y:S01]  /*1af20*/  ENDCOLLECTIVE ;  /* 0x000000000000791b */ /* 0x003fe20003800000 */
.L_x_694:
[----:B------:R-:W-:Y:S02]  /*1af30*/  IMAD.MOV.U32 R13, RZ, RZ, R39 ;  /* 0x000000ffff0d7224 */ /* 0x000fe400078e0027 */
[----:B------:R-:W-:-:S07]  /*1af40*/  IMAD.MOV.U32 R0, RZ, RZ, R14 ;  /* 0x000000ffff007224 */ /* 0x000fce00078e000e */
[----:B------:R-:W-:Y:S05]  /*1af50*/  WARPSYNC.COLLECTIVE R15, `(.L_x_695) ;  /* 0x000000000f087348 */ /* 0x000fea0003c00000 */
[----:B------:R0:W1:Y:S02]  /*1af60*/  SHFL.IDX P6, R14, R13, R12, R11 ;  /* 0x0000000c0d0e7389 */ /* 0x00006400000c000b */
[----:B01----:R-:W-:Y:S01]  /*1af70*/  ENDCOLLECTIVE ;  /* 0x000000000000791b */ /* 0x003fe20003800000 */
.L_x_695:
[----:B------:R-:W-:Y:S01]  /*1af80*/  IMAD.MOV.U32 R39, RZ, RZ, R14 ;  /* 0x000000ffff277224 */ /* 0x000fe200078e000e */
[----:B------:R-:W-:Y:S06]  /*1af90*/  BRA `(.L_x_696) ;  /* 0xfffffecc00747947 */ /* 0x000fec000383ffff */
.L_x_485:
[----:B0-----:R0:W1:Y:S02]  /*1afa0*/  SYNCS.PHASECHK.TRANS64.TRYWAIT P0, [R2+URZ+0x2d800], R3 ;  /* 0x02d80003020075a7 */ /* 0x001064000800017f */
[----:B-1----:R-:W-:Y:S05]  /*1afb0*/  @!P0 NANOSLEEP.SYNCS 0x989680 ;  /* 0x009896800000895d */ /* 0x002fea0003900000 */
[----:B------:R-:W1:Y:S02]  /*1afc0*/  @!P0 SYNCS.PHASECHK.TRANS64 P0, [R2+URZ+0x2d800], R3 ;  /* 0x02d80003020085a7 */ /* 0x000e64000800007f */
[----:B-1----:R-:W-:Y:S05]  /*1afd0*/  @!P0 BRA `(.L_x_485) ;  /* 0xfffffffc00f08947 */ /* 0x002fea000383ffff */
[----:B------:R-:W-:Y:S05]  /*1afe0*/  BRA `(.L_x_697) ;  /* 0xfffffed400a47947 */ /* 0x000fea000383ffff */
.L_x_497:
[----:B------:R-:W-:Y:S01]  /*1aff0*/  BSSY B1, `(.L_x_698) ;  /* 0x0000008000017945 */ /* 0x000fe20003800000 */
[----:B------:R-:W-:Y:S01]  /*1b000*/  MOV R13, R25 ;  /* 0x00000019000d7202 */ /* 0x000fe20000000f00 */
[----:B------:R-:W-:Y:S02]  /*1b010*/  IMAD.MOV.U32 R12, RZ, RZ, RZ ;  /* 0x000000ffff0c7224 */ /* 0x000fe400078e00ff */
[----:B------:R-:W-:Y:S02]  /*1b020*/  IMAD.MOV.U32 R11, RZ, RZ, 0x1e1f ;  /* 0x00001e1fff0b7424 */ /* 0x000fe400078e00ff */
[----:B------:R-:W-:-:S07]  /*1b030*/  IMAD.MOV.U32 R15, RZ, RZ, -0x1 ;  /* 0xffffffffff0f7424 */ /* 0x000fce00078e00ff */
[----:B0--3--:R-:W-:Y:S05]  /*1b040*/  WARPSYNC.COLLECTIVE R15, `(.L_x_699) ;  /* 0x000000000f087348 */ /* 0x009fea0003c00000 */
[----:B0-----:R0:W1:Y:S02]  /*1b050*/  SHFL.IDX P6, R14, R13, R12, R11 ;  /* 0x0000000c0d0e7389 */ /* 0x00106400000c000b */
[----:B01-3--:R-:W-:Y:S01]  /*1b060*/  ENDCOLLECTIVE ;  /* 0x000000000000791b */ /* 0x00bfe20003800000 */
.L_x_699:
[----:B------:R-:W-:Y:S05]  /*1b070*/  BSYNC B1 ;  /* 0x0000000000017941 */ /* 0x000fea0003800000 */
.L_x_698:
        /* <DEDUP_REMOVED lines=8> */
.L_x_700:
[----:B------:R-:W-:Y:S02]  /*1b100*/  IMAD.MOV.U32 R13, RZ, RZ, R37 ;  /* 0x000000ffff0d7224 */ /* 0x000fe400078e0025 */
[----:B------:R-:W-:-:S07]  /*1b110*/  IMAD.MOV.U32 R3, RZ, RZ, R14 ;  /* 0x000000ffff037224 */ /* 0x000fce00078e000e */
[----:B------:R-:W-:Y:S05]  /*1b120*/  WARPSYNC.COLLECTIVE R15, `(.L_x_701) ;  /* 0x000000000f087348 */ /* 0x000fea0003c00000 */
[----:B------:R0:W1:Y:S02]  /*1b130*/  SHFL.IDX P6, R14, R13, R12, R11 ;  /* 0x0000000c0d0e7389 */ /* 0x00006400000c000b */
[----:B01----:R-:W-:Y:S01]  /*1b140*/  ENDCOLLECTIVE ;  /* 0x000000000000791b */ /* 0x003fe20003800000 */
.L_x_701:
[----:B------:R-:W-:Y:S01]  /*1b150*/  MOV R13, R39 ;  /* 0x00000027000d7202 */ /* 0x000fe20000000f00 */
[----:B------:R-:W-:-:S07]  /*1b160*/  IMAD.MOV.U32 R37, RZ, RZ, R14 ;  /* 0x000000ffff257224 */ /* 0x000fce00078e000e */
[----:B------:R-:W-:Y:S05]  /*1b170*/  WARPSYNC.COLLECTIVE R15, `(.L_x_702) ;  /* 0x000000000f087348 */ /* 0x000fea0003c00000 */
[----:B------:R0:W1:Y:S02]  /*1b180*/  SHFL.IDX P6, R14, R13, R12, R11 ;  /* 0x0000000c0d0e7389 */ /* 0x00006400000c000b */
[----:B01----:R-:W-:Y:S01]  /*1b190*/  ENDCOLLECTIVE ;  /* 0x000000000000791b */ /* 0x003fe20003800000 */
.L_x_702:
[----:B------:R-:W-:Y:S01]  /*1b1a0*/  IMAD.MOV.U32 R38, RZ, RZ, R14 ;  /* 0x000000ffff267224 */ /* 0x000fe200078e000e */
[----:B------:R-:W-:Y:S06]  /*1b1b0*/  BRA `(.L_x_703) ;  /* 0xfffffee400e07947 */ /* 0x000fec000383ffff */
.L_x_501:
[----:B0-----:R0:W1:Y:S02]  /*1b1c0*/  SYNCS.PHASECHK.TRANS64.TRYWAIT P0, [R2+URZ+0x2d800], R3 ;  /* 0x02d80003020075a7 */ /* 0x001064000800017f */
[----:B-1----:R-:W-:Y:S05]  /*1b1d0*/  @!P0 NANOSLEEP.SYNCS 0x989680 ;  /* 0x009896800000895d */ /* 0x002fea0003900000 */
[----:B------:R-:W1:Y:S02]  /*1b1e0*/  @!P0 SYNCS.PHASECHK.TRANS64 P0, [R2+URZ+0x2d800], R3 ;  /* 0x02d80003020085a7 */ /* 0x000e64000800007f */
[----:B-1----:R-:W-:Y:S05]  /*1b1f0*/  @!P0 BRA `(.L_x_501) ;  /* 0xfffffffc00f08947 */ /* 0x002fea000383ffff */
[----:B------:R-:W-:Y:S05]  /*1b200*/  BRA `(.L_x_704) ;  /* 0xfffffeec00807947 */ /* 0x000fea000383ffff */
.L_x_509:
[----:B-1----:R1:W3:Y:S02]  /*1b210*/  SYNCS.PHASECHK.TRANS64.TRYWAIT P1, [R8+URZ+0x2d830], R3 ;  /* 0x02d83003080075a7 */ /* 0x0022e4000802017f */
[----:B---3--:R-:W-:Y:S05]  /*1b220*/  @!P1 NANOSLEEP.SYNCS 0x989680 ;  /* 0x009896800000995d */ /* 0x008fea0003900000 */
[----:B------:R-:W3:Y:S02]  /*1b230*/  @!P1 SYNCS.PHASECHK.TRANS64 P1, [R8+URZ+0x2d830], R3 ;  /* 0x02d83003080095a7 */ /* 0x000ee4000802007f */
[----:B---3--:R-:W-:Y:S05]  /*1b240*/  @!P1 BRA `(.L_x_509) ;  /* 0xfffffffc00f09947 */ /* 0x008fea000383ffff */
[----:B------:R-:W-:Y:S05]  /*1b250*/  BRA `(.L_x_508) ;  /* 0xffffff0000e87947 */ /* 0x000fea000383ffff */
.L_x_516:
[----:B-1----:R1:W2:Y:S02]  /*1b260*/  SYNCS.PHASECHK.TRANS64.TRYWAIT P2, [R3+URZ+0x2d830], R0 ;  /* 0x02d83000030075a7 */ /* 0x0022a4000804017f */
[----:B--2---:R-:W-:Y:S05]  /*1b270*/  @!P2 NANOSLEEP.SYNCS 0x989680 ;  /* 0x009896800000a95d */ /* 0x004fea0003900000 */
[----:B------:R-:W2:Y:S02]  /*1b280*/  @!P2 SYNCS.PHASECHK.TRANS64 P2, [R3+URZ+0x2d830], R0 ;  /* 0x02d830000300a5a7 */ /* 0x000ea4000804007f */
[----:B--2---:R-:W-:Y:S05]  /*1b290*/  @!P2 BRA `(.L_x_516) ;  /* 0xfffffffc00f0a947 */ /* 0x004fea000383ffff */
[----:B------:R-:W-:Y:S05]  /*1b2a0*/  BRA `(.L_x_515) ;  /* 0xffffff28001c7947 */ /* 0x000fea000383ffff */
.L_x_520:
[----:B-1----:R1:W2:Y:S02]  /*1b2b0*/  SYNCS.PHASECHK.TRANS64.TRYWAIT P1, [R3+URZ+0x2d850], R0 ;  /* 0x02d85000030075a7 */ /* 0x0022a4000802017f */
[----:B--2---:R-:W-:Y:S05]  /*1b2c0*/  @!P1 NANOSLEEP.SYNCS 0x989680 ;  /* 0x009896800000995d */ /* 0x004fea0003900000 */
[----:B------:R-:W2:Y:S02]  /*1b2d0*/  @!P1 SYNCS.PHASECHK.TRANS64 P1, [R3+URZ+0x2d850], R0 ;  /* 0x02d85000030095a7 */ /* 0x000ea4000802007f */
[----:B--2---:R-:W-:Y:S05]  /*1b2e0*/  @!P1 BRA `(.L_x_520) ;  /* 0xfffffffc00f09947 */ /* 0x004fea000383ffff */
[----:B------:R-:W-:Y:S05]  /*1b2f0*/  BRA `(.L_x_517) ;  /* 0xffffff2c003c7947 */ /* 0x000fea000383ffff */
.L_x_527:
[----:B-1----:R1:W2:Y:S02]  /*1b300*/  SYNCS.PHASECHK.TRANS64.TRYWAIT P1, [R12+URZ+0x2d850], R7 ;  /* 0x02d850070c0075a7 */ /* 0x0022a4000802017f */
[----:B--2---:R-:W-:Y:S05]  /*1b310*/  @!P1 NANOSLEEP.SYNCS 0x989680 ;  /* 0x009896800000995d */ /* 0x004fea0003900000 */
[----:B------:R-:W2:Y:S02]  /*1b320*/  @!P1 SYNCS.PHASECHK.TRANS64 P1, [R12+URZ+0x2d850], R7 ;  /* 0x02d850070c0095a7 */ /* 0x000ea4000802007f */
[----:B--2---:R-:W-:Y:S05]  /*1b330*/  @!P1 BRA `(.L_x_527) ;  /* 0xfffffffc00f09947 */ /* 0x004fea000383ffff */
[----:B------:R-:W-:Y:S05]  /*1b340*/  BRA `(.L_x_526) ;  /* 0xffffff4c00187947 */ /* 0x000fea000383ffff */
.L_x_533:
[----:B------:R-:W-:Y:S02]  /*1b350*/  IMAD.MOV.U32 R13, RZ, RZ, R20 ;  /* 0x000000ffff0d7224 */ /* 0x000fe400078e0014 */
[----:B------:R-:W-:Y:S02]  /*1b360*/  IMAD.MOV.U32 R12, RZ, RZ, RZ ;  /* 0x000000ffff0c7224 */ /* 0x000fe400078e00ff */
[----:B------:R-:W-:Y:S02]  /*1b370*/  IMAD.MOV.U32 R11, RZ, RZ, 0x1c1f ;  /* 0x00001c1fff0b7424 */ /* 0x000fe400078e00ff */
[----:B------:R-:W-:-:S07]  /*1b380*/  IMAD.MOV.U32 R15, RZ, RZ, -0x1 ;  /* 0xffffffffff0f7424 */ /* 0x000fce00078e00ff */
[----:B-----5:R-:W-:Y:S05]  /*1b390*/  WARPSYNC.COLLECTIVE R15, `(.L_x_705) ;  /* 0x000000000f087348 */ /* 0x020fea0003c00000 */
[----:B------:R0:W1:Y:S02]  /*1b3a0*/  SHFL.IDX P6, R14, R13, R12, R11 ;  /* 0x0000000c0d0e7389 */ /* 0x00006400000c000b */
[----:B01---5:R-:W-:Y:S01]  /*1b3b0*/  ENDCOLLECTIVE ;  /* 0x000000000000791b */ /* 0x023fe20003800000 */
.L_x_705:
[----:B------:R-:W-:Y:S01]  /*1b3c0*/  IMAD.MOV.U32 R13, RZ, RZ, R0 ;  /* 0x000000ffff0d7224 */ /* 0x000fe200078e0000 */
[----:B------:R-:W-:-:S07]  /*1b3d0*/  MOV R3, R14 ;  /* 0x0000000e00037202 */ /* 0x000fce0000000f00 */
[----:B------:R-:W-:Y:S05]  /*1b3e0*/  WARPSYNC.COLLECTIVE R15, `(.L_x_706) ;  /* 0x000000000f087348 */ /* 0x000fea0003c00000 */
[----:B------:R0:W1:Y:S02]  /*1b3f0*/  SHFL.IDX P6, R14, R13, R12, R11 ;  /* 0x0000000c0d0e7389 */ /* 0x00006400000c000b */
[----:B01----:R-:W-:Y:S01]  /*1b400*/  ENDCOLLECTIVE ;  /* 0x000000000000791b */ /* 0x003fe20003800000 */
.L_x_706:
[----:B------:R-:W-:Y:S05]  /*1b410*/  BRA `(.L_x_707) ;  /* 0xffffff6400e87947 */ /* 0x000fea000383ffff */
.L_x_536:
[----:B------:R-:W-:Y:S01]  /*1b420*/  BSSY B1, `(.L_x_708) ;  /* 0x0000008000017945 */ /* 0x000fe20003800000 */
[----:B---3--:R-:W-:Y:S02]  /*1b430*/  IMAD.MOV.U32 R13, RZ, RZ, R20 ;  /* 0x000000ffff0d7224 */ /* 0x008fe400078e0014 */
[----:B------:R-:W-:Y:S02]  /*1b440*/  IMAD.MOV.U32 R12, RZ, RZ, 0x1 ;  /* 0x00000001ff0c7424 */ /* 0x000fe400078e00ff */
[----:B------:R-:W-:Y:S02]  /*1b450*/  IMAD.MOV.U32 R11, RZ, RZ, 0x1c1f ;  /* 0x00001c1fff0b7424 */ /* 0x000fe400078e00ff */
[----:B------:R-:W-:-:S07]  /*1b460*/  IMAD.MOV.U32 R15, RZ, RZ, -0x1 ;  /* 0xffffffffff0f7424 */ /* 0x000fce00078e00ff */
[----:B012--5:R-:W-:Y:S05]  /*1b470*/  WARPSYNC.COLLECTIVE R15, `(.L_x_709) ;  /* 0x000000000f087348 */ /* 0x027fea0003c00000 */
[----:B--2---:R2:W3:Y:S02]  /*1b480*/  SHFL.IDX P6, R14, R13, R12, R11 ;  /* 0x0000000c0d0e7389 */ /* 0x0044e400000c000b */
[----:B0123-5:R-:W-:Y:S01]  /*1b490*/  ENDCOLLECTIVE ;  /* 0x000000000000791b */ /* 0x02ffe20003800000 */
.L_x_709:
[----:B------:R-:W-:Y:S05]  /*1b4a0*/  BSYNC B1 ;  /* 0x0000000000017941 */ /* 0x000fea0003800000 */
.L_x_708:
[----:B------:R-:W-:Y:S01]  /*1b4b0*/  IMAD.MOV.U32 R13, RZ, RZ, R0 ;  /* 0x000000ffff0d7224 */ /* 0x000fe200078e0000 */
[----:B------:R-:W-:Y:S01]  /*1b4c0*/  MOV R3, R14 ;  /* 0x0000000e00037202 */ /* 0x000fe20000000f00 */
[----:B------:R-:W-:Y:S02]  /*1b4d0*/  IMAD.MOV.U32 R12, RZ, RZ, 0x1 ;  /* 0x00000001ff0c7424 */ /* 0x000fe400078e00ff */
[----:B------:R-:W-:Y:S02]  /*1b4e0*/  IMAD.MOV.U32 R11, RZ, RZ, 0x1c1f ;  /* 0x00001c1fff0b7424 */ /* 0x000fe400078e00ff */
[----:B------:R-:W-:-:S07]  /*1b4f0*/  IMAD.MOV.U32 R15, RZ, RZ, -0x1 ;  /* 0xffffffffff0f7424 */ /* 0x000fce00078e00ff */
[----:B------:R-:W-:Y:S05]  /*1b500*/  WARPSYNC.COLLECTIVE R15, `(.L_x_710) ;  /* 0x000000000f087348 */ /* 0x000fea0003c00000 */
[----:B------:R0:W1:Y:S02]  /*1b510*/  SHFL.IDX P6, R14, R13, R12, R11 ;  /* 0x0000000c0d0e7389 */ /* 0x00006400000c000b */
[----:B01----:R-:W-:Y:S01]  /*1b520*/  ENDCOLLECTIVE ;  /* 0x000000000000791b */ /* 0x003fe20003800000 */
.L_x_710:
[----:B------:R-:W-:Y:S05]  /*1b530*/  BRA `(.L_x_711) ;  /* 0xffffff6400f87947 */ /* 0x000fea000383ffff */
.L_x_538:
[----:B------:R-:W-:Y:S01]  /*1b540*/  IMAD.MOV.U32 R13, RZ, RZ, R26 ;  /* 0x000000ffff0d7224 */ /* 0x000fe200078e001a */
[----:B------:R-:W-:Y:S01]  /*1b550*/  MOV R12, RZ ;  /* 0x000000ff000c7202 */ /* 0x000fe20000000f00 */
[----:B------:R-:W-:Y:S02]  /*1b560*/  IMAD.MOV.U32 R11, RZ, RZ, 0x1c1f ;  /* 0x00001c1fff0b7424 */ /* 0x000fe400078e00ff */
[----:B------:R-:W-:-:S07]  /*1b570*/  IMAD.MOV.U32 R15, RZ, RZ, -0x1 ;  /* 0xffffffffff0f7424 */ /* 0x000fce00078e00ff */
[----:B------:R-:W-:Y:S05]  /*1b580*/  WARPSYNC.COLLECTIVE R15, `(.L_x_712) ;  /* 0x000000000f087348 */ /* 0x000fea0003c00000 */
[----:B------:R0:W1:Y:S02]  /*1b590*/  SHFL.IDX P6, R14, R13, R12, R11 ;  /* 0x0000000c0d0e7389 */ /* 0x00006400000c000b */
[----:B01----:R-:W-:Y:S01]  /*1b5a0*/  ENDCOLLECTIVE ;  /* 0x000000000000791b */ /* 0x003fe20003800000 */
.L_x_712:
[----:B------:R-:W-:Y:S02]  /*1b5b0*/  IMAD.MOV.U32 R13, RZ, RZ, R0 ;  /* 0x000000ffff0d7224 */ /* 0x000fe400078e0000 */
[----:B------:R-:W-:-:S07]  /*1b5c0*/  IMAD.MOV.U32 R3, RZ, RZ, R14 ;  /* 0x000000ffff037224 */ /* 0x000fce00078e000e */
[----:B------:R-:W-:Y:S05]  /*1b5d0*/  WARPSYNC.COLLECTIVE R15, `(.L_x_713) ;  /* 0x000000000f087348 */ /* 0x000fea0003c00000 */
[----:B------:R0:W1:Y:S02]  /*1b5e0*/  SHFL.IDX P6, R14, R13, R12, R11 ;  /* 0x0000000c0d0e7389 */ /* 0x00006400000c000b */
[----:B01----:R-:W-:Y:S01]  /*1b5f0*/  ENDCOLLECTIVE ;  /* 0x000000000000791b */ /* 0x003fe20003800000 */
.L_x_713:
[----:B------:R-:W-:Y:S05]  /*1b600*/  BRA `(.L_x_714) ;  /* 0xffffff6800c47947 */ /* 0x000fea000383ffff */
.L_x_541:
[----:B------:R-:W-:Y:S01]  /*1b610*/  BSSY B1, `(.L_x_715) ;  /* 0x0000008000017945 */ /* 0x000fe20003800000 */
[----:B---3--:R-:W-:Y:S01]  /*1b620*/  IMAD.MOV.U32 R13, RZ, RZ, R26 ;  /* 0x000000ffff0d7224 */ /* 0x008fe200078e001a */
[----:B------:R-:W-:Y:S01]  /*1b630*/  MOV R12, 0x1 ;  /* 0x00000001000c7802 */ /* 0x000fe20000000f00 */
[----:B------:R-:W-:Y:S02]  /*1b640*/  IMAD.MOV.U32 R11, RZ, RZ, 0x1c1f ;  /* 0x00001c1fff0b7424 */ /* 0x000fe400078e00ff */
[----:B------:R-:W-:-:S07]  /*1b650*/  IMAD.MOV.U32 R15, RZ, RZ, -0x1 ;  /* 0xffffffffff0f7424 */ /* 0x000fce00078e00ff */
[----:B012---:R-:W-:Y:S05]  /*1b660*/  WARPSYNC.COLLECTIVE R15, `(.L_x_716) ;  /* 0x000000000f087348 */ /* 0x007fea0003c00000 */
[----:B--2---:R2:W3:Y:S02]  /*1b670*/  SHFL.IDX P6, R14, R13, R12, R11 ;  /* 0x0000000c0d0e7389 */ /* 0x0044e400000c000b */
[----:B0123--:R-:W-:Y:S01]  /*1b680*/  ENDCOLLECTIVE ;  /* 0x000000000000791b */ /* 0x00ffe20003800000 */
.L_x_716:
[----:B------:R-:W-:Y:S05]  /*1b690*/  BSYNC B1 ;  /* 0x0000000000017941 */ /* 0x000fea0003800000 */
.L_x_715:
[----:B------:R-:W-:Y:S01]  /*1b6a0*/  IMAD.MOV.U32 R13, RZ, RZ, R0 ;  /* 0x000000ffff0d7224 */ /* 0x000fe200078e0000 */
[----:B------:R-:W-:Y:S01]  /*1b6b0*/  MOV R11, 0x1c1f ;  /* 0x00001c1f000b7802 */ /* 0x000fe20000000f00 */
[----:B------:R-:W-:Y:S02]  /*1b6c0*/  IMAD.MOV.U32 R12, RZ, RZ, 0x1 ;  /* 0x00000001ff0c7424 */ /* 0x000fe400078e00ff */
[----:B------:R-:W-:Y:S02]  /*1b6d0*/  IMAD.MOV.U32 R15, RZ, RZ, -0x1 ;  /* 0xffffffffff0f7424 */ /* 0x000fe400078e00ff */
[----:B------:R-:W-:-:S07]  /*1b6e0*/  IMAD.MOV.U32 R3, RZ, RZ, R14 ;  /* 0x000000ffff037224 */ /* 0x000fce00078e000e */
[----:B------:R-:W-:Y:S05]  /*1b6f0*/  WARPSYNC.COLLECTIVE R15, `(.L_x_717) ;  /* 0x000000000f087348 */ /* 0x000fea0003c00000 */
[----:B------:R0:W1:Y:S02]  /*1b700*/  SHFL.IDX P6, R14, R13, R12, R11 ;  /* 0x0000000c0d0e7389 */ /* 0x00006400000c000b */
[----:B01----:R-:W-:Y:S01]  /*1b710*/  ENDCOLLECTIVE ;  /* 0x000000000000791b */ /* 0x003fe20003800000 */
.L_x_717:
[----:B------:R-:W-:Y:S05]  /*1b720*/  BRA `(.L_x_718) ;  /* 0xffffff6c00c07947 */ /* 0x000fea000383ffff */
.L_x_545:
[----:B------:R-:W-:Y:S02]  /*1b730*/  IMAD.MOV.U32 R13, RZ, RZ, R4 ;  /* 0x000000ffff0d7224 */ /* 0x000fe400078e0004 */
[----:B------:R-:W-:Y:S02]  /*1b740*/  IMAD.MOV.U32 R12, RZ, RZ, RZ ;  /* 0x000000ffff0c7224 */ /* 0x000fe400078e00ff */
[----:B------:R-:W-:Y:S02]  /*1b750*/  IMAD.MOV.U32 R11, RZ, RZ, 0x1c1f ;  /* 0x00001c1fff0b7424 */ /* 0x000fe400078e00ff */
[----:B------:R-:W-:-:S07]  /*1b760*/  IMAD.MOV.U32 R15, RZ, RZ, -0x1 ;  /* 0xffffffffff0f7424 */ /* 0x000fce00078e00ff */
[----:B-1----:R-:W-:Y:S05]  /*1b770*/  WARPSYNC.COLLECTIVE R15, `(.L_x_719) ;  /* 0x000000000f087348 */ /* 0x002fea0003c00000 */
[----:B------:R0:W2:Y:S02]  /*1b780*/  SHFL.IDX P6, R14, R13, R12, R11 ;  /* 0x0000000c0d0e7389 */ /* 0x0000a400000c000b */
[----:B012---:R-:W-:Y:S01]  /*1b790*/  ENDCOLLECTIVE ;  /* 0x000000000000791b */ /* 0x007fe20003800000 */
.L_x_719:
[----:B------:R-:W-:Y:S01]  /*1b7a0*/  IMAD.MOV.U32 R13, RZ, RZ, R0 ;  /* 0x000000ffff0d7224 */ /* 0x000fe200078e0000 */
[----:B------:R-:W-:-:S07]  /*1b7b0*/  MOV R3, R14 ;  /* 0x0000000e00037202 */ /* 0x000fce0000000f00 */
[----:B------:R-:W-:Y:S05]  /*1b7c0*/  WARPSYNC.COLLECTIVE R15, `(.L_x_720) ;  /* 0x000000000f087348 */ /* 0x000fea0003c00000 */
[----:B------:R0:W1:Y:S02]  /*1b7d0*/  SHFL.IDX P6, R14, R13, R12, R11 ;  /* 0x0000000c0d0e7389 */ /* 0x00006400000c000b */
[----:B01----:R-:W-:Y:S01]  /*1b7e0*/  ENDCOLLECTIVE ;  /* 0x000000000000791b */ /* 0x003fe20003800000 */
.L_x_720:
[----:B------:R-:W-:Y:S05]  /*1b7f0*/  BRA `(.L_x_721) ;  /* 0xffffff7800fc7947 */ /* 0x000fea000383ffff */
.L_x_548:
[----:B------:R-:W-:Y:S01]  /*1b800*/  BSSY B1, `(.L_x_722) ;  /* 0x0000008000017945 */ /* 0x000fe20003800000 */
[----:B----4-:R-:W-:Y:S02]  /*1b810*/  IMAD.MOV.U32 R13, RZ, RZ, R4 ;  /* 0x000000ffff0d7224 */ /* 0x010fe400078e0004 */
[----:B------:R-:W-:Y:S02]  /*1b820*/  IMAD.MOV.U32 R12, RZ, RZ, 0x1 ;  /* 0x00000001ff0c7424 */ /* 0x000fe400078e00ff */
[----:B------:R-:W-:Y:S02]  /*1b830*/  IMAD.MOV.U32 R11, RZ, RZ, 0x1c1f ;  /* 0x00001c1fff0b7424 */ /* 0x000fe400078e00ff */
[----:B------:R-:W-:-:S07]  /*1b840*/  IMAD.MOV.U32 R15, RZ, RZ, -0x1 ;  /* 0xffffffffff0f7424 */ /* 0x000fce00078e00ff */
[----:B0123--:R-:W-:Y:S05]  /*1b850*/  WARPSYNC.COLLECTIVE R15, `(.L_x_723) ;  /* 0x000000000f087348 */ /* 0x00ffea0003c00000 */
[----:B---3--:R3:W4:Y:S02]  /*1b860*/  SHFL.IDX P6, R14, R13, R12, R11 ;  /* 0x0000000c0d0e7389 */ /* 0x00872400000c000b */
[----:B01234-:R-:W-:Y:S01]  /*1b870*/  ENDCOLLECTIVE ;  /* 0x000000000000791b */ /* 0x01ffe20003800000 */
.L_x_723:
[----:B------:R-:W-:Y:S05]  /*1b880*/  BSYNC B1 ;  /* 0x0000000000017941 */ /* 0x000fea0003800000 */
.L_x_722:
        /* <DEDUP_REMOVED lines=8> */
.L_x_724:
[----:B------:R-:W-:Y:S05]  /*1b910*/  BRA `(.L_x_725) ;  /* 0xffffff7c00107947 */ /* 0x000fea000383ffff */
.L_x_565:
[----:B------:R-:W0:Y:S01]  /*1b920*/  S2R R6, SR_TID.X ;  /* 0x0000000000067919 */ /* 0x000e220000002100 */
[----:B------:R-:W-:Y:S01]  /*1b930*/  BSSY B1, `(.L_x_726) ;  /* 0x000000a000017945 */ /* 0x000fe20003800000 */
[----:B------:R-:W-:Y:S02]  /*1b940*/  IMAD.MOV.U32 R12, RZ, RZ, RZ ;  /* 0x000000ffff0c7224 */ /* 0x000fe400078e00ff */
[----:B------:R-:W-:Y:S02]  /*1b950*/  IMAD.MOV.U32 R11, RZ, RZ, 0x1f ;  /* 0x0000001fff0b7424 */ /* 0x000fe400078e00ff */
[----:B------:R-:W-:Y:S01]  /*1b960*/  IMAD.MOV.U32 R15, RZ, RZ, -0x1 ;  /* 0xffffffffff0f7424 */ /* 0x000fe200078e00ff */
[----:B0-----:R-:W-:-:S04]  /*1b970*/  SHF.R.U32.HI R6, RZ, 0x5, R6 ;  /* 0x00000005ff067819 */ /* 0x001fc80000011606 */
[----:B------:R-:W-:-:S04]  /*1b980*/  LOP3.LUT R6, R6, 0x3, RZ, 0xc0, !PT ;  /* 0x0000000306067812 */ /* 0x000fc800078ec0ff */
[----:B------:R-:W-:-:S07]  /*1b990*/  MOV R13, R6 ;  /* 0x00000006000d7202 */ /* 0x000fce0000000f00 */
[----:B-1----:R-:W-:Y:S05]  /*1b9a0*/  WARPSYNC.COLLECTIVE R15, `(.L_x_727) ;  /* 0x000000000f087348 */ /* 0x002fea0003c00000 */
[----:B------:R0:W2:Y:S02]  /*1b9b0*/  SHFL.IDX P6, R14, R13, R12, R11 ;  /* 0x0000000c0d0e7389 */ /* 0x0000a400000c000b */
[----:B012---:R-:W-:Y:S01]  /*1b9c0*/  ENDCOLLECTIVE ;  /* 0x000000000000791b */ /* 0x007fe20003800000 */
.L_x_727:
[----:B------:R-:W-:Y:S05]  /*1b9d0*/  BSYNC B1 ;  /* 0x0000000000017941 */ /* 0x000fea0003800000 */
.L_x_726:
[----:B------:R-:W-:Y:S05]  /*1b9e0*/  BRA `(.L_x_728) ;  /* 0xffffff9000fc7947 */ /* 0x000fea000383ffff */
.L_x_567:
[----:B------:R-:W-:Y:S01]  /*1b9f0*/  BSSY B1, `(.L_x_729) ;  /* 0x0000006000017945 */ /* 0x000fe20003800000 */
[----:B------:R-:W-:-:S07]  /*1ba00*/  IMAD.MOV.U32 R15, RZ, RZ, -0x1 ;  /* 0xffffffffff0f7424 */ /* 0x000fce00078e00ff */
[----:B01----:R-:W-:Y:S05]  /*1ba10*/  WARPSYNC.COLLECTIVE R15, `(.L_x_730) ;  /* 0x000000000f0c7348 */ /* 0x003fea0003c00000 */
[----:B------:R-:W-:Y:S02]  /*1ba20*/  ELECT P6, UR62, PT ;  /* 0x00000000003e782f */ /* 0x000fe400038c0000 */
[----:B------:R-:W-:Y:S01]  /*1ba30*/  MOV R14, UR62 ;  /* 0x0000003e000e7c02 */ /* 0x000fe20008000f00 */
[----:B01----:R-:W-:Y:S10]  /*1ba40*/  ENDCOLLECTIVE ;  /* 0x000000000000791b */ /* 0x003ff40003800000 */
.L_x_730:
[----:B------:R-:W-:Y:S05]  /*1ba50*/  BSYNC B1 ;  /* 0x0000000000017941 */ /* 0x000fea0003800000 */
.L_x_729:
[----:B------:R-:W-:Y:S05]  /*1ba60*/  BRA `(.L_x_566) ;  /* 0xffffff9000f47947 */ /* 0x000fea000383ffff */
.L_x_569:
[----:B0-----:R0:W2:Y:S02]  /*1ba70*/  SYNCS.PHASECHK.TRANS64.TRYWAIT P0, [R16+URZ+0x2d820], R6 ;  /* 0x02d82006100075a7 */ /* 0x0010a4000800017f */
[----:B--2---:R-:W-:Y:S05]  /*1ba80*/  @!P0 NANOSLEEP.SYNCS 0x989680 ;  /* 0x009896800000895d */ /* 0x004fea0003900000 */
[----:B------:R-:W2:Y:S02]  /*1ba90*/  @!P0 SYNCS.PHASECHK.TRANS64 P0, [R16+URZ+0x2d820], R6 ;  /* 0x02d82006100085a7 */ /* 0x000ea4000800007f */
[----:B--2---:R-:W-:Y:S05]  /*1baa0*/  @!P0 BRA `(.L_x_569) ;  /* 0xfffffffc00f08947 */ /* 0x004fea000383ffff */
[----:B------:R-:W-:Y:S05]  /*1bab0*/  BRA `(.L_x_731) ;  /* 0xffffff9400047947 */ /* 0x000fea000383ffff */
.L_x_573:
[----:B-1----:R1:W2:Y:S02]  /*1bac0*/  SYNCS.PHASECHK.TRANS64.TRYWAIT P0, [R9+URZ+0x2d8a0], R11 ;  /* 0x02d8a00b090075a7 */ /* 0x0022a4000800017f */
[----:B--2---:R-:W-:Y:S05]  /*1bad0*/  @!P0 NANOSLEEP.SYNCS 0x989680 ;  /* 0x009896800000895d */ /* 0x004fea0003900000 */
[----:B------:R-:W2:Y:S02]  /*1bae0*/  @!P0 SYNCS.PHASECHK.TRANS64 P0, [R9+URZ+0x2d8a0], R11 ;  /* 0x02d8a00b090085a7 */ /* 0x000ea4000800007f */
[----:B--2---:R-:W-:Y:S05]  /*1baf0*/  @!P0 BRA `(.L_x_573) ;  /* 0xfffffffc00f08947 */ /* 0x004fea000383ffff */
[----:B------:R-:W-:Y:S05]  /*1bb00*/  BRA `(.L_x_732) ;  /* 0xffffff9400207947 */ /* 0x000fea000383ffff */
.L_x_580:
[----:B0-----:R0:W2:Y:S02]  /*1bb10*/  SYNCS.PHASECHK.TRANS64.TRYWAIT P0, [R9+URZ+0x2d8c0], R11 ;  /* 0x02d8c00b090075a7 */ /* 0x0010a4000800017f */
[----:B--2---:R-:W-:Y:S05]  /*1bb20*/  @!P0 NANOSLEEP.SYNCS 0x989680 ;  /* 0x009896800000895d */ /* 0x004fea0003900000 */
[----:B------:R-:W2:Y:S02]  /*1bb30*/  @!P0 SYNCS.PHASECHK.TRANS64 P0, [R9+URZ+0x2d8c0], R11 ;  /* 0x02d8c00b090085a7 */ /* 0x000ea4000800007f */
[----:B--2---:R-:W-:Y:S05]  /*1bb40*/  @!P0 BRA `(.L_x_580) ;  /* 0xfffffffc00f08947 */ /* 0x004fea000383ffff */
[----:B------:R-:W-:Y:S05]  /*1bb50*/  BRA `(.L_x_733) ;  /* 0xffffff98001c7947 */ /* 0x000fea000383ffff */
.L_x_589:
[----:B0-----:R0:W1:Y:S02]  /*1bb60*/  SYNCS.PHASECHK.TRANS64.TRYWAIT P2, [R9+URZ+0x2d8a0], R8 ;  /* 0x02d8a008090075a7 */ /* 0x001064000804017f */
[----:B-1----:R-:W-:Y:S05]  /*1bb70*/  @!P2 NANOSLEEP.SYNCS 0x989680 ;  /* 0x009896800000a95d */ /* 0x002fea0003900000 */
[----:B------:R-:W1:Y:S02]  /*1bb80*/  @!P2 SYNCS.PHASECHK.TRANS64 P2, [R9+URZ+0x2d8a0], R8 ;  /* 0x02d8a0080900a5a7 */ /* 0x000e64000804007f */
[----:B-1----:R-:W-:Y:S05]  /*1bb90*/  @!P2 BRA `(.L_x_589) ;  /* 0xfffffffc00f0a947 */ /* 0x002fea000383ffff */
[----:B------:R-:W-:Y:S05]  /*1bba0*/  BRA `(.L_x_734) ;  /* 0xffffff9c005c7947 */ /* 0x000fea000383ffff */
.L_x_596:
[----:B-1----:R1:W2:Y:S02]  /*1bbb0*/  SYNCS.PHASECHK.TRANS64.TRYWAIT P2, [R9+URZ+0x2d8c0], R8 ;  /* 0x02d8c008090075a7 */ /* 0x0022a4000804017f */
[----:B--2---:R-:W-:Y:S05]  /*1bbc0*/  @!P2 NANOSLEEP.SYNCS 0x989680 ;  /* 0x009896800000a95d */ /* 0x004fea0003900000 */
[----:B------:R-:W2:Y:S02]  /*1bbd0*/  @!P2 SYNCS.PHASECHK.TRANS64 P2, [R9+URZ+0x2d8c0], R8 ;  /* 0x02d8c0080900a5a7 */ /* 0x000ea4000804007f */
[----:B--2---:R-:W-:Y:S05]  /*1bbe0*/  @!P2 BRA `(.L_x_596) ;  /* 0xfffffffc00f0a947 */ /* 0x004fea000383ffff */
[----:B------:R-:W-:Y:S05]  /*1bbf0*/  BRA `(.L_x_735) ;  /* 0xffffffa000547947 */ /* 0x000fea000383ffff */
.L_x_613:
[----:B------:R-:W0:Y:S01]  /*1bc00*/  S2R R20, SR_TID.X ;  /* 0x0000000000147919 */ /* 0x000e220000002100 */
[----:B------:R-:W-:Y:S01]  /*1bc10*/  BSSY B0, `(.L_x_736) ;  /* 0x000000a000007945 */ /* 0x000fe20003800000 */
[----:B------:R-:W-:Y:S02]  /*1bc20*/  IMAD.MOV.U32 R12, RZ, RZ, RZ ;  /* 0x000000ffff0c7224 */ /* 0x000fe400078e00ff */
[----:B------:R-:W-:Y:S01]  /*1bc30*/  IMAD.MOV.U32 R15, RZ, RZ, -0x1 ;  /* 0xffffffffff0f7424 */ /* 0x000fe200078e00ff */
[----:B0-----:R-:W-:-:S04]  /*1bc40*/  SHF.R.U32.HI R11, RZ, 0x5, R20 ;  /* 0x00000005ff0b7819 */ /* 0x001fc80000011614 */
[----:B------:R-:W-:-:S04]  /*1bc50*/  LOP3.LUT R11, R11, 0x3, RZ, 0xc0, !PT ;  /* 0x000000030b0b7812 */ /* 0x000fc800078ec0ff */
[----:B------:R-:W-:Y:S01]  /*1bc60*/  MOV R13, R11 ;  /* 0x0000000b000d7202 */ /* 0x000fe20000000f00 */
[----:B------:R-:W-:-:S07]  /*1bc70*/  IMAD.MOV.U32 R11, RZ, RZ, 0x1f ;  /* 0x0000001fff0b7424 */ /* 0x000fce00078e00ff */
[----:B-----5:R-:W-:Y:S05]  /*1bc80*/  WARPSYNC.COLLECTIVE R15, `(.L_x_737) ;  /* 0x000000000f087348 */ /* 0x020fea0003c00000 */
[----:B------:R0:W1:Y:S02]  /*1bc90*/  SHFL.IDX P6, R14, R13, R12, R11 ;  /* 0x0000000c0d0e7389 */ /* 0x00006400000c000b */
[----:B01---5:R-:W-:Y:S01]  /*1bca0*/  ENDCOLLECTIVE ;  /* 0x000000000000791b */ /* 0x023fe20003800000 */
.L_x_737:
[----:B------:R-:W-:Y:S05]  /*1bcb0*/  BSYNC B0 ;  /* 0x0000000000007941 */ /* 0x000fea0003800000 */
.L_x_736:
[----:B------:R-:W-:Y:S05]  /*1bcc0*/  BRA `(.L_x_738) ;  /* 0xffffffb000147947 */ /* 0x000fea000383ffff */
.L_x_616:
[----:B0-----:R0:W1:Y:S02]  /*1bcd0*/  SYNCS.PHASECHK.TRANS64.TRYWAIT P0, [R0+URZ+0x2d840], R5 ;  /* 0x02d84005000075a7 */ /* 0x001064000800017f */
[----:B-1----:R-:W-:Y:S05]  /*1bce0*/  @!P0 NANOSLEEP.SYNCS 0x989680 ;  /* 0x009896800000895d */ /* 0x002fea0003900000 */
[----:B------:R-:W1:Y:S02]  /*1bcf0*/  @!P0 SYNCS.PHASECHK.TRANS64 P0, [R0+URZ+0x2d840], R5 ;  /* 0x02d84005000085a7 */ /* 0x000e64000800007f */
[----:B-1----:R-:W-:Y:S05]  /*1bd00*/  @!P0 BRA `(.L_x_616) ;  /* 0xfffffffc00f08947 */ /* 0x002fea000383ffff */
[----:B------:R-:W-:Y:S05]  /*1bd10*/  BRA `(.L_x_739) ;  /* 0xffffffb000687947 */ /* 0x000fea000383ffff */
.L_x_617:
[----:B------:R-:W-:Y:S01]  /*1bd20*/  BSSY B0, `(.L_x_740) ;  /* 0x0000008000007945 */ /* 0x000fe20003800000 */
[----:B------:R-:W-:Y:S01]  /*1bd30*/  IMAD.MOV.U32 R13, RZ, RZ, R7 ;  /* 0x000000ffff0d7224 */ /* 0x000fe200078e0007 */
[----:B------:R-:W-:Y:S01]  /*1bd40*/  MOV R12, RZ ;  /* 0x000000ff000c7202 */ /* 0x000fe20000000f00 */
[----:B------:R-:W-:Y:S02]  /*1bd50*/  IMAD.MOV.U32 R11, RZ, RZ, 0x1c1f ;  /* 0x00001c1fff0b7424 */ /* 0x000fe400078e00ff */
[----:B------:R-:W-:-:S07]  /*1bd60*/  IMAD.MOV.U32 R15, RZ, RZ, -0x1 ;  /* 0xffffffffff0f7424 */ /* 0x000fce00078e00ff */
[----:B------:R-:W-:Y:S05]  /*1bd70*/  WARPSYNC.COLLECTIVE R15, `(.L_x_741) ;  /* 0x000000000f087348 */ /* 0x000fea0003c00000 */
[----:B------:R0:W1:Y:S02]  /*1bd80*/  SHFL.IDX P6, R14, R13, R12, R11 ;  /* 0x0000000c0d0e7389 */ /* 0x00006400000c000b */
[----:B01----:R-:W-:Y:S01]  /*1bd90*/  ENDCOLLECTIVE ;  /* 0x000000000000791b */ /* 0x003fe20003800000 */
.L_x_741:
[----:B------:R-:W-:Y:S05]  /*1bda0*/  BSYNC B0 ;  /* 0x0000000000007941 */ /* 0x000fea0003800000 */
.L_x_740:
        /* <DEDUP_REMOVED lines=8> */
.L_x_742:
[----:B------:R-:W-:Y:S02]  /*1be30*/  IMAD.MOV.U32 R13, RZ, RZ, R7 ;  /* 0x000000ffff0d7224 */ /* 0x000fe400078e0007 */
[----:B------:R-:W-:Y:S02]  /*1be40*/  IMAD.MOV.U32 R12, RZ, RZ, 0x1 ;  /* 0x00000001ff0c7424 */ /* 0x000fe400078e00ff */
[----:B------:R-:W-:-:S07]  /*1be50*/  IMAD.MOV.U32 R4, RZ, RZ, R14 ;  /* 0x000000ffff047224 */ /* 0x000fce00078e000e */
[----:B------:R-:W-:Y:S05]  /*1be60*/  WARPSYNC.COLLECTIVE R15, `(.L_x_743) ;  /* 0x000000000f087348 */ /* 0x000fea0003c00000 */
[----:B------:R0:W1:Y:S02]  /*1be70*/  SHFL.IDX P6, R14, R13, R12, R11 ;  /* 0x0000000c0d0e7389 */ /* 0x00006400000c000b */
[----:B01----:R-:W-:Y:S01]  /*1be80*/  ENDCOLLECTIVE ;  /* 0x000000000000791b */ /* 0x003fe20003800000 */
.L_x_743:
[----:B------:R-:W-:-:S05]  /*1be90*/  @P0 LEA R5, P1, R9, R4, 0x1 ;  /* 0x0000000409050211 */ /* 0x000fca00078208ff */
[----:B------:R-:W-:Y:S01]  /*1bea0*/  @P0 IMAD.X R4, RZ, RZ, R6, P1 ;  /* 0x000000ffff040224 */ /* 0x000fe200008e0606 */
[----:B------:R-:W-:Y:S02]  /*1beb0*/  @P0 LEA R6, R8, R16, 0x1 ;  /* 0x0000001008060211 */ /* 0x000fe400078e08ff */
[----:B------:R-:W-:Y:S02]  /*1bec0*/  ISETP.GE.AND P1, PT, R3, 0x21, PT ;  /* 0x000000210300780c */ /* 0x000fe40003f26270 */
        /* <DEDUP_REMOVED lines=14> */
.L_x_744:
[----:B------:R-:W-:Y:S02]  /*1bfb0*/  IMAD.MOV.U32 R13, RZ, RZ, R7 ;  /* 0x000000ffff0d7224 */ /* 0x000fe400078e0007 */
[----:B------:R-:W-:Y:S01]  /*1bfc0*/  IMAD.MOV.U32 R12, RZ, RZ, 0x2 ;  /* 0x00000002ff0c7424 */ /* 0x000fe200078e00ff */
[----:B------:R-:W-:-:S07]  /*1bfd0*/  MOV R4, R14 ;  /* 0x0000000e00047202 */ /* 0x000fce0000000f00 */
[----:B------:R-:W-:Y:S05]  /*1bfe0*/  WARPSYNC.COLLECTIVE R15, `(.L_x_745) ;  /* 0x000000000f087348 */ /* 0x000fea0003c00000 */
[----:B------:R0:W1:Y:S02]  /*1bff0*/  SHFL.IDX P6, R14, R13, R12, R11 ;  /* 0x0000000c0d0e7389 */ /* 0x00006400000c000b */
[----:B01----:R-:W-:Y:S01]  /*1c000*/  ENDCOLLECTIVE ;  /* 0x000000000000791b */ /* 0x003fe20003800000 */
.L_x_745:
[----:B------:R-:W-:-:S05]  /*1c010*/  @P1 LEA R5, P0, R9, R4, 0x1 ;  /* 0x0000000409051211 */ /* 0x000fca00078008ff */
[----:B------:R-:W-:Y:S02]  /*1c020*/  @P1 IMAD.X R4, RZ, RZ, R6, P0 ;  /* 0x000000ffff041224 */ /* 0x000fe400000e0606 */
[----:B------:R-:W-:-:S03]  /*1c030*/  @P1 IMAD R6, R8, 0x2, R16 ;  /* 0x0000000208061824 */ /* 0x000fc600078e0210 */
        /* <DEDUP_REMOVED lines=10> */
[----:B------:R-:W-:Y:S02]  /*1c0e0*/  ISETP.GE.AND P1, PT, R3, 0x41, PT ;  /* 0x000000410300780c */ /* 0x000fe40003f26270 */
[----:B0-----:R-:W-:-:S11]  /*1c0f0*/  MOV R6, R14 ;  /* 0x0000000e00067202 */ /* 0x001fd60000000f00 */
[----:B------:R-:W-:Y:S05]  /*1c100*/  WARPSYNC.COLLECTIVE R15, `(.L_x_746) ;  /* 0x000000000f087348 */ /* 0x000fea0003c00000 */
[----:B------:R0:W1:Y:S02]  /*1c110*/  SHFL.IDX P6, R14, R13, R12, R11 ;  /* 0x0000000c0d0e7389 */ /* 0x00006400000c000b */
[----:B01----:R-:W-:Y:S01]  /*1c120*/  ENDCOLLECTIVE ;  /* 0x000000000000791b */ /* 0x003fe20003800000 */
.L_x_746:
[----:B------:R-:W-:Y:S01]  /*1c130*/  MOV R13, R7 ;  /* 0x00000007000d7202 */ /* 0x000fe20000000f00 */
[----:B------:R-:W-:Y:S02]  /*1c140*/  IMAD.MOV.U32 R12, RZ, RZ, 0x3 ;  /* 0x00000003ff0c7424 */ /* 0x000fe400078e00ff */
[----:B------:R-:W-:-:S07]  /*1c150*/  IMAD.MOV.U32 R4, RZ, RZ, R14 ;  /* 0x000000ffff047224 */ /* 0x000fce00078e000e */
[----:B------:R-:W-:Y:S05]  /*1c160*/  WARPSYNC.COLLECTIVE R15, `(.L_x_747) ;  /* 0x000000000f087348 */ /* 0x000fea0003c00000 */
[----:B------:R0:W1:Y:S02]  /*1c170*/  SHFL.IDX P6, R14, R13, R12, R11 ;  /* 0x0000000c0d0e7389 */ /* 0x00006400000c000b */
[----:B01----:R-:W-:Y:S01]  /*1c180*/  ENDCOLLECTIVE ;  /* 0x000000000000791b */ /* 0x003fe20003800000 */
.L_x_747:
[----:B------:R-:W-:-:S05]  /*1c190*/  @P1 LEA R5, P0, R9, R4, 0x1 ;  /* 0x0000000409051211 */ /* 0x000fca00078008ff */
[----:B------:R-:W-:Y:S02]  /*1c1a0*/  @P1 IMAD.X R4, RZ, RZ, R6, P0 ;  /* 0x000000ffff041224 */ /* 0x000fe400000e0606 */
[----:B------:R-:W-:-:S03]  /*1c1b0*/  @P1 IMAD R6, R8, 0x2, R16 ;  /* 0x0000000208061824 */ /* 0x000fc600078e0210 */
        /* <DEDUP_REMOVED lines=8> */
.L_x_748:
        /* <DEDUP_REMOVED lines=8> */
.L_x_622:
[----:B------:R-:W-:Y:S01]  /*1c2c0*/  MOV R13, R4 ;  /* 0x00000004000d7202 */ /* 0x000fe20000000f00 */
[----:B------:R-:W-:Y:S02]  /*1c2d0*/  IMAD.MOV.U32 R12, RZ, RZ, RZ ;  /* 0x000000ffff0c7224 */ /* 0x000fe400078e00ff */
[----:B------:R-:W-:Y:S02]  /*1c2e0*/  IMAD.MOV.U32 R11, RZ, RZ, 0x1c1f ;  /* 0x00001c1fff0b7424 */ /* 0x000fe400078e00ff */
[----:B------:R-:W-:Y:S02]  /*1c2f0*/  IMAD.MOV.U32 R15, RZ, RZ, -0x1 ;  /* 0xffffffffff0f7424 */ /* 0x000fe400078e00ff */
[----:B-----5:R-:W-:Y:S02]  /*1c300*/  IMAD R0, R21, R9, RZ ;  /* 0x0000000915007224 */ /* 0x020fe400078e02ff */
[----:B------:R-:W-:-:S07]  /*1c310*/  IMAD R25, R25, 0xc0, R20 ;  /* 0x000000c019197824 */ /* 0x000fce00078e0214 */
[----:B------:R-:W-:Y:S05]  /*1c320*/  WARPSYNC.COLLECTIVE R15, `(.L_x_750) ;  /* 0x000000000f087348 */ /* 0x000fea0003c00000 */
[----:B------:R0:W1:Y:S02]  /*1c330*/  SHFL.IDX P6, R14, R13, R12, R11 ;  /* 0x0000000c0d0e7389 */ /* 0x00006400000c000b */
[----:B01----:R-:W-:Y:S01]  /*1c340*/  ENDCOLLECTIVE ;  /* 0x000000000000791b */ /* 0x003fe20003800000 */
.L_x_750:
[C---:B------:R-:W-:Y:S01]  /*1c350*/  VIADD R9, R25.reuse, 0x20 ;  /* 0x0000002019097836 */ /* 0x040fe20000000000 */
[----:B------:R-:W-:Y:S02]  /*1c360*/  ISETP.GE.AND P3, PT, R25, R0, PT ;  /* 0x000000001900720c */ /* 0x000fe40003f66270 */
[----:B------:R-:W-:Y:S01]  /*1c370*/  MOV R13, R5 ;  /* 0x00000005000d7202 */ /* 0x000fe20000000f00 */
[----:B------:R-:W-:-:S10]  /*1c380*/  IMAD.MOV.U32 R2, RZ, RZ, R14 ;  /* 0x000000ffff027224 */ /* 0x000fd400078e000e */
[----:B------:R-:W-:Y:S05]  /*1c390*/  WARPSYNC.COLLECTIVE R15, `(.L_x_751) ;  /* 0x000000000f087348 */ /* 0x000fea0003c00000 */
[----:B------:R0:W1:Y:S02]  /*1c3a0*/  SHFL.IDX P6, R14, R13, R12, R11 ;  /* 0x0000000c0d0e7389 */ /* 0x00006400000c000b */
[----:B01----:R-:W-:Y:S01]  /*1c3b0*/  ENDCOLLECTIVE ;  /* 0x000000000000791b */ /* 0x003fe20003800000 */
.L_x_751:
[----:B------:R-:W-:Y:S01]  /*1c3c0*/  IMAD.MOV.U32 R13, RZ, RZ, R4 ;  /* 0x000000ffff0d7224 */ /* 0x000fe200078e0004 */
[----:B------:R-:W-:Y:S01]  /*1c3d0*/  MOV R12, 0x1 ;  /* 0x00000001000c7802 */ /* 0x000fe20000000f00 */
[----:B------:R-:W-:-:S07]  /*1c3e0*/  IMAD.MOV.U32 R3, RZ, RZ, R14 ;  /* 0x000000ffff037224 */ /* 0x000fce00078e000e */
[----:B------:R-:W-:Y:S05]  /*1c3f0*/  WARPSYNC.COLLECTIVE R15, `(.L_x_752) ;  /* 0x000000000f087348 */ /* 0x000fea0003c00000 */
[----:B------:R0:W1:Y:S02]  /*1c400*/  SHFL.IDX P6, R14, R13, R12, R11 ;  /* 0x0000000c0d0e7389 */ /* 0x00006400000c000b */
[----:B01----:R-:W-:Y:S01]  /*1c410*/  ENDCOLLECTIVE ;  /* 0x000000000000791b */ /* 0x003fe20003800000 */
.L_x_752:
[----:B------:R-:W-:-:S05]  /*1c420*/  @!P3 LEA R3, P4, R10, R3, 0x1 ;  /* 0x000000030a03b211 */ /* 0x000fca00078808ff */
[----:B------:R-:W-:-:S05]  /*1c430*/  @!P3 IMAD.X R2, RZ, RZ, R2, P4 ;  /* 0x000000ffff02b224 */ /* 0x000fca00020e0602 */
[----:B------:R-:W-:Y:S01]  /*1c440*/  @!P3 LOP3.LUT R3, R3, R2, RZ, 0x3c, !PT ;  /* 0x000000020303b212 */ /* 0x000fe200078e3cff */
[----:B------:R-:W-:-:S03]  /*1c450*/  IMAD.MOV.U32 R13, RZ, RZ, R5 ;  /* 0x000000ffff0d7224 */ /* 0x000fc600078e0005 */
[----:B------:R-:W-:-:S04]  /*1c460*/  @!P3 LOP3.LUT R2, R3, R2, RZ, 0x3c, !PT ;  /* 0x000000020302b212 */ /* 0x000fc800078e3cff */
[----:B------:R-:W-:-:S05]  /*1c470*/  @!P3 LOP3.LUT R3, R3, R2, RZ, 0x3c, !PT ;  /* 0x000000020303b212 */ /* 0x000fca00078e3cff */
[----:B------:R-:W-:Y:S01]  /*1c480*/  @!PT LDS RZ, [RZ] ;  /* 0x00000000fffff984 */ /* 0x000fe20000000800 */
[----:B------:R-:W-:Y:S01]  /*1c490*/  @!PT LDS RZ, [RZ] ;  /* 0x00000000fffff984 */ /* 0x000fe20000000800 */
[----:B------:R-:W-:Y:S01]  /*1c4a0*/  @!PT LDS RZ, [RZ] ;  /* 0x00000000fffff984 */ /* 0x000fe20000000800 */
[----:B------:R-:W-:Y:S04]  /*1c4b0*/  @!P3 LDGSTS.E.BYPASS.LTC128B.128 [R8+0xc400], desc[UR42][R2.64], !P0 ;  /* 0x0c4000000208bfae */ /* 0x000fe8000c101d6a */
[----:B------:R-:W-:Y:S04]  /*1c4c0*/  @!P3 LDGSTS.E.BYPASS.LTC128B.128 [R8+0xf400], desc[UR42][R2.64+0x40], !P1 ;  /* 0x0f4000400208bfae */ /* 0x000fe8000c901d6a */
[----:B------:R0:W-:Y:S01]  /*1c4d0*/  @!P3 LDGSTS.E.BYPASS.LTC128B.128 [R8+0x12400], desc[UR42][R2.64+0x80], !P2 ;  /* 0x124000800208bfae */ /* 0x0001e2000d101d6a */
[----:B------:R-:W-:Y:S01]  /*1c4e0*/  ISETP.GE.AND P3, PT, R9, R0, PT ;  /* 0x000000000900720c */ /* 0x000fe20003f66270 */
[----:B0-----:R-:W-:-:S12]  /*1c4f0*/  IMAD.MOV.U32 R2, RZ, RZ, R14 ;  /* 0x000000ffff027224 */ /* 0x001fd800078e000e */
[----:B------:R-:W-:Y:S05]  /*1c500*/  WARPSYNC.COLLECTIVE R15, `(.L_x_753) ;  /* 0x000000000f087348 */ /* 0x000fea0003c00000 */
[----:B------:R0:W1:Y:S02]  /*1c510*/  SHFL.IDX P6, R14, R13, R12, R11 ;  /* 0x0000000c0d0e7389 */ /* 0x00006400000c000b */
[----:B01----:R-:W-:Y:S01]  /*1c520*/  ENDCOLLECTIVE ;  /* 0x000000000000791b */ /* 0x003fe20003800000 */
.L_x_753:
[----:B------:R-:W-:Y:S02]  /*1c530*/  IMAD.MOV.U32 R13, RZ, RZ, R4 ;  /* 0x000000ffff0d7224 */ /* 0x000fe400078e0004 */
[----:B------:R-:W-:Y:S02]  /*1c540*/  IMAD.MOV.U32 R12, RZ, RZ, 0x2 ;  /* 0x00000002ff0c7424 */ /* 0x000fe400078e00ff */
[----:B------:R-:W-:-:S07]  /*1c550*/  IMAD.MOV.U32 R3, RZ, RZ, R14 ;  /* 0x000000ffff037224 */ /* 0x000fce00078e000e */
[----:B------:R-:W-:Y:S05]  /*1c560*/  WARPSYNC.COLLECTIVE R15, `(.L_x_754) ;  /* 0x000000000f087348 */ /* 0x000fea0003c00000 */
[----:B------:R0:W1:Y:S02]  /*1c570*/  SHFL.IDX P6, R14, R13, R12, R11 ;  /* 0x0000000c0d0e7389 */ /* 0x00006400000c000b */
[----:B01----:R-:W-:Y:S01]  /*1c580*/  ENDCOLLECTIVE ;  /* 0x000000000000791b */ /* 0x003fe20003800000 */
.L_x_754:
        /* <DEDUP_REMOVED lines=11> */
[----:B------:R0:W-:Y:S02]  /*1c640*/  @!P3 LDGSTS.E.BYPASS.LTC128B.128 [R8+0x12c00], desc[UR42][R2.64+0x80], !P2 ;  /* 0x12c000800208bfae */ /* 0x0001e4000d101d6a */
[----:B0-----:R-:W-:-:S04]  /*1c650*/  IADD3 R2, R25, 0x40, RZ ;  /* 0x0000004019027810 */ /* 0x001fc80007ffe0ff */
[----:B------:R-:W-:Y:S01]  /*1c660*/  ISETP.GE.AND P3, PT, R2, R0, PT ;  /* 0x000000000200720c */ /* 0x000fe20003f66270 */
[----:B------:R-:W-:-:S12]  /*1c670*/  IMAD.MOV.U32 R2, RZ, RZ, R14 ;  /* 0x000000ffff027224 */ /* 0x000fd800078e000e */
[----:B------:R-:W-:Y:S05]  /*1c680*/  WARPSYNC.COLLECTIVE R15, `(.L_x_755) ;  /* 0x000000000f087348 */ /* 0x000fea0003c00000 */
[----:B------:R0:W1:Y:S02]  /*1c690*/  SHFL.IDX P6, R14, R13, R12, R11 ;  /* 0x0000000c0d0e7389 */ /* 0x00006400000c000b */
[----:B01----:R-:W-:Y:S01]  /*1c6a0*/  ENDCOLLECTIVE ;  /* 0x000000000000791b */ /* 0x003fe20003800000 */
.L_x_755:
[----:B------:R-:W-:Y:S02]  /*1c6b0*/  IMAD.MOV.U32 R13, RZ, RZ, R4 ;  /* 0x000000ffff0d7224 */ /* 0x000fe400078e0004 */
[----:B------:R-:W-:Y:S01]  /*1c6c0*/  IMAD.MOV.U32 R12, RZ, RZ, 0x3 ;  /* 0x00000003ff0c7424 */ /* 0x000fe200078e00ff */
[----:B------:R-:W-:-:S07]  /*1c6d0*/  MOV R3, R14 ;  /* 0x0000000e00037202 */ /* 0x000fce0000000f00 */
[----:B------:R-:W-:Y:S05]  /*1c6e0*/  WARPSYNC.COLLECTIVE R15, `(.L_x_756) ;  /* 0x000000000f087348 */ /* 0x000fea0003c00000 */
[----:B------:R0:W1:Y:S02]  /*1c6f0*/  SHFL.IDX P6, R14, R13, R12, R11 ;  /* 0x0000000c0d0e7389 */ /* 0x00006400000c000b */
[----:B01----:R-:W-:Y:S01]  /*1c700*/  ENDCOLLECTIVE ;  /* 0x000000000000791b */ /* 0x003fe20003800000 */
.L_x_756:
[----:B------:R-:W-:-:S05]  /*1c710*/  @!P3 LEA R3, P4, R10, R3, 0x1 ;  /* 0x000000030a03b211 */ /* 0x000fca00078808ff */
[----:B------:R-:W-:-:S05]  /*1c720*/  @!P3 IMAD.X R2, RZ, RZ, R2, P4 ;  /* 0x000000ffff02b224 */ /* 0x000fca00020e0602 */
[-C--:B------:R-:W-:Y:S02]  /*1c730*/  @!P3 LOP3.LUT R3, R3, R2.reuse, RZ, 0x3c, !PT ;  /* 0x000000020303b212 */ /* 0x080fe400078e3cff */
[----:B------:R-:W-:Y:S02]  /*1c740*/  MOV R13, R5 ;  /* 0x00000005000d7202 */ /* 0x000fe40000000f00 */
[----:B------:R-:W-:-:S04]  /*1c750*/  @!P3 LOP3.LUT R2, R3, R2, RZ, 0x3c, !PT ;  /* 0x000000020302b212 */ /* 0x000fc800078e3cff */
[----:B------:R-:W-:Y:S01]  /*1c760*/  @!P3 LOP3.LUT R3, R3, R2, RZ, 0x3c, !PT ;  /* 0x000000020303b212 */ /* 0x000fe200078e3cff */
[----:B------:R-:W-:-:S04]  /*1c770*/  IMAD.MOV.U32 R4, RZ, RZ, R14 ;  /* 0x000000ffff047224 */ /* 0x000fc800078e000e */
[----:B------:R-:W-:Y:S01]  /*1c780*/  @!PT LDS RZ, [RZ] ;  /* 0x00000000fffff984 */ /* 0x000fe20000000800 */
[----:B------:R-:W-:Y:S01]  /*1c790*/  @!PT LDS RZ, [RZ] ;  /* 0x00000000fffff984 */ /* 0x000fe20000000800 */
[----:B------:R-:W-:Y:S01]  /*1c7a0*/  @!PT LDS RZ, [RZ] ;  /* 0x00000000fffff984 */ /* 0x000fe20000000800 */
[----:B------:R0:W-:Y:S03]  /*1c7b0*/  @!P3 LDGSTS.E.BYPASS.LTC128B.128 [R8+0xd400], desc[UR42][R2.64], !P0 ;  /* 0x0d4000000208bfae */ /* 0x0001e6000c101d6a */
[----:B0-----:R-:W-:Y:S05]  /*1c7c0*/  WARPSYNC.COLLECTIVE R15, `(.L_x_757) ;  /* 0x000000000f087348 */ /* 0x001fea0003c00000 */
[----:B------:R1:W2:Y:S02]  /*1c7d0*/  SHFL.IDX P6, R14, R13, R12, R11 ;  /* 0x0000000c0d0e7389 */ /* 0x0002a400000c000b */
[----:B012---:R-:W-:Y:S01]  /*1c7e0*/  ENDCOLLECTIVE ;  /* 0x000000000000791b */ /* 0x007fe20003800000 */
.L_x_757:
[----:B------:R-:W-:Y:S01]  /*1c7f0*/  @!PT LDS RZ, [RZ] ;  /* 0x00000000fffff984 */ /* 0x000fe20000000800 */
[----:B------:R-:W-:Y:S01]  /*1c800*/  @!PT LDS RZ, [RZ] ;  /* 0x00000000fffff984 */ /* 0x000fe20000000800 */
[----:B------:R-:W-:Y:S01]  /*1c810*/  @!PT LDS RZ, [RZ] ;  /* 0x00000000fffff984 */ /* 0x000fe20000000800 */
[----:B------:R-:W-:Y:S04]  /*1c820*/  @!P3 LDGSTS.E.BYPASS.LTC128B.128 [R8+0x10400], desc[UR42][R2.64+0x40], !P1 ;  /* 0x104000400208bfae */ /* 0x000fe8000c901d6a */
[----:B------:R0:W-:Y:S01]  /*1c830*/  @!P3 LDGSTS.E.BYPASS.LTC128B.128 [R8+0x13400], desc[UR42][R2.64+0x80], !P2 ;  /* 0x134000800208bfae */ /* 0x0001e2000d101d6a */
[----:B------:R-:W-:Y:S01]  /*1c840*/  MOV R13, R6 ;  /* 0x00000006000d7202 */ /* 0x000fe20000000f00 */
[----:B------:R-:W-:Y:S02]  /*1c850*/  IMAD.MOV.U32 R12, RZ, RZ, RZ ;  /* 0x000000ffff0c7224 */ /* 0x000fe400078e00ff */
[----:B0-----:R-:W-:Y:S02]  /*1c860*/  VIADD R2, R25, 0x60 ;  /* 0x0000006019027836 */ /* 0x001fe40000000000 */
[----:B------:R-:W-:-:S03]  /*1c870*/  IMAD.MOV.U32 R5, RZ, RZ, R14 ;  /* 0x000000ffff057224 */ /* 0x000fc600078e000e */
[----:B------:R-:W-:-:S13]  /*1c880*/  ISETP.GE.AND P3, PT, R2, R0, PT ;  /* 0x000000000200720c */ /* 0x000fda0003f66270 */
[----:B------:R-:W-:Y:S05]  /*1c890*/  WARPSYNC.COLLECTIVE R15, `(.L_x_758) ;  /* 0x000000000f087348 */ /* 0x000fea0003c00000 */
[----:B------:R0:W1:Y:S02]  /*1c8a0*/  SHFL.IDX P6, R14, R13, R12, R11 ;  /* 0x0000000c0d0e7389 */ /* 0x00006400000c000b */
[----:B01----:R-:W-:Y:S01]  /*1c8b0*/  ENDCOLLECTIVE ;  /* 0x000000000000791b */ /* 0x003fe20003800000 */
.L_x_758:
[----:B------:R-:W-:Y:S01]  /*1c8c0*/  @!P3 LEA R2, P4, R10, R5, 0x1 ;  /* 0x000000050a02b211 */ /* 0x000fe200078808ff */
[----:B------:R-:W-:-:S04]  /*1c8d0*/  IMAD.MOV.U32 R13, RZ, RZ, R7 ;  /* 0x000000ffff0d7224 */ /* 0x000fc800078e0007 */
[----:B------:R-:W-:-:S05]  /*1c8e0*/  @!P3 IMAD.X R3, RZ, RZ, R4, P4 ;  /* 0x000000ffff03b224 */ /* 0x000fca00020e0604 */
[----:B------:R-:W-:Y:S01]  /*1c8f0*/  @!PT LDS RZ, [RZ] ;  /* 0x00000000fffff984 */ /* 0x000fe20000000800 */
[----:B------:R-:W-:Y:S01]  /*1c900*/  @!PT LDS RZ, [RZ] ;  /* 0x00000000fffff984 */ /* 0x000fe20000000800 */
[----:B------:R-:W-:Y:S01]  /*1c910*/  @!PT LDS RZ, [RZ] ;  /* 0x00000000fffff984 */ /* 0x000fe20000000800 */
[----:B------:R-:W-:Y:S04]  /*1c920*/  @!P3 LDGSTS.E.BYPASS.LTC128B.128 [R8+0xdc00], desc[UR42][R2.64], !P0 ;  /* 0x0dc000000208bfae */ /* 0x000fe8000c101d6a */
[----:B------:R-:W-:Y:S04]  /*1c930*/  @!P3 LDGSTS.E.BYPASS.LTC128B.128 [R8+0x10c00], desc[UR42][R2.64+0x40], !P1 ;  /* 0x10c000400208bfae */ /* 0x000fe8000c901d6a */
[----:B------:R0:W-:Y:S02]  /*1c940*/  @!P3 LDGSTS.E.BYPASS.LTC128B.128 [R8+0x13c00], desc[UR42][R2.64+0x80], !P2 ;  /* 0x13c000800208bfae */ /* 0x0001e4000d101d6a */
[----:B0-----:R-:W-:-:S05]  /*1c950*/  VIADD R2, R25, 0x80 ;  /* 0x0000008019027836 */ /* 0x001fca0000000000 */
[----:B------:R-:W-:Y:S01]  /*1c960*/  ISETP.GE.AND P3, PT, R2, R0, PT ;  /* 0x000000000200720c */ /* 0x000fe20003f66270 */
[----:B------:R-:W-:-:S12]  /*1c970*/  IMAD.MOV.U32 R2, RZ, RZ, R14 ;  /* 0x000000ffff027224 */ /* 0x000fd800078e000e */
[----:B------:R-:W-:Y:S05]  /*1c980*/  WARPSYNC.COLLECTIVE R15, `(.L_x_759) ;  /* 0x000000000f087348 */ /* 0x000fea0003c00000 */
[----:B------:R0:W1:Y:S02]  /*1c990*/  SHFL.IDX P6, R14, R13, R12, R11 ;  /* 0x0000000c0d0e7389 */ /* 0x00006400000c000b */
[----:B01----:R-:W-:Y:S01]  /*1c9a0*/  ENDCOLLECTIVE ;  /* 0x000000000000791b */ /* 0x003fe20003800000 */
.L_x_759:
[----:B------:R-:W-:Y:S02]  /*1c9b0*/  IMAD.MOV.U32 R13, RZ, RZ, R6 ;  /* 0x000000ffff0d7224 */ /* 0x000fe400078e0006 */
[----:B------:R-:W-:Y:S02]  /*1c9c0*/  IMAD.MOV.U32 R12, RZ, RZ, 0x1 ;  /* 0x00000001ff0c7424 */ /* 0x000fe400078e00ff */
[----:B------:R-:W-:-:S07]  /*1c9d0*/  IMAD.MOV.U32 R3, RZ, RZ, R14 ;  /* 0x000000ffff037224 */ /* 0x000fce00078e000e */
[----:B------:R-:W-:Y:S05]  /*1c9e0*/  WARPSYNC.COLLECTIVE R15, `(.L_x_760) ;  /* 0x000000000f087348 */ /* 0x000fea0003c00000 */
[----:B------:R0:W1:Y:S02]  /*1c9f0*/  SHFL.IDX P6, R14, R13, R12, R11 ;  /* 0x0000000c0d0e7389 */ /* 0x00006400000c000b */
[----:B01----:R-:W-:Y:S01]  /*1ca00*/  ENDCOLLECTIVE ;  /* 0x000000000000791b */ /* 0x003fe20003800000 */
.L_x_760:
[----:B------:R-:W-:-:S04]  /*1ca10*/  @!P3 LEA R3, P4, R10, R3, 0x1 ;  /* 0x000000030a03b211 */ /* 0x000fc800078808ff */
[----:B------:R-:W-:-:S04]  /*1ca20*/  @!P3 IADD3.X R2, RZ, R2, RZ, P4, !PT ;  /* 0x00000002ff02b210 */ /* 0x000fc800027fe4ff */
[----:B------:R-:W-:Y:S01]  /*1ca30*/  @!P3 LOP3.LUT R3, R3, R2, RZ, 0x3c, !PT ;  /* 0x000000020303b212 */ /* 0x000fe200078e3cff */
[----:B------:R-:W-:-:S03]  /*1ca40*/  IMAD.MOV.U32 R13, RZ, RZ, R7 ;  /* 0x000000ffff0d7224 */ /* 0x000fc600078e0007 */
        /* <DEDUP_REMOVED lines=10> */
.L_x_761:
[----:B------:R-:W-:Y:S01]  /*1caf0*/  @!PT LDS RZ, [RZ] ;  /* 0x00000000fffff984 */ /* 0x000fe20000000800 */
[----:B------:R-:W-:Y:S01]  /*1cb00*/  @!PT LDS RZ, [RZ] ;  /* 0x00000000fffff984 */ /* 0x000fe20000000800 */
[----:B------:R-:W-:Y:S01]  /*1cb10*/  @!PT LDS RZ, [RZ] ;  /* 0x00000000fffff984 */ /* 0x000fe20000000800 */
[----:B------:R-:W-:Y:S04]  /*1cb20*/  @!P3 LDGSTS.E.BYPASS.LTC128B.128 [R8+0x11400], desc[UR42][R2.64+0x40], !P1 ;  /* 0x114000400208bfae */ /* 0x000fe8000c901d6a */
[----:B------:R0:W-:Y:S02]  /*1cb30*/  @!P3 LDGSTS.E.BYPASS.LTC128B.128 [R8+0x14400], desc[UR42][R2.64+0x80], !P2 ;  /* 0x144000800208bfae */ /* 0x0001e4000d101d6a */
[----:B0-----:R-:W-:Y:S01]  /*1cb40*/  MOV R2, R14 ;  /* 0x0000000e00027202 */ /* 0x001fe20000000f00 */
[----:B------:R-:W-:Y:S06]  /*1cb50*/  BRA `(.L_x_762) ;  /* 0xffffffb400347947 */ /* 0x000fec000383ffff */
.L_x_625:
[----:B-1----:R1:W2:Y:S02]  /*1cb60*/  SYNCS.PHASECHK.TRANS64.TRYWAIT P0, [R16+URZ+0x2d820], R0 ;  /* 0x02d82000100075a7 */ /* 0x0022a4000800017f */
[----:B--2---:R-:W-:Y:S05]  /*1cb70*/  @!P0 NANOSLEEP.SYNCS 0x989680 ;  /* 0x009896800000895d */ /* 0x004fea0003900000 */
[----:B------:R-:W2:Y:S02]  /*1cb80*/  @!P0 SYNCS.PHASECHK.TRANS64 P0, [R16+URZ+0x2d820], R0 ;  /* 0x02d82000100085a7 */ /* 0x000ea4000800007f */
[----:B--2---:R-:W-:Y:S05]  /*1cb90*/  @!P0 BRA `(.L_x_625) ;  /* 0xfffffffc00f08947 */ /* 0x004fea000383ffff */
[----:B------:R-:W-:Y:S05]  /*1cba0*/  BRA `(.L_x_763) ;  /* 0xffffffb400987947 */ /* 0x000fea000383ffff */
.L_x_630:
[----:B0-----:R0:W1:Y:S02]  /*1cbb0*/  SYNCS.PHASECHK.TRANS64.TRYWAIT P0, [R5+URZ+0x2d840], R0 ;  /* 0x02d84000050075a7 */ /* 0x001064000800017f */
[----:B-1----:R-:W-:Y:S05]  /*1cbc0*/  @!P0 NANOSLEEP.SYNCS 0x989680 ;  /* 0x009896800000895d */ /* 0x002fea0003900000 */
[----:B------:R-:W1:Y:S02]  /*1cbd0*/  @!P0 SYNCS.PHASECHK.TRANS64 P0, [R5+URZ+0x2d840], R0 ;  /* 0x02d84000050085a7 */ /* 0x000e64000800007f */
[----:B-1----:R-:W-:Y:S05]  /*1cbe0*/  @!P0 BRA `(.L_x_630) ;  /* 0xfffffffc00f08947 */ /* 0x002fea000383ffff */
[----:B------:R-:W-:Y:S05]  /*1cbf0*/  BRA `(.L_x_764) ;  /* 0xffffffb8008c7947 */ /* 0x000fea000383ffff */
.L_x_631:
        /* <DEDUP_REMOVED lines=8> */
.L_x_766:
[----:B------:R-:W-:Y:S05]  /*1cc80*/  BSYNC B1 ;  /* 0x0000000000017941 */ /* 0x000fea0003800000 */
.L_x_765:
[----:B------:R-:W0:Y:S01]  /*1cc90*/  S2R R21, SR_TID.X ;  /* 0x0000000000157919 */ /* 0x000e220000002100 */
[----:B------:R-:W-:Y:S01]  /*1cca0*/  IMAD.MOV.U32 R13, RZ, RZ, R6 ;  /* 0x000000ffff0d7224 */ /* 0x000fe200078e0006 */
[----:B------:R-:W-:Y:S01]  /*1ccb0*/  MOV R15, 0xffffffff ;  /* 0xffffffff000f7802 */ /* 0x000fe20000000f00 */
[----:B------:R-:W-:Y:S01]  /*1ccc0*/  IMAD.MOV.U32 R12, RZ, RZ, RZ ;  /* 0x000000ffff0c7224 */ /* 0x000fe200078e00ff */
[----:B------:R-:W-:Y:S01]  /*1ccd0*/  MOV R3, R14 ;  /* 0x0000000e00037202 */ /* 0x000fe20000000f00 */
[----:B------:R-:W-:Y:S01]  /*1cce0*/  IMAD.MOV.U32 R11, RZ, RZ, 0x1c1f ;  /* 0x00001c1fff0b7424 */ /* 0x000fe200078e00ff */
[----:B------:R-:W-:Y:S01]  /*1ccf0*/  LOP3.LUT R19, R19, 0xffffffdf, RZ, 0xc0, !PT ;  /* 0xffffffdf13137812 */ /* 0x000fe200078ec0ff */
[----:B------:R-:W-:-:S07]  /*1cd00*/  IMAD R4, R4, 0x2, R16 ;  /* 0x0000000204047824 */ /* 0x000fce00078e0210 */
[----:B0-----:R-:W-:Y:S05]  /*1cd10*/  WARPSYNC.COLLECTIVE R15, `(.L_x_767) ;  /* 0x000000000f087348 */ /* 0x001fea0003c00000 */
[----:B------:R1:W2:Y:S02]  /*1cd20*/  SHFL.IDX P6, R14, R13, R12, R11 ;  /* 0x0000000c0d0e7389 */ /* 0x0002a400000c000b */
[----:B012---:R-:W-:Y:S01]  /*1cd30*/  ENDCOLLECTIVE ;  /* 0x000000000000791b */ /* 0x007fe20003800000 */
.L_x_767:
[----:B------:R-:W-:-:S04]  /*1cd40*/  @P1 LOP3.LUT R19, R19, 0x20, RZ, 0xfc, !PT ;  /* 0x0000002013131812 */ /* 0x000fc800078efcff */
[----:B------:R-:W-:Y:S02]  /*1cd50*/  LOP3.LUT P1, RZ, R19, 0x4, RZ, 0xc0, !PT ;  /* 0x0000000413ff7812 */ /* 0x000fe4000782c0ff */
[----:B------:R-:W-:Y:S01]  /*1cd60*/  MOV R13, R7 ;  /* 0x00000007000d7202 */ /* 0x000fe20000000f00 */
[----:B------:R-:W-:Y:S02]  /*1cd70*/  IMAD.MOV.U32 R12, RZ, RZ, 0x1 ;  /* 0x00000001ff0c7424 */ /* 0x000fe400078e00ff */
[----:B------:R-:W-:Y:S02]  /*1cd80*/  IMAD.SHL.U32 R21, R21, 0x8, RZ ;  /* 0x0000000815157824 */ /* 0x000fe400078e00ff */
[----:B------:R-:W-:-:S07]  /*1cd90*/  IMAD.MOV.U32 R2, RZ, RZ, R14 ;  /* 0x000000ffff027224 */ /* 0x000fce00078e000e */
[----:B------:R-:W-:Y:S05]  /*1cda0*/  WARPSYNC.COLLECTIVE R15, `(.L_x_768) ;  /* 0x000000000f087348 */ /* 0x000fea0003c00000 */
[----:B------:R0:W1:Y:S02]  /*1cdb0*/  SHFL.IDX P6, R14, R13, R12, R11 ;  /* 0x0000000c0d0e7389 */ /* 0x00006400000c000b */
[----:B01----:R-:W-:Y:S01]  /*1cdc0*/  ENDCOLLECTIVE ;  /* 0x000000000000791b */ /* 0x003fe20003800000 */
.L_x_768:
[----:B------:R-:W-:-:S05]  /*1cdd0*/  LOP3.LUT R21, R21, 0x18, RZ, 0xc0, !PT ;  /* 0x0000001815157812 */ /* 0x000fca00078ec0ff */
[----:B------:R-:W-:-:S05]  /*1cde0*/  IMAD.SHL.U32 R0, R21, 0x2, RZ ;  /* 0x0000000215007824 */ /* 0x000fca00078e00ff */
[----:B------:R-:W-:Y:S01]  /*1cdf0*/  IADD3 R2, P0, R2, R0, RZ ;  /* 0x0000000002027210 */ /* 0x000fe20007f1e0ff */
[----:B------:R-:W-:-:S04]  /*1ce00*/  IMAD.MOV.U32 R13, RZ, RZ, R6 ;  /* 0x000000ffff0d7224 */ /* 0x000fc800078e0006 */
[----:B------:R-:W-:-:S05]  /*1ce10*/  IMAD.X R3, RZ, RZ, R3, P0 ;  /* 0x000000ffff037224 */ /* 0x000fca00000e0603 */
        /* <DEDUP_REMOVED lines=10> */
.L_x_769:
[----:B------:R-:W-:Y:S02]  /*1cec0*/  IMAD.MOV.U32 R13, RZ, RZ, R7 ;  /* 0x000000ffff0d7224 */ /* 0x000fe400078e0007 */
[----:B------:R-:W-:Y:S02]  /*1ced0*/  IMAD.MOV.U32 R12, RZ, RZ, 0x2 ;  /* 0x00000002ff0c7424 */ /* 0x000fe400078e00ff */
[----:B------:R-:W-:-:S07]  /*1cee0*/  IMAD.MOV.U32 R2, RZ, RZ, R14 ;  /* 0x000000ffff027224 */ /* 0x000fce00078e000e */
[----:B------:R-:W-:Y:S05]  /*1cef0*/  WARPSYNC.COLLECTIVE R15, `(.L_x_770) ;  /* 0x000000000f087348 */ /* 0x000fea0003c00000 */
[----:B------:R0:W1:Y:S02]  /*1cf00*/  SHFL.IDX P6, R14, R13, R12, R11 ;  /* 0x0000000c0d0e7389 */ /* 0x00006400000c000b */
[----:B01----:R-:W-:Y:S01]  /*1cf10*/  ENDCOLLECTIVE ;  /* 0x000000000000791b */ /* 0x003fe20003800000 */
.L_x_770:
[----:B------:R-:W-:-:S04]  /*1cf20*/  IADD3 R2, P0, R2, R0, RZ ;  /* 0x0000000002027210 */ /* 0x000fc80007f1e0ff */
[----:B------:R-:W-:-:S05]  /*1cf30*/  IADD3.X R3, RZ, R3, RZ, P0, !PT ;  /* 0x00000003ff037210 */ /* 0x000fca00007fe4ff */
        /* <DEDUP_REMOVED lines=11> */
.L_x_771:
[----:B------:R-:W-:Y:S02]  /*1cff0*/  IMAD.MOV.U32 R13, RZ, RZ, R7 ;  /* 0x000000ffff0d7224 */ /* 0x000fe400078e0007 */
[----:B------:R-:W-:Y:S01]  /*1d000*/  IMAD.MOV.U32 R12, RZ, RZ, 0x3 ;  /* 0x00000003ff0c7424 */ /* 0x000fe200078e00ff */
[----:B------:R-:W-:-:S07]  /*1d010*/  MOV R2, R14 ;  /* 0x0000000e00027202 */ /* 0x000fce0000000f00 */
[----:B------:R-:W-:Y:S05]  /*1d020*/  WARPSYNC.COLLECTIVE R15, `(.L_x_772) ;  /* 0x000000000f087348 */ /* 0x000fea0003c00000 */
[----:B------:R0:W1:Y:S02]  /*1d030*/  SHFL.IDX P6, R14, R13, R12, R11 ;  /* 0x0000000c0d0e7389 */ /* 0x00006400000c000b */
[----:B01----:R-:W-:Y:S01]  /*1d040*/  ENDCOLLECTIVE ;  /* 0x000000000000791b */ /* 0x003fe20003800000 */
.L_x_772:
[----:B------:R-:W-:-:S05]  /*1d050*/  IADD3 R2, P0, R2, R0, RZ ;  /* 0x0000000002027210 */ /* 0x000fca0007f1e0ff */
[----:B------:R-:W-:-:S05]  /*1d060*/  IMAD.X R3, RZ, RZ, R21, P0 ;  /* 0x000000ffff037224 */ /* 0x000fca00000e0615 */
[----:B------:R-:W-:Y:S01]  /*1d070*/  @!PT LDS RZ, [RZ] ;  /* 0x00000000fffff984 */ /* 0x000fe20000000800 */
[----:B------:R-:W-:Y:S01]  /*1d080*/  @!PT LDS RZ, [RZ] ;  /* 0x00000000fffff984 */ /* 0x000fe20000000800 */
[----:B------:R-:W-:Y:S01]  /*1d090*/  @!PT LDS RZ, [RZ] ;  /* 0x00000000fffff984 */ /* 0x000fe20000000800 */
[----:B------:R0:W-:Y:S01]  /*1d0a0*/  LDGSTS.E.BYPASS.LTC128B.128 [R4+0x16400], desc[UR42][R2.64], !P1 ;  /* 0x1640000002047fae */ /* 0x0001e2000c901d6a */
[----:B------:R-:W-:Y:S02]  /*1d0b0*/  LOP3.LUT P1, RZ, R19, 0x20, RZ, 0xc0, !PT ;  /* 0x0000002013ff7812 */ /* 0x000fe4000782c0ff */
[----:B------:R-:W-:Y:S01]  /*1d0c0*/  MOV R13, R6 ;  /* 0x00000006000d7202 */ /* 0x000fe20000000f00 */
[----:B------:R0:W-:Y:S04]  /*1d0d0*/  LDGSTS.E.BYPASS.LTC128B.128 [R4+0x18400], desc[UR42][R2.64+0x40], !P5 ;  /* 0x1840004002047fae */ /* 0x0001e8000e901d6a */
[----:B------:R0:W-:Y:S01]  /*1d0e0*/  LDGSTS.E.BYPASS.LTC128B.128 [R4+0x1a400], desc[UR42][R2.64+0x80], !P4 ;  /* 0x1a40008002047fae */ /* 0x0001e2000e101d6a */
[----:B------:R-:W-:-:S07]  /*1d0f0*/  IMAD.MOV.U32 R21, RZ, RZ, R14 ;  /* 0x000000ffff157224 */ /* 0x000fce00078e000e */
[----:B0-----:R-:W-:Y:S05]  /*1d100*/  WARPSYNC.COLLECTIVE R15, `(.L_x_773) ;  /* 0x000000000f087348 */ /* 0x001fea0003c00000 */
[----:B------:R1:W2:Y:S02]  /*1d110*/  SHFL.IDX P6, R14, R13, R12, R11 ;  /* 0x0000000c0d0e7389 */ /* 0x0002a400000c000b */
[----:B012---:R-:W-:Y:S01]  /*1d120*/  ENDCOLLECTIVE ;  /* 0x000000000000791b */ /* 0x007fe20003800000 */
.L_x_773:
[----:B------:R-:W-:Y:S01]  /*1d130*/  IMAD.MOV.U32 R2, RZ, RZ, R14 ;  /* 0x000000ffff027224 */ /* 0x000fe200078e000e */
[----:B------:R-:W-:Y:S06]  /*1d140*/  BRA `(.L_x_774) ;  /* 0xffffffb8000c7947 */ /* 0x000fec000383ffff */
.L_x_636:
[----:B-1----:R1:W2:Y:S02]  /*1d150*/  SYNCS.PHASECHK.TRANS64.TRYWAIT P0, [R5+URZ+0x2d860], R2 ;  /* 0x02d86002050075a7 */ /* 0x0022a4000800017f */
[----:B--2---:R-:W-:Y:S05]  /*1d160*/  @!P0 NANOSLEEP.SYNCS 0x989680 ;  /* 0x009896800000895d */ /* 0x004fea0003900000 */
[----:B------:R-:W2:Y:S02]  /*1d170*/  @!P0 SYNCS.PHASECHK.TRANS64 P0, [R5+URZ+0x2d860], R2 ;  /* 0x02d86002050085a7 */ /* 0x000ea4000800007f */
[----:B--2---:R-:W-:Y:S05]  /*1d180*/  @!P0 BRA `(.L_x_636) ;  /* 0xfffffffc00f08947 */ /* 0x004fea000383ffff */
[----:B------:R-:W-:Y:S05]  /*1d190*/  BRA `(.L_x_775) ;  /* 0xffffffb800707947 */ /* 0x000fea000383ffff */
.L_x_637:
[----:B------:R-:W-:Y:S01]  /*1d1a0*/  BSSY B1, `(.L_x_776) ;  /* 0x0000008000017945 */ /* 0x000fe20003800000 */
[----:B------:R-:W-:Y:S01]  /*1d1b0*/  IMAD.MOV.U32 R13, RZ, RZ, R22 ;  /* 0x000000ffff0d7224 */ /* 0x000fe200078e0016 */
[----:B------:R-:W-:Y:S01]  /*1d1c0*/  MOV R15, 0xffffffff ;  /* 0xffffffff000f7802 */ /* 0x000fe20000000f00 */
[----:B------:R-:W-:Y:S02]  /*1d1d0*/  IMAD.MOV.U32 R12, RZ, RZ, RZ ;  /* 0x000000ffff0c7224 */ /* 0x000fe400078e00ff */
[----:B------:R-:W-:-:S07]  /*1d1e0*/  IMAD.MOV.U32 R11, RZ, RZ, 0x1c1f ;  /* 0x00001c1fff0b7424 */ /* 0x000fce00078e00ff */
[----:B-1----:R-:W-:Y:S05]  /*1d1f0*/  WARPSYNC.COLLECTIVE R15, `(.L_x_777) ;  /* 0x000000000f087348 */ /* 0x002fea0003c00000 */
[----:B------:R0:W2:Y:S02]  /*1d200*/  SHFL.IDX P6, R14, R13, R12, R11 ;  /* 0x0000000c0d0e7389 */ /* 0x0000a400000c000b */
[----:B012---:R-:W-:Y:S01]  /*1d210*/  ENDCOLLECTIVE ;  /* 0x000000000000791b */ /* 0x007fe20003800000 */
.L_x_777:
[----:B------:R-:W-:Y:S05]  /*1d220*/  BSYNC B1 ;  /* 0x0000000000017941 */ /* 0x000fea0003800000 */
.L_x_776:
[----:B------:R-:W-:Y:S01]  /*1d230*/  IMAD.MOV.U32 R13, RZ, RZ, R18 ;  /* 0x000000ffff0d7224 */ /* 0x000fe200078e0012 */
[----:B------:R-:W-:Y:S01]  /*1d240*/  MOV R15, 0xffffffff ;  /* 0xffffffff000f7802 */ /* 0x000fe20000000f00 */
[----:B------:R-:W-:Y:S02]  /*1d250*/  IMAD.MOV.U32 R12, RZ, RZ, RZ ;  /* 0x000000ffff0c7224 */ /* 0x000fe400078e00ff */
[----:B------:R-:W-:Y:S02]  /*1d260*/  IMAD.MOV.U32 R11, RZ, RZ, 0x1c1f ;  /* 0x00001c1fff0b7424 */ /* 0x000fe400078e00ff */
[----:B------:R-:W-:Y:S02]  /*1d270*/  IMAD.MOV.U32 R3, RZ, RZ, R14 ;  /* 0x000000ffff037224 */ /* 0x000fe400078e000e */
[----:B------:R-:W-:-:S07]  /*1d280*/  IMAD R4, R4, 0x2, R16 ;  /* 0x0000000204047824 */ /* 0x000fce00078e0210 */
[----:B------:R-:W-:Y:S05]  /*1d290*/  WARPSYNC.COLLECTIVE R15, `(.L_x_778) ;  /* 0x000000000f087348 */ /* 0x000fea0003c00000 */
[----:B------:R0:W1:Y:S02]  /*1d2a0*/  SHFL.IDX P6, R14, R13, R12, R11 ;  /* 0x0000000c0d0e7389 */ /* 0x00006400000c000b */
[----:B01----:R-:W-:Y:S01]  /*1d2b0*/  ENDCOLLECTIVE ;  /* 0x000000000000791b */ /* 0x003fe20003800000 */
.L_x_778:
[----:B------:R-:W-:Y:S01]  /*1d2c0*/  IMAD.MOV.U32 R13, RZ, RZ, R22 ;  /* 0x000000ffff0d7224 */ /* 0x000fe200078e0016 */
[----:B------:R-:W-:Y:S01]  /*1d2d0*/  MOV R12, 0x1 ;  /* 0x00000001000c7802 */ /* 0x000fe20000000f00 */
[----:B------:R-:W-:-:S07]  /*1d2e0*/  IMAD.MOV.U32 R2, RZ, RZ, R14 ;  /* 0x000000ffff027224 */ /* 0x000fce00078e000e */
[----:B------:R-:W-:Y:S05]  /*1d2f0*/  WARPSYNC.COLLECTIVE R15, `(.L_x_779) ;  /* 0x000000000f087348 */ /* 0x000fea0003c00000 */
[----:B------:R0:W1:Y:S02]  /*1d300*/  SHFL.IDX P6, R14, R13, R12, R11 ;  /* 0x0000000c0d0e7389 */ /* 0x00006400000c000b */
[----:B01----:R-:W-:Y:S01]  /*1d310*/  ENDCOLLECTIVE ;  /* 0x000000000000791b */ /* 0x003fe20003800000 */
.L_x_779:
        /* <DEDUP_REMOVED lines=16> */
.L_x_780:
[----:B------:R-:W-:Y:S01]  /*1d420*/  MOV R13, R22 ;  /* 0x00000016000d7202 */ /* 0x000fe20000000f00 */
[----:B------:R-:W-:Y:S02]  /*1d430*/  IMAD.MOV.U32 R12, RZ, RZ, 0x2 ;  /* 0x00000002ff0c7424 */ /* 0x000fe400078e00ff */
[----:B------:R-:W-:-:S07]  /*1d440*/  IMAD.MOV.U32 R2, RZ, RZ, R14 ;  /* 0x000000ffff027224 */ /* 0x000fce00078e000e */
[----:B------:R-:W-:Y:S05]  /*1d450*/  WARPSYNC.COLLECTIVE R15, `(.L_x_781) ;  /* 0x000000000f087348 */ /* 0x000fea0003c00000 */
[----:B------:R0:W1:Y:S02]  /*1d460*/  SHFL.IDX P6, R14, R13, R12, R11 ;  /* 0x0000000c0d0e7389 */ /* 0x00006400000c000b */
[----:B01----:R-:W-:Y:S01]  /*1d470*/  ENDCOLLECTIVE ;  /* 0x000000000000791b */ /* 0x003fe20003800000 */
.L_x_781:
        /* <DEDUP_REMOVED lines=16> */
.L_x_782:
[----:B------:R-:W-:Y:S02]  /*1d580*/  IMAD.MOV.U32 R13, RZ, RZ, R22 ;  /* 0x000000ffff0d7224 */ /* 0x000fe400078e0016 */
[----:B------:R-:W-:Y:S02]  /*1d590*/  IMAD.MOV.U32 R12, RZ, RZ, 0x3 ;  /* 0x00000003ff0c7424 */ /* 0x000fe400078e00ff */
[----:B------:R-:W-:-:S07]  /*1d5a0*/  IMAD.MOV.U32 R2, RZ, RZ, R14 ;  /* 0x000000ffff027224 */ /* 0x000fce00078e000e */
[----:B------:R-:W-:Y:S05]  /*1d5b0*/  WARPSYNC.COLLECTIVE R15, `(.L_x_783) ;  /* 0x000000000f087348 */ /* 0x000fea0003c00000 */
[----:B------:R0:W1:Y:S02]  /*1d5c0*/  SHFL.IDX P6, R14, R13, R12, R11 ;  /* 0x0000000c0d0e7389 */ /* 0x00006400000c000b */
[----:B01----:R-:W-:Y:S01]  /*1d5d0*/  ENDCOLLECTIVE ;  /* 0x000000000000791b */ /* 0x003fe20003800000 */
.L_x_783:
[----:B------:R-:W-:-:S04]  /*1d5e0*/  IADD3 R2, P0, R2, R0, RZ ;  /* 0x0000000002027210 */ /* 0x000fc80007f1e0ff */
[----:B------:R-:W-:Y:S02]  /*1d5f0*/  IADD3.X R3, RZ, R3, RZ, P0, !PT ;  /* 0x00000003ff037210 */ /* 0x000fe400007fe4ff */
        /* <DEDUP_REMOVED lines=11> */
.L_x_784:
[----:B------:R-:W-:Y:S01]  /*1d6b0*/  @!PT LDS RZ, [RZ] ;  /* 0x00000000fffff984 */ /* 0x000fe20000000800 */
[----:B------:R-:W-:Y:S01]  /*1d6c0*/  @!PT LDS RZ, [RZ] ;  /* 0x00000000fffff984 */ /* 0x000fe20000000800 */
[----:B------:R-:W-:Y:S01]  /*1d6d0*/  @!PT LDS RZ, [RZ] ;  /* 0x00000000fffff984 */ /* 0x000fe20000000800 */
[----:B------:R-:W-:Y:S01]  /*1d6e0*/  LDGSTS.E.BYPASS.LTC128B.128 [R4+0x3400], desc[UR42][R2.64+0x40], !P0 ;  /* 0x0340004002047fae */ /* 0x000fe2000c101d6a */
[----:B------:R-:W-:-:S13]  /*1d6f0*/  ISETP.LT.OR P0, PT, R6, 0x41, P1 ;  /* 0x000000410600780c */ /* 0x000fda0000f01670 */
[----:B------:R0:W-:Y:S02]  /*1d700*/  LDGSTS.E.BYPASS.LTC128B.128 [R4+0x5400], desc[UR42][R2.64+0x80], !P0 ;  /* 0x0540008002047fae */ /* 0x0001e4000c101d6a */
[----:B0-----:R-:W-:Y:S01]  /*1d710*/  MOV R2, R14 ;  /* 0x0000000e00027202 */ /* 0x001fe20000000f00 */
[----:B------:R-:W-:Y:S06]  /*1d720*/  BRA `(.L_x_785) ;  /* 0xffffffb400c47947 */ /* 0x000fec000383ffff */
.L_x_645:
[----:B-1----:R1:W2:Y:S02]  /*1d730*/  SYNCS.PHASECHK.TRANS64.TRYWAIT P0, [R0+URZ+0x2d860], R3 ;  /* 0x02d86003000075a7 */ /* 0x0022a4000800017f */
[----:B--2---:R-:W-:Y:S05]  /*1d740*/  @!P0 NANOSLEEP.SYNCS 0x989680 ;  /* 0x009896800000895d */ /* 0x004fea0003900000 */
[----:B------:R-:W2:Y:S02]  /*1d750*/  @!P0 SYNCS.PHASECHK.TRANS64 P0, [R0+URZ+0x2d860], R3 ;  /* 0x02d86003000085a7 */ /* 0x000ea4000800007f */
[----:B--2---:R-:W-:Y:S05]  /*1d760*/  @!P0 BRA `(.L_x_645) ;  /* 0xfffffffc00f08947 */ /* 0x004fea000383ffff */
[----:B------:R-:W-:Y:S05]  /*1d770*/  BRA `(.L_x_786) ;  /* 0xffffffb800f07947 */ /* 0x000fea000383ffff */
.L_x_646:
[----:B------:R-:W-:Y:S01]  /*1d780*/  BSSY B0, `(.L_x_787) ;  /* 0x0000008000007945 */ /* 0x000fe20003800000 */
[----:B------:R-:W-:Y:S02]  /*1d790*/  IMAD.MOV.U32 R13, RZ, RZ, R22 ;  /* 0x000000ffff0d7224 */ /* 0x000fe400078e0016 */
[----:B------:R-:W-:Y:S02]  /*1d7a0*/  IMAD.MOV.U32 R12, RZ, RZ, RZ ;  /* 0x000000ffff0c7224 */ /* 0x000fe400078e00ff */
[----:B------:R-:W-:Y:S02]  /*1d7b0*/  IMAD.MOV.U32 R11, RZ, RZ, 0x1c1f ;  /* 0x00001c1fff0b7424 */ /* 0x000fe400078e00ff */
[----:B------:R-:W-:-:S07]  /*1d7c0*/  IMAD.MOV.U32 R15, RZ, RZ, -0x1 ;  /* 0xffffffffff0f7424 */ /* 0x000fce00078e00ff */
[----:B01---5:R-:W-:Y:S05]  /*1d7d0*/  WARPSYNC.COLLECTIVE R15, `(.L_x_788) ;  /* 0x000000000f087348 */ /* 0x023fea0003c00000 */
[----:B------:R2:W3:Y:S02]  /*1d7e0*/  SHFL.IDX P6, R14, R13, R12, R11 ;  /* 0x0000000c0d0e7389 */ /* 0x0004e400000c000b */
[----:B0123-5:R-:W-:Y:S01]  /*1d7f0*/  ENDCOLLECTIVE ;  /* 0x000000000000791b */ /* 0x02ffe20003800000 */
.L_x_788:
[----:B------:R-:W-:Y:S05]  /*1d800*/  BSYNC B0 ;  /* 0x0000000000007941 */ /* 0x000fea0003800000 */
.L_x_787:
[----:B------:R-:W0:Y:S01]  /*1d810*/  S2R R2, SR_TID.X ;  /* 0x0000000000027919 */ /* 0x000e220000002100 */
[----:B------:R-:W-:Y:S01]  /*1d820*/  IMAD.MOV.U32 R13, RZ, RZ, R18 ;  /* 0x000000ffff0d7224 */ /* 0x000fe200078e0012 */
[----:B------:R-:W-:Y:S01]  /*1d830*/  MOV R3, R14 ;  /* 0x0000000e00037202 */ /* 0x000fe20000000f00 */
[----:B------:R-:W-:Y:S02]  /*1d840*/  IMAD.MOV.U32 R12, RZ, RZ, RZ ;  /* 0x000000ffff0c7224 */ /* 0x000fe400078e00ff */
[----:B------:R-:W-:Y:S02]  /*1d850*/  IMAD.MOV.U32 R11, RZ, RZ, 0x1c1f ;  /* 0x00001c1fff0b7424 */ /* 0x000fe400078e00ff */
[----:B------:R-:W-:Y:S02]  /*1d860*/  IMAD.MOV.U32 R15, RZ, RZ, -0x1 ;  /* 0xffffffffff0f7424 */ /* 0x000fe400078e00ff */
[----:B------:R-:W-:-:S07]  /*1d870*/  IMAD R4, R4, 0x2, R16 ;  /* 0x0000000204047824 */ /* 0x000fce00078e0210 */
[----:B0-----:R-:W-:Y:S05]  /*1d880*/  WARPSYNC.COLLECTIVE R15, `(.L_x_789) ;  /* 0x000000000f087348 */ /* 0x001fea0003c00000 */
[----:B------:R1:W2:Y:S02]  /*1d890*/  SHFL.IDX P6, R14, R13, R12, R11 ;  /* 0x0000000c0d0e7389 */ /* 0x0002a400000c000b */
[----:B012---:R-:W-:Y:S01]  /*1d8a0*/  ENDCOLLECTIVE ;  /* 0x000000000000791b */ /* 0x007fe20003800000 */
.L_x_789:
[----:B------:R-:W-:Y:S01]  /*1d8b0*/  ULDC UR4, c[0x0][0x2f4] ;  /* 0x0000bd0000047ab9 */ /* 0x000fe20000000800 */
[----:B------:R-:W-:Y:S01]  /*1d8c0*/  IMAD.MOV.U32 R13, RZ, RZ, R22 ;  /* 0x000000ffff0d7224 */ /* 0x000fe200078e0016 */
[----:B------:R-:W-:Y:S02]  /*1d8d0*/  MOV R12, 0x1 ;  /* 0x00000001000c7802 */ /* 0x000fe40000000f00 */
[----:B------:R-:W-:-:S04]  /*1d8e0*/  SHF.L.U32 R7, R2, 0x3, RZ ;  /* 0x0000000302077819 */ /* 0x000fc800000006ff */
        /* <DEDUP_REMOVED lines=13> */
.L_x_790:
        /* <DEDUP_REMOVED lines=14> */
.L_x_791:
[----:B------:R-:W-:Y:S01]  /*1daa0*/  IMAD.MOV.U32 R13, RZ, RZ, R22 ;  /* 0x000000ffff0d7224 */ /* 0x000fe200078e0016 */
[----:B------:R-:W-:Y:S02]  /*1dab0*/  MOV R12, 0x2 ;  /* 0x00000002000c7802 */ /* 0x000fe40000000f00 */
[----:B------:R-:W-:-:S13]  /*1dac0*/  IADD3 R2, P4, R14, R5, RZ ;  /* 0x000000050e027210 */ /* 0x000fda0007f9e0ff */
[----:B------:R-:W-:Y:S05]  /*1dad0*/  WARPSYNC.COLLECTIVE R15, `(.L_x_792) ;  /* 0x000000000f087348 */ /* 0x000fea0003c00000 */
[----:B------:R0:W1:Y:S02]  /*1dae0*/  SHFL.IDX P6, R14, R13, R12, R11 ;  /* 0x0000000c0d0e7389 */ /* 0x00006400000c000b */
[----:B01----:R-:W-:Y:S01]  /*1daf0*/  ENDCOLLECTIVE ;  /* 0x000000000000791b */ /* 0x003fe20003800000 */
.L_x_792:
        /* <DEDUP_REMOVED lines=15> */
.L_x_793:
[----:B------:R-:W-:Y:S01]  /*1dbf0*/  IMAD.MOV.U32 R13, RZ, RZ, R22 ;  /* 0x000000ffff0d7224 */ /* 0x000fe200078e0016 */
[----:B------:R-:W-:Y:S02]  /*1dc00*/  MOV R12, 0x3 ;  /* 0x00000003000c7802 */ /* 0x000fe40000000f00 */
[----:B------:R-:W-:-:S13]  /*1dc10*/  IADD3 R2, P4, R14, R5, RZ ;  /* 0x000000050e027210 */ /* 0x000fda0007f9e0ff */
[----:B------:R-:W-:Y:S05]  /*1dc20*/  WARPSYNC.COLLECTIVE R15, `(.L_x_794) ;  /* 0x000000000f087348 */ /* 0x000fea0003c00000 */
[----:B------:R0:W1:Y:S02]  /*1dc30*/  SHFL.IDX P6, R14, R13, R12, R11 ;  /* 0x0000000c0d0e7389 */ /* 0x00006400000c000b */
[----:B01----:R-:W-:Y:S01]  /*1dc40*/  ENDCOLLECTIVE ;  /* 0x000000000000791b */ /* 0x003fe20003800000 */
.L_x_794:
        /* <DEDUP_REMOVED lines=14> */
.L_x_795:
[----:B------:R-:W-:Y:S05]  /*1dd30*/  BRA `(.L_x_796) ;  /* 0xffffffb800507947 */ /* 0x000fea000383ffff */
.L_x_651:
[----:B------:R-:W-:Y:S01]  /*1dd40*/  BSSY B0, `(.L_x_797) ;  /* 0x0000008000007945 */ /* 0x000fe20003800000 */
[----:B------:R-:W-:Y:S01]  /*1dd50*/  IMAD.MOV.U32 R13, RZ, RZ, R24 ;  /* 0x000000ffff0d7224 */ /* 0x000fe200078e0018 */
[----:B------:R-:W-:Y:S01]  /*1dd60*/  MOV R11, 0x1f ;  /* 0x0000001f000b7802 */ /* 0x000fe20000000f00 */
[----:B------:R-:W-:Y:S02]  /*1dd70*/  IMAD.MOV.U32 R12, RZ, RZ, RZ ;  /* 0x000000ffff0c7224 */ /* 0x000fe400078e00ff */
[----:B------:R-:W-:-:S07]  /*1dd80*/  IMAD.MOV.U32 R15, RZ, RZ, -0x1 ;  /* 0xffffffffff0f7424 */ /* 0x000fce00078e00ff */
[----:B01---5:R-:W-:Y:S05]  /*1dd90*/  WARPSYNC.COLLECTIVE R15, `(.L_x_798) ;  /* 0x000000000f087348 */ /* 0x023fea0003c00000 */
[----:B------:R2:W3:Y:S02]  /*1dda0*/  SHFL.IDX P6, R14, R13, R12, R11 ;  /* 0x0000000c0d0e7389 */ /* 0x0004e400000c000b */
[----:B0123-5:R-:W-:Y:S01]  /*1ddb0*/  ENDCOLLECTIVE ;  /* 0x000000000000791b */ /* 0x02ffe20003800000 */
.L_x_798:
[----:B------:R-:W-:Y:S05]  /*1ddc0*/  BSYNC B0 ;  /* 0x0000000000007941 */ /* 0x000fea0003800000 */
.L_x_797:
[----:B------:R-:W-:Y:S01]  /*1ddd0*/  IMAD.MOV.U32 R13, RZ, RZ, R24 ;  /* 0x000000ffff0d7224 */ /* 0x000fe200078e0018 */
[----:B------:R-:W-:Y:S01]  /*1dde0*/  MOV R11, 0x1f ;  /* 0x0000001f000b7802 */ /* 0x000fe20000000f00 */
[----:B------:R-:W-:Y:S02]  /*1ddf0*/  IMAD.MOV.U32 R12, RZ, RZ, 0x1 ;  /* 0x00000001ff0c7424 */ /* 0x000fe400078e00ff */
[----:B------:R-:W-:Y:S02]  /*1de00*/  IMAD.MOV.U32 R15, RZ, RZ, -0x1 ;  /* 0xffffffffff0f7424 */ /* 0x000fe400078e00ff */
[----:B------:R-:W-:Y:S02]  /*1de10*/  IMAD.IADD R9, R27, 0x1, R8 ;  /* 0x000000011b097824 */ /* 0x000fe400078e0208 */
[----:B------:R-:W-:-:S07]  /*1de20*/  IMAD.MOV.U32 R0, RZ, RZ, R14 ;  /* 0x000000ffff007224 */ /* 0x000fce00078e000e */
[----:B------:R-:W-:Y:S05]  /*1de30*/  WARPSYNC.COLLECTIVE R15, `(.L_x_799) ;  /* 0x000000000f087348 */ /* 0x000fea0003c00000 */
[----:B------:R0:W1:Y:S02]  /*1de40*/  SHFL.IDX P6, R14, R13, R12, R11 ;  /* 0x0000000c0d0e7389 */ /* 0x00006400000c000b */
[----:B01----:R-:W-:Y:S01]  /*1de50*/  ENDCOLLECTIVE ;  /* 0x000000000000791b */ /* 0x003fe20003800000 */
.L_x_799:
        /* <DEDUP_REMOVED lines=11> */
[C---:B------:R-:W-:Y:S02]  /*1df10*/  ISETP.GE.U32.AND P2, PT, R8.reuse, 0x2, PT ;  /* 0x000000020800780c */ /* 0x040fe40003f46070 */
[C---:B------:R-:W-:Y:S02]  /*1df20*/  ISETP.GE.U32.AND P3, PT, R8.reuse, 0x4, PT ;  /* 0x000000040800780c */ /* 0x040fe40003f66070 */
[C---:B------:R-:W-:Y:S02]  /*1df30*/  ISETP.GE.U32.AND P4, PT, R8.reuse, 0x8, PT ;  /* 0x000000080800780c */ /* 0x040fe40003f86070 */
[----:B------:R-:W-:Y:S02]  /*1df40*/  ISETP.GE.U32.AND P5, PT, R8, 0x10, PT ;  /* 0x000000100800780c */ /* 0x000fe40003fa6070 */
[----:B------:R-:W-:-:S02]  /*1df50*/  MOV R24, RZ ;  /* 0x000000ff00187202 */ /* 0x000fc40000000f00 */
[----:B--2---:R-:W-:Y:S01]  /*1df60*/  @!P1 MOV R4, R7 ;  /* 0x0000000700049202 */ /* 0x004fe20000000f00 */
[----:B------:R-:W-:Y:S02]  /*1df70*/  IMAD.MOV.U32 R7, RZ, RZ, RZ ;  /* 0x000000ffff077224 */ /* 0x000fe400078e00ff */
[----:B---3--:R-:W-:Y:S01]  /*1df80*/  @!P1 IMAD.MOV.U32 R7, RZ, RZ, R5 ;  /* 0x000000ffff079224 */ /* 0x008fe200078e0005 */
[----:B------:R-:W-:-:S03]  /*1df90*/  ISETP.NE.AND P1, PT, R8, RZ, PT ;  /* 0x000000ff0800720c */ /* 0x000fc60003f25270 */
[----:B------:R-:W-:-:S10]  /*1dfa0*/  IMAD R13, R7, R4, RZ ;  /* 0x00000004070d7224 */ /* 0x000fd400078e02ff */
[----:B------:R-:W-:Y:S05]  /*1dfb0*/  WARPSYNC.COLLECTIVE R15, `(.L_x_800) ;  /* 0x000000000f087348 */ /* 0x000fea0003c00000 */
[----:B------:R0:W1:Y:S02]  /*1dfc0*/  SHFL.UP P6, R14, R13, R12, R11 ;  /* 0x0400000c0d0e7389 */ /* 0x00006400000c000b */
[----:B01----:R-:W-:Y:S01]  /*1dfd0*/  ENDCOLLECTIVE ;  /* 0x000000000000791b */ /* 0x003fe20003800000 */
.L_x_800:
[----:B------:R-:W-:Y:S01]  /*1dfe0*/  IMAD.MOV.U32 R12, RZ, RZ, 0x2 ;  /* 0x00000002ff0c7424 */ /* 0x000fe200078e00ff */
[----:B------:R-:W-:-:S05]  /*1dff0*/  SEL R14, R14, RZ, P1 ;  /* 0x000000ff0e0e7207 */ /* 0x000fca0000800000 */
[----:B------:R-:W-:-:S05]  /*1e000*/  IMAD.IADD R5, R13, 0x1, R14 ;  /* 0x000000010d057824 */ /* 0x000fca00078e020e */
[----:B------:R-:W-:-:S07]  /*1e010*/  MOV R13, R5 ;  /* 0x00000005000d7202 */ /* 0x000fce0000000f00 */
[----:B------:R-:W-:Y:S05]  /*1e020*/  WARPSYNC.COLLECTIVE R15, `(.L_x_801) ;  /* 0x000000000f087348 */ /* 0x000fea0003c00000 */
[----:B------:R0:W1:Y:S02]  /*1e030*/  SHFL.UP P6, R14, R13, R12, R11 ;  /* 0x0400000c0d0e7389 */ /* 0x00006400000c000b */
[----:B01----:R-:W-:Y:S01]  /*1e040*/  ENDCOLLECTIVE ;  /* 0x000000000000791b */ /* 0x003fe20003800000 */
.L_x_801:
[----:B------:R-:W-:Y:S01]  /*1e050*/  IMAD.MOV.U32 R12, RZ, RZ, 0x4 ;  /* 0x00000004ff0c7424 */ /* 0x000fe200078e00ff */
[----:B------:R-:W-:-:S05]  /*1e060*/  SEL R2, R14, RZ, P2 ;  /* 0x000000ff0e027207 */ /* 0x000fca0001000000 */
[----:B------:R-:W-:-:S04]  /*1e070*/  IMAD.IADD R2, R5, 0x1, R2 ;  /* 0x0000000105027824 */ /* 0x000fc800078e0202 */
[----:B------:R-:W-:-:S07]  /*1e080*/  IMAD.MOV.U32 R13, RZ, RZ, R2 ;  /* 0x000000ffff0d7224 */ /* 0x000fce00078e0002 */
[----:B------:R-:W-:Y:S05]  /*1e090*/  WARPSYNC.COLLECTIVE R15, `(.L_x_802) ;  /* 0x000000000f087348 */ /* 0x000fea0003c00000 */
[----:B------:R0:W1:Y:S02]  /*1e0a0*/  SHFL.UP P6, R14, R13, R12, R11 ;  /* 0x0400000c0d0e7389 */ /* 0x00006400000c000b */
[----:B01----:R-:W-:Y:S01]  /*1e0b0*/  ENDCOLLECTIVE ;  /* 0x000000000000791b */ /* 0x003fe20003800000 */
.L_x_802:
[----:B------:R-:W-:Y:S01]  /*1e0c0*/  IMAD.MOV.U32 R12, RZ, RZ, 0x8 ;  /* 0x00000008ff0c7424 */ /* 0x000fe200078e00ff */
[----:B------:R-:W-:-:S04]  /*1e0d0*/  SEL R3, R14, RZ, P3 ;  /* 0x000000ff0e037207 */ /* 0x000fc80001800000 */
[----:B------:R-:W-:-:S05]  /*1e0e0*/  IADD3 R3, R2, R3, RZ ;  /* 0x0000000302037210 */ /* 0x000fca0007ffe0ff */
[----:B------:R-:W-:-:S07]  /*1e0f0*/  IMAD.MOV.U32 R13, RZ, RZ, R3 ;  /* 0x000000ffff0d7224 */ /* 0x000fce00078e0003 */
[----:B------:R-:W-:Y:S05]  /*1e100*/  WARPSYNC.COLLECTIVE R15, `(.L_x_803) ;  /* 0x000000000f087348 */ /* 0x000fea0003c00000 */
[----:B------:R0:W1:Y:S02]  /*1e110*/  SHFL.UP P6, R14, R13, R12, R11 ;  /* 0x0400000c0d0e7389 */ /* 0x00006400000c000b */
[----:B01----:R-:W-:Y:S01]  /*1e120*/  ENDCOLLECTIVE ;  /* 0x000000000000791b */ /* 0x003fe20003800000 */
.L_x_803:
[----:B------:R-:W-:Y:S02]  /*1e130*/  MOV R12, 0x10 ;  /* 0x00000010000c7802 */ /* 0x000fe40000000f00 */
[----:B------:R-:W-:-:S05]  /*1e140*/  SEL R14, R14, RZ, P4 ;  /* 0x000000ff0e0e7207 */ /* 0x000fca0002000000 */
[----:B------:R-:W-:-:S04]  /*1e150*/  IMAD.IADD R5, R3, 0x1, R14 ;  /* 0x0000000103057824 */ /* 0x000fc800078e020e */
[----:B------:R-:W-:-:S07]  /*1e160*/  IMAD.MOV.U32 R13, RZ, RZ, R5 ;  /* 0x000000ffff0d7224 */ /* 0x000fce00078e0005 */
[----:B------:R-:W-:Y:S05]  /*1e170*/  WARPSYNC.COLLECTIVE R15, `(.L_x_804) ;  /* 0x000000000f087348 */ /* 0x000fea0003c00000 */
[----:B------:R0:W1:Y:S02]  /*1e180*/  SHFL.UP P6, R14, R13, R12, R11 ;  /* 0x0400000c0d0e7389 */ /* 0x00006400000c000b */
[----:B01----:R-:W-:Y:S01]  /*1e190*/  ENDCOLLECTIVE ;  /* 0x000000000000791b */ /* 0x003fe20003800000 */
.L_x_804:
        /* <DEDUP_REMOVED lines=8> */
.L_x_805:
[----:B------:R-:W-:Y:S05]  /*1e220*/  BRA `(.L_x_806) ;  /* 0xffffffb800707947 */ /* 0x000fea000383ffff */
.L_x_654:
[----:B------:R-:W-:Y:S01]  /*1e230*/  BSSY B0, `(.L_x_807) ;  /* 0x0000007000007945 */ /* 0x000fe20003800000 */
[----:B------:R-:W-:Y:S02]  /*1e240*/  IMAD.MOV.U32 R12, RZ, RZ, 0x1 ;  /* 0x00000001ff0c7424 */ /* 0x000fe400078e00ff */
[----:B------:R-:W-:Y:S02]  /*1e250*/  IMAD.MOV.U32 R11, RZ, RZ, RZ ;  /* 0x000000ffff0b7224 */ /* 0x000fe400078e00ff */
[----:B------:R-:W-:-:S07]  /*1e260*/  IMAD.MOV.U32 R15, RZ, RZ, -0x1 ;  /* 0xffffffffff0f7424 */ /* 0x000fce00078e00ff */
[----:B-----5:R-:W-:Y:S05]  /*1e270*/  WARPSYNC.COLLECTIVE R15, `(.L_x_808) ;  /* 0x000000000f087348 */ /* 0x020fea0003c00000 */
[----:B------:R0:W1:Y:S02]  /*1e280*/  SHFL.UP P6, R14, R13, R12, R11 ;  /* 0x0400000c0d0e7389 */ /* 0x00006400000c000b */
[----:B01---5:R-:W-:Y:S01]  /*1e290*/  ENDCOLLECTIVE ;  /* 0x000000000000791b */ /* 0x023fe20003800000 */
.L_x_808:
[----:B------:R-:W-:Y:S05]  /*1e2a0*/  BSYNC B0 ;  /* 0x0000000000007941 */ /* 0x000fea0003800000 */
.L_x_807:
[----:B------:R-:W-:Y:S01]  /*1e2b0*/  SEL R14, R14, RZ, P1 ;  /* 0x000000ff0e0e7207 */ /* 0x000fe20000800000 */
[----:B------:R-:W-:Y:S01]  /*1e2c0*/  IMAD.MOV.U32 R11, RZ, RZ, RZ ;  /* 0x000000ffff0b7224 */ /* 0x000fe200078e00ff */
[----:B------:R-:W-:Y:S01]  /*1e2d0*/  MOV R12, 0x2 ;  /* 0x00000002000c7802 */ /* 0x000fe20000000f00 */
[----:B------:R-:W-:Y:S02]  /*1e2e0*/  IMAD.MOV.U32 R15, RZ, RZ, -0x1 ;  /* 0xffffffffff0f7424 */ /* 0x000fe400078e00ff */
[----:B------:R-:W-:-:S07]  /*1e2f0*/  IMAD.IADD R13, R13, 0x1, R14 ;  /* 0x000000010d0d7824 */ /* 0x000fce00078e020e */
[----:B------:R-:W-:Y:S05]  /*1e300*/  WARPSYNC.COLLECTIVE R15, `(.L_x_809) ;  /* 0x000000000f087348 */ /* 0x000fea0003c00000 */
[----:B------:R0:W1:Y:S02]  /*1e310*/  SHFL.UP P6, R14, R13, R12, R11 ;  /* 0x0400000c0d0e7389 */ /* 0x00006400000c000b */
[----:B01----:R-:W-:Y:S01]  /*1e320*/  ENDCOLLECTIVE ;  /* 0x000000000000791b */ /* 0x003fe20003800000 */
.L_x_809:
[----:B------:R-:W-:Y:S02]  /*1e330*/  MOV R12, 0x4 ;  /* 0x00000004000c7802 */ /* 0x000fe40000000f00 */
[----:B------:R-:W-:-:S05]  /*1e340*/  SEL R14, R14, RZ, P2 ;  /* 0x000000ff0e0e7207 */ /* 0x000fca0001000000 */
[----:B------:R-:W-:-:S04]  /*1e350*/  IMAD.IADD R3, R13, 0x1, R14 ;  /* 0x000000010d037824 */ /* 0x000fc800078e020e */
[----:B------:R-:W-:-:S07]  /*1e360*/  IMAD.MOV.U32 R13, RZ, RZ, R3 ;  /* 0x000000ffff0d7224 */ /* 0x000fce00078e0003 */
[----:B------:R-:W-:Y:S05]  /*1e370*/  WARPSYNC.COLLECTIVE R15, `(.L_x_810) ;  /* 0x000000000f087348 */ /* 0x000fea0003c00000 */
[----:B------:R0:W1:Y:S02]  /*1e380*/  SHFL.UP P6, R14, R13, R12, R11 ;  /* 0x0400000c0d0e7389 */ /* 0x00006400000c000b */
[----:B01----:R-:W-:Y:S01]  /*1e390*/  ENDCOLLECTIVE ;  /* 0x000000000000791b */ /* 0x003fe20003800000 */
.L_x_810:
[----:B------:R-:W-:Y:S01]  /*1e3a0*/  IMAD.MOV.U32 R12, RZ, RZ, 0x8 ;  /* 0x00000008ff0c7424 */ /* 0x000fe200078e00ff */
[----:B------:R-:W-:-:S05]  /*1e3b0*/  SEL R14, R14, RZ, P3 ;  /* 0x000000ff0e0e7207 */ /* 0x000fca0001800000 */
[----:B------:R-:W-:-:S04]  /*1e3c0*/  IMAD.IADD R5, R3, 0x1, R14 ;  /* 0x0000000103057824 */ /* 0x000fc800078e020e */
[----:B------:R-:W-:-:S07]  /*1e3d0*/  IMAD.MOV.U32 R13, RZ, RZ, R5 ;  /* 0x000000ffff0d7224 */ /* 0x000fce00078e0005 */
[----:B------:R-:W-:Y:S05]  /*1e3e0*/  WARPSYNC.COLLECTIVE R15, `(.L_x_811) ;  /* 0x000000000f087348 */ /* 0x000fea0003c00000 */
[----:B------:R0:W1:Y:S02]  /*1e3f0*/  SHFL.UP P6, R14, R13, R12, R11 ;  /* 0x0400000c0d0e7389 */ /* 0x00006400000c000b */
[----:B01----:R-:W-:Y:S01]  /*1e400*/  ENDCOLLECTIVE ;  /* 0x000000000000791b */ /* 0x003fe20003800000 */
.L_x_811:
[----:B------:R-:W-:Y:S01]  /*1e410*/  IMAD.MOV.U32 R12, RZ, RZ, 0x10 ;  /* 0x00000010ff0c7424 */ /* 0x000fe200078e00ff */
[----:B------:R-:W-:-:S05]  /*1e420*/  SEL R8, R14, RZ, P4 ;  /* 0x000000ff0e087207 */ /* 0x000fca0002000000 */
[----:B------:R-:W-:-:S05]  /*1e430*/  IMAD.IADD R8, R5, 0x1, R8 ;  /* 0x0000000105087824 */ /* 0x000fca00078e0208 */
[----:B------:R-:W-:-:S07]  /*1e440*/  MOV R13, R8 ;  /* 0x00000008000d7202 */ /* 0x000fce0000000f00 */
[----:B------:R-:W-:Y:S05]  /*1e450*/  WARPSYNC.COLLECTIVE R15, `(.L_x_812) ;  /* 0x000000000f087348 */ /* 0x000fea0003c00000 */
[----:B------:R0:W1:Y:S02]  /*1e460*/  SHFL.UP P6, R14, R13, R12, R11 ;  /* 0x0400000c0d0e7389 */ /* 0x00006400000c000b */
[----:B01----:R-:W-:Y:S01]  /*1e470*/  ENDCOLLECTIVE ;  /* 0x000000000000791b */ /* 0x003fe20003800000 */
.L_x_812:
[----:B------:R-:W-:Y:S01]  /*1e480*/  IMAD.MOV.U32 R12, RZ, RZ, 0x1f ;  /* 0x0000001fff0c7424 */ /* 0x000fe200078e00ff */
[----:B------:R-:W-:Y:S02]  /*1e490*/  MOV R11, 0x1f ;  /* 0x0000001f000b7802 */ /* 0x000fe40000000f00 */
[----:B------:R-:W-:-:S05]  /*1e4a0*/  SEL R3, R14, RZ, P5 ;  /* 0x000000ff0e037207 */ /* 0x000fca0002800000 */
[----:B------:R-:W-:-:S04]  /*1e4b0*/  IMAD.IADD R2, R8, 0x1, R3 ;  /* 0x0000000108027824 */ /* 0x000fc800078e0203 */
[----:B------:R-:W-:-:S07]  /*1e4c0*/  IMAD.MOV.U32 R13, RZ, RZ, R2 ;  /* 0x000000ffff0d7224 */ /* 0x000fce00078e0002 */
[----:B------:R-:W-:Y:S05]  /*1e4d0*/  WARPSYNC.COLLECTIVE R15, `(.L_x_813) ;  /* 0x000000000f087348 */ /* 0x000fea0003c00000 */
[----:B------:R0:W1:Y:S02]  /*1e4e0*/  SHFL.IDX P6, R14, R13, R12, R11 ;  /* 0x0000000c0d0e7389 */ /* 0x00006400000c000b */
[----:B01----:R-:W-:Y:S01]  /*1e4f0*/  ENDCOLLECTIVE ;  /* 0x000000000000791b */ /* 0x003fe20003800000 */
.L_x_813:
[----:B------:R-:W-:Y:S05]  /*1e500*/  BRA `(.L_x_814) ;  /* 0xffffffb8005c7947 */ /* 0x000fea000383ffff */
.L_x_656:
[----:B------:R-:W-:Y:S01]  /*1e510*/  BSSY B0, `(.L_x_815) ;  /* 0x0000006000007945 */ /* 0x000fe20003800000 */
[----:B------:R-:W-:Y:S01]  /*1e520*/  PLOP3.LUT P6, PT, P6, PT, PT, 0x8, 0x0 ;  /* 0x000000000000781c */ /* 0x000fe200037ce170 */
[----:B------:R-:W-:-:S12]  /*1e530*/  IMAD.MOV.U32 R15, RZ, RZ, -0x1 ;  /* 0xffffffffff0f7424 */ /* 0x000fd800078e00ff */
[----:B0----5:R-:W-:Y:S05]  /*1e540*/  WARPSYNC.COLLECTIVE R15, `(.L_x_816) ;  /* 0x000000000f087348 */ /* 0x021fea0003c00000 */
[----:B------:R-:W-:Y:S01]  /*1e550*/  VOTE.ANY R14, PT, P6 ;  /* 0x00000000000e7806 */ /* 0x000fe200030e0100 */
[----:B0----5:R-:W-:Y:S06]  /*1e560*/  ENDCOLLECTIVE ;  /* 0x000000000000791b */ /* 0x021fec0003800000 */
.L_x_816:
[----:B------:R-:W-:Y:S05]  /*1e570*/  BSYNC B0 ;  /* 0x0000000000007941 */ /* 0x000fea0003800000 */
.L_x_815:
[----:B------:R-:W-:Y:S01]  /*1e580*/  IMAD.MOV.U32 R6, RZ, RZ, R14 ;  /* 0x000000ffff067224 */ /* 0x000fe200078e000e */
[----:B------:R-:W-:Y:S01]  /*1e590*/  MOV R11, 0x1f ;  /* 0x0000001f000b7802 */ /* 0x000fe20000000f00 */
[----:B------:R-:W-:Y:S02]  /*1e5a0*/  IMAD.MOV.U32 R13, RZ, RZ, R4 ;  /* 0x000000ffff0d7224 */ /* 0x000fe400078e0004 */
[----:B------:R-:W0:Y:S01]  /*1e5b0*/  POPC R5, R6 ;  /* 0x0000000600057309 */ /* 0x000e220000000000 */
[----:B------:R-:W-:Y:S02]  /*1e5c0*/  IMAD.MOV.U32 R15, RZ, RZ, -0x1 ;  /* 0xffffffffff0f7424 */ /* 0x000fe400078e00ff */
[----:B0-----:R-:W-:-:S07]  /*1e5d0*/  IMAD.MOV.U32 R12, RZ, RZ, R5 ;  /* 0x000000ffff0c7224 */ /* 0x001fce00078e0005 */
[----:B------:R-:W-:Y:S05]  /*1e5e0*/  WARPSYNC.COLLECTIVE R15, `(.L_x_817) ;  /* 0x000000000f087348 */ /* 0x000fea0003c00000 */
[----:B------:R0:W1:Y:S02]  /*1e5f0*/  SHFL.IDX P6, R14, R13, R12, R11 ;  /* 0x0000000c0d0e7389 */ /* 0x00006400000c000b */
[----:B01----:R-:W-:Y:S01]  /*1e600*/  ENDCOLLECTIVE ;  /* 0x000000000000791b */ /* 0x003fe20003800000 */
.L_x_817:
[----:B------:R-:W-:Y:S02]  /*1e610*/  IMAD.MOV.U32 R13, RZ, RZ, R7 ;  /* 0x000000ffff0d7224 */ /* 0x000fe400078e0007 */
[----:B------:R-:W-:-:S07]  /*1e620*/  IMAD.MOV.U32 R4, RZ, RZ, R14 ;  /* 0x000000ffff047224 */ /* 0x000fce00078e000e */
[----:B------:R-:W-:Y:S05]  /*1e630*/  WARPSYNC.COLLECTIVE R15, `(.L_x_818) ;  /* 0x000000000f087348 */ /* 0x000fea0003c00000 */
[----:B------:R0:W1:Y:S02]  /*1e640*/  SHFL.IDX P6, R14, R13, R12, R11 ;  /* 0x0000000c0d0e7389 */ /* 0x00006400000c000b */
[----:B01----:R-:W-:Y:S01]  /*1e650*/  ENDCOLLECTIVE ;  /* 0x000000000000791b */ /* 0x003fe20003800000 */
.L_x_818:
[----:B------:R-:W-:Y:S01]  /*1e660*/  IMAD.MOV.U32 R7, RZ, RZ, R14 ;  /* 0x000000ffff077224 */ /* 0x000fe200078e000e */
[----:B------:R-:W-:Y:S06]  /*1e670*/  BRA `(.L_x_819) ;  /* 0xffffffb8003c7947 */ /* 0x000fec000383ffff */
.L_x_658:
[----:B------:R-:W-:Y:S01]  /*1e680*/  BSSY B0, `(.L_x_820) ;  /* 0x0000007000007945 */ /* 0x000fe20003800000 */
[----:B------:R-:W-:Y:S01]  /*1e690*/  MOV R13, R2 ;  /* 0x00000002000d7202 */ /* 0x000fe20000000f00 */
[----:B------:R-:W-:Y:S02]  /*1e6a0*/  IMAD.MOV.U32 R11, RZ, RZ, 0x1f ;  /* 0x0000001fff0b7424 */ /* 0x000fe400078e00ff */
[----:B------:R-:W-:-:S07]  /*1e6b0*/  IMAD.MOV.U32 R15, RZ, RZ, -0x1 ;  /* 0xffffffffff0f7424 */ /* 0x000fce00078e00ff */
[----:B0123-5:R-:W-:Y:S05]  /*1e6c0*/  WARPSYNC.COLLECTIVE R15, `(.L_x_821) ;  /* 0x000000000f087348 */ /* 0x02ffea0003c00000 */
[----:B------:R4:W0:Y:S02]  /*1e6d0*/  SHFL.IDX P6, R14, R13, R12, R11 ;  /* 0x0000000c0d0e7389 */ /* 0x00082400000c000b */
[----:B012345:R-:W-:Y:S01]  /*1e6e0*/  ENDCOLLECTIVE ;  /* 0x000000000000791b */ /* 0x03ffe20003800000 */
.L_x_821:
[----:B------:R-:W-:Y:S05]  /*1e6f0*/  BSYNC B0 ;  /* 0x0000000000007941 */ /* 0x000fea0003800000 */
.L_x_820:
[----:B------:R-:W-:Y:S01]  /*1e700*/  IMAD.MOV.U32 R24, RZ, RZ, R14 ;  /* 0x000000ffff187224 */ /* 0x000fe200078e000e */
[----:B------:R-:W-:Y:S06]  /*1e710*/  BRA `(.L_x_657) ;  /* 0xffffffb8002c7947 */ /* 0x000fec000383ffff */
.L_x_662:
[----:B0-----:R0:W1:Y:S02]  /*1e720*/  SYNCS.PHASECHK.TRANS64.TRYWAIT P0, [R5+URZ+0x2d820], R0 ;  /* 0x02d82000050075a7 */ /* 0x001064000800017f */
[----:B-1----:R-:W-:Y:S05]  /*1e730*/  @!P0 NANOSLEEP.SYNCS 0x989680 ;  /* 0x009896800000895d */ /* 0x002fea0003900000 */
[----:B------:R-:W1:Y:S02]  /*1e740*/  @!P0 SYNCS.PHASECHK.TRANS64 P0, [R5+URZ+0x2d820], R0 ;  /* 0x02d82000050085a7 */ /* 0x000e64000800007f */
[----:B-1----:R-:W-:Y:S05]  /*1e750*/  @!P0 BRA `(.L_x_662) ;  /* 0xfffffffc00f08947 */ /* 0x002fea000383ffff */
[----:B------:R-:W-:Y:S05]  /*1e760*/  BRA `(.L_x_822) ;  /* 0xffffffbc00847947 */ /* 0x000fea000383ffff */
.L_x_663:
[----:B------:R-:W1:Y:S01]  /*1e770*/  S2R R2, SR_TID.X ;  /* 0x0000000000027919 */ /* 0x000e620000002100 */
[----:B------:R-:W-:Y:S01]  /*1e780*/  BSSY B0, `(.L_x_823) ;  /* 0x000000a000007945 */ /* 0x000fe20003800000 */
[----:B------:R-:W-:Y:S01]  /*1e790*/  MOV R12, RZ ;  /* 0x000000ff000c7202 */ /* 0x000fe20000000f00 */
[----:B------:R-:W-:Y:S02]  /*1e7a0*/  IMAD.MOV.U32 R11, RZ, RZ, 0x1f ;  /* 0x0000001fff0b7424 */ /* 0x000fe400078e00ff */
[----:B------:R-:W-:Y:S01]  /*1e7b0*/  IMAD.MOV.U32 R15, RZ, RZ, -0x1 ;  /* 0xffffffffff0f7424 */ /* 0x000fe200078e00ff */
[----:B-1----:R-:W-:-:S04]  /*1e7c0*/  SHF.R.U32.HI R2, RZ, 0x5, R2 ;  /* 0x00000005ff027819 */ /* 0x002fc80000011602 */
[----:B------:R-:W-:-:S05]  /*1e7d0*/  LOP3.LUT R2, R2, 0x3, RZ, 0xc0, !PT ;  /* 0x0000000302027812 */ /* 0x000fca00078ec0ff */
[----:B------:R-:W-:-:S07]  /*1e7e0*/  IMAD.MOV.U32 R13, RZ, RZ, R2 ;  /* 0x000000ffff0d7224 */ /* 0x000fce00078e0002 */
[----:B0-23-5:R-:W-:Y:S05]  /*1e7f0*/  WARPSYNC.COLLECTIVE R15, `(.L_x_824) ;  /* 0x000000000f087348 */ /* 0x02dfea0003c00000 */
[----:B------:R1:W4:Y:S02]  /*1e800*/  SHFL.IDX P6, R14, R13, R12, R11 ;  /* 0x0000000c0d0e7389 */ /* 0x00032400000c000b */
[----:B012345:R-:W-:Y:S01]  /*1e810*/  ENDCOLLECTIVE ;  /* 0x000000000000791b */ /* 0x03ffe20003800000 */
.L_x_824:
[----:B------:R-:W-:Y:S05]  /*1e820*/  BSYNC B0 ;  /* 0x0000000000007941 */ /* 0x000fea0003800000 */
.L_x_823:
[----:B------:R-:W-:Y:S05]  /*1e830*/  BRA `(.L_x_825) ;  /* 0xffffffbc006c7947 */ /* 0x000fea000383ffff */
.L_x_664:
[----:B------:R-:W-:Y:S01]  /*1e840*/  BSSY B0, `(.L_x_826) ;  /* 0x0000006000007945 */ /* 0x000fe20003800000 */
[----:B------:R-:W-:-:S07]  /*1e850*/  IMAD.MOV.U32 R15, RZ, RZ, -0x1 ;  /* 0xffffffffff0f7424 */ /* 0x000fce00078e00ff */
[----:B0-23-5:R-:W-:Y:S05]  /*1e860*/  WARPSYNC.COLLECTIVE R15, `(.L_x_827) ;  /* 0x000000000f0c7348 */ /* 0x02dfea0003c00000 */
[----:B------:R-:W-:Y:S02]  /*1e870*/  ELECT P6, UR62, PT ;  /* 0x00000000003e782f */ /* 0x000fe400038c0000 */
[----:B------:R-:W-:Y:S01]  /*1e880*/  MOV R14, UR62 ;  /* 0x0000003e000e7c02 */ /* 0x000fe20008000f00 */
[----:B0-23-5:R-:W-:Y:S10]  /*1e890*/  ENDCOLLECTIVE ;  /* 0x000000000000791b */ /* 0x02dff40003800000 */
.L_x_827:
[----:B------:R-:W-:Y:S05]  /*1e8a0*/  BSYNC B0 ;  /* 0x0000000000007941 */ /* 0x000fea0003800000 */
.L_x_826:
[----:B------:R-:W-:Y:S05]  /*1e8b0*/  BRA `(.L_x_828) ;  /* 0xffffffbc00607947 */ /* 0x000fea000383ffff */
.L_x_666:
[----:B0-----:R0:W1:Y:S02]  /*1e8c0*/  SYNCS.PHASECHK.TRANS64.TRYWAIT P1, [R3+URZ+0x2d840], R2 ;  /* 0x02d84002030075a7 */ /* 0x001064000802017f */
[----:B-1----:R-:W-:Y:S05]  /*1e8d0*/  @!P1 NANOSLEEP.SYNCS 0x989680 ;  /* 0x009896800000995d */ /* 0x002fea0003900000 */
[----:B------:R-:W1:Y:S02]  /*1e8e0*/  @!P1 SYNCS.PHASECHK.TRANS64 P1, [R3+URZ+0x2d840], R2 ;  /* 0x02d84002030095a7 */ /* 0x000e64000802007f */
[----:B-1----:R-:W-:Y:S05]  /*1e8f0*/  @!P1 BRA `(.L_x_666) ;  /* 0xfffffffc00f09947 */ /* 0x002fea000383ffff */
[----:B------:R-:W-:Y:S05]  /*1e900*/  BRA `(.L_x_829) ;  /* 0xffffffbc00847947 */ /* 0x000fea000383ffff */
.L_x_668:
[----:B-1----:R1:W4:Y:S02]  /*1e910*/  SYNCS.PHASECHK.TRANS64.TRYWAIT P1, [R5+URZ+0x2d840], R0 ;  /* 0x02d84000050075a7 */ /* 0x002324000802017f */
[----:B----4-:R-:W-:Y:S05]  /*1e920*/  @!P1 NANOSLEEP.SYNCS 0x989680 ;  /* 0x009896800000995d */ /* 0x010fea0003900000 */
[----:B------:R-:W4:Y:S02]  /*1e930*/  @!P1 SYNCS.PHASECHK.TRANS64 P1, [R5+URZ+0x2d840], R0 ;  /* 0x02d84000050095a7 */ /* 0x000f24000802007f */
[----:B----4-:R-:W-:Y:S05]  /*1e940*/  @!P1 BRA `(.L_x_668) ;  /* 0xfffffffc00f09947 */ /* 0x010fea000383ffff */
[----:B------:R-:W-:Y:S05]  /*1e950*/  BRA `(.L_x_830) ;  /* 0xffffffbc00947947 */ /* 0x000fea000383ffff */
.L_x_670:
[----:B----4-:R4:W0:Y:S02]  /*1e960*/  SYNCS.PHASECHK.TRANS64.TRYWAIT P1, [R3+URZ+0x2d860], R2 ;  /* 0x02d86002030075a7 */ /* 0x010824000802017f */
[----:B0-----:R-:W-:Y:S05]  /*1e970*/  @!P1 NANOSLEEP.SYNCS 0x989680 ;  /* 0x009896800000995d */ /* 0x001fea0003900000 */
[----:B------:R-:W0:Y:S02]  /*1e980*/  @!P1 SYNCS.PHASECHK.TRANS64 P1, [R3+URZ+0x2d860], R2 ;  /* 0x02d86002030095a7 */ /* 0x000e24000802007f */
[----:B0-----:R-:W-:Y:S05]  /*1e990*/  @!P1 BRA `(.L_x_670) ;  /* 0xfffffffc00f09947 */ /* 0x001fea000383ffff */
[----:B------:R-:W-:Y:S05]  /*1e9a0*/  BRA `(.L_x_831) ;  /* 0xffffffbc00907947 */ /* 0x000fea000383ffff */
.L_x_832:
        /* <DEDUP_REMOVED lines=13> */
.L_x_2782:


//--------------------- .text._ZN7cutlass13device_kernelIN5flash11enable_sm90INS1_16FlashAttnFwdSm90INS1_25CollectiveMainloopFwdSm90ILi2EN4cute5tupleIJNS5_1CILi1EEES8_S8_EEENS6_IJNS7_ILi192EEENS7_ILi128EEENS7_ILi96EEEEEELi96ENS_6half_tEfNS_4arch4Sm90ELb0ELb1ELb0ELb0ELb1ELb0ELb0ELb0ELb1ELb1ELb1ELb0EEENS1_21CollectiveEpilogueFwdINS6_IJSA_SC_SB_EEES9_SE_SG_Li384ELb0ELb1ELb1ELb0EEENS1_19SingleTileSchedulerILb0ELb1ELb1ELi192EEEEEEEEEvNT_6ParamsE --------------------------
	.section	.text._ZN7cutlass13device_kernelIN5flash11enable_sm90INS1_16FlashAttnFwdSm90INS1_25CollectiveMainloopFwdSm90ILi2EN4cute5tupleIJNS5_1CILi1EEES8_S8_EEENS6_IJNS7_ILi192EEENS7_ILi128EEENS7_ILi96EEEEEELi96ENS_6half_tEfNS_4arch4Sm90ELb0ELb1ELb0ELb0ELb1ELb0ELb0ELb0ELb1ELb1ELb1ELb0EEENS1_21CollectiveEpilogueFwdINS6_IJSA_SC_SB_EEES9_SE_SG_Li384ELb0ELb1ELb1ELb0EEENS1_19SingleTileSchedulerILb0ELb1ELb1ELi192EEEEEEEEEvNT_6ParamsE,"ax",@progbits
	.align	128
.text._ZN7cutlass13device_kernelIN5flash11enable_sm90INS1_16FlashAttnFwdSm90INS1_25CollectiveMainloopFwdSm90ILi2EN4cute5tupleIJNS5_1CILi1EEES8_S8_EEENS6_IJNS7_ILi192EEENS7_ILi128EEENS7_ILi96EEEEEELi96ENS_6half_tEfNS_4arch4Sm90ELb0ELb1ELb0ELb0ELb1ELb0ELb0ELb0ELb1ELb1ELb1ELb0EEENS1_21CollectiveEpilogueFwdINS6_IJSA_SC_SB_EEES9_SE_SG_Li384ELb0ELb1ELb1ELb0EEENS1_19SingleTileSchedulerILb0ELb1ELb1ELi192EEEEEEEEEvNT_6ParamsE:
        .type           _ZN7cutlass13device_kernelIN5flash11enable_sm90INS1_16FlashAttnFwdSm90INS1_25CollectiveMainloopFwdSm90ILi2EN4cute5tupleIJNS5_1CILi1EEES8_S8_EEENS6_IJNS7_ILi192EEENS7_ILi128EEENS7_ILi96EEEEEELi96ENS_6half_tEfNS_4arch4Sm90ELb0ELb1ELb0ELb0ELb1ELb0ELb0ELb0ELb1ELb1ELb1ELb0EEENS1_21CollectiveEpilogueFwdINS6_IJSA_SC_SB_EEES9_SE_SG_Li384ELb0ELb1ELb1ELb0EEENS1_19SingleTileSchedulerILb0ELb1ELb1ELi192EEEEEEEEEvNT_6ParamsE,@function
        .size           _ZN7cutlass13device_kernelIN5flash11enable_sm90INS1_16FlashAttnFwdSm90INS1_25CollectiveMainloopFwdSm90ILi2EN4cute5tupleIJNS5_1CILi1EEES8_S8_EEENS6_IJNS7_ILi192EEENS7_ILi128EEENS7_ILi96EEEEEELi96ENS_6half_tEfNS_4arch4Sm90ELb0ELb1ELb0ELb0ELb1ELb0ELb0ELb0ELb1ELb1ELb1ELb0EEENS1_21CollectiveEpilogueFwdINS6_IJSA_SC_SB_EEES9_SE_SG_Li384ELb0ELb1ELb1ELb0EEENS1_19SingleTileSchedulerILb0ELb1ELb1ELi192EEEEEEEEEvNT_6ParamsE,(.L_x_2783 - _ZN7cutlass13device_kernelIN5flash11enable_sm90INS1_16FlashAttnFwdSm90INS1_25CollectiveMainloopFwdSm90ILi2EN4cute5tupleIJNS5_1CILi1EEES8_S8_EEENS6_IJNS7_ILi192EEENS7_ILi128EEENS7_ILi96EEEEEELi96ENS_6half_tEfNS_4arch4Sm90ELb0ELb1ELb0ELb0ELb1ELb0ELb0ELb0ELb1ELb1ELb1ELb0EEENS1_21CollectiveEpilogueFwdINS6_IJSA_SC_SB_EEES9_SE_SG_Li384ELb0ELb1ELb1ELb0EEENS1_19SingleTileSchedulerILb0ELb1ELb1ELi192EEEEEEEEEvNT_6ParamsE)
        .other          _ZN7cutlass13device_kernelIN5flash11enable_sm90INS1_16FlashAttnFwdSm90INS1_25CollectiveMainloopFwdSm90ILi2EN4cute5tupleIJNS5_1CILi1EEES8_S8_EEENS6_IJNS7_ILi192EEENS7_ILi128EEENS7_ILi96EEEEEELi96ENS_6half_tEfNS_4arch4Sm90ELb0ELb1ELb0ELb0ELb1ELb0ELb0ELb0ELb1ELb1ELb1ELb0EEENS1_21CollectiveEpilogueFwdINS6_IJSA_SC_SB_EEES9_SE_SG_Li384ELb0ELb1ELb1ELb0EEENS1_19SingleTileSchedulerILb0ELb1ELb1ELi192EEEEEEEEEvNT_6ParamsE,@"STO_CUDA_ENTRY STV_DEFAULT"
_ZN7cutlass13device_kernelIN5flash11enable_sm90INS1_16FlashAttnFwdSm90INS1_25CollectiveMainloopFwdSm90ILi2EN4cute5tupleIJNS5_1CILi1EEES8_S8_EEENS6_IJNS7_ILi192EEENS7_ILi128EEENS7_ILi96EEEEEELi96ENS_6half_tEfNS_4arch4Sm90ELb0ELb1ELb0ELb0ELb1ELb0ELb0ELb0ELb1ELb1ELb1ELb0EEENS1_21CollectiveEpilogueFwdINS6_IJSA_SC_SB_EEES9_SE_SG_Li384ELb0ELb1ELb1ELb0EEENS1_19SingleTileSchedulerILb0ELb1ELb1ELi192EEEEEEEEEvNT_6ParamsE:
        /* <DEDUP_REMOVED lines=9> */
[----:B------:R-:W1:Y:S01]  /*0090*/  SHFL.IDX PT, R3, R3, RZ, 0x1f ;  /* 0x00001fff03037589 */ /* 0x000e6200000e0000 */
        /* <DEDUP_REMOVED lines=35> */
.L_x_833:
        /* <DEDUP_REMOVED lines=22> */
.L_x_834:
        /* <DEDUP_REMOVED lines=18> */
.L_x_835:
        /* <DEDUP_REMOVED lines=22> */
.L_x_836:
[----:B------:R-:W5:Y:S01]  /*06b0*/  SHFL.IDX PT, R2, R0, RZ, 0x1f ;  /* 0x00001fff00027589 */ /* 0x000f6200000e0000 */
[----:B------:R-:W-:Y:S01]  /*06c0*/  R2UR UR9, R3 ;  /* 0x00000000030972ca */ /* 0x000fe200000e0000 */
        /* <DEDUP_REMOVED lines=21> */
.L_x_837:
[----:B------:R-:W-:Y:S01]  /*0820*/  UISETP.NE.AND UP0, UPT, UR9, URZ, UPT ;  /* 0x0000003f0900728c */ /* 0x000fe2000bf05270 */
[----:B------:R-:W-:Y:S01]  /*0830*/  NOP ;  /* 0x0000000000007918 */ /* 0x000fe20000000000 */
[----:B0-----:R-:W-:Y:S01]  /*0840*/  UMOV UR4, 0x1 ;  /* 0x0000000100047882 */ /* 0x001fe20000000000 */
[----:B------:R-:W-:Y:S01]  /*0850*/  ULDC.64 UR36, c[0x0][0x208] ;  /* 0x0000820000247ab9 */ /* 0x000fe20000000a00 */
[----:B------:R-:W-:Y:S01]  /*0860*/  USEL UR4, UR4, 0x2, !UP0 ;  /* 0x0000000204047887 */ /* 0x000fe2000c000000 */
[----:B------:R-:W-:Y:S01]  /*0870*/  BSSY B6, `(.L_x_838) ;  /* 0x00012ff000067945 */ /* 0x000fe20003800000 */
[----:B-1234-:R-:W-:Y:S01]  /*0880*/  BAR.SYNC.DEFER_BLOCKING 0x0 ;  /* 0x0000000000007b1d */ /* 0x01efe20000010000 */
[----:B------:R-:W-:-:S03]  /*0890*/  PLOP3.LUT P0, PT, PT, PT, UP0, 0x80, 0x0 ;  /* 0x000000000000781c */ /* 0x000fc60003f0f008 */
[----:B------:R-:W-:-:S05]  /*08a0*/  IMAD.U32 R2, RZ, RZ, UR4 ;  /* 0x00000004ff027e24 */ /* 0x000fca000f8e00ff */
[----:B------:R0:W-:Y:S05]  /*08b0*/  STL [R1+0xc], R2 ;  /* 0x00000c0201007387 */ /* 0x0001ea0000100800 */
[----:B------:R-:W-:Y:S05]  /*08c0*/  @!P0 BRA `(.L_x_839) ;  /* 0x000000f000488947 */ /* 0x000fea0003800000 */
.L_x_840:
[----:B------:R-:W-:-:S08]  /*08d0*/  NOP ;  /* 0x0000000000007918 */ /* 0x000fd00000000000 */
[----:B------:R-:W1:Y:S02]  /*08e0*/  USETMAXREG.TRY_ALLOC.CTAPOOL UP0, 0xa0 ;  /* 0x000000a0000079c8 */ /* 0x000e640008000600 */
[----:B-1----:R-:W-:-:S13]  /*08f0*/  PLOP3.LUT P0, PT, PT, PT, UP0, 0x80, 0x0 ;  /* 0x000000000000781c */ /* 0x002fda0003f0f008 */
[----:B------:R-:W-:Y:S05]  /*0900*/  @!P0 BRA `(.L_x_840) ;  /* 0xfffffffc00f08947 */ /* 0x000fea000383ffff */
[----:B------:R-:W1:Y:S01]  /*0910*/  S2R R3, SR_TID.X ;  /* 0x0000000000037919 */ /* 0x000e620000002100 */
[----:B------:R-:W2:Y:S01]  /*0920*/  S2UR UR6, SR_CTAID.Y ;  /* 0x00000000000679c3 */ /* 0x000ea20000002600 */
[----:B------:R-:W-:Y:S02]  /*0930*/  ULDC UR7, c[0x0][0xc50] ;  /* 0x0003140000077ab9 */ /* 0x000fe40000000800 */
[----:B------:R-:W-:-:S05]  /*0940*/  UISETP.NE.AND UP0, UPT, UR7, 0x1, UPT ;  /* 0x000000010700788c */ /* 0x000fca000bf05270 */
[----:B------:R-:W3:Y:S06]  /*0950*/  S2UR UR8, SR_CTAID.Z ;  /* 0x00000000000879c3 */ /* 0x000eec0000002700 */
[----:B------:R-:W-:Y:S01]  /*0960*/  @UP0 ULDC UR4, c[0x0][0xc54] ;  /* 0x0003150000040ab9 */ /* 0x000fe20000000800 */
[----:B------:R-:W-:Y:S01]  /*0970*/  @UP0 ULDC UR9, c[0x0][0xc58] ;  /* 0x0003160000090ab9 */ /* 0x000fe20000000800 */
[----:B--2---:R-:W-:Y:S02]  /*0980*/  UIMAD.WIDE.U32 UR4, UR6, UR4, URZ ;  /* 0x00000004060472a5 */ /* 0x004fe4000f8e003f */
[----:B------:R-:W-:-:S02]  /*0990*/  UMOV UR10, UR6 ;  /* 0x00000006000a7c82 */ /* 0x000fc40008000000 */
[----:B------:R-:W-:Y:S01]  /*09a0*/  @UP0 USHF.R.U32.HI UR10, URZ, UR9, UR5 ;  /* 0x000000093f0a0299 */ /* 0x000fe20008011605 */
[----:B-1----:R-:W-:-:S03]  /*09b0*/  LOP3.LUT R0, R3, 0xffffff80, RZ, 0xc0, !PT ;  /* 0xffffff8003007812 */ /* 0x002fc600078ec0ff */
[----:B------:R-:W-:Y:S01]  /*09c0*/  UIADD3 UR4, -UR10, URZ, URZ ;  /* 0x0000003f0a047290 */ /* 0x000fe2000fffe13f */
[----:B------:R-:W-:Y:S06]  /*09d0*/  BAR.ARV 0x8, 0x200 ;  /* 0x0208000000007b1d */ /* 0x000fec0000002000 */
[----:B------:R-:W-:Y:S01]  /*09e0*/  ISETP.NE.AND P0, PT, R0, 0x80, PT ;  /* 0x000000800000780c */ /* 0x000fe20003f05270 */
[----:B------:R-:W-:Y:S01]  /*09f0*/  IMAD.U32 R0, RZ, RZ, UR10 ;  /* 0x0000000aff007e24 */ /* 0x000fe2000f8e00ff */
[----:B------:R-:W-:-:S04]  /*0a00*/  UIMAD UR6, UR7, UR4, UR6 ;  /* 0x00000004070672a4 */ /* 0x000fc8000f8e0206 */
[----:B------:R1:W-:Y:S07]  /*0a10*/  STL [R1+0x4], R0 ;  /* 0x0000040001007387 */ /* 0x0003ee0000100800 */
[----:B------:R-:W-:Y:S06]  /*0a20*/  @!P0 BAR.ARV 0x9, 0x100 ;  /* 0x0244000000008b1d */ /* 0x000fec0000002000 */
[----:B---3--:R-:W-:-:S13]  /*0a30*/  ISETP.LE.AND P0, PT, RZ, UR8, PT ;  /* 0x00000008ff007c0c */ /* 0x008fda000bf03270 */
[----:B-1----:R-:W-:Y:S05]  /*0a40*/  @!P0 BRA `(.L_x_841) ;  /* 0x0000012c00848947 */ /* 0x002fea0003800000 */
[----:B------:R-:W1:Y:S01]  /*0a50*/  LDC.64 R6, c[0x0][0x418] ;  /* 0x00010600ff067b82 */ /* 0x000e620000000a00 */
[----:B------:R-:W-:Y:S01]  /*0a60*/  ULDC UR4, c[0x0][0x448] ;  /* 0x0001120000047ab9 */ /* 0x000fe20000000800 */
[----:B------:R-:W-:Y:S01]  /*0a70*/  VIADD R16, R3, 0xffffff80 ;  /* 0xffffff8003107836 */ /* 0x000fe20000000000 */
[----:B------:R-:W-:-:S04]  /*0a80*/  UISETP.NE.AND UP0, UPT, UR4, 0x1, UPT ;  /* 0x000000010400788c */ /* 0x000fc8000bf05270 */
[----:B------:R-:W-:Y:S01]  /*0a90*/  UP2UR UR4, UPR, URZ, 0x1 ;  /* 0x000000013f047883 */ /* 0x000fe20008000000 */
[----:B0-----:R-:W0:Y:S05]  /*0aa0*/  LDC R2, c[0x0][0x288] ;  /* 0x0000a200ff027b82 */ /* 0x001e2a0000000800 */
[----:B------:R-:W-:Y:S01]  /*0ab0*/  IMAD.U32 R143, RZ, RZ, UR4 ;  /* 0x00000004ff8f7e24 */ /* 0x000fe2000f8e00ff */
[----:B------:R-:W-:Y:S01]  /*0ac0*/  @UP0 ULDC UR9, c[0x0][0x44c] ;  /* 0x0001130000090ab9 */ /* 0x000fe20000000800 */
[----:B------:R-:W-:Y:S01]  /*0ad0*/  @UP0 ULDC UR11, c[0x0][0x450] ;  /* 0x00011400000b0ab9 */ /* 0x000fe20000000800 */
[----:B------:R-:W2:Y:S01]  /*0ae0*/  LDC R17, c[0x0][0x424] ;  /* 0x00010900ff117b82 */ /* 0x000ea20000000800 */
[----:B------:R-:W-:-:S07]  /*0af0*/  ULDC.64 UR4, c[0x0][0x9e0] ;  /* 0x0002780000047ab9 */ /* 0x000fce0000000a00 */
[----:B------:R-:W3:Y:S01]  /*0b00*/  S2UR UR40, SR_CTAID.X ;  /* 0x00000000002879c3 */ /* 0x000ee20000002500 */
[----:B-1----:R-:W-:-:S04]  /*0b10*/  ISETP.NE.U32.AND P0, PT, R6, RZ, PT ;  /* 0x000000ff0600720c */ /* 0x002fc80003f05070 */
[----:B------:R-:W-:-:S03]  /*0b20*/  ISETP.NE.AND.EX P0, PT, R7, RZ, PT, P0 ;  /* 0x000000ff0700720c */ /* 0x000fc60003f05300 */
[----:B------:R-:W1:Y:S01]  /*0b30*/  LDC R4, c[0x0][0x2f0] ;  /* 0x0000bc00ff047b82 */ /* 0x000e620000000800 */
[----:B0-----:R-:W-:Y:S02]  /*0b40*/  IADD3 R0, -R2, 0x1, RZ ;  /* 0x0000000102007810 */ /* 0x001fe40007ffe1ff */
[----:B--2---:R-:W-:Y:S01]  /*0b50*/  SEL R17, R17, 0x1, P0 ;  /* 0x0000000111117807 */ /* 0x004fe20000000000 */
[----:B---3--:R-:W-:-:S04]  /*0b60*/  UIMAD UR40, UR40, 0xc0, URZ ;  /* 0x000000c0282878a4 */ /* 0x008fc8000f8e023f */
[----:B------:R-:W-:Y:S02]  /*0b70*/  @UP0 UIADD3 UR8, UR40, 0xbf, URZ ;  /* 0x000000bf28080890 */ /* 0x000fe4000fffe03f */
[----:B------:R-:W-:Y:S01]  /*0b80*/  UIADD3 UR7, UR40, 0xbf, URZ ;  /* 0x000000bf28077890 */ /* 0x000fe2000fffe03f */
[----:B-1----:R-:W-:Y:S01]  /*0b90*/  IMAD R0, R17, R4, R0 ;  /* 0x0000000411007224 */ /* 0x002fe200078e0200 */
[----:B------:R-:W-:-:S04]  /*0ba0*/  UIMAD.WIDE.U32 UR8, UR8, UR9, URZ ;  /* 0x00000009080872a5 */ /* 0x000fc8000f8e003f */
[----:B------:R-:W-:Y:S01]  /*0bb0*/  R2UR UR10, R0 ;  /* 0x00000000000a72ca */ /* 0x000fe200000e0000 */
[----:B------:R-:W-:Y:S02]  /*0bc0*/  @UP0 USHF.R.U32.HI UR7, URZ, UR11, UR9 ;  /* 0x0000000b3f070299 */ /* 0x000fe40008011609 */
[----:B------:R-:W-:-:S04]  /*0bd0*/  UISETP.GE.AND UP0, UPT, UR5, 0x1, UPT ;  /* 0x000000010500788c */ /* 0x000fc8000bf06270 */
[----:B------:R-:W-:Y:S02]  /*0be0*/  UP2UR UR39, UPR, URZ, 0x1 ;  /* 0x000000013f277883 */ /* 0x000fe40008000000 */
[----:B------:R-:W-:-:S04]  /*0bf0*/  PLOP3.LUT P0, PT, PT, PT, UP0, 0x40, 0x0 ;  /* 0x000000000000781c */ /* 0x000fc80003f0e808 */
[----:B------:R-:W-:-:S04]  /*0c00*/  UIADD3 UR7, UR10, UR7, URZ ;  /* 0x000000070a077290 */ /* 0x000fc8000fffe03f */
[----:B------:R-:W-:-:S06]  /*0c10*/  UIADD3 UR4, UR7, UR4, URZ ;  /* 0x0000000407047290 */ /* 0x000fcc000fffe03f */
[----:B------:R-:W-:Y:S01]  /*0c20*/  IMAD.U32 R0, RZ, RZ, UR4 ;  /* 0x00000004ff007e24 */ /* 0x000fe2000f8e00ff */
[----:B------:R-:W-:Y:S06]  /*0c30*/  @P0 BRA `(.L_x_842) ;  /* 0x0000000000400947 */ /* 0x000fec0003800000 */
[----:B------:R-:W-:Y:S01]  /*0c40*/  ISETP.LT.AND P0, PT, RZ, UR7, PT ;  /* 0x00000007ff007c0c */ /* 0x000fe2000bf01270 */
[----:B------:R-:W-:-:S12]  /*0c50*/  UIADD3 UR4, UR7, -0x1, URZ ;  /* 0xffffffff07047890 */ /* 0x000fd8000fffe03f */
[----:B------:R-:W-:Y:S05]  /*0c60*/  @P0 BRA `(.L_x_843) ;  /* 0x00000000001c0947 */ /* 0x000fea0003800000 */
[----:B------:R-:W-:Y:S02]  /*0c70*/  UISETP.NE.AND UP0, UPT, UR5, 0x1, UPT ;  /* 0x000000010500788c */ /* 0x000fe4000bf05270 */
[----:B------:R-:W-:-:S09]  /*0c80*/  UIADD3 UR4, -UR7, URZ, URZ ;  /* 0x0000003f07047290 */ /* 0x000fd2000fffe13f */
[----:B------:R-:W-:Y:S02]  /*0c90*/  @UP0 ULDC.64 UR10, c[0x0][0x9e8] ;  /* 0x00027a00000a0ab9 */ /* 0x000fe40000000a00 */
[----:B------:R-:W-:-:S04]  /*0ca0*/  UIMAD.WIDE.U32 UR8, UR4, UR10, URZ ;  /* 0x0000000a040872a5 */ /* 0x000fc8000f8e003f */
[----:B------:R-:W-:-:S04]  /*0cb0*/  @UP0 USHF.R.U32.HI UR4, URZ, UR11, UR9 ;  /* 0x0000000b3f040299 */ /* 0x000fc80008011609 */
[----:B------:R-:W-:Y:S01]  /*0cc0*/  ULOP3.LUT UR4, URZ, UR4, URZ, 0x33, !UPT ;  /* 0x000000043f047292 */ /* 0x000fe2000f8e333f */
[----:B------:R-:W-:Y:S11]  /*0cd0*/  BRA `(.L_x_844) ;  /* 0x0000000000107947 */ /* 0x000ff60003800000 */
.L_x_843:
[----:B------:R-:W-:-:S11]  /*0ce0*/  UISETP.NE.AND UP0, UPT, UR5, 0x1, UPT ;  /* 0x000000010500788c */ /* 0x000fd6000bf05270 */
[----:B------:R-:W-:Y:S02]  /*0cf0*/  @UP0 ULDC.64 UR10, c[0x0][0x9e8] ;  /* 0x00027a00000a0ab9 */ /* 0x000fe40000000a00 */
[----:B------:R-:W-:-:S04]  /*0d00*/  UIMAD.WIDE.U32 UR8, UR4, UR10, URZ ;  /* 0x0000000a040872a5 */ /* 0x000fc8000f8e003f */
[----:B------:R-:W-:-:S12]  /*0d10*/  @UP0 USHF.R.U32.HI UR4, URZ, UR11, UR9 ;  /* 0x0000000b3f040299 */ /* 0x000fd80008011609 */
.L_x_844:
[----:B------:R-:W-:-:S06]  /*0d20*/  UIMAD UR4, UR4, UR5, UR5 ;  /* 0x00000005040472a4 */ /* 0x000fcc000f8e0205 */
[----:B------:R-:W-:-:S07]  /*0d30*/  VIMNMX R0, R0, UR4, PT ;  /* 0x0000000400007c48 */ /* 0x000fce000bfe0100 */
.L_x_842:
[----:B------:R-:W-:Y:S01]  /*0d40*/  R2UR UR4, R143 ;  /* 0x000000008f0472ca */ /* 0x000fe200000e0000 */
[CC--:B------:R-:W-:Y:S02]  /*0d50*/  IMAD R19, R17.reuse, R4.reuse, -R2 ;  /* 0x0000000411137224 */ /* 0x0c0fe400078e0a02 */
[----:B------:R-:W-:Y:S02]  /*0d60*/  VIADD R2, R0, 0x7f ;  /* 0x0000007f00027836 */ /* 0x000fe40000000000 */
[----:B------:R-:W-:Y:S01]  /*0d70*/  IMAD R0, R17, R4, 0x7f ;  /* 0x0000007f11007424 */ /* 0x000fe200078e0204 */
[----:B------:R-:W-:Y:S02]  /*0d80*/  R2UR UR7, R19 ;  /* 0x00000000130772ca */ /* 0x000fe400000e0000 */
[----:B------:R-:W-:Y:S02]  /*0d90*/  SHF.R.S32.HI R5, RZ, 0x1f, R2 ;  /* 0x0000001fff057819 */ /* 0x000fe40000011402 */
[----:B------:R-:W-:-:S02]  /*0da0*/  SHF.R.S32.HI R3, RZ, 0x1f, R0 ;  /* 0x0000001fff037819 */ /* 0x000fc40000011400 */
[----:B------:R-:W-:Y:S01]  /*0db0*/  LEA.HI R5, R5, R2, RZ, 0x7 ;  /* 0x0000000205057211 */ /* 0x000fe200078f38ff */
[----:B------:R-:W-:Y:S01]  /*0dc0*/  UISETP.NE.AND UP0, UPT, UR4, URZ, UPT ;  /* 0x0000003f0400728c */ /* 0x000fe2000bf05270 */
[----:B------:R-:W-:Y:S02]  /*0dd0*/  LEA.HI R3, R3, R0, RZ, 0x7 ;  /* 0x0000000003037211 */ /* 0x000fe400078f38ff */
[----:B------:R-:W-:Y:S01]  /*0de0*/  UMOV UR4, UR40 ;  /* 0x0000002800047c82 */ /* 0x000fe20008000000 */
[----:B------:R-:W-:Y:S02]  /*0df0*/  SHF.R.S32.HI R0, RZ, 0x7, R5 ;  /* 0x00000007ff007819 */ /* 0x000fe40000011405 */
[----:B------:R-:W-:-:S04]  /*0e00*/  SHF.R.S32.HI R3, RZ, 0x7, R3 ;  /* 0x00000007ff037819 */ /* 0x000fc80000011403 */
[----:B------:R-:W-:Y:S01]  /*0e10*/  VIMNMX R18, R3, R0, PT ;  /* 0x0000000003127248 */ /* 0x000fe20003fe0100 */
[----:B------:R-:W-:Y:S01]  /*0e20*/  @UP0 ULDC UR8, c[0x0][0x44c] ;  /* 0x0001130000080ab9 */ /* 0x000fe20000000800 */
[----:B------:R-:W-:Y:S01]  /*0e30*/  @UP0 ULDC UR10, c[0x0][0x450] ;  /* 0x00011400000a0ab9 */ /* 0x000fe20000000800 */
[----:B------:R-:W-:-:S04]  /*0e40*/  UIMAD.WIDE.U32 UR8, UR40, UR8, URZ ;  /* 0x00000008280872a5 */ /* 0x000fc8000f8e003f */
[----:B------:R-:W-:Y:S02]  /*0e50*/  @UP0 USHF.R.U32.HI UR4, URZ, UR10, UR9 ;  /* 0x0000000a3f040299 */ /* 0x000fe40008011609 */
[----:B------:R-:W-:Y:S02]  /*0e60*/  UISETP.GE.AND UP0, UPT, UR5, 0x1, UPT ;  /* 0x000000010500788c */ /* 0x000fe4000bf06270 */
[----:B------:R-:W-:-:S03]  /*0e70*/  UIADD3 UR4, UR7, UR4, URZ ;  /* 0x0000000407047290 */ /* 0x000fc6000fffe03f */
[----:B------:R-:W-:Y:S01]  /*0e80*/  ULDC UR7, c[0x0][0x9dc] ;  /* 0x0002770000077ab9 */ /* 0x000fe20000000800 */
[----:B------:R-:W-:Y:S01]  /*0e90*/  PLOP3.LUT P0, PT, PT, PT, UP0, 0x40, 0x0 ;  /* 0x000000000000781c */ /* 0x000fe20003f0e808 */
[----:B------:R-:W-:-:S12]  /*0ea0*/  UIADD3 UR7, UR4, -UR7, URZ ;  /* 0x8000000704077290 */ /* 0x000fd8000fffe03f */
[----:B------:R-:W-:Y:S05]  /*0eb0*/  @P0 BRA `(.L_x_845) ;  /* 0x0000000000440947 */ /* 0x000fea0003800000 */
[----:B------:R-:W-:-:S06]  /*0ec0*/  UISETP.GT.AND UP0, UPT, UR4, -0x1, UPT ;  /* 0xffffffff0400788c */ /* 0x000fcc000bf04270 */
[----:B------:R-:W-:-:S13]  /*0ed0*/  PLOP3.LUT P0, PT, PT, PT, UP0, 0x80, 0x0 ;  /* 0x000000000000781c */ /* 0x000fda0003f0f008 */
[----:B------:R-:W-:Y:S05]  /*0ee0*/  @P0 BRA `(.L_x_846) ;  /* 0x00000000001c0947 */ /* 0x000fea0003800000 */
[----:B------:R-:W-:Y:S02]  /*0ef0*/  UISETP.NE.AND UP0, UPT, UR5, 0x1, UPT ;  /* 0x000000010500788c */ /* 0x000fe4000bf05270 */
[----:B------:R-:W-:-:S09]  /*0f00*/  ULOP3.LUT UR4, URZ, UR4, URZ, 0x33, !UPT ;  /* 0x000000043f047292 */ /* 0x000fd2000f8e333f */
[----:B------:R-:W-:Y:S02]  /*0f10*/  @UP0 ULDC.64 UR10, c[0x0][0x9e8] ;  /* 0x00027a00000a0ab9 */ /* 0x000fe40000000a00 */
[----:B------:R-:W-:-:S04]  /*0f20*/  UIMAD.WIDE.U32 UR8, UR4, UR10, URZ ;  /* 0x0000000a040872a5 */ /* 0x000fc8000f8e003f */
[----:B------:R-:W-:-:S04]  /*0f30*/  @UP0 USHF.R.U32.HI UR4, URZ, UR11, UR9 ;  /* 0x0000000b3f040299 */ /* 0x000fc80008011609 */
[----:B------:R-:W-:Y:S01]  /*0f40*/  ULOP3.LUT UR4, URZ, UR4, URZ, 0x33, !UPT ;  /* 0x000000043f047292 */ /* 0x000fe2000f8e333f */
[----:B------:R-:W-:Y:S11]  /*0f50*/  BRA `(.L_x_847) ;  /* 0x0000000000107947 */ /* 0x000ff60003800000 */
.L_x_846:
[----:B------:R-:W-:-:S11]  /*0f60*/  UISETP.NE.AND UP0, UPT, UR5, 0x1, UPT ;  /* 0x000000010500788c */ /* 0x000fd6000bf05270 */
[----:B------:R-:W-:Y:S02]  /*0f70*/  @UP0 ULDC.64 UR10, c[0x0][0x9e8] ;  /* 0x00027a00000a0ab9 */ /* 0x000fe40000000a00 */
[----:B------:R-:W-:-:S04]  /*0f80*/  UIMAD.WIDE.U32 UR8, UR4, UR10, URZ ;  /* 0x0000000a040872a5 */ /* 0x000fc8000f8e003f */
[----:B------:R-:W-:-:S12]  /*0f90*/  @UP0 USHF.R.U32.HI UR4, URZ, UR11, UR9 ;  /* 0x0000000b3f040299 */ /* 0x000fd80008011609 */
.L_x_847:
[----:B------:R-:W-:-:S04]  /*0fa0*/  UIMAD UR4, UR4, UR5, URZ ;  /* 0x00000005040472a4 */ /* 0x000fc8000f8e023f */
[----:B------:R-:W-:-:S04]  /*0fb0*/  UISETP.LT.AND UP0, UPT, UR7, UR4, UPT ;  /* 0x000000040700728c */ /* 0x000fc8000bf01270 */
[----:B------:R-:W-:-:S12]  /*0fc0*/  USEL UR7, UR7, UR4, !UP0 ;  /* 0x0000000407077287 */ /* 0x000fd8000c000000 */
.L_x_845:
[----:B------:R-:W-:Y:S02]  /*0fd0*/  USHF.R.S32.HI UR4, URZ, 0x1f, UR7 ;  /* 0x0000001f3f047899 */ /* 0x000fe40008011407 */
[----:B------:R-:W-:Y:S02]  /*0fe0*/  USHF.R.U32.HI UR11, URZ, 0x10, UR6 ;  /* 0x000000103f0b7899 */ /* 0x000fe40008011606 */
[----:B------:R-:W-:Y:S02]  /*0ff0*/  ULEA.HI UR4, UR4, UR7, URZ, 0x7 ;  /* 0x0000000704047291 */ /* 0x000fe4000f8f383f */
[----:B------:R-:W-:Y:S02]  /*1000*/  ULOP3.LUT UR7, UR6, 0xffff, URZ, 0xc0, !UPT ;  /* 0x0000ffff06077892 */ /* 0x000fe4000f8ec03f */
[----:B------:R-:W-:-:S04]  /*1010*/  USHF.R.S32.HI UR4, URZ, 0x7, UR4 ;  /* 0x000000073f047899 */ /* 0x000fc80008011404 */
[----:B------:R-:W-:-:S04]  /*1020*/  UISETP.LT.AND UP0, UPT, URZ, UR4, UPT ;  /* 0x000000043f00728c */ /* 0x000fc8000bf01270 */
[----:B------:R-:W-:Y:S02]  /*1030*/  USEL UR10, URZ, UR4, !UP0 ;  /* 0x000000043f0a7287 */ /* 0x000fe4000c000000 */
[----:B------:R-:W-:Y:S01]  /*1040*/  UISETP.NE.AND UP0, UPT, UR11, URZ, UPT ;  /* 0x0000003f0b00728c */ /* 0x000fe2000bf05270 */
[----:B------:R-:W-:-:S03]  /*1050*/  UMOV UR4, URZ ;  /* 0x0000003f00047c82 */ /* 0x000fc60008000000 */
[----:B------:R-:W-:-:S07]  /*1060*/  ISETP.GT.AND P0, PT, R18, UR10, PT ;  /* 0x0000000a12007c0c */ /* 0x000fce000bf04270 */
[----:B------:R-:W-:-:S06]  /*1070*/  @!UP0 ULDC UR11, c[0x0][0x9f0] ;  /* 0x00027c00000b8ab9 */ /* 0x000fcc0000000800 */
[----:B------:R-:W-:Y:S05]  /*1080*/  @!P0 BRA `(.L_x_848) ;  /* 0x00000000008c8947 */ /* 0x000fea0003800000 */
[----:B------:R-:W-:Y:S01]  /*1090*/  IMAD.U32 R5, RZ, RZ, UR11 ;  /* 0x0000000bff057e24 */ /* 0x000fe2000f8e00ff */
[----:B------:R-:W-:-:S04]  /*10a0*/  UMOV UR4, URZ ;  /* 0x0000003f00047c82 */ /* 0x000fc80008000000 */
[----:B------:R-:W-:-:S04]  /*10b0*/  IABS R0, R5 ;  /* 0x0000000500007213 */ /* 0x000fc80000000000 */
[----:B------:R-:W-:Y:S02]  /*10c0*/  R2UR UR12, R0 ;  /* 0x00000000000c72ca */ /* 0x000fe400000e0000 */
[----:B------:R-:W-:Y:S02]  /*10d0*/  IADD3 R0, R5, -0x1, R18 ;  /* 0xffffffff05007810 */ /* 0x000fe40007ffe012 */
[----:B------:R-:W-:Y:S02]  /*10e0*/  IABS R5, R5 ;  /* 0x0000000500057213 */ /* 0x000fe40000000000 */
[----:B------:R-:W-:-:S03]  /*10f0*/  R2UR UR6, R0 ;  /* 0x00000000000672ca */ /* 0x000fc600000e0000 */
[----:B------:R-:W-:-:S04]  /*1100*/  IMAD.MOV R5, RZ, RZ, -R5 ;  /* 0x000000ffff057224 */ /* 0x000fc800078e0a05 */
[----:B------:R-:W0:Y:S06]  /*1110*/  I2F.RP R2, UR12 ;  /* 0x0000000c00027d06 */ /* 0x000e2c0008209400 */
[----:B------:R-:W-:-:S06]  /*1120*/  UIADD3 UR6, -UR10, UR6, URZ ;  /* 0x000000060a067290 */ /* 0x000fcc000fffe13f */
[----:B------:R-:W-:Y:S01]  /*1130*/  IMAD.U32 R0, RZ, RZ, UR6 ;  /* 0x00000006ff007e24 */ /* 0x000fe2000f8e00ff */
[----:B------:R-:W-:Y:S01]  /*1140*/  ULOP3.LUT UR6, UR6, UR11, URZ, 0x3c, !UPT ;  /* 0x0000000b06067292 */ /* 0x000fe2000f8e3c3f */
[----:B0-----:R-:W0:Y:S03]  /*1150*/  MUFU.RCP R2, R2 ;  /* 0x0000000200027308 */ /* 0x001e260000001000 */
[----:B------:R-:W-:-:S04]  /*1160*/  IABS R0, R0 ;  /* 0x0000000000007213 */ /* 0x000fc80000000000 */
[----:B------:R-:W-:Y:S01]  /*1170*/  R2UR UR9, R0 ;  /* 0x00000000000972ca */ /* 0x000fe200000e0000 */
[----:B------:R-:W-:Y:S02]  /*1180*/  IMAD.MOV.U32 R0, RZ, RZ, R5 ;  /* 0x000000ffff007224 */ /* 0x000fe400078e0005 */
[----:B0-----:R-:W-:-:S06]  /*1190*/  VIADD R3, R2, 0xffffffe ;  /* 0x0ffffffe02037836 */ /* 0x001fcc0000000000 */
        /* <DEDUP_REMOVED lines=14> */
[----:B------:R-:W-:-:S05]  /*1280*/  UISETP.NE.AND UP1, UPT, UR11, URZ, UPT ;  /* 0x0000003f0b00728c */ /* 0x000fca000bf25270 */
[----:B------:R-:W-:Y:S02]  /*1290*/  UMOV UR4, UR5 ;  /* 0x0000000500047c82 */ /* 0x000fe40008000000 */
[----:B------:R-:W-:-:S04]  /*12a0*/  @!UP0 UIADD3 UR4, -UR4, URZ, URZ ;  /* 0x0000003f04048290 */ /* 0x000fc8000fffe13f */
[----:B------:R-:W-:-:S12]  /*12b0*/  @!UP1 ULOP3.LUT UR4, URZ, UR11, URZ, 0x33, !UPT ;  /* 0x0000000b3f049292 */ /* 0x000fd8000f8e333f */
.L_x_848:
[----:B------:R-:W-:Y:S02]  /*12c0*/  UIMAD UR5, UR7, UR4, UR10 ;  /* 0x00000004070572a4 */ /* 0x000fe4000f8e020a */
[----:B------:R-:W-:Y:S01]  /*12d0*/  IMAD.U32 R5, RZ, RZ, UR4 ;  /* 0x00000004ff057e24 */ /* 0x000fe2000f8e00ff */
[----:B------:R-:W-:Y:S02]  /*12e0*/  PLOP3.LUT P0, PT, PT, PT, PT, 0x80, 0x0 ;  /* 0x000000000000781c */ /* 0x000fe40003f0f070 */
[----:B------:R-:W-:Y:S02]  /*12f0*/  CS2R R2, SRZ ;  /* 0x0000000000027805 */ /* 0x000fe4000001ff00 */
[----:B------:R-:W-:Y:S02]  /*1300*/  CS2R R134, SRZ ;  /* 0x0000000000867805 */ /* 0x000fe4000001ff00 */
[----:B------:R-:W-:Y:S02]  /*1310*/  CS2R R132, SRZ ;  /* 0x0000000000847805 */ /* 0x000fe4000001ff00 */
[----:B------:R-:W-:Y:S01]  /*1320*/  VIADDMNMX R18, R5, UR5, R18, PT ;  /* 0x0000000505127c46 */ /* 0x000fe2000b800112 */
[----:B------:R-:W-:Y:S01]  /*1330*/  IMAD.U32 R146, RZ, RZ, UR5 ;  /* 0x00000005ff927e24 */ /* 0x000fe2000f8e00ff */
[----:B------:R-:W-:-:S02]  /*1340*/  CS2R R130, SRZ ;  /* 0x0000000000827805 */ /* 0x000fc4000001ff00 */
[----:B------:R-:W-:Y:S02]  /*1350*/  CS2R R128, SRZ ;  /* 0x0000000000807805 */ /* 0x000fe4000001ff00 */
[----:B------:R-:W-:Y:S02]  /*1360*/  ISETP.GT.AND P1, PT, R18, UR5, PT ;  /* 0x0000000512007c0c */ /* 0x000fe4000bf24270 */
        /* <DEDUP_REMOVED lines=25> */
[----:B------:R-:W-:-:S05]  /*1500*/  SHF.R.S32.HI R88, RZ, 0x7, R22 ;  /* 0x00000007ff587819 */ /* 0x000fca0000011416 */
        /* <DEDUP_REMOVED lines=9> */
[----:B------:R-:W-:Y:S02]  /*15a0*/  ULEA UR4, UR5, UR38, 0xc ;  /* 0x0000002605047291 */ /* 0x000fe4000f8e603f */
[----:B------:R-:W-:Y:S02]  /*15b0*/  ULEA UR5, UR5, UR6, 0xd ;  /* 0x0000000605057291 */ /* 0x000fe4000f8e683f */
[----:B------:R-:W-:Y:S02]  /*15c0*/  UIADD3 UR4, UR4, 0xc400, URZ ;  /* 0x0000c40004047890 */ /* 0x000fe4000fffe03f */
[----:B------:R-:W-:Y:S02]  /*15d0*/  USHF.R.U32.HI UR5, URZ, 0x4, UR5 ;  /* 0x000000043f057899 */ /* 0x000fe40008011605 */
[----:B------:R-:W-:Y:S02]  /*15e0*/  USHF.R.U32.HI UR4, URZ, 0x4, UR4 ;  /* 0x000000043f047899 */ /* 0x000fe40008011604 */
[----:B------:R-:W-:-:S02]  /*15f0*/  ULOP3.LUT UR5, UR5, 0x3fff, URZ, 0xc0, !UPT ;  /* 0x00003fff05057892 */ /* 0x000fc4000f8ec03f */
[----:B------:R-:W-:-:S04]  /*1600*/  ULOP3.LUT UR41, UR4, 0x3fff, URZ, 0xc0, !UPT ;  /* 0x00003fff04297892 */ /* 0x000fc8000f8ec03f */
[----:B------:R-:W-:Y:S01]  /*1610*/  IMAD.U32 R144, RZ, RZ, UR5 ;  /* 0x00000005ff907e24 */ /* 0x000fe2000f8e00ff */
[----:B------:R-:W-:Y:S07]  /*1620*/  @!P0 BRA `(.L_x_850) ;  /* 0x0000000000408947 */ /* 0x000fee0003800000 */
        /* <DEDUP_REMOVED lines=16> */
.L_x_850:
        /* <DEDUP_REMOVED lines=8> */
.L_x_984:
[----:B0-----:R-:W2:Y:S01]  /*17b0*/  LDL R4, [R1+0xc] ;  /* 0x00000c0001047983 */ /* 0x001ea20000100800 */
[----:B------:R-:W-:Y:S01]  /*17c0*/  IMAD.MOV.U32 R7, RZ, RZ, 0x20 ;  /* 0x00000020ff077424 */ /* 0x000fe200078e00ff */
[----:B--2---:R-:W-:Y:S02]  /*17d0*/  R2UR UR4, R4 ;  /* 0x00000000040472ca */ /* 0x004fe400000e0000 */
[----:B------:R-:W-:-:S05]  /*17e0*/  LOP3.LUT R4, R2, 0xfffffff8, RZ, 0xc0, !PT ;  /* 0xfffffff802047812 */ /* 0x000fca00078ec0ff */
[----:B------:R-:W-:-:S05]  /*17f0*/  IMAD.IADD R4, R3, 0x1, -R4 ;  /* 0x0000000103047824 */ /* 0x000fca00078e0a04 */
[----:B------:R-:W-:Y:S01]  /*1800*/  LOP3.LUT P1, RZ, R4, 0x4, RZ, 0xc0, !PT ;  /* 0x0000000404ff7812 */ /* 0x000fe2000782c0ff */
[----:B------:R-:W-:-:S03]  /*1810*/  ULOP3.LUT UR4, UR4, 0x1, URZ, 0xfc, !UPT ;  /* 0x0000000104047892 */ /* 0x000fc6000f8efc3f */
[----:B------:R-:W-:-:S03]  /*1820*/  SEL R7, R7, 0xffffffe0, !P1 ;  /* 0xffffffe007077807 */ /* 0x000fc60004800000 */
[----:B------:R-:W-:-:S05]  /*1830*/  IMAD.U32 R6, RZ, RZ, UR4 ;  /* 0x00000004ff067e24 */ /* 0x000fca000f8e00ff */
[----:B------:R-:W-:-:S13]  /*1840*/  ISETP.NE.AND P0, PT, R6, 0x3, PT ;  /* 0x000000030600780c */ /* 0x000fda0003f05270 */
[----:B------:R-:W-:Y:S05]  /*1850*/  @!P0 BRA `(.L_x_852) ;  /* 0x0000000000048947 */ /* 0x000fea0003800000 */
[----:B------:R-:W-:Y:S01]  /*1860*/  BPT.TRAP 0x1 ;  /* 0x000000040000795c */ /* 0x000fe20000300000 */
.L_x_852:
[----:B------:R0:W1:Y:S01]  /*1870*/  SYNCS.PHASECHK.TRANS64.TRYWAIT P1, [UR38+0x2d830], R5 ;  /* 0x02d83005ff0075a7 */ /* 0x0000620008020166 */
[----:B------:R-:W-:Y:S05]  /*1880*/  @!P0 BRA `(.L_x_853) ;  /* 0x0000000000048947 */ /* 0x000fea0003800000 */
[----:B------:R-:W-:Y:S01]  /*1890*/  BPT.TRAP 0x1 ;  /* 0x000000040000795c */ /* 0x000fe20000300000 */
.L_x_853:
[----:B------:R-:W-:-:S05]  /*18a0*/  IMAD.U32 R10, RZ, RZ, UR41 ;  /* 0x00000029ff0a7e24 */ /* 0x000fca000f8e00ff */
[----:B------:R-:W-:Y:S01]  /*18b0*/  LOP3.LUT R10, R10, 0x10000, RZ, 0xfc, !PT ;  /* 0x000100000a0a7812 */ /* 0x000fe200078efcff */
[----:B-1----:R-:W-:Y:S06]  /*18c0*/  @P1 BRA `(.L_x_854) ;  /* 0x0000000000081947 */ /* 0x002fec0003800000 */
[----:B------:R-:W1:Y:S02]  /*18d0*/  SYNCS.PHASECHK.TRANS64.TRYWAIT P1, [UR38+0x2d830], R5 ;  /* 0x02d83005ff0075a7 */ /* 0x000e640008020166 */
[----:B-1----:R-:W-:Y:S05]  /*18e0*/  @!P1 BRA `(.L_x_855) ;  /* 0x0000011c00fc9947 */ /* 0x002fea0003800000 */
.L_x_854:
[----:B------:R-:W-:Y:S05]  /*18f0*/  WARPSYNC.ALL ;  /* 0x0000000000007948 */ /* 0x000fea0003800000 */
[----:B------:R-:W-:Y:S01]  /*1900*/  IMAD.MOV.U32 R11, RZ, RZ, -0x7fffffe0 ;  /* 0x80000020ff0b7424 */ /* 0x000fe200078e00ff */
[----:B------:R-:W-:Y:S01]  /*1910*/  UIADD3 UR4, UR38, 0x15400, URZ ;  /* 0x0001540026047890 */ /* 0x000fe2000fffe03f */
[C---:B------:R-:W-:Y:S01]  /*1920*/  R2UR UR8, R10.reuse ;  /* 0x000000000a0872ca */ /* 0x040fe200000e0000 */
[----:B------:R-:W-:Y:S02]  /*1930*/  WARPGROUP.ARRIVE ;  /* 0x00000000000079c5 */ /* 0x000fe40000000000 */
[----:B------:R-:W-:Y:S01]  /*1940*/  R2UR UR9, R11 ;  /* 0x000000000b0972ca */ /* 0x000fe200000e0000 */
[----:B------:R-:W-:Y:S01]  /*1950*/  USHF.R.U32.HI UR4, URZ, 0x4, UR4 ;  /* 0x000000043f047899 */ /* 0x000fe20008011604 */
[----:B------:R-:W-:Y:S01]  /*1960*/  R2UR UR24, R10 ;  /* 0x000000000a1872ca */ /* 0x000fe200000e0000 */
[----:B------:R-:W-:Y:S01]  /*1970*/  UMOV UR11, 0x80000020 ;  /* 0x80000020000b7882 */ /* 0x000fe20000000000 */
[----:B------:R-:W-:Y:S01]  /*1980*/  UMOV UR13, 0x80000020 ;  /* 0x80000020000d7882 */ /* 0x000fe20000000000 */
[----:B------:R-:W-:Y:S01]  /*1990*/  ULOP3.LUT UR4, UR4, 0x3fff, URZ, 0xc0, !UPT ;  /* 0x00003fff04047892 */ /* 0x000fe2000f8ec03f */
[----:B------:R-:W-:Y:S01]  /*19a0*/  UMOV UR15, 0x80000020 ;  /* 0x80000020000f7882 */ /* 0x000fe20000000000 */
[----:B------:R-:W-:-:S02]  /*19b0*/  UMOV UR17, 0x80000020 ;  /* 0x8000002000117882 */ /* 0x000fc40000000000 */
[----:B------:R-:W-:Y:S01]  /*19c0*/  ULOP3.LUT UR7, UR4, 0x10000, URZ, 0xfc, !UPT ;  /* 0x0001000004077892 */ /* 0x000fe2000f8efc3f */
[----:B------:R-:W-:Y:S01]  /*19d0*/  UMOV UR19, 0x80000020 ;  /* 0x8000002000137882 */ /* 0x000fe20000000000 */
[----:B------:R-:W-:Y:S02]  /*19e0*/  UMOV UR21, 0x80000020 ;  /* 0x8000002000157882 */ /* 0x000fe40000000000 */
[----:B------:R-:W-:Y:S02]  /*19f0*/  UIADD3 UR14, UR7, 0x200, URZ ;  /* 0x00000200070e7890 */ /* 0x000fe4000fffe03f */
[----:B------:R-:W-:Y:S01]  /*1a00*/  UIADD3 UR12, UR24, 0x300, URZ ;  /* 0x00000300180c7890 */ /* 0x000fe2000fffe03f */
[----:B------:R-:W-:Y:S01]  /*1a10*/  UMOV UR10, UR7 ;  /* 0x00000007000a7c82 */ /* 0x000fe20008000000 */
[----:B------:R-:W-:Y:S01]  /*1a20*/  UIADD3 UR16, UR24, 0x302, URZ ;  /* 0x0000030218107890 */ /* 0x000fe2000fffe03f */
[----:B------:R-:W-:Y:S01]  /*1a30*/  HGMMA.64x128x16.F32 R24, gdesc[UR8], RZ, !UPT, gsb0 ;  /* 0x01e00000081879f0 */ /* 0x000fe2000c0008ff */
[----:B------:R-:W-:-:S02]  /*1a40*/  UIADD3 UR8, UR24, 0x2, URZ ;  /* 0x0000000218087890 */ /* 0x000fc4000fffe03f */
[----:B------:R-:W-:Y:S01]  /*1a50*/  UIADD3 UR10, UR7, 0x2, URZ ;  /* 0x00000002070a7890 */ /* 0x000fe2000fffe03f */
[----:B------:R-:W-:Y:S01]  /*1a60*/  UMOV UR9, 0x80000020 ;  /* 0x8000002000097882 */ /* 0x000fe20000000000 */
[----:B------:R-:W-:Y:S01]  /*1a70*/  UMOV UR11, 0x80000020 ;  /* 0x80000020000b7882 */ /* 0x000fe20000000000 */
[----:B------:R-:W-:Y:S02]  /*1a80*/  UIADD3 UR18, UR7, 0x202, URZ ;  /* 0x0000020207127890 */ /* 0x000fe4000fffe03f */
[----:B------:R-:W-:Y:S02]  /*1a90*/  UIADD3 UR20, UR24, 0x600, URZ ;  /* 0x0000060018147890 */ /* 0x000fe4000fffe03f */
[----:B------:R-:W-:Y:S01]  /*1aa0*/  UIADD3 UR22, UR7, 0x400, URZ ;  /* 0x0000040007167890 */ /* 0x000fe2000fffe03f */
        /* <DEDUP_REMOVED lines=23> */
.L_x_856:
[----:B------:R-:W-:Y:S01]  /*1c20*/  LOP3.LUT R3, R22, 0xffffff80, RZ, 0xc0, !PT ;  /* 0xffffff8016037812 */ /* 0x000fe200078ec0ff */
[----:B------:R-:W-:Y:S01]  /*1c30*/  IMAD.HI R12, R88, 0x55555556, RZ ;  /* 0x55555556580c7827 */ /* 0x000fe200078e02ff */
[----:B01----:R-:W-:Y:S01]  /*1c40*/  LEA.HI R5, R23, R16, RZ, 0x2 ;  /* 0x0000001017057211 */ /* 0x003fe200078f10ff */
[----:B------:R-:W0:Y:S01]  /*1c50*/  S2UR UR5, SR_CgaCtaId ;  /* 0x00000000000579c3 */ /* 0x000e220000008800 */
[----:B------:R-:W-:Y:S01]  /*1c60*/  R2UR UR4, R143 ;  /* 0x000000008f0472ca */ /* 0x000fe200000e0000 */
[----:B------:R-:W-:Y:S01]  /*1c70*/  IMAD.IADD R3, R16, 0x1, -R3 ;  /* 0x0000000110037824 */ /* 0x000fe200078e0a03 */
[----:B------:R-:W-:Y:S01]  /*1c80*/  LOP3.LUT R9, R5, 0xfffffffc, RZ, 0xc0, !PT ;  /* 0xfffffffc05097812 */ /* 0x000fe200078ec0ff */
[----:B------:R-:W-:Y:S01]  /*1c90*/  UISETP.NE.AND UP0, UPT, UR39, URZ, UPT ;  /* 0x0000003f2700728c */ /* 0x000fe2000bf05270 */
[----:B------:R-:W-:Y:S01]  /*1ca0*/  LEA.HI R13, R12, R12, RZ, 0x1 ;  /* 0x0000000c0c0d7211 */ /* 0x000fe200078f08ff */
[----:B------:R-:W-:Y:S01]  /*1cb0*/  ULDC UR35, c[0x0][0x2f0] ;  /* 0x0000bc0000237ab9 */ /* 0x000fe20000000800 */
[----:B------:R-:W-:Y:S01]  /*1cc0*/  SHF.R.S32.HI R6, RZ, 0x1f, R3 ;  /* 0x0000001fff067819 */ /* 0x000fe20000011403 */
[----:B------:R-:W-:Y:S01]  /*1cd0*/  IMAD.IADD R14, R16, 0x1, -R9 ;  /* 0x00000001100e7824 */ /* 0x000fe200078e0a09 */
[----:B------:R-:W-:Y:S01]  /*1ce0*/  LOP3.LUT P1, RZ, R4, 0x2, RZ, 0xc0, !PT ;  /* 0x0000000204ff7812 */ /* 0x000fe2000782c0ff */
[----:B------:R-:W-:Y:S01]  /*1cf0*/  IMAD R13, R13, -0x3, R88 ;  /* 0xfffffffd0d0d7824 */ /* 0x000fe200078e0258 */
[-C--:B------:R-:W-:Y:S01]  /*1d00*/  LEA.HI R5, R6, R3.reuse, RZ, 0x2 ;  /* 0x0000000306057211 */ /* 0x080fe200078f10ff */
[----:B------:R-:W-:Y:S01]  /*1d10*/  IMAD.SHL.U32 R2, R2, 0x40, RZ ;  /* 0x0000004002027824 */ /* 0x000fe200078e00ff */
[----:B------:R-:W-:Y:S01]  /*1d20*/  LEA.HI R8, R6, R3, RZ, 0x5 ;  /* 0x0000000306087211 */ /* 0x000fe200078f28ff */
[----:B------:R-:W-:Y:S01]  /*1d30*/  UISETP.NE.AND UP1, UPT, UR4, URZ, UPT ;  /* 0x0000003f0400728c */ /* 0x000fe2000bf25270 */
[--C-:B------:R-:W-:Y:S01]  /*1d40*/  SHF.R.S32.HI R6, RZ, 0x2, R5.reuse ;  /* 0x00000002ff067819 */ /* 0x100fe20000011405 */
[----:B------:R-:W-:Y:S01]  /*1d50*/  ULDC UR6, c[0x0][0x9e0] ;  /* 0x0002780000067ab9 */ /* 0x000fe20000000800 */
[----:B------:R-:W-:-:S02]  /*1d60*/  SHF.R.S32.HI R9, RZ, 0x1f, R5 ;  /* 0x0000001fff097819 */ /* 0x000fc40000011405 */
[----:B------:R-:W-:Y:S02]  /*1d70*/  SHF.R.S32.HI R8, RZ, 0x5, R8 ;  /* 0x00000005ff087819 */ /* 0x000fe40000011408 */
[----:B------:R-:W-:Y:S02]  /*1d80*/  LEA.HI R9, R9, R6, RZ, 0x3 ;  /* 0x0000000609097211 */ /* 0x000fe400078f18ff */
[----:B------:R-:W-:Y:S02]  /*1d90*/  LEA.HI R15, R14, R14, RZ, 0x1 ;  /* 0x0000000e0e0f7211 */ /* 0x000fe400078f08ff */
[----:B------:R-:W-:Y:S01]  /*1da0*/  LEA R8, R8, UR40, 0x4 ;  /* 0x0000002808087c11 */ /* 0x000fe2000f8e20ff */
[----:B------:R-:W-:Y:S01]  /*1db0*/  @UP1 ULDC UR4, c[0x0][0x44c] ;  /* 0x0001130000041ab9 */ /* 0x000fe20000000800 */
[----:B------:R-:W-:Y:S02]  /*1dc0*/  LOP3.LUT R9, R9, 0xfffffff8, RZ, 0xc0, !PT ;  /* 0xfffffff809097812 */ /* 0x000fe400078ec0ff */
[----:B------:R-:W-:-:S02]  /*1dd0*/  LOP3.LUT R15, R15, 0x1ffffffe, RZ, 0xc0, !PT ;  /* 0x1ffffffe0f0f7812 */ /* 0x000fc400078ec0ff */
[----:B------:R-:W-:Y:S02]  /*1de0*/  IADD3 R8, R8, R6, -R9 ;  /* 0x0000000608087210 */ /* 0x000fe40007ffe809 */
[----:B------:R-:W-:Y:S01]  /*1df0*/  PLOP3.LUT P2, PT, PT, PT, UP1, 0x80, 0x0 ;  /* 0x000000000000781c */ /* 0x000fe20003f4f018 */
[----:B------:R-:W-:Y:S01]  /*1e00*/  IMAD.IADD R15, R14, 0x1, -R15 ;  /* 0x000000010e0f7824 */ /* 0x000fe200078e0a0f */
[----:B------:R-:W-:Y:S01]  /*1e10*/  SHF.R.S32.HI R6, RZ, 0x4, R0 ;  /* 0x00000004ff067819 */ /* 0x000fe20000011400 */
[----:B------:R-:W-:Y:S01]  /*1e20*/  IMAD.SHL.U32 R0, R4, 0x40, RZ ;  /* 0x0000004004007824 */ /* 0x000fe200078e00ff */
[----:B------:R-:W-:Y:S01]  /*1e30*/  PLOP3.LUT P3, PT, PT, PT, UP1, 0x80, 0x0 ;  /* 0x000000000000781c */ /* 0x000fe20003f6f018 */
[----:B------:R-:W-:Y:S01]  /*1e40*/  IMAD R8, R13, 0x40, R8 ;  /* 0x000000400d087824 */ /* 0x000fe200078e0208 */
[----:B------:R-:W-:Y:S01]  /*1e50*/  LEA.HI R16, R23, R16, RZ, 0x5 ;  /* 0x0000001017107211 */ /* 0x000fe200078f28ff */
[----:B------:R-:W-:Y:S01]  /*1e60*/  IMAD.SHL.U32 R9, R6, 0x8, RZ ;  /* 0x0000000806097824 */ /* 0x000fe200078e00ff */
[----:B------:R-:W-:Y:S01]  /*1e70*/  LOP3.LUT R0, R0, 0x1c0, RZ, 0xc0, !PT ;  /* 0x000001c000007812 */ /* 0x000fe200078ec0ff */
[----:B------:R-:W-:Y:S01]  /*1e80*/  IMAD R139, R15, 0x8, R8 ;  /* 0x000000080f8b7824 */ /* 0x000fe200078e0208 */
[----:B------:R-:W-:Y:S01]  /*1e90*/  LOP3.LUT R2, R2, 0xfffffe00, RZ, 0xc0, !PT ;  /* 0xfffffe0002027812 */ /* 0x000fe200078ec0ff */
[----:B------:R-:W-:Y:S01]  /*1ea0*/  IMAD.SHL.U32 R16, R16, 0x20, RZ ;  /* 0x0000002010107824 */ /* 0x000fe200078e00ff */
[----:B------:R-:W-:Y:S01]  /*1eb0*/  LOP3.LUT R9, R0, 0x8, R9, 0xf8, !PT ;  /* 0x0000000800097812 */ /* 0x000fe200078ef809 */
[----:B------:R-:W-:Y:S01]  /*1ec0*/  @P2 IMAD.HI.U32 R8, R139, UR4, RZ ;  /* 0x000000048b082c27 */ /* 0x000fe2000f8e00ff */
[----:B------:R-:W-:Y:S01]  /*1ed0*/  SHF.R.U32.HI R0, RZ, 0x3, R0 ;  /* 0x00000003ff007819 */ /* 0x000fe20000011600 */
[----:B------:R-:W-:Y:S01]  /*1ee0*/  @UP1 ULDC UR4, c[0x0][0x450] ;  /* 0x0001140000041ab9 */ /* 0x000fe20000000800 */
[----:B------:R-:W-:Y:S01]  /*1ef0*/  PLOP3.LUT P2, PT, PT, PT, UP0, 0x40, 0x0 ;  /* 0x000000000000781c */ /* 0x000fe20003f4e808 */
[----:B------:R-:W-:Y:S01]  /*1f00*/  IMAD.MOV.U32 R6, RZ, RZ, R139 ;  /* 0x000000ffff067224 */ /* 0x000fe200078e008b */
[----:B------:R-:W-:Y:S01]  /*1f10*/  LOP3.LUT R4, R9, R0, RZ, 0x3c, !PT ;  /* 0x0000000009047212 */ /* 0x000fe200078e3cff */
[----:B------:R-:W-:Y:S01]  /*1f20*/  IMAD.MOV.U32 R9, RZ, RZ, -0x80 ;  /* 0xffffff80ff097424 */ /* 0x000fe200078e00ff */
[----:B------:R-:W-:Y:S01]  /*1f30*/  @P3 SHF.R.U32.HI R6, RZ, UR4, R8 ;  /* 0x00000004ff063c19 */ /* 0x000fe20008011608 */
[----:B------:R-:W-:Y:S01]  /*1f40*/  UIADD3 UR4, UR38, 0x2d840, URZ ;  /* 0x0002d84026047890 */ /* 0x000fe2000fffe03f */
[----:B------:R-:W-:Y:S01]  /*1f50*/  LOP3.LUT R0, R5, 0x7ffffffc, RZ, 0xc0, !PT ;  /* 0x7ffffffc05007812 */ /* 0x000fe200078ec0ff */
[C---:B------:R-:W-:Y:S01]  /*1f60*/  IMAD R20, R18.reuse, R9, 0x80 ;  /* 0x0000008012147424 */ /* 0x040fe200078e0209 */
[----:B------:R-:W-:Y:S01]  /*1f70*/  LEA R14, R18, 0xffffff80, 0x7 ;  /* 0xffffff80120e7811 */ /* 0x000fe200078e38ff */
[----:B------:R-:W1:Y:S01]  /*1f80*/  SHFL.IDX PT, R12, R6, RZ, 0x1c1f ;  /* 0x001c1fff060c7589 */ /* 0x000e6200000e0000 */
[----:B0-----:R-:W-:Y:S01]  /*1f90*/  UPRMT UR4, UR5, 0x654, UR4 ;  /* 0x0000065405047896 */ /* 0x001fe20008000004 */
[----:B------:R-:W-:Y:S01]  /*1fa0*/  IMAD.IADD R9, R3, 0x1, -R0 ;  /* 0x0000000103097824 */ /* 0x000fe200078e0a00 */
[----:B------:R-:W-:Y:S01]  /*1fb0*/  LOP3.LUT R3, R16, 0xfffffc00, RZ, 0xc0, !PT ;  /* 0xfffffc0010037812 */ /* 0x000fe200078ec0ff */
[----:B------:R-:W-:Y:S01]  /*1fc0*/  VIADD R0, R20, 0x1 ;  /* 0x0000000114007836 */ /* 0x000fe20000000000 */
[----:B------:R-:W-:-:S02]  /*1fd0*/  ULDC UR5, c[0x0][0x288] ;  /* 0x0000a20000057ab9 */ /* 0x000fc40000000800 */
[----:B------:R-:W-:Y:S01]  /*1fe0*/  IMAD.U32 R8, RZ, RZ, UR5 ;  /* 0x00000005ff087e24 */ /* 0x000fe2000f8e00ff */
[----:B------:R-:W-:Y:S01]  /*1ff0*/  IADD3 R2, R4, R2, R3 ;  /* 0x0000000204027210 */ /* 0x000fe20007ffe003 */
[----:B------:R-:W-:Y:S01]  /*2000*/  IMAD R0, R9, -0x2, R0 ;  /* 0xfffffffe09007824 */ /* 0x000fe200078e0200 */
[----:B------:R-:W-:Y:S01]  /*2010*/  SYNCS.ARRIVE.TRANS64.RED.A1T0 RZ, [UR4], RZ ;  /* 0x000000ffffff79a7 */ /* 0x000fe20008100404 */
[----:B------:R-:W-:Y:S01]  /*2020*/  ULDC UR4, c[0x0][0x9dc] ;  /* 0x0002770000047ab9 */ /* 0x000fe20000000800 */
[----:B------:R-:W-:Y:S01]  /*2030*/  IMAD.MOV.U32 R3, RZ, RZ, 0x10 ;  /* 0x00000010ff037424 */ /* 0x000fe200078e00ff */
[----:B------:R-:W-:Y:S01]  /*2040*/  ULOP3.LUT UR10, URZ, UR4, URZ, 0x33, !UPT ;  /* 0x000000043f0a7292 */ /* 0x000fe2000f8e333f */
[C---:B------:R-:W-:Y:S02]  /*2050*/  IMAD R5, R17.reuse, UR35, R0 ;  /* 0x0000002311057c24 */ /* 0x040fe4000f8e0200 */
[----:B------:R-:W-:Y:S01]  /*2060*/  IMAD R0, R17, UR35, R20 ;  /* 0x0000002311007c24 */ /* 0x000fe2000f8e0214 */
[----:B------:R-:W-:Y:S01]  /*2070*/  SEL R3, R3, 0xfffffff0, !P1 ;  /* 0xfffffff003037807 */ /* 0x000fe20004800000 */
[----:B------:R-:W-:-:S02]  /*2080*/  IMAD.IADD R5, R5, 0x1, -R8 ;  /* 0x0000000105057824 */ /* 0x000fc400078e0a08 */
[----:B------:R-:W-:Y:S02]  /*2090*/  IMAD R15, R9, -0x2, R0 ;  /* 0xfffffffe090f7824 */ /* 0x000fe400078e0200 */
[C---:B------:R-:W-:Y:S02]  /*20a0*/  VIADD R22, R5.reuse, UR6 ;  /* 0x0000000605167c36 */ /* 0x040fe40008000000 */
[----:B------:R-:W-:Y:S02]  /*20b0*/  VIADD R21, R5, UR10 ;  /* 0x0000000a05157c36 */ /* 0x000fe40008000000 */
[----:B------:R-:W-:Y:S01]  /*20c0*/  IMAD.U32 R145, RZ, RZ, UR10 ;  /* 0x0000000aff917e24 */ /* 0x000fe2000f8e00ff */
[----:B-1----:R-:W-:Y:S01]  /*20d0*/  VIADDMNMX R0, R12, R22, R15, PT ;  /* 0x000000160c007246 */ /* 0x002fe2000380010f */
[----:B------:R-:W-:Y:S01]  /*20e0*/  IMAD.IADD R4, R21, 0x1, R12 ;  /* 0x0000000115047824 */ /* 0x000fe200078e020c */
[----:B------:R-:W-:Y:S06]  /*20f0*/  @P2 BRA `(.L_x_857) ;  /* 0x0000000000642947 */ /* 0x000fec0003800000 */
[----:B------:R-:W-:Y:S01]  /*2100*/  IMAD R5, R17, UR35, R12 ;  /* 0x0000002311057c24 */ /* 0x000fe2000f8e020c */
[----:B------:R-:W-:Y:S03]  /*2110*/  BSSY B0, `(.L_x_858) ;  /* 0x0000013000007945 */ /* 0x000fe60003800000 */
[----:B------:R-:W-:-:S05]  /*2120*/  IMAD.IADD R5, R5, 0x1, -R8 ;  /* 0x0000000105057824 */ /* 0x000fca00078e0a08 */
[----:B------:R-:W-:-:S13]  /*2130*/  ISETP.GT.AND P1, PT, R5, -0x1, PT ;  /* 0xffffffff0500780c */ /* 0x000fda0003f24270 */
[----:B------:R-:W-:Y:S05]  /*2140*/  @P1 BRA `(.L_x_859) ;  /* 0x0000000000241947 */ /* 0x000fea0003800000 */
[----:B------:R-:W-:Y:S01]  /*2150*/  ULDC UR4, c[0x0][0x9e4] ;  /* 0x0002790000047ab9 */ /* 0x000fe20000000800 */
[----:B------:R-:W-:Y:S01]  /*2160*/  LOP3.LUT R5, RZ, R5, RZ, 0x33, !PT ;  /* 0x00000005ff057212 */ /* 0x000fe200078e33ff */
[----:B------:R-:W-:-:S05]  /*2170*/  IMAD.U32 R13, RZ, RZ, UR4 ;  /* 0x00000004ff0d7e24 */ /* 0x000fca000f8e00ff */
[----:B------:R-:W-:-:S13]  /*2180*/  ISETP.NE.AND P1, PT, R13, 0x1, PT ;  /* 0x000000010d00780c */ /* 0x000fda0003f25270 */
[----:B------:R-:W0:Y:S02]  /*2190*/  @P1 LDC.64 R88, c[0x0][0x9e8] ;  /* 0x00027a00ff581b82 */ /* 0x000e240000000a00 */
[----:B0-----:R-:W-:-:S05]  /*21a0*/  @P1 IMAD.HI.U32 R12, R5, R88, RZ ;  /* 0x00000058050c1227 */ /* 0x001fca00078e00ff */
[----:B------:R-:W-:-:S04]  /*21b0*/  @P1 SHF.R.U32.HI R5, RZ, R89, R12 ;  /* 0x00000059ff051219 */ /* 0x000fc8000001160c */
[----:B------:R-:W-:Y:S01]  /*21c0*/  LOP3.LUT R5, RZ, R5, RZ, 0x33, !PT ;  /* 0x00000005ff057212 */ /* 0x000fe200078e33ff */
[----:B------:R-:W-:Y:S06]  /*21d0*/  BRA `(.L_x_860) ;  /* 0x0000000000187947 */ /* 0x000fec0003800000 */
.L_x_859:
[----:B------:R-:W-:Y:S02]  /*21e0*/  ULDC UR4, c[0x0][0x9e4] ;  /* 0x0002790000047ab9 */ /* 0x000fe40000000800 */
[----:B------:R-:W-:-:S05]  /*21f0*/  IMAD.U32 R13, RZ, RZ, UR4 ;  /* 0x00000004ff0d7e24 */ /* 0x000fca000f8e00ff */
[----:B------:R-:W-:-:S13]  /*2200*/  ISETP.NE.AND P1, PT, R13, 0x1, PT ;  /* 0x000000010d00780c */ /* 0x000fda0003f25270 */
[----:B------:R-:W0:Y:S02]  /*2210*/  @P1 LDC.64 R88, c[0x0][0x9e8] ;  /* 0x00027a00ff581b82 */ /* 0x000e240000000a00 */
[----:B0-----:R-:W-:-:S05]  /*2220*/  @P1 IMAD.HI.U32 R12, R5, R88, RZ ;  /* 0x00000058050c1227 */ /* 0x001fca00078e00ff */
[----:B------:R-:W-:-:S07]  /*2230*/  @P1 SHF.R.U32.HI R5, RZ, R89, R12 ;  /* 0x00000059ff051219 */ /* 0x000fce000001160c */
.L_x_860:
[----:B------:R-:W-:Y:S05]  /*2240*/  BSYNC B0 ;  /* 0x0000000000007941 */ /* 0x000fea0003800000 */
.L_x_858:
[----:B------:R-:W-:-:S04]  /*2250*/  IMAD R12, R5, R13, -R14 ;  /* 0x0000000d050c7224 */ /* 0x000fc800078e0a0e */
[----:B------:R-:W-:-:S05]  /*2260*/  IMAD R5, R9, -0x2, R12 ;  /* 0xfffffffe09057824 */ /* 0x000fca00078e020c */
[----:B------:R-:W-:Y:S02]  /*2270*/  VIADDMNMX R0, R5, R13, R0, PT ;  /* 0x0000000d05007246 */ /* 0x000fe40003800100 */
[----:B------:R-:W-:-:S07]  /*2280*/  VIMNMX R4, R4, R5, !PT ;  /* 0x0000000504047248 */ /* 0x000fce0007fe0100 */
.L_x_857:
[C---:B------:R-:W-:Y:S01]  /*2290*/  ISETP.GE.AND P6, PT, R20.reuse, 0xa, PT ;  /* 0x0000000a1400780c */ /* 0x040fe20003fc6270 */
[----:B------:R-:W-:Y:S01]  /*22a0*/  UISETP.NE.AND UP0, UPT, UR39, URZ, UPT ;  /* 0x0000003f2700728c */ /* 0x000fe2000bf05270 */
[C---:B------:R-:W-:Y:S02]  /*22b0*/  ISETP.GE.AND P1, PT, R20.reuse, 0x2, PT ;  /* 0x000000021400780c */ /* 0x040fe40003f26270 */
[C---:B------:R-:W-:Y:S02]  /*22c0*/  ISETP.GE.AND P2, PT, R20.reuse, 0x9, PT ;  /* 0x000000091400780c */ /* 0x040fe40003f46270 */
[----:B------:R-:W-:Y:S02]  /*22d0*/  ISETP.GE.AND P5, PT, R20, 0x11, PT ;  /* 0x000000111400780c */ /* 0x000fe40003fa6270 */
[----:B------:R-:W-:Y:S02]  /*22e0*/  LOP3.LUT R16, R16, 0xfffffffb, RZ, 0xc0, !PT ;  /* 0xfffffffb10107812 */ /* 0x000fe400078ec0ff */
[----:B------:R-:W-:-:S02]  /*22f0*/  ISETP.GT.AND P4, PT, R4, 0x1, !P1 ;  /* 0x000000010400780c */ /* 0x000fc40004f84270 */
[----:B------:R-:W-:Y:S02]  /*2300*/  ISETP.GT.AND P3, PT, R4, 0x8, !P2 ;  /* 0x000000080400780c */ /* 0x000fe40005764270 */
[----:B------:R-:W-:Y:S02]  /*2310*/  @P6 LOP3.LUT R16, R16, 0x4, RZ, 0xfc, !PT ;  /* 0x0000000410106812 */ /* 0x000fe400078efcff */
[C---:B------:R-:W-:Y:S02]  /*2320*/  ISETP.LT.OR P4, PT, R0.reuse, 0x2, P4 ;  /* 0x000000020000780c */ /* 0x040fe40002781670 */
[----:B------:R-:W-:Y:S02]  /*2330*/  ISETP.LT.OR P3, PT, R0, 0x9, P3 ;  /* 0x000000090000780c */ /* 0x000fe40001f61670 */
[----:B------:R-:W-:Y:S02]  /*2340*/  LOP3.LUT R16, R16, 0xfffffff7, RZ, 0xc0, !PT ;  /* 0xfffffff710107812 */ /* 0x000fe400078ec0ff */
[----:B------:R-:W-:-:S02]  /*2350*/  FSEL R25, R25, -INF , !P4 ;  /* 0xff80000019197808 */ /* 0x000fc40006000000 */
[----:B------:R-:W-:Y:S02]  /*2360*/  FSEL R28, R28, -INF , !P3 ;  /* 0xff8000001c1c7808 */ /* 0x000fe40005800000 */
[----:B------:R-:W-:Y:S02]  /*2370*/  ISETP.GT.AND P4, PT, R4, 0x9, !P6 ;  /* 0x000000090400780c */ /* 0x000fe40007784270 */
[----:B------:R-:W-:Y:S02]  /*2380*/  @P5 LOP3.LUT R16, R16, 0x8, RZ, 0xfc, !PT ;  /* 0x0000000810105812 */ /* 0x000fe400078efcff */
[----:B------:R-:W-:Y:S02]  /*2390*/  ISETP.GT.AND P3, PT, R4, 0x10, !P5 ;  /* 0x000000100400780c */ /* 0x000fe40006f64270 */
[----:B------:R-:W-:Y:S02]  /*23a0*/  ISETP.GE.AND P5, PT, R20, 0x12, PT ;  /* 0x000000121400780c */ /* 0x000fe40003fa6270 */
[----:B------:R-:W-:-:S02]  /*23b0*/  ISETP.LT.OR P4, PT, R0, 0xa, P4 ;  /* 0x0000000a0000780c */ /* 0x000fc40002781670 */
[----:B------:R-:W-:Y:S02]  /*23c0*/  ISETP.LT.OR P3, PT, R0, 0x11, P3 ;  /* 0x000000110000780c */ /* 0x000fe40001f61670 */
[----:B------:R-:W-:Y:S02]  /*23d0*/  FSEL R29, R29, -INF , !P4 ;  /* 0xff8000001d1d7808 */ /* 0x000fe40006000000 */
[----:B------:R-:W-:Y:S02]  /*23e0*/  ISETP.GE.AND P4, PT, R20, 0x19, PT ;  /* 0x000000191400780c */ /* 0x000fe40003f86270 */
[----:B------:R-:W-:Y:S02]  /*23f0*/  LOP3.LUT R16, R16, 0xffffffef, RZ, 0xc0, !PT ;  /* 0xffffffef10107812 */ /* 0x000fe400078ec0ff */
[----:B------:R-:W-:Y:S02]  /*2400*/  FSEL R32, R32, -INF , !P3 ;  /* 0xff80000020207808 */ /* 0x000fe40005800000 */
[----:B------:R-:W-:-:S02]  /*2410*/  ISETP.GT.AND P3, PT, R4, 0x11, !P5 ;  /* 0x000000110400780c */ /* 0x000fc40006f64270 */
[----:B------:R-:W-:Y:S02]  /*2420*/  @P5 LOP3.LUT R16, R16, 0x10, RZ, 0xfc, !PT ;  /* 0x0000001010105812 */ /* 0x000fe400078efcff */
[----:B------:R-:W-:Y:S02]  /*2430*/  ISETP.LT.OR P3, PT, R0, 0x12, P3 ;  /* 0x000000120000780c */ /* 0x000fe40001f61670 */
[----:B------:R-:W-:Y:S02]  /*2440*/  LOP3.LUT R16, R16, 0xfdffffff, RZ, 0xc0, !PT ;  /* 0xfdffffff10107812 */ /* 0x000fe400078ec0ff */
[----:B------:R-:W-:Y:S02]  /*2450*/  FSEL R33, R33, -INF , !P3 ;  /* 0xff80000021217808 */ /* 0x000fe40005800000 */
[----:B------:R-:W-:Y:S02]  /*2460*/  @P4 LOP3.LUT R16, R16, 0x2000000, RZ, 0xfc, !PT ;  /* 0x0200000010104812 */ /* 0x000fe400078efcff */
[----:B------:R-:W-:-:S02]  /*2470*/  ISETP.GT.AND P3, PT, R4, 0x18, !P4 ;  /* 0x000000180400780c */ /* 0x000fc40006764270 */
[----:B------:R-:W-:Y:S02]  /*2480*/  ISETP.GE.AND P4, PT, R20, 0x1a, PT ;  /* 0x0000001a1400780c */ /* 0x000fe40003f86270 */
[----:B------:R-:W-:Y:S02]  /*2490*/  ISETP.LT.OR P3, PT, R0, 0x19, P3 ;  /* 0x000000190000780c */ /* 0x000fe40001f61670 */
[----:B------:R-:W-:Y:S02]  /*24a0*/  LOP3.LUT R16, R16, 0xfeffffff, RZ, 0xc0, !PT ;  /* 0xfeffffff10107812 */ /* 0x000fe400078ec0ff */
[----:B------:R-:W-:Y:S02]  /*24b0*/  FSEL R36, R36, -INF , !P3 ;  /* 0xff80000024247808 */ /* 0x000fe40005800000 */
[----:B------:R-:W-:-:S04]  /*24c0*/  ISETP.GT.AND P3, PT, R4, 0x19, !P4 ;  /* 0x000000190400780c */ /* 0x000fc80006764270 */
[----:B------:R-:W-:Y:S02]  /*24d0*/  ISETP.LT.OR P3, PT, R0, 0x1a, P3 ;  /* 0x0000001a0000780c */ /* 0x000fe40001f61670 */
[----:B------:R-:W-:Y:S02]  /*24e0*/  @P4 LOP3.LUT R16, R16, 0x1000000, RZ, 0xfc, !PT ;  /* 0x0100000010104812 */ /* 0x000fe400078efcff */
[----:B------:R-:W-:Y:S02]  /*24f0*/  ISETP.GE.AND P4, PT, R20, 0x21, PT ;  /* 0x000000211400780c */ /* 0x000fe40003f86270 */
[----:B------:R-:W-:Y:S02]  /*2500*/  LOP3.LUT R16, R16, 0xff7fffff, RZ, 0xc0, !PT ;  /* 0xff7fffff10107812 */ /* 0x000fe400078ec0ff */
[----:B------:R-:W-:Y:S02]  /*2510*/  FSEL R37, R37, -INF , !P3 ;  /* 0xff80000025257808 */ /* 0x000fe40005800000 */
[----:B------:R-:W-:-:S04]  /*2520*/  ISETP.GT.AND P3, PT, R4, 0x20, !P4 ;  /* 0x000000200400780c */ /* 0x000fc80006764270 */
[----:B------:R-:W-:-:S03]  /*2530*/  ISETP.LT.OR P3, PT, R0, 0x21, P3 ;  /* 0x000000210000780c */ /* 0x000fc60001f61670 */
        /* <DEDUP_REMOVED lines=104> */
[----:B------:R-:W-:Y:S02]  /*2bc0*/  FSEL R73, R73, -INF , !P3 ;  /* 0xff80000049497808 */ /* 0x000fe40005800000 */
[----:B------:R-:W-:Y:S02]  /*2bd0*/  LOP3.LUT R16, R16, 0xfbffffff, RZ, 0xc0, !PT ;  /* 0xfbffffff10107812 */ /* 0x000fe400078ec0ff */
[----:B------:R-:W-:-:S04]  /*2be0*/  ISETP.GT.AND P3, PT, R4, 0x68, !P4 ;  /* 0x000000680400780c */ /* 0x000fc80006764270 */
[----:B------:R-:W-:-:S03]  /*2bf0*/  ISETP.LT.OR P3, PT, R0, 0x69, P3 ;  /* 0x000000690000780c */ /* 0x000fc60001f61670 */
[----:B------:R-:W-:Y:S02]  /*2c00*/  @P4 LOP3.LUT R16, R16, 0x4000000, RZ, 0xfc, !PT ;  /* 0x0400000010104812 */ /* 0x000fe400078efcff */
[----:B------:R-:W-:Y:S02]  /*2c10*/  ISETP.GE.AND P4, PT, R20, 0x6a, PT ;  /* 0x0000006a1400780c */ /* 0x000fe40003f86270 */
[----:B------:R-:W-:Y:S02]  /*2c20*/  FSEL R76, R76, -INF , !P3 ;  /* 0xff8000004c4c7808 */ /* 0x000fe40005800000 */
[----:B------:R-:W-:Y:S02]  /*2c30*/  ISETP.GT.AND P3, PT, R4, 0x69, !P4 ;  /* 0x000000690400780c */ /* 0x000fe40006764270 */
[----:B------:R-:W-:Y:S02]  /*2c40*/  LOP3.LUT R16, R16, 0xffffffdf, RZ, 0xc0, !PT ;  /* 0xffffffdf10107812 */ /* 0x000fe400078ec0ff */
[----:B------:R-:W-:-:S04]  /*2c50*/  ISETP.LT.OR P3, PT, R0, 0x6a, P3 ;  /* 0x0000006a0000780c */ /* 0x000fc80001f61670 */
[----:B------:R-:W-:Y:S02]  /*2c60*/  FSEL R77, R77, -INF , !P3 ;  /* 0xff8000004d4d7808 */ /* 0x000fe40005800000 */
[----:B------:R-:W-:Y:S02]  /*2c70*/  ISETP.GE.AND P3, PT, R20, 0x71, PT ;  /* 0x000000711400780c */ /* 0x000fe40003f66270 */
[----:B------:R-:W-:Y:S02]  /*2c80*/  @P4 LOP3.LUT R16, R16, 0x20, RZ, 0xfc, !PT ;  /* 0x0000002010104812 */ /* 0x000fe400078efcff */
[----:B------:R-:W-:Y:S02]  /*2c90*/  ISETP.GT.AND P4, PT, R4, 0x70, !P3 ;  /* 0x000000700400780c */ /* 0x000fe40005f84270 */
[----:B------:R-:W-:Y:S02]  /*2ca0*/  LOP3.LUT R16, R16, 0xfffffffd, RZ, 0xc0, !PT ;  /* 0xfffffffd10107812 */ /* 0x000fe400078ec0ff */
[----:B------:R-:W-:-:S04]  /*2cb0*/  ISETP.LT.OR P4, PT, R0, 0x71, P4 ;  /* 0x000000710000780c */ /* 0x000fc80002781670 */
[----:B------:R-:W-:Y:S02]  /*2cc0*/  FSEL R80, R80, -INF , !P4 ;  /* 0xff80000050507808 */ /* 0x000fe40006000000 */
[----:B------:R-:W-:-:S04]  /*2cd0*/  ISETP.GE.AND P4, PT, R20, 0x72, PT ;  /* 0x000000721400780c */ /* 0x000fc80003f86270 */
[----:B------:R-:W-:-:S04]  /*2ce0*/  ISETP.GT.AND P5, PT, R4, 0x71, !P4 ;  /* 0x000000710400780c */ /* 0x000fc800067a4270 */
[----:B------:R-:W-:-:S04]  /*2cf0*/  ISETP.LT.OR P5, PT, R0, 0x72, P5 ;  /* 0x000000720000780c */ /* 0x000fc80002fa1670 */
[----:B------:R-:W-:Y:S02]  /*2d00*/  FSEL R81, R81, -INF , !P5 ;  /* 0xff80000051517808 */ /* 0x000fe40006800000 */
[----:B------:R-:W-:-:S04]  /*2d10*/  ISETP.GE.AND P5, PT, R20, 0x79, PT ;  /* 0x000000791400780c */ /* 0x000fc80003fa6270 */
[----:B------:R-:W-:-:S04]  /*2d20*/  ISETP.GT.AND P6, PT, R4, 0x78, !P5 ;  /* 0x000000780400780c */ /* 0x000fc80006fc4270 */
[----:B------:R-:W-:-:S04]  /*2d30*/  ISETP.LT.OR P6, PT, R0, 0x79, P6 ;  /* 0x000000790000780c */ /* 0x000fc800037c1670 */
[----:B------:R-:W-:Y:S02]  /*2d40*/  FSEL R84, R84, -INF , !P6 ;  /* 0xff80000054547808 */ /* 0x000fe40007000000 */
[----:B------:R-:W-:-:S13]  /*2d50*/  ISETP.GE.AND P6, PT, R20, 0x1, PT ;  /* 0x000000011400780c */ /* 0x000fda0003fc6270 */
[----:B------:R-:W-:Y:S02]  /*2d60*/  @P6 LOP3.LUT R16, R16, 0x2, RZ, 0xfc, !PT ;  /* 0x0000000210106812 */ /* 0x000fe400078efcff */
[----:B------:R-:W-:Y:S02]  /*2d70*/  ISETP.GT.AND P6, PT, R4, RZ, !P6 ;  /* 0x000000ff0400720c */ /* 0x000fe400077c4270 */
[----:B------:R-:W-:Y:S02]  /*2d80*/  LOP3.LUT R16, R16, 0xfffffffe, RZ, 0xc0, !PT ;  /* 0xfffffffe10107812 */ /* 0x000fe400078ec0ff */
[----:B------:R-:W-:-:S04]  /*2d90*/  ISETP.LT.OR P6, PT, R0, 0x1, P6 ;  /* 0x000000010000780c */ /* 0x000fc800037c1670 */
[----:B------:R-:W-:Y:S02]  /*2da0*/  FSEL R13, R24, -INF , !P6 ;  /* 0xff800000180d7808 */ /* 0x000fe40007000000 */
[----:B------:R-:W-:-:S13]  /*2db0*/  ISETP.GE.AND P6, PT, R20, 0x7a, PT ;  /* 0x0000007a1400780c */ /* 0x000fda0003fc6270 */
[----:B------:R-:W-:Y:S02]  /*2dc0*/  @P6 LOP3.LUT R16, R16, 0x1, RZ, 0xfc, !PT ;  /* 0x0000000110106812 */ /* 0x000fe400078efcff */
[----:B------:R-:W-:-:S04]  /*2dd0*/  ISETP.GT.AND P6, PT, R4, 0x79, !P6 ;  /* 0x000000790400780c */ /* 0x000fc800077c4270 */
[----:B------:R-:W-:Y:S02]  /*2de0*/  ISETP.LT.OR P6, PT, R0, 0x7a, P6 ;  /* 0x0000007a0000780c */ /* 0x000fe400037c1670 */
[----:B------:R-:W0:Y:S02]  /*2df0*/  SHFL.IDX PT, R0, R6, 0x1, 0x1c1f ;  /* 0x003c1f0006007f89 */ /* 0x000e2400000e0000 */
[----:B------:R-:W-:Y:S02]  /*2e00*/  FSEL R85, R85, -INF , !P6 ;  /* 0xff80000055557808 */ /* 0x000fe40007000000 */
[----:B------:R-:W-:Y:S02]  /*2e10*/  PLOP3.LUT P6, PT, PT, PT, UP0, 0x40, 0x0 ;  /* 0x000000000000781c */ /* 0x000fe40003fce808 */
[----:B0-----:R-:W-:Y:S01]  /*2e20*/  VIADDMNMX R4, R0, R22, R15, PT ;  /* 0x0000001600047246 */ /* 0x001fe2000380010f */
[----:B------:R-:W-:-:S10]  /*2e30*/  IMAD.IADD R5, R21, 0x1, R0 ;  /* 0x0000000115057824 */ /* 0x000fd400078e0200 */
[----:B------:R-:W-:Y:S05]  /*2e40*/  @P6 BRA `(.L_x_861) ;  /* 0x0000000000646947 */ /* 0x000fea0003800000 */
        /* <DEDUP_REMOVED lines=14> */
.L_x_863:
[----:B------:R-:W-:Y:S02]  /*2f30*/  ULDC UR4, c[0x0][0x9e4] ;  /* 0x0002790000047ab9 */ /* 0x000fe40000000800 */
[----:B------:R-:W-:-:S05]  /*2f40*/  IMAD.U32 R21, RZ, RZ, UR4 ;  /* 0x00000004ff157e24 */ /* 0x000fca000f8e00ff */
[----:B------:R-:W-:-:S13]  /*2f50*/  ISETP.NE.AND P6, PT, R21, 0x1, PT ;  /* 0x000000011500780c */ /* 0x000fda0003fc5270 */
[----:B------:R-:W0:Y:S02]  /*2f60*/  @P6 LDC.64 R22, c[0x0][0x9e8] ;  /* 0x00027a00ff166b82 */ /* 0x000e240000000a00 */
[----:B0-----:R-:W-:-:S05]  /*2f70*/  @P6 IMAD.HI.U32 R0, R15, R22, RZ ;  /* 0x000000160f006227 */ /* 0x001fca00078e00ff */
[----:B------:R-:W-:-:S07]  /*2f80*/  @P6 SHF.R.U32.HI R15, RZ, R23, R0 ;  /* 0x00000017ff0f6219 */ /* 0x000fce0000011600 */
.L_x_864:
[----:B------:R-:W-:Y:S05]  /*2f90*/  BSYNC B0 ;  /* 0x0000000000007941 */ /* 0x000fea0003800000 */
.L_x_862:
[----:B------:R-:W-:-:S04]  /*2fa0*/  IMAD R0, R15, R21, -R14 ;  /* 0x000000150f007224 */ /* 0x000fc800078e0a0e */
[----:B------:R-:W-:-:S05]  /*2fb0*/  IMAD R0, R9, -0x2, R0 ;  /* 0xfffffffe09007824 */ /* 0x000fca00078e0200 */
[----:B------:R-:W-:Y:S02]  /*2fc0*/  VIADDMNMX R4, R0, R21, R4, PT ;  /* 0x0000001500047246 */ /* 0x000fe40003800104 */
[----:B------:R-:W-:-:S07]  /*2fd0*/  VIMNMX R5, R5, R0, !PT ;  /* 0x0000000005057248 */ /* 0x000fce0007fe0100 */
.L_x_861:
[----:B------:R-:W-:Y:S01]  /*2fe0*/  ISETP.GT.AND P1, PT, R5, 0x1, !P1 ;  /* 0x000000010500780c */ /* 0x000fe20004f24270 */
[----:B------:R-:W-:Y:S01]  /*2ff0*/  ULDC UR11, c[0x0][0x988] ;  /* 0x00026200000b7ab9 */ /* 0x000fe20000000800 */
[----:B------:R-:W-:Y:S01]  /*3000*/  LOP3.LUT P6, RZ, R16, 0x4, RZ, 0xc0, !PT ;  /* 0x0000000410ff7812 */ /* 0x000fe200078cc0ff */
[----:B------:R-:W-:Y:S01]  /*3010*/  UISETP.NE.AND UP0, UPT, UR39, URZ, UPT ;  /* 0x0000003f2700728c */ /* 0x000fe2000bf05270 */
[----:B------:R-:W-:Y:S02]  /*3020*/  ISETP.LT.OR P1, PT, R4, 0x2, P1 ;  /* 0x000000020400780c */ /* 0x000fe40000f21670 */
[----:B------:R-:W-:Y:S02]  /*3030*/  FMNMX.FTZ R15, R13, R25, !PT ;  /* 0x000000190d0f7209 */ /* 0x000fe40007810000 */
[----:B------:R-:W-:Y:S02]  /*3040*/  FSEL R27, R27, -INF , !P1 ;  /* 0xff8000001b1b7808 */ /* 0x000fe40004800000 */
[----:B------:R-:W-:-:S02]  /*3050*/  ISETP.GT.AND P1, PT, R5, 0x9, !P6 ;  /* 0x000000090500780c */ /* 0x000fc40007724270 */
[----:B------:R-:W-:Y:S02]  /*3060*/  FMNMX.FTZ R0, R28, R15, !PT ;  /* 0x0000000f1c007209 */ /* 0x000fe40007810000 */
[----:B------:R-:W-:Y:S02]  /*3070*/  ISETP.LT.OR P1, PT, R4, 0xa, P1 ;  /* 0x0000000a0400780c */ /* 0x000fe40000f21670 */
[----:B------:R-:W-:Y:S02]  /*3080*/  FMNMX.FTZ R15, R29, R0, !PT ;  /* 0x000000001d0f7209 */ /* 0x000fe40007810000 */
[----:B------:R-:W-:Y:S02]  /*3090*/  FSEL R31, R31, -INF , !P1 ;  /* 0xff8000001f1f7808 */ /* 0x000fe40004800000 */
[----:B------:R-:W-:Y:S02]  /*30a0*/  LOP3.LUT P1, RZ, R16, 0x8, RZ, 0xc0, !PT ;  /* 0x0000000810ff7812 */ /* 0x000fe4000782c0ff */
[----:B------:R-:W-:-:S02]  /*30b0*/  FMNMX.FTZ R0, R32, R15, !PT ;  /* 0x0000000f20007209 */ /* 0x000fc40007810000 */
[----:B------:R-:W-:Y:S02]  /*30c0*/  ISETP.GT.AND P1, PT, R5, 0x10, !P1 ;  /* 0x000000100500780c */ /* 0x000fe40004f24270 */
[----:B------:R-:W-:Y:S02]  /*30d0*/  FMNMX.FTZ R15, R33, R0, !PT ;  /* 0x00000000210f7209 */ /* 0x000fe40007810000 */
[----:B------:R-:W-:Y:S02]  /*30e0*/  ISETP.LT.OR P1, PT, R4, 0x11, P1 ;  /* 0x000000110400780c */ /* 0x000fe40000f21670 */
[----:B------:R-:W-:Y:S02]  /*30f0*/  ISETP.GT.AND P2, PT, R5, 0x8, !P2 ;  /* 0x000000080500780c */ /* 0x000fe40005744270 */
[----:B------:R-:W-:Y:S02]  /*3100*/  FSEL R34, R34, -INF , !P1 ;  /* 0xff80000022227808 */ /* 0x000fe40004800000 */
[----:B------:R-:W-:-:S02]  /*3110*/  LOP3.LUT P1, RZ, R16, 0x10, RZ, 0xc0, !PT ;  /* 0x0000001010ff7812 */ /* 0x000fc4000782c0ff */
[----:B------:R-:W-:Y:S02]  /*3120*/  FMNMX.FTZ R0, R36, R15, !PT ;  /* 0x0000000f24007209 */ /* 0x000fe40007810000 */
[----:B------:R-:W-:Y:S02]  /*3130*/  ISETP.GT.AND P1, PT, R5, 0x11, !P1 ;  /* 0x000000110500780c */ /* 0x000fe40004f24270 */
[C---:B------:R-:W-:Y:S02]  /*3140*/  ISETP.LT.OR P2, PT, R4.reuse, 0x9, P2 ;  /* 0x000000090400780c */ /* 0x040fe40001741670 */
[----:B------:R-:W-:Y:S02]  /*3150*/  ISETP.LT.OR P1, PT, R4, 0x12, P1 ;  /* 0x000000120400780c */ /* 0x000fe40000f21670 */
[----:B------:R-:W-:Y:S02]  /*3160*/  FMNMX.FTZ R15, R37, R0, !PT ;  /* 0x00000000250f7209 */ /* 0x000fe40007810000 */
[----:B------:R-:W-:-:S02]  /*3170*/  FSEL R35, R35, -INF , !P1 ;  /* 0xff80000023237808 */ /* 0x000fc40004800000 */
[----:B------:R-:W-:Y:S02]  /*3180*/  LOP3.LUT P1, RZ, R16, 0x2000000, RZ, 0xc0, !PT ;  /* 0x0200000010ff7812 */ /* 0x000fe4000782c0ff */
[----:B------:R-:W-:Y:S02]  /*3190*/  FSEL R30, R30, -INF , !P2 ;  /* 0xff8000001e1e7808 */ /* 0x000fe40005000000 */
[----:B------:R-:W-:Y:S02]  /*31a0*/  ISETP.GT.AND P1, PT, R5, 0x18, !P1 ;  /* 0x000000180500780c */ /* 0x000fe40004f24270 */
[----:B------:R-:W-:Y:S02]  /*31b0*/  LOP3.LUT P2, RZ, R16, 0x40000, RZ, 0xc0, !PT ;  /* 0x0004000010ff7812 */ /* 0x000fe4000784c0ff */
[----:B------:R-:W-:Y:S02]  /*31c0*/  ISETP.LT.OR P1, PT, R4, 0x19, P1 ;  /* 0x000000190400780c */ /* 0x000fe40000f21670 */
[----:B------:R-:W-:-:S02]  /*31d0*/  FMNMX.FTZ R0, R40, R15, !PT ;  /* 0x0000000f28007209 */ /* 0x000fc40007810000 */
[----:B------:R-:W-:Y:S02]  /*31e0*/  FSEL R38, R38, -INF , !P1 ;  /* 0xff80000026267808 */ /* 0x000fe40004800000 */
[C---:B------:R-:W-:Y:S02]  /*31f0*/  LOP3.LUT P1, RZ, R16.reuse, 0x1000000, RZ, 0xc0, !PT ;  /* 0x0100000010ff7812 */ /* 0x040fe4000782c0ff */
[----:B------:R-:W-:Y:S02]  /*3200*/  FMNMX.FTZ R15, R41, R0, !PT ;  /* 0x00000000290f7209 */ /* 0x000fe40007810000 */
[----:B------:R-:W-:Y:S02]  /*3210*/  ISETP.GT.AND P1, PT, R5, 0x19, !P1 ;  /* 0x000000190500780c */ /* 0x000fe40004f24270 */
[----:B------:R-:W-:Y:S02]  /*3220*/  LOP3.LUT P6, RZ, R16, 0x20000, RZ, 0xc0, !PT ;  /* 0x0002000010ff7812 */ /* 0x000fe400078cc0ff */
[----:B------:R-:W-:-:S02]  /*3230*/  ISETP.LT.OR P1, PT, R4, 0x1a, P1 ;  /* 0x0000001a0400780c */ /* 0x000fc40000f21670 */
[----:B------:R-:W-:Y:S02]  /*3240*/  FMNMX.FTZ R0, R44, R15, !PT ;  /* 0x0000000f2c007209 */ /* 0x000fe40007810000 */
[----:B------:R-:W-:Y:S02]  /*3250*/  FSEL R39, R39, -INF , !P1 ;  /* 0xff80000027277808 */ /* 0x000fe40004800000 */
[----:B------:R-:W-:Y:S02]  /*3260*/  LOP3.LUT P1, RZ, R16, 0x800000, RZ, 0xc0, !PT ;  /* 0x0080000010ff7812 */ /* 0x000fe4000782c0ff */
[----:B------:R-:W-:Y:S02]  /*3270*/  FMNMX.FTZ R15, R45, R0, !PT ;  /* 0x000000002d0f7209 */ /* 0x000fe40007810000 */
[----:B------:R-:W-:Y:S02]  /*3280*/  ISETP.GT.AND P1, PT, R5, 0x20, !P1 ;  /* 0x000000200500780c */ /* 0x000fe40004f24270 */
[----:B------:R-:W-:-:S02]  /*3290*/  FMNMX.FTZ R0, R48, R15, !PT ;  /* 0x0000000f30007209 */ /* 0x000fc40007810000 */
[----:B------:R-:W-:Y:S02]  /*32a0*/  ISETP.LT.OR P1, PT, R4, 0x21, P1 ;  /* 0x000000210400780c */ /* 0x000fe40000f21670 */
[----:B------:R-:W-:Y:S02]  /*32b0*/  FMNMX.FTZ R15, R49, R0, !PT ;  /* 0x00000000310f7209 */ /* 0x000fe40007810000 */
[----:B------:R-:W-:Y:S02]  /*32c0*/  FSEL R42, R42, -INF , !P1 ;  /* 0xff8000002a2a7808 */ /* 0x000fe40004800000 */
[----:B------:R-:W-:Y:S02]  /*32d0*/  LOP3.LUT P1, RZ, R16, 0x400000, RZ, 0xc0, !PT ;  /* 0x0040000010ff7812 */ /* 0x000fe4000782c0ff */
[----:B------:R-:W-:Y:S02]  /*32e0*/  FMNMX.FTZ R0, R52, R15, !PT ;  /* 0x0000000f34007209 */ /* 0x000fe40007810000 */
        /* <DEDUP_REMOVED lines=10> */
[----:B------:R-:W-:Y:S02]  /*3390*/  FMNMX.FTZ R15, R61, R0, !PT ;  /* 0x000000003d0f7209 */ /* 0x000fe40007810000 */
[----:B------:R-:W-:Y:S02]  /*33a0*/  FSEL R46, R46, -INF , !P1 ;  /* 0xff8000002e2e7808 */ /* 0x000fe40004800000 */
[----:B------:R-:W-:-:S02]  /*33b0*/  LOP3.LUT P1, RZ, R16, 0x100000, RZ, 0xc0, !PT ;  /* 0x0010000010ff7812 */ /* 0x000fc4000782c0ff */
[----:B------:R-:W-:Y:S02]  /*33c0*/  FMNMX.FTZ R0, R64, R15, !PT ;  /* 0x0000000f40007209 */ /* 0x000fe40007810000 */
[----:B------:R-:W-:Y:S02]  /*33d0*/  ISETP.GT.AND P1, PT, R5, 0x29, !P1 ;  /* 0x000000290500780c */ /* 0x000fe40004f24270 */
[----:B------:R-:W-:Y:S02]  /*33e0*/  FMNMX.FTZ R15, R65, R0, !PT ;  /* 0x00000000410f7209 */ /* 0x000fe40007810000 */
[----:B------:R-:W-:Y:S02]  /*33f0*/  ISETP.LT.OR P1, PT, R4, 0x2a, P1 ;  /* 0x0000002a0400780c */ /* 0x000fe40000f21670 */
[----:B------:R-:W-:Y:S02]  /*3400*/  FMNMX.FTZ R0, R68, R15, !PT ;  /* 0x0000000f44007209 */ /* 0x000fe40007810000 */
[----:B------:R-:W-:-:S02]  /*3410*/  FSEL R47, R47, -INF , !P1 ;  /* 0xff8000002f2f7808 */ /* 0x000fc40004800000 */
[----:B------:R-:W-:Y:S02]  /*3420*/  LOP3.LUT P1, RZ, R16, 0x80000, RZ, 0xc0, !PT ;  /* 0x0008000010ff7812 */ /* 0x000fe4000782c0ff */
[----:B------:R-:W-:Y:S02]  /*3430*/  FMNMX.FTZ R15, R69, R0, !PT ;  /* 0x00000000450f7209 */ /* 0x000fe40007810000 */
[----:B------:R-:W-:Y:S02]  /*3440*/  ISETP.GT.AND P1, PT, R5, 0x30, !P1 ;  /* 0x000000300500780c */ /* 0x000fe40004f24270 */
[----:B------:R-:W-:Y:S02]  /*3450*/  FMNMX.FTZ R0, R72, R15, !PT ;  /* 0x0000000f48007209 */ /* 0x000fe40007810000 */
[----:B------:R-:W-:Y:S02]  /*3460*/  ISETP.LT.OR P1, PT, R4, 0x31, P1 ;  /* 0x000000310400780c */ /* 0x000fe40000f21670 */
[----:B------:R-:W-:-:S02]  /*3470*/  FMNMX.FTZ R15, R73, R0, !PT ;  /* 0x00000000490f7209 */ /* 0x000fc40007810000 */
[----:B------:R-:W-:Y:S02]  /*3480*/  FSEL R50, R50, -INF , !P1 ;  /* 0xff80000032327808 */ /* 0x000fe40004800000 */
[----:B------:R-:W-:Y:S02]  /*3490*/  ISETP.GT.AND P1, PT, R5, 0x31, !P2 ;  /* 0x000000310500780c */ /* 0x000fe40005724270 */
[----:B------:R-:W-:Y:S02]  /*34a0*/  FMNMX.FTZ R0, R76, R15, !PT ;  /* 0x0000000f4c007209 */ /* 0x000fe40007810000 */
[----:B------:R-:W-:Y:S02]  /*34b0*/  ISETP.LT.OR P1, PT, R4, 0x32, P1 ;  /* 0x000000320400780c */ /* 0x000fe40000f21670 */
[----:B------:R-:W-:Y:S02]  /*34c0*/  FMNMX.FTZ R15, R77, R0, !PT ;  /* 0x000000004d0f7209 */ /* 0x000fe40007810000 */
[----:B------:R-:W-:-:S02]  /*34d0*/  FSEL R51, R51, -INF , !P1 ;  /* 0xff80000033337808 */ /* 0x000fc40004800000 */
        /* <DEDUP_REMOVED lines=10> */
[----:B------:R-:W-:Y:S01]  /*3580*/  LOP3.LUT P2, RZ, R16, 0x80, RZ, 0xc0, !PT ;  /* 0x0000008010ff7812 */ /* 0x000fe2000784c0ff */
[----:B------:R-:W0:Y:S01]  /*3590*/  SHFL.BFLY PT, R15, R6, 0x2, 0x1f ;  /* 0x0c401f00060f7f89 */ /* 0x000e2200000e0000 */
[----:B------:R-:W-:-:S02]  /*35a0*/  FSEL R55, R55, -INF , !P1 ;  /* 0xff80000037377808 */ /* 0x000fc40004800000 */
[C---:B------:R-:W-:Y:S02]  /*35b0*/  LOP3.LUT P1, RZ, R16.reuse, 0x8000, RZ, 0xc0, !PT ;  /* 0x0000800010ff7812 */ /* 0x040fe4000782c0ff */
[----:B------:R-:W-:Y:S02]  /*35c0*/  LOP3.LUT P6, RZ, R16, 0x40, RZ, 0xc0, !PT ;  /* 0x0000004010ff7812 */ /* 0x000fe400078cc0ff */
[C---:B------:R-:W-:Y:S02]  /*35d0*/  ISETP.GT.AND P1, PT, R5.reuse, 0x40, !P1 ;  /* 0x000000400500780c */ /* 0x040fe40004f24270 */
[C---:B------:R-:W-:Y:S02]  /*35e0*/  ISETP.GT.AND P3, PT, R5.reuse, 0x70, !P3 ;  /* 0x000000700500780c */ /* 0x040fe40005f64270 */
[----:B------:R-:W-:Y:S02]  /*35f0*/  ISETP.LT.OR P1, PT, R4, 0x41, P1 ;  /* 0x000000410400780c */ /* 0x000fe40000f21670 */
[----:B------:R-:W-:-:S02]  /*3600*/  ISETP.GT.AND P4, PT, R5, 0x71, !P4 ;  /* 0x000000710500780c */ /* 0x000fc40006784270 */
[----:B------:R-:W-:Y:S02]  /*3610*/  FSEL R58, R58, -INF , !P1 ;  /* 0xff8000003a3a7808 */ /* 0x000fe40004800000 */
[----:B------:R-:W-:Y:S02]  /*3620*/  LOP3.LUT P1, RZ, R16, 0x4000, RZ, 0xc0, !PT ;  /* 0x0000400010ff7812 */ /* 0x000fe4000782c0ff */
[C---:B------:R-:W-:Y:S02]  /*3630*/  ISETP.LT.OR P3, PT, R4.reuse, 0x71, P3 ;  /* 0x000000710400780c */ /* 0x040fe40001f61670 */
[C---:B------:R-:W-:Y:S02]  /*3640*/  ISETP.GT.AND P1, PT, R5.reuse, 0x41, !P1 ;  /* 0x000000410500780c */ /* 0x040fe40004f24270 */
[----:B------:R-:W-:Y:S02]  /*3650*/  ISETP.GT.AND P5, PT, R5, 0x78, !P5 ;  /* 0x000000780500780c */ /* 0x000fe40006fa4270 */
[----:B------:R-:W-:-:S02]  /*3660*/  ISETP.LT.OR P1, PT, R4, 0x42, P1 ;  /* 0x000000420400780c */ /* 0x000fc40000f21670 */
[----:B0-----:R-:W-:Y:S02]  /*3670*/  FMNMX.FTZ R15, R6, R15, !PT ;  /* 0x0000000f060f7209 */ /* 0x001fe40007810000 */
[----:B------:R-:W-:Y:S02]  /*3680*/  FSEL R59, R59, -INF , !P1 ;  /* 0xff8000003b3b7808 */ /* 0x000fe40004800000 */
[----:B------:R-:W-:Y:S01]  /*3690*/  LOP3.LUT P1, RZ, R16, 0x2000, RZ, 0xc0, !PT ;  /* 0x0000200010ff7812 */ /* 0x000fe2000782c0ff */
[----:B------:R-:W0:Y:S01]  /*36a0*/  SHFL.BFLY PT, R0, R15, 0x1, 0x1f ;  /* 0x0c201f000f007f89 */ /* 0x000e2200000e0000 */
[----:B------:R-:W-:Y:S02]  /*36b0*/  ISETP.LT.OR P4, PT, R4, 0x72, P4 ;  /* 0x000000720400780c */ /* 0x000fe40002781670 */
[----:B------:R-:W-:Y:S02]  /*36c0*/  ISETP.GT.AND P1, PT, R5, 0x48, !P1 ;  /* 0x000000480500780c */ /* 0x000fe40004f24270 */
[----:B------:R-:W-:-:S02]  /*36d0*/  FSEL R82, R82, -INF , !P3 ;  /* 0xff80000052527808 */ /* 0x000fc40005800000 */
[C---:B------:R-:W-:Y:S02]  /*36e0*/  ISETP.LT.OR P1, PT, R4.reuse, 0x49, P1 ;  /* 0x000000490400780c */ /* 0x040fe40000f21670 */
[----:B------:R-:W-:Y:S02]  /*36f0*/  ISETP.LT.OR P5, PT, R4, 0x79, P5 ;  /* 0x000000790400780c */ /* 0x000fe40002fa1670 */
[----:B------:R-:W-:Y:S02]  /*3700*/  FSEL R62, R62, -INF , !P1 ;  /* 0xff8000003e3e7808 */ /* 0x000fe40004800000 */
[----:B------:R-:W-:Y:S02]  /*3710*/  LOP3.LUT P1, RZ, R16, 0x1000, RZ, 0xc0, !PT ;  /* 0x0000100010ff7812 */ /* 0x000fe4000782c0ff */
[----:B------:R-:W-:Y:S02]  /*3720*/  FSEL R83, R83, -INF , !P4 ;  /* 0xff80000053537808 */ /* 0x000fe40006000000 */
[----:B------:R-:W-:-:S02]  /*3730*/  ISETP.GT.AND P1, PT, R5, 0x49, !P1 ;  /* 0x000000490500780c */ /* 0x000fc40004f24270 */
[----:B------:R-:W-:Y:S02]  /*3740*/  FSEL R86, R86, -INF , !P5 ;  /* 0xff80000056567808 */ /* 0x000fe40006800000 */
[----:B------:R-:W-:Y:S02]  /*3750*/  ISETP.LT.OR P1, PT, R4, 0x4a, P1 ;  /* 0x0000004a0400780c */ /* 0x000fe40000f21670 */
[----:B------:R-:W-:Y:S02]  /*3760*/  LEA R2, R2, UR38, 0x1 ;  /* 0x0000002602027c11 */ /* 0x000fe4000f8e08ff */
[----:B------:R-:W-:Y:S02]  /*3770*/  FSEL R63, R63, -INF , !P1 ;  /* 0xff8000003f3f7808 */ /* 0x000fe40004800000 */
[----:B------:R-:W-:Y:S02]  /*3780*/  LOP3.LUT P1, RZ, R16, 0x800, RZ, 0xc0, !PT ;  /* 0x0000080010ff7812 */ /* 0x000fe4000782c0ff */
[----:B0-----:R-:W-:-:S02]  /*3790*/  FMNMX.FTZ R0, R15, R0, !PT ;  /* 0x000000000f007209 */ /* 0x001fc40007810000 */
[----:B------:R-:W-:Y:S02]  /*37a0*/  ISETP.GT.AND P1, PT, R5, 0x50, !P1 ;  /* 0x000000500500780c */ /* 0x000fe40004f24270 */
[----:B------:R-:W-:Y:S01]  /*37b0*/  R2UR UR10, R19 ;  /* 0x00000000130a72ca */ /* 0x000fe200000e0000 */
[----:B------:R-:W-:Y:S01]  /*37c0*/  FMUL.FTZ R14, R0, UR11 ;  /* 0x0000000b000e7c20 */ /* 0x000fe20008410000 */
[----:B------:R-:W-:Y:S02]  /*37d0*/  ISETP.LT.OR P1, PT, R4, 0x51, P1 ;  /* 0x000000510400780c */ /* 0x000fe40000f21670 */
[----:B------:R-:W-:Y:S02]  /*37e0*/  R2UR UR4, R143 ;  /* 0x000000008f0472ca */ /* 0x000fe400000e0000 */
[----:B------:R-:W-:Y:S02]  /*37f0*/  FSEL R66, R66, -INF , !P1 ;  /* 0xff80000042427808 */ /* 0x000fe40004800000 */
[----:B------:R-:W-:-:S04]  /*3800*/  LOP3.LUT P1, RZ, R16, 0x400, RZ, 0xc0, !PT ;  /* 0x0000040010ff7812 */ /* 0x000fc8000782c0ff */
[----:B------:R-:W-:-:S04]  /*3810*/  ISETP.GT.AND P1, PT, R5, 0x51, !P1 ;  /* 0x000000510500780c */ /* 0x000fc80004f24270 */
[----:B------:R-:W-:Y:S01]  /*3820*/  ISETP.LT.OR P1, PT, R4, 0x52, P1 ;  /* 0x000000520400780c */ /* 0x000fe20000f21670 */
[----:B------:R-:W-:-:S03]  /*3830*/  UISETP.NE.AND UP1, UPT, UR4, URZ, UPT ;  /* 0x0000003f0400728c */ /* 0x000fc6000bf25270 */
[----:B------:R-:W-:Y:S02]  /*3840*/  FSEL R67, R67, -INF , !P1 ;  /* 0xff80000043437808 */ /* 0x000fe40004800000 */
[----:B------:R-:W-:-:S04]  /*3850*/  LOP3.LUT P1, RZ, R16, 0x200, RZ, 0xc0, !PT ;  /* 0x0000020010ff7812 */ /* 0x000fc8000782c0ff */
[----:B------:R-:W-:Y:S02]  /*3860*/  ISETP.GT.AND P1, PT, R5, 0x58, !P1 ;  /* 0x000000580500780c */ /* 0x000fe40004f24270 */
[----:B------:R-:W-:Y:S01]  /*3870*/  @UP1 ULDC UR4, c[0x0][0x44c] ;  /* 0x0001130000041ab9 */ /* 0x000fe20000000800 */
[----:B------:R-:W-:Y:S01]  /*3880*/  @UP1 ULDC UR14, c[0x0][0x450] ;  /* 0x00011400000e1ab9 */ /* 0x000fe20000000800 */
[----:B------:R-:W-:Y:S01]  /*3890*/  ISETP.LT.OR P1, PT, R4, 0x59, P1 ;  /* 0x000000590400780c */ /* 0x000fe20000f21670 */
[----:B------:R-:W-:-:S03]  /*38a0*/  UIMAD.WIDE.U32 UR4, UR40, UR4, URZ ;  /* 0x00000004280472a5 */ /* 0x000fc6000f8e003f */
[----:B------:R-:W-:Y:S01]  /*38b0*/  FSEL R70, R70, -INF , !P1 ;  /* 0xff80000046467808 */ /* 0x000fe20004800000 */
[----:B------:R-:W-:Y:S01]  /*38c0*/  @UP1 USHF.R.U32.HI UR40, URZ, UR14, UR5 ;  /* 0x0000000e3f281299 */ /* 0x000fe20008011605 */
[----:B------:R-:W-:-:S03]  /*38d0*/  LOP3.LUT P1, RZ, R16, 0x100, RZ, 0xc0, !PT ;  /* 0x0000010010ff7812 */ /* 0x000fc6000782c0ff */
[----:B------:R-:W-:Y:S01]  /*38e0*/  UIADD3 UR40, UR10, UR40, URZ ;  /* 0x000000280a287290 */ /* 0x000fe2000fffe03f */
[----:B------:R-:W-:-:S03]  /*38f0*/  ISETP.GT.AND P1, PT, R5, 0x59, !P1 ;  /* 0x000000590500780c */ /* 0x000fc60004f24270 */
[----:B------:R-:W-:Y:S01]  /*3900*/  UIADD3 UR6, UR40, UR6, URZ ;  /* 0x0000000628067290 */ /* 0x000fe2000fffe03f */
[----:B------:R-:W-:-:S04]  /*3910*/  ISETP.LT.OR P1, PT, R4, 0x5a, P1 ;  /* 0x0000005a0400780c */ /* 0x000fc80000f21670 */
[----:B------:R-:W-:Y:S02]  /*3920*/  FSEL R71, R71, -INF , !P1 ;  /* 0xff80000047477808 */ /* 0x000fe40004800000 */
[C---:B------:R-:W-:Y:S02]  /*3930*/  ISETP.GT.AND P1, PT, R5.reuse, 0x60, !P2 ;  /* 0x000000600500780c */ /* 0x040fe40005724270 */
[----:B------:R-:W-:Y:S02]  /*3940*/  LOP3.LUT P2, RZ, R16, 0x20, RZ, 0xc0, !PT ;  /* 0x0000002010ff7812 */ /* 0x000fe4000784c0ff */
[----:B------:R-:W-:Y:S02]  /*3950*/  ISETP.LT.OR P1, PT, R4, 0x61, P1 ;  /* 0x000000610400780c */ /* 0x000fe40000f21670 */
[----:B------:R-:W-:Y:S02]  /*3960*/  ISETP.GT.AND P2, PT, R5, 0x69, !P2 ;  /* 0x000000690500780c */ /* 0x000fe40005744270 */
[----:B------:R-:W-:-:S02]  /*3970*/  FSEL R74, R74, -INF , !P1 ;  /* 0xff8000004a4a7808 */ /* 0x000fc40004800000 */
[----:B------:R-:W-:Y:S02]  /*3980*/  ISETP.GT.AND P1, PT, R5, 0x61, !P6 ;  /* 0x000000610500780c */ /* 0x000fe40007724270 */
[----:B------:R-:W-:Y:S02]  /*3990*/  LOP3.LUT P6, RZ, R16, 0x2, RZ, 0xc0, !PT ;  /* 0x0000000210ff7812 */ /* 0x000fe400078cc0ff */
[C---:B------:R-:W-:Y:S02]  /*39a0*/  ISETP.LT.OR P1, PT, R4.reuse, 0x62, P1 ;  /* 0x000000620400780c */ /* 0x040fe40000f21670 */
[----:B------:R-:W-:Y:S02]  /*39b0*/  ISETP.LT.OR P2, PT, R4, 0x6a, P2 ;  /* 0x0000006a0400780c */ /* 0x000fe40001741670 */
[----:B------:R-:W-:Y:S02]  /*39c0*/  FSEL R75, R75, -INF , !P1 ;  /* 0xff8000004b4b7808 */ /* 0x000fe40004800000 */
[----:B------:R-:W-:-:S02]  /*39d0*/  FSETP.NEU.FTZ.AND P1, PT, R0, -INF , PT ;  /* 0xff8000000000780b */ /* 0x000fc40003f3d000 */
[----:B------:R-:W-:Y:S02]  /*39e0*/  FSEL R79, R79, -INF , !P2 ;  /* 0xff8000004f4f7808 */ /* 0x000fe40005000000 */
[----:B------:R-:W-:Y:S02]  /*39f0*/  FSEL R14, R14, RZ, P1 ;  /* 0x000000ff0e0e7208 */ /* 0x000fe40000800000 */
[----:B------:R-:W-:Y:S02]  /*3a00*/  ISETP.GT.AND P1, PT, R5, RZ, !P6 ;  /* 0x000000ff0500720c */ /* 0x000fe40007724270 */
[----:B------:R-:W-:Y:S01]  /*3a10*/  LOP3.LUT P6, RZ, R16, 0x1, RZ, 0xc0, !PT ;  /* 0x0000000110ff7812 */ /* 0x000fe200078cc0ff */
[--C-:B------:R-:W-:Y:S01]  /*3a20*/  FFMA.FTZ R20, R13, UR11, -R14.reuse ;  /* 0x0000000b0d147c23 */ /* 0x100fe2000801080e */
[----:B------:R-:W-:Y:S01]  /*3a30*/  ISETP.LT.OR P1, PT, R4, 0x1, P1 ;  /* 0x000000010400780c */ /* 0x000fe20000f21670 */
[--C-:B------:R-:W-:Y:S01]  /*3a40*/  FFMA.FTZ R24, R32, UR11, -R14.reuse ;  /* 0x0000000b20187c23 */ /* 0x100fe2000801080e */
[--C-:B------:R-:W-:Y:S01]  /*3a50*/  FFMA.FTZ R22, R28, UR11, -R14.reuse ;  /* 0x0000000b1c167c23 */ /* 0x100fe2000801080e */
[--C-:B------:R-:W-:Y:S01]  /*3a60*/  FFMA.FTZ R28, R40, UR11, -R14.reuse ;  /* 0x0000000b281c7c23 */ /* 0x100fe2000801080e */
[----:B------:R-:W-:Y:S01]  /*3a70*/  FSEL R12, R26, -INF , !P1 ;  /* 0xff8000001a0c7808 */ /* 0x000fe20004800000 */
[--C-:B------:R-:W-:Y:S01]  /*3a80*/  FFMA.FTZ R26, R36, UR11, -R14.reuse ;  /* 0x0000000b241a7c23 */ /* 0x100fe2000801080e */
[----:B------:R-:W-:Y:S01]  /*3a90*/  LOP3.LUT P1, RZ, R16, 0x4000000, RZ, 0xc0, !PT ;  /* 0x0400000010ff7812 */ /* 0x000fe2000782c0ff */
[--C-:B------:R-:W-:Y:S01]  /*3aa0*/  FFMA.FTZ R33, R33, UR11, -R14.reuse ;  /* 0x0000000b21217c23 */ /* 0x100fe2000801080e */
[----:B------:R-:W-:Y:S01]  /*3ab0*/  FMNMX.FTZ R13, R12, R27, !PT ;  /* 0x0000001b0c0d7209 */ /* 0x000fe20007810000 */
[--C-:B------:R-:W-:Y:S01]  /*3ac0*/  FFMA.FTZ R21, R25, UR11, -R14.reuse ;  /* 0x0000000b19157c23 */ /* 0x100fe2000801080e */
[----:B------:R-:W-:Y:S01]  /*3ad0*/  ISETP.GT.AND P1, PT, R5, 0x68, !P1 ;  /* 0x000000680500780c */ /* 0x000fe20004f24270 */
[--C-:B------:R-:W-:Y:S01]  /*3ae0*/  FFMA.FTZ R23, R29, UR11, -R14.reuse ;  /* 0x0000000b1d177c23 */ /* 0x100fe2000801080e */
[----:B------:R-:W-:Y:S01]  /*3af0*/  FMNMX.FTZ R6, R30, R13, !PT ;  /* 0x0000000d1e067209 */ /* 0x000fe20007810000 */
[--C-:B------:R-:W-:Y:S01]  /*3b00*/  FFMA.FTZ R25, R37, UR11, -R14.reuse ;  /* 0x0000000b25197c23 */ /* 0x100fe2000801080e */
[----:B------:R-:W-:Y:S01]  /*3b10*/  ISETP.LT.OR P1, PT, R4, 0x69, P1 ;  /* 0x000000690400780c */ /* 0x000fe20000f21670 */
[--C-:B------:R-:W-:Y:S01]  /*3b20*/  FFMA.FTZ R29, R41, UR11, -R14.reuse ;  /* 0x0000000b291d7c23 */ /* 0x100fe2000801080e */
[----:B------:R-:W-:Y:S01]  /*3b30*/  FMNMX.FTZ R13, R31, R6, !PT ;  /* 0x000000061f0d7209 */ /* 0x000fe20007810000 */
[--C-:B------:R-:W-:Y:S01]  /*3b40*/  FFMA.FTZ R37, R49, UR11, -R14.reuse ;  /* 0x0000000b31257c23 */ /* 0x100fe2000801080e */
[----:B------:R-:W-:Y:S01]  /*3b50*/  FSEL R78, R78, -INF , !P1 ;  /* 0xff8000004e4e7808 */ /* 0x000fe20004800000 */
[--C-:B------:R-:W-:Y:S01]  /*3b60*/  FFMA.FTZ R41, R57, UR11, -R14.reuse ;  /* 0x0000000b39297c23 */ /* 0x100fe2000801080e */
[----:B------:R-:W-:Y:S01]  /*3b70*/  FMNMX.FTZ R6, R34, R13, !PT ;  /* 0x0000000d22067209 */ /* 0x000fe20007810000 */
[--C-:B------:R-:W-:Y:S01]  /*3b80*/  FFMA.FTZ R49, R65, UR11, -R14.reuse ;  /* 0x0000000b41317c23 */ /* 0x100fe2000801080e */
[----:B------:R-:W-:Y:S01]  /*3b90*/  ISETP.GT.AND P6, PT, R5, 0x79, !P6 ;  /* 0x000000790500780c */ /* 0x000fe200077c4270 */
[----:B------:R0:W-:Y:S01]  /*3ba0*/  MUFU.EX2 R13, R33 ;  /* 0x00000021000d7308 */ /* 0x0001e20000000800 */
        /* <DEDUP_REMOVED lines=9> */
[--C-:B0-----:R-:W-:Y:S01]  /*3c40*/  FFMA.FTZ R33, R45, UR11, -R14.reuse ;  /* 0x0000000b2d217c23 */ /* 0x101fe2000801080e */
[--C-:B------:R-:W-:Y:S01]  /*3c50*/  FFMA.FTZ R45, R61, UR11, -R14.reuse ;  /* 0x0000000b3d2d7c23 */ /* 0x100fe2000801080e */
[--C-:B------:R-:W-:Y:S01]  /*3c60*/  FFMA.FTZ R57, R77, UR11, -R14.reuse ;  /* 0x0000000b4d397c23 */ /* 0x100fe2000801080e */
[----:B------:R-:W-:Y:S01]  /*3c70*/  FMNMX.FTZ R6, R42, R15, !PT ;  /* 0x0000000f2a067209 */ /* 0x000fe20007810000 */
[--C-:B------:R-:W-:Y:S01]  /*3c80*/  FFMA.FTZ R61, R81, UR11, -R14.reuse ;  /* 0x0000000b513d7c23 */ /* 0x100fe2000801080e */
[----:B------:R-:W-:Y:S01]  /*3c90*/  FFMA.FTZ R69, R85, UR11, -R14 ;  /* 0x0000000b55457c23 */ /* 0x000fe2000801080e */
[----:B------:R-:W-:Y:S01]  /*3ca0*/  MUFU.EX2 R20, R20 ;  /* 0x0000001400147308 */ /* 0x000fe20000000800 */
[----:B------:R-:W-:-:S04]  /*3cb0*/  FMNMX.FTZ R15, R43, R6, !PT ;  /* 0x000000062b0f7209 */ /* 0x000fc80007810000 */
[----:B------:R-:W-:-:S03]  /*3cc0*/  FMNMX.FTZ R6, R46, R15, !PT ;  /* 0x0000000f2e067209 */ /* 0x000fc60007810000 */
[----:B------:R-:W0:Y:S01]  /*3cd0*/  MUFU.EX2 R21, R21 ;  /* 0x0000001500157308 */ /* 0x000e220000000800 */
[----:B------:R-:W-:-:S04]  /*3ce0*/  FMNMX.FTZ R15, R47, R6, !PT ;  /* 0x000000062f0f7209 */ /* 0x000fc80007810000 */
[----:B------:R-:W-:-:S03]  /*3cf0*/  FMNMX.FTZ R6, R50, R15, !PT ;  /* 0x0000000f32067209 */ /* 0x000fc60007810000 */
[----:B------:R-:W1:Y:S01]  /*3d00*/  MUFU.EX2 R22, R22 ;  /* 0x0000001600167308 */ /* 0x000e620000000800 */
[----:B------:R-:W-:Y:S01]  /*3d10*/  FMNMX.FTZ R15, R51, R6, !PT ;  /* 0x00000006330f7209 */ /* 0x000fe20007810000 */
[--C-:B------:R-:W-:Y:S01]  /*3d20*/  FFMA.FTZ R6, R44, UR11, -R14.reuse ;  /* 0x0000000b2c067c23 */ /* 0x100fe2000801080e */
[----:B------:R-:W-:Y:S02]  /*3d30*/  FFMA.FTZ R44, R68, UR11, -R14 ;  /* 0x0000000b442c7c23 */ /* 0x000fe4000801080e */
[----:B------:R-:W-:-:S03]  /*3d40*/  FMNMX.FTZ R16, R54, R15, !PT ;  /* 0x0000000f36107209 */ /* 0x000fc60007810000 */
[----:B------:R-:W2:Y:S01]  /*3d50*/  MUFU.EX2 R23, R23 ;  /* 0x0000001700177308 */ /* 0x000ea20000000800 */
[----:B------:R-:W-:-:S04]  /*3d60*/  FMNMX.FTZ R15, R55, R16, !PT ;  /* 0x00000010370f7209 */ /* 0x000fc80007810000 */
[----:B------:R-:W-:-:S03]  /*3d70*/  FMNMX.FTZ R16, R58, R15, !PT ;  /* 0x0000000f3a107209 */ /* 0x000fc60007810000 */
[----:B------:R-:W-:Y:S01]  /*3d80*/  MUFU.EX2 R24, R24 ;  /* 0x0000001800187308 */ /* 0x000fe20000000800 */
[----:B------:R-:W-:Y:S01]  /*3d90*/  FMNMX.FTZ R15, R59, R16, !PT ;  /* 0x000000103b0f7209 */ /* 0x000fe20007810000 */
[----:B------:R-:W-:-:S03]  /*3da0*/  FFMA.FTZ R16, R48, UR11, -R14 ;  /* 0x0000000b30107c23 */ /* 0x000fc6000801080e */
[----:B------:R-:W-:-:S03]  /*3db0*/  FMNMX.FTZ R32, R62, R15, !PT ;  /* 0x0000000f3e207209 */ /* 0x000fc60007810000 */
[----:B------:R-:W-:Y:S01]  /*3dc0*/  MUFU.EX2 R26, R26 ;  /* 0x0000001a001a7308 */ /* 0x000fe20000000800 */
[----:B------:R-:W-:-:S04]  /*3dd0*/  FMNMX.FTZ R15, R63, R32, !PT ;  /* 0x000000203f0f7209 */ /* 0x000fc80007810000 */
[----:B------:R-:W-:-:S03]  /*3de0*/  FMNMX.FTZ R32, R66, R15, !PT ;  /* 0x0000000f42207209 */ /* 0x000fc60007810000 */
[----:B------:R-:W-:Y:S01]  /*3df0*/  MUFU.EX2 R25, R25 ;  /* 0x0000001900197308 */ /* 0x000fe20000000800 */
[----:B------:R-:W-:Y:S01]  /*3e00*/  FMNMX.FTZ R15, R67, R32, !PT ;  /* 0x00000020430f7209 */ /* 0x000fe20007810000 */
[--C-:B------:R-:W-:Y:S01]  /*3e10*/  FFMA.FTZ R32, R52, UR11, -R14.reuse ;  /* 0x0000000b34207c23 */ /* 0x100fe2000801080e */
[----:B------:R-:W-:Y:S02]  /*3e20*/  FFMA.FTZ R52, R80, UR11, -R14 ;  /* 0x0000000b50347c23 */ /* 0x000fe4000801080e */
        /* <DEDUP_REMOVED lines=13> */
[----:B------:R-:W-:-:S04]  /*3f00*/  FMNMX.FTZ R15, R83, R40, !PT ;  /* 0x00000028530f7209 */ /* 0x000fc80007810000 */
[----:B------:R-:W-:-:S03]  /*3f10*/  FMNMX.FTZ R40, R86, R15, !PT ;  /* 0x0000000f56287209 */ /* 0x000fc60007810000 */
[----:B------:R-:W-:Y:S01]  /*3f20*/  MUFU.EX2 R16, R16 ;  /* 0x0000001000107308 */ /* 0x000fe20000000800 */
[----:B------:R-:W-:Y:S01]  /*3f30*/  FMNMX.FTZ R15, R87, R40, !PT ;  /* 0x00000028570f7209 */ /* 0x000fe20007810000 */
[----:B------:R-:W-:-:S04]  /*3f40*/  FFMA.FTZ R40, R64, UR11, -R14 ;  /* 0x0000000b40287c23 */ /* 0x000fc8000801080e */
[----:B------:R-:W3:Y:S02]  /*3f50*/  SHFL.BFLY PT, R48, R15, 0x2, 0x1f ;  /* 0x0c401f000f307f89 */ /* 0x000ee400000e0000 */
[----:B------:R-:W-:Y:S08]  /*3f60*/  MUFU.EX2 R37, R37 ;  /* 0x0000002500257308 */ /* 0x000ff00000000800 */
[----:B------:R-:W-:Y:S08]  /*3f70*/  MUFU.EX2 R32, R32 ;  /* 0x0000002000207308 */ /* 0x000ff00000000800 */
[----:B------:R-:W-:Y:S01]  /*3f80*/  MUFU.EX2 R5, R5 ;  /* 0x0000000500057308 */ /* 0x000fe20000000800 */
[----:B---3--:R-:W-:Y:S01]  /*3f90*/  FMNMX.FTZ R60, R15, R48, !PT ;  /* 0x000000300f3c7209 */ /* 0x008fe20007810000 */
[----:B------:R-:W-:-:S06]  /*3fa0*/  FFMA.FTZ R48, R76, UR11, -R14 ;  /* 0x0000000b4c307c23 */ /* 0x000fcc000801080e */
[----:B------:R-:W-:Y:S01]  /*3fb0*/  MUFU.EX2 R36, R36 ;  /* 0x0000002400247308 */ /* 0x000fe20000000800 */
[----:B------:R-:W3:Y:S07]  /*3fc0*/  SHFL.BFLY PT, R15, R60, 0x1, 0x1f ;  /* 0x0c201f003c0f7f89 */ /* 0x000eee00000e0000 */
[----:B------:R-:W-:Y:S08]  /*3fd0*/  MUFU.EX2 R41, R41 ;  /* 0x0000002900297308 */ /* 0x000ff00000000800 */
[----:B------:R-:W-:Y:S08]  /*3fe0*/  MUFU.EX2 R4, R4 ;  /* 0x0000000400047308 */ /* 0x000ff00000000800 */
[----:B------:R-:W-:Y:S01]  /*3ff0*/  MUFU.EX2 R45, R45 ;  /* 0x0000002d002d7308 */ /* 0x000fe20000000800 */
[----:B---3--:R-:W-:Y:S01]  /*4000*/  FMNMX.FTZ R15, R60, R15, !PT ;  /* 0x0000000f3c0f7209 */ /* 0x008fe20007810000 */
[----:B------:R-:W-:-:S03]  /*4010*/  FFMA.FTZ R60, R84, UR11, -R14 ;  /* 0x0000000b543c7c23 */ /* 0x000fc6000801080e */
[C---:B------:R-:W-:Y:S01]  /*4020*/  FSETP.NEU.FTZ.AND P1, PT, R15.reuse, -INF , PT ;  /* 0xff8000000f00780b */ /* 0x040fe20003f3d000 */
[----:B------:R-:W-:Y:S02]  /*4030*/  FMUL.FTZ R64, R15, UR11 ;  /* 0x0000000b0f407c20 */ /* 0x000fe40008410000 */
[----:B------:R-:W-:Y:S03]  /*4040*/  MUFU.EX2 R40, R40 ;  /* 0x0000002800287308 */ /* 0x000fe60000000800 */
[----:B------:R-:W-:Y:S02]  /*4050*/  FSEL R14, R64, RZ, P1 ;  /* 0x000000ff400e7208 */ /* 0x000fe40000800000 */
[----:B------:R-:W-:-:S03]  /*4060*/  PLOP3.LUT P1, PT, PT, PT, UP0, 0x40, 0x0 ;  /* 0x000000000000781c */ /* 0x000fc60003f2e808 */
        /* <DEDUP_REMOVED lines=15> */
[----:B0-----:R-:W-:Y:S01]  /*4160*/  FADD.FTZ R55, R20, R21 ;  /* 0x0000001514377221 */ /* 0x001fe20000010000 */
[----:B------:R1:W0:Y:S01]  /*4170*/  MUFU.EX2 R73, R68 ;  /* 0x0000004400497308 */ /* 0x0002220000000800 */
[----:B------:R-:W-:Y:S01]  /*4180*/  F2FP.F16.F32.PACK_AB R20, R21, R20 ;  /* 0x000000141514723e */ /* 0x000fe200000000ff */
[--C-:B------:R-:W-:Y:S01]  /*4190*/  FFMA.FTZ R27, R35, UR11, -R14.reuse ;  /* 0x0000000b231b7c23 */ /* 0x100fe2000801080e */
[--C-:B------:R-:W-:Y:S01]  /*41a0*/  FFMA.FTZ R31, R38, UR11, -R14.reuse ;  /* 0x0000000b261f7c23 */ /* 0x100fe2000801080e */
[--C-:B------:R-:W-:Y:S01]  /*41b0*/  FFMA.FTZ R35, R58, UR11, -R14.reuse ;  /* 0x0000000b3a237c23 */ /* 0x100fe2000801080e */
[--C-:B------:R-:W-:Y:S01]  /*41c0*/  FFMA.FTZ R58, R63, UR11, -R14.reuse ;  /* 0x0000000b3f3a7c23 */ /* 0x100fe2000801080e */
[--C-:B------:R-:W-:Y:S01]  /*41d0*/  FFMA.FTZ R38, R42, UR11, -R14.reuse ;  /* 0x0000000b2a267c23 */ /* 0x100fe2000801080e */
[--C-:B------:R-:W-:Y:S01]  /*41e0*/  FFMA.FTZ R42, R59, UR11, -R14.reuse ;  /* 0x0000000b3b2a7c23 */ /* 0x100fe2000801080e */
[----:B------:R-:W3:Y:S01]  /*41f0*/  MUFU.EX2 R30, R30 ;  /* 0x0000001e001e7308 */ /* 0x000ee20000000800 */
[----:B-1----:R-:W-:Y:S01]  /*4200*/  FADD.FTZ R68, R22, R55 ;  /* 0x0000003716447221 */ /* 0x002fe20000010000 */
[C---:B--2---:R-:W-:Y:S01]  /*4210*/  F2FP.F16.F32.PACK_AB R22, R23.reuse, R22 ;  /* 0x000000161716723e */ /* 0x044fe200000000ff */
[--C-:B------:R-:W-:Y:S01]  /*4220*/  FFMA.FTZ R62, R62, UR11, -R14.reuse ;  /* 0x0000000b3e3e7c23 */ /* 0x100fe2000801080e */
[----:B------:R-:W-:Y:S01]  /*4230*/  FFMA.FTZ R70, R70, UR11, -R14 ;  /* 0x0000000b46467c23 */ /* 0x000fe2000801080e */
[----:B------:R-:W-:Y:S01]  /*4240*/  FADD.FTZ R55, R23, R68 ;  /* 0x0000004417377221 */ /* 0x000fe20000010000 */
[--C-:B------:R-:W-:Y:S01]  /*4250*/  FFMA.FTZ R71, R71, UR11, -R14.reuse ;  /* 0x0000000b47477c23 */ /* 0x100fe2000801080e */
[--C-:B------:R-:W-:Y:S01]  /*4260*/  FFMA.FTZ R74, R74, UR11, -R14.reuse ;  /* 0x0000000b4a4a7c23 */ /* 0x100fe2000801080e */
[----:B------:R-:W1:Y:S01]  /*4270*/  MUFU.EX2 R77, R72 ;  /* 0x00000048004d7308 */ /* 0x000e620000000800 */
[----:B0-----:R-:W-:Y:S01]  /*4280*/  FADD.FTZ R21, R64, R73 ;  /* 0x0000004940157221 */ /* 0x001fe20000010000 */
[--C-:B------:R-:W-:Y:S01]  /*4290*/  FFMA.FTZ R75, R75, UR11, -R14.reuse ;  /* 0x0000000b4b4b7c23 */ /* 0x100fe2000801080e */
[--C-:B------:R-:W-:Y:S01]  /*42a0*/  FFMA.FTZ R78, R78, UR11, -R14.reuse ;  /* 0x0000000b4e4e7c23 */ /* 0x100fe2000801080e */
[--C-:B------:R-:W-:Y:S01]  /*42b0*/  FFMA.FTZ R79, R79, UR11, -R14.reuse ;  /* 0x0000000b4f4f7c23 */ /* 0x100fe2000801080e */
[--C-:B------:R-:W-:Y:S01]  /*42c0*/  FFMA.FTZ R82, R82, UR11, -R14.reuse ;  /* 0x0000000b52527c23 */ /* 0x100fe2000801080e */
[--C-:B------:R-:W-:Y:S01]  /*42d0*/  FFMA.FTZ R83, R83, UR11, -R14.reuse ;  /* 0x0000000b53537c23 */ /* 0x100fe2000801080e */
[--C-:B------:R-:W-:Y:S01]  /*42e0*/  FFMA.FTZ R86, R86, UR11, -R14.reuse ;  /* 0x0000000b56567c23 */ /* 0x100fe2000801080e */
[----:B------:R-:W0:Y:S01]  /*42f0*/  MUFU.EX2 R12, R12 ;  /* 0x0000000c000c7308 */ /* 0x000e220000000800 */
[----:B---3--:R-:W-:Y:S01]  /*4300*/  FADD.FTZ R68, R30, R21 ;  /* 0x000000151e447221 */ /* 0x008fe20000010000 */
[----:B------:R-:W-:Y:S01]  /*4310*/  F2FP.F16.F32.PACK_AB R21, R73, R64 ;  /* 0x000000404915723e */ /* 0x000fe200000000ff */
[----:B------:R-:W-:Y:S01]  /*4320*/  FADD.FTZ R64, R24, R55 ;  /* 0x0000003718407221 */ /* 0x000fe20000010000 */
[----:B------:R-:W-:Y:S01]  /*4330*/  F2FP.F16.F32.PACK_AB R24, R13, R24 ;  /* 0x000000180d18723e */ /* 0x000fe200000000ff */
[----:B------:R-:W-:-:S02]  /*4340*/  FFMA.FTZ R55, R66, UR11, -R14 ;  /* 0x0000000b42377c23 */ /* 0x000fc4000801080e */
[----:B------:R-:W-:Y:S01]  /*4350*/  FADD.FTZ R63, R13, R64 ;  /* 0x000000400d3f7221 */ /* 0x000fe20000010000 */
[----:B------:R-:W2:Y:S01]  /*4360*/  MUFU.EX2 R27, R27 ;  /* 0x0000001b001b7308 */ /* 0x000ea20000000800 */
[C---:B-1----:R-:W-:Y:S01]  /*4370*/  F2FP.F16.F32.PACK_AB R23, R77.reuse, R30 ;  /* 0x0000001e4d17723e */ /* 0x042fe200000000ff */
[----:B------:R-:W-:Y:S01]  /*4380*/  FADD.FTZ R59, R77, R68 ;  /* 0x000000444d3b7221 */ /* 0x000fe20000010000 */
[----:B------:R-:W-:Y:S01]  /*4390*/  FADD.FTZ R30, R26, R63 ;  /* 0x0000003f1a1e7221 */ /* 0x000fe20000010000 */
[C---:B------:R-:W-:Y:S02]  /*43a0*/  F2FP.F16.F32.PACK_AB R26, R25.reuse, R26 ;  /* 0x0000001a191a723e */ /* 0x040fe400000000ff */
[----:B------:R1:W-:Y:S01]  /*43b0*/  STSM.16.M88.4 [R2+0x21800], R20 ;  /* 0x0218001402007844 */ /* 0x0003e20000000200 */
[----:B------:R-:W-:Y:S01]  /*43c0*/  FADD.FTZ R63, R25, R30 ;  /* 0x0000001e193f7221 */ /* 0x000fe20000010000 */
[----:B------:R-:W3:Y:S01]  /*43d0*/  MUFU.EX2 R31, R31 ;  /* 0x0000001f001f7308 */ /* 0x000ee20000000800 */
[----:B0-----:R-:W-:-:S02]  /*43e0*/  FADD.FTZ R30, R12, R59 ;  /* 0x0000003b0c1e7221 */ /* 0x001fc40000010000 */
[----:B------:R-:W-:Y:S01]  /*43f0*/  FADD.FTZ R64, R28, R63 ;  /* 0x0000003f1c407221 */ /* 0x000fe20000010000 */
[----:B------:R-:W-:-:S03]  /*4400*/  F2FP.F16.F32.PACK_AB R28, R29, R28 ;  /* 0x0000001c1d1c723e */ /* 0x000fc600000000ff */
[----:B------:R-:W-:Y:S01]  /*4410*/  FADD.FTZ R63, R29, R64 ;  /* 0x000000401d3f7221 */ /* 0x000fe20000010000 */
[----:B------:R-:W0:Y:S01]  /*4420*/  MUFU.EX2 R34, R34 ;  /* 0x0000002200227308 */ /* 0x000e220000000800 */
[----:B--2---:R-:W-:Y:S01]  /*4430*/  FADD.FTZ R30, R27, R30 ;  /* 0x0000001e1b1e7221 */ /* 0x004fe20000010000 */
[----:B-1----:R-:W-:-:S06]  /*4440*/  F2FP.F16.F32.PACK_AB R20, R37, R16 ;  /* 0x000000102514723e */ /* 0x002fcc00000000ff */
[----:B------:R-:W1:Y:S01]  /*4450*/  MUFU.EX2 R38, R38 ;  /* 0x0000002600267308 */ /* 0x000e620000000800 */
[----:B---3--:R-:W-:Y:S01]  /*4460*/  FADD.FTZ R59, R31, R30 ;  /* 0x0000001e1f3b7221 */ /* 0x008fe20000010000 */
[----:B------:R-:W-:-:S04]  /*4470*/  FADD.FTZ R30, R6, R63 ;  /* 0x0000003f061e7221 */ /* 0x000fc80000010000 */
[----:B------:R-:W-:Y:S02]  /*4480*/  FADD.FTZ R63, R33, R30 ;  /* 0x0000001e213f7221 */ /* 0x000fe40000010000 */
[----:B------:R-:W2:Y:S01]  /*4490*/  MUFU.EX2 R39, R39 ;  /* 0x0000002700277308 */ /* 0x000ea20000000800 */
[----:B0-----:R-:W-:Y:S01]  /*44a0*/  FADD.FTZ R59, R34, R59 ;  /* 0x0000003b223b7221 */ /* 0x001fe20000010000 */
[----:B------:R-:W-:-:S04]  /*44b0*/  FADD.FTZ R64, R16, R63 ;  /* 0x0000003f10407221 */ /* 0x000fc80000010000 */
[----:B------:R-:W-:Y:S01]  /*44c0*/  FADD.FTZ R25, R37, R64 ;  /* 0x0000004025197221 */ /* 0x000fe20000010000 */
[----:B------:R-:W-:Y:S01]  /*44d0*/  IMAD R37, R3, 0x2, R2 ;  /* 0x0000000203257824 */ /* 0x000fe200078e0202 */
[----:B------:R-:W0:Y:S01]  /*44e0*/  MUFU.EX2 R43, R43 ;  /* 0x0000002b002b7308 */ /* 0x000e220000000800 */
[----:B-1----:R-:W-:Y:S01]  /*44f0*/  FADD.FTZ R30, R38, R59 ;  /* 0x0000003b261e7221 */ /* 0x002fe20000010000 */
[----:B------:R-:W-:Y:S01]  /*4500*/  FADD.FTZ R22, R32, R25 ;  /* 0x0000001920167221 */ /* 0x000fe20000010000 */
[----:B------:R-:W-:Y:S02]  /*4510*/  F2FP.F16.F32.PACK_AB R25, R27, R12 ;  /* 0x0000000c1b19723e */ /* 0x000fe400000000ff */
[----:B------:R-:W-:Y:S02]  /*4520*/  F2FP.F16.F32.PACK_AB R27, R34, R31 ;  /* 0x0000001f221b723e */ /* 0x000fe400000000ff */
[----:B------:R-:W-:Y:S01]  /*4530*/  F2FP.F16.F32.PACK_AB R34, R45, R4 ;  /* 0x000000042d22723e */ /* 0x000fe200000000ff */
[----:B------:R-:W1:Y:S01]  /*4540*/  MUFU.EX2 R46, R46 ;  /* 0x0000002e002e7308 */ /* 0x000e620000000800 */
[C---:B--2---:R-:W-:Y:S01]  /*4550*/  FADD.FTZ R30, R39.reuse, R30 ;  /* 0x0000001e271e7221 */ /* 0x044fe20000010000 */
[----:B------:R-:W-:Y:S01]  /*4560*/  F2FP.F16.F32.PACK_AB R29, R39, R38 ;  /* 0x00000026271d723e */ /* 0x000fe200000000ff */
[----:B------:R-:W-:Y:S01]  /*4570*/  VIADD R38, R2, 0x21800 ;  /* 0x0002180002267836 */ /* 0x000fe20000000000 */
[----:B------:R2:W-:Y:S01]  /*4580*/  STSM.16.M88.4 [R37+0x21800], R24 ;  /* 0x0218001825007844 */ /* 0x0005e20000000200 */
[----:B------:R-:W-:-:S03]  /*4590*/  IMAD R39, R7, 0x2, R2 ;  /* 0x0000000207277824 */ /* 0x000fc600078e0202 */
[----:B------:R-:W3:Y:S01]  /*45a0*/  MUFU.EX2 R47, R47 ;  /* 0x0000002f002f7308 */ /* 0x000ee20000000800 */
[----:B0-----:R-:W-:Y:S01]  /*45b0*/  FADD.FTZ R13, R43, R30 ;  /* 0x0000001e2b0d7221 */ /* 0x001fe20000010000 */
[----:B------:R-:W-:-:S06]  /*45c0*/  F2FP.F16.F32.PACK_AB R30, R33, R6 ;  /* 0x00000006211e723e */ /* 0x000fcc00000000ff */
[----:B------:R-:W0:Y:S01]  /*45d0*/  MUFU.EX2 R50, R50 ;  /* 0x0000003200327308 */ /* 0x000e220000000800 */
[C---:B-1----:R-:W-:Y:S01]  /*45e0*/  FADD.FTZ R6, R46.reuse, R13 ;  /* 0x0000000d2e067221 */ /* 0x042fe20000010000 */
[C---:B------:R-:W-:Y:S01]  /*45f0*/  FADD.FTZ R13, R5.reuse, R22 ;  /* 0x00000016050d7221 */ /* 0x040fe20000010000 */
[----:B------:R-:W-:Y:S02]  /*4600*/  F2FP.F16.F32.PACK_AB R22, R5, R32 ;  /* 0x000000200516723e */ /* 0x000fe400000000ff */
[----:B------:R-:W-:Y:S01]  /*4610*/  F2FP.F16.F32.PACK_AB R31, R46, R43 ;  /* 0x0000002b2e1f723e */ /* 0x000fe200000000ff */
[----:B------:R-:W-:Y:S01]  /*4620*/  FADD.FTZ R12, R36, R13 ;  /* 0x0000000d240c7221 */ /* 0x000fe20000010000 */
[----:B------:R-:W-:Y:S01]  /*4630*/  F2FP.F16.F32.PACK_AB R32, R41, R36 ;  /* 0x000000242920723e */ /* 0x000fe200000000ff */
[----:B------:R-:W1:Y:S01]  /*4640*/  MUFU.EX2 R51, R51 ;  /* 0x0000003300337308 */ /* 0x000e620000000800 */
[----:B---3--:R-:W-:Y:S01]  /*4650*/  FADD.FTZ R5, R47, R6 ;  /* 0x000000062f057221 */ /* 0x008fe20000010000 */
[----:B------:R-:W-:Y:S01]  /*4660*/  FADD.FTZ R13, R41, R12 ;  /* 0x0000000c290d7221 */ /* 0x000fe20000010000 */
[----:B------:R-:W-:Y:S01]  /*4670*/  STSM.16.M88.4 [R39+0x21800], R28 ;  /* 0x0218001c27007844 */ /* 0x000fe20000000200 */
[----:B--2---:R-:W-:-:S02]  /*4680*/  F2FP.F16.F32.PACK_AB R24, R49, R40 ;  /* 0x000000283118723e */ /* 0x004fc400000000ff */
[----:B------:R-:W-:Y:S02]  /*4690*/  FADD.FTZ R12, R4, R13 ;  /* 0x0000000d040c7221 */ /* 0x000fe40000010000 */
[----:B------:R-:W2:Y:S01]  /*46a0*/  MUFU.EX2 R54, R54 ;  /* 0x0000003600367308 */ /* 0x000ea20000000800 */
[C---:B0-----:R-:W-:Y:S01]  /*46b0*/  FADD.FTZ R6, R50.reuse, R5 ;  /* 0x0000000532067221 */ /* 0x041fe20000010000 */
[----:B------:R-:W-:-:S06]  /*46c0*/  F2FP.F16.F32.PACK_AB R21, R50, R47 ;  /* 0x0000002f3215723e */ /* 0x000fcc00000000ff */
[----:B------:R-:W0:Y:S01]  /*46d0*/  MUFU.EX2 R35, R35 ;  /* 0x0000002300237308 */ /* 0x000e220000000800 */
[----:B-1----:R-:W-:-:S07]  /*46e0*/  FADD.FTZ R5, R51, R6 ;  /* 0x0000000633057221 */ /* 0x002fce0000010000 */
[----:B------:R-:W1:Y:S01]  /*46f0*/  MUFU.EX2 R42, R42 ;  /* 0x0000002a002a7308 */ /* 0x000e620000000800 */
[C---:B--2---:R-:W-:Y:S01]  /*4700*/  FADD.FTZ R6, R54.reuse, R5 ;  /* 0x0000000536067221 */ /* 0x044fe20000010000 */
[----:B------:R-:W-:-:S06]  /*4710*/  F2FP.F16.F32.PACK_AB R23, R54, R51 ;  /* 0x000000333617723e */ /* 0x000fcc00000000ff */
[----:B------:R2:W3:Y:S01]  /*4720*/  MUFU.EX2 R19, R62 ;  /* 0x0000003e00137308 */ /* 0x0004e20000000800 */
[----:B0-----:R-:W-:Y:S01]  /*4730*/  FADD.FTZ R5, R35, R6 ;  /* 0x0000000623057221 */ /* 0x001fe20000010000 */
[----:B------:R-:W-:Y:S02]  /*4740*/  IMAD R6, R3, 0x2, R38 ;  /* 0x0000000203067824 */ /* 0x000fe400078e0226 */
[----:B------:R-:W-:-:S04]  /*4750*/  FADD.FTZ R3, R45, R12 ;  /* 0x0000000c2d037221 */ /* 0x000fc80000010000 */
[----:B------:R-:W-:Y:S01]  /*4760*/  FADD.FTZ R16, R40, R3 ;  /* 0x0000000328107221 */ /* 0x000fe20000010000 */
[----:B------:R-:W0:Y:S01]  /*4770*/  MUFU.EX2 R58, R58 ;  /* 0x0000003a003a7308 */ /* 0x000e220000000800 */
[--C-:B--2---:R-:W-:Y:S01]  /*4780*/  FFMA.FTZ R62, R67, UR11, -R14.reuse ;  /* 0x0000000b433e7c23 */ /* 0x104fe2000801080e */
[C---:B-1----:R-:W-:Y:S01]  /*4790*/  FADD.FTZ R12, R42.reuse, R5 ;  /* 0x000000052a0c7221 */ /* 0x042fe20000010000 */
[----:B------:R-:W-:Y:S01]  /*47a0*/  FFMA.FTZ R14, R87, UR11, -R14 ;  /* 0x0000000b570e7c23 */ /* 0x000fe2000801080e */
[----:B------:R-:W-:Y:S02]  /*47b0*/  IMAD R5, R7, 0x2, R6 ;  /* 0x0000000207057824 */ /* 0x000fe400078e0206 */
[----:B------:R-:W-:Y:S01]  /*47c0*/  FADD.FTZ R13, R49, R16 ;  /* 0x00000010310d7221 */ /* 0x000fe20000010000 */
[----:B------:R-:W-:Y:S01]  /*47d0*/  F2FP.F16.F32.PACK_AB R33, R42, R35 ;  /* 0x000000232a21723e */ /* 0x000fe200000000ff */
[----:B------:R-:W-:Y:S01]  /*47e0*/  IMAD R7, R7, 0x2, R38 ;  /* 0x0000000207077824 */ /* 0x000fe200078e0226 */
[----:B------:R-:W1:Y:S01]  /*47f0*/  MUFU.EX2 R55, R55 ;  /* 0x0000003700377308 */ /* 0x000e620000000800 */
[----:B---3--:R-:W-:Y:S01]  /*4800*/  FADD.FTZ R3, R19, R12 ;  /* 0x0000000c13037221 */ /* 0x008fe20000010000 */
[----:B------:R2:W-:Y:S06]  /*4810*/  STSM.16.M88.4 [R5], R20 ;  /* 0x0000001405007844 */ /* 0x0005ec0000000200 */
[----:B------:R-:W3:Y:S01]  /*4820*/  MUFU.EX2 R62, R62 ;  /* 0x0000003e003e7308 */ /* 0x000ee20000000800 */
[C---:B0-----:R-:W-:Y:S01]  /*4830*/  FADD.FTZ R12, R58.reuse, R3 ;  /* 0x000000033a0c7221 */ /* 0x041fe20000010000 */
[----:B------:R-:W-:-:S05]  /*4840*/  F2FP.F16.F32.PACK_AB R35, R58, R19 ;  /* 0x000000133a23723e */ /* 0x000fca00000000ff */
[----:B------:R0:W-:Y:S01]  /*4850*/  STSM.16.M88.4 [R2+0x27800], R32 ;  /* 0x0278002002007844 */ /* 0x0001e20000000200 */
[----:B------:R-:W4:Y:S01]  /*4860*/  MUFU.EX2 R70, R70 ;  /* 0x0000004600467308 */ /* 0x000f220000000800 */
[----:B-1----:R-:W-:-:S07]  /*4870*/  FADD.FTZ R3, R55, R12 ;  /* 0x0000000c37037221 */ /* 0x002fce0000010000 */
[----:B------:R-:W1:Y:S01]  /*4880*/  MUFU.EX2 R71, R71 ;  /* 0x0000004700477308 */ /* 0x000e620000000800 */
[C---:B---3--:R-:W-:Y:S01]  /*4890*/  FADD.FTZ R3, R62.reuse, R3 ;  /* 0x000000033e037221 */ /* 0x048fe20000010000 */
[----:B------:R-:W-:-:S06]  /*48a0*/  F2FP.F16.F32.PACK_AB R25, R62, R55 ;  /* 0x000000373e19723e */ /* 0x000fcc00000000ff */
[----:B------:R-:W3:Y:S01]  /*48b0*/  MUFU.EX2 R74, R74 ;  /* 0x0000004a004a7308 */ /* 0x000ee20000000800 */
[----:B----4-:R-:W-:-:S07]  /*48c0*/  FADD.FTZ R4, R70, R3 ;  /* 0x0000000346047221 */ /* 0x010fce0000010000 */
[----:B------:R-:W4:Y:S01]  /*48d0*/  MUFU.EX2 R44, R44 ;  /* 0x0000002c002c7308 */ /* 0x000f220000000800 */
[C---:B-1----:R-:W-:Y:S01]  /*48e0*/  FADD.FTZ R3, R71.reuse, R4 ;  /* 0x0000000447037221 */ /* 0x042fe20000010000 */
[----:B------:R-:W-:-:S06]  /*48f0*/  F2FP.F16.F32.PACK_AB R27, R71, R70 ;  /* 0x00000046471b723e */ /* 0x000fcc00000000ff */
[----:B------:R-:W1:Y:S01]  /*4900*/  MUFU.EX2 R53, R53 ;  /* 0x0000003500357308 */ /* 0x000e620000000800 */
[----:B---3--:R-:W-:-:S07]  /*4910*/  FADD.FTZ R4, R74, R3 ;  /* 0x000000034a047221 */ /* 0x008fce0000010000 */
[----:B------:R-:W3:Y:S01]  /*4920*/  MUFU.EX2 R56, R56 ;  /* 0x0000003800387308 */ /* 0x000ee20000000800 */
[----:B----4-:R-:W-:-:S07]  /*4930*/  FADD.FTZ R16, R44, R13 ;  /* 0x0000000d2c107221 */ /* 0x010fce0000010000 */
[----:B------:R-:W2:Y:S01]  /*4940*/  MUFU.EX2 R65, R65 ;  /* 0x0000004100417308 */ /* 0x000ea20000000800 */
[C---:B-1----:R-:W-:Y:S01]  /*4950*/  F2FP.F16.F32.PACK_AB R26, R53.reuse, R44 ;  /* 0x0000002c351a723e */ /* 0x042fe200000000ff */
[----:B------:R-:W-:-:S04]  /*4960*/  FADD.FTZ R13, R53, R16 ;  /* 0x00000010350d7221 */ /* 0x000fc80000010000 */
[----:B------:R0:W-:Y:S02]  /*4970*/  STSM.16.M88.4 [R37+0x27800], R24 ;  /* 0x0278001825007844 */ /* 0x0001e40000000200 */
[----:B------:R-:W-:Y:S01]  /*4980*/  MUFU.EX2 R48, R48 ;  /* 0x0000003000307308 */ /* 0x000fe20000000800 */
[----:B---3--:R-:W-:-:S07]  /*4990*/  FADD.FTZ R12, R56, R13 ;  /* 0x0000000d380c7221 */ /* 0x008fce0000010000 */
[----:B------:R-:W1:Y:S01]  /*49a0*/  MUFU.EX2 R57, R57 ;  /* 0x0000003900397308 */ /* 0x000e620000000800 */
[C---:B--2---:R-:W-:Y:S01]  /*49b0*/  F2FP.F16.F32.PACK_AB R20, R65.reuse, R56 ;  /* 0x000000384114723e */ /* 0x044fe200000000ff */
[----:B------:R-:W-:-:S06]  /*49c0*/  FADD.FTZ R13, R65, R12 ;  /* 0x0000000c410d7221 */ /* 0x000fcc0000010000 */
[----:B------:R-:W2:Y:S08]  /*49d0*/  MUFU.EX2 R75, R75 ;  /* 0x0000004b004b7308 */ /* 0x000eb00000000800 */
[----:B------:R-:W-:Y:S01]  /*49e0*/  MUFU.EX2 R78, R78 ;  /* 0x0000004e004e7308 */ /* 0x000fe20000000800 */
[----:B-1----:R-:W-:Y:S01]  /*49f0*/  F2FP.F16.F32.PACK_AB R22, R57, R48 ;  /* 0x000000303916723e */ /* 0x002fe200000000ff */
[----:B------:R-:W-:-:S04]  /*4a00*/  FADD.FTZ R48, R48, R13 ;  /* 0x0000000d30307221 */ /* 0x000fc80000010000 */
[----:B------:R-:W-:Y:S02]  /*4a10*/  FADD.FTZ R57, R57, R48 ;  /* 0x0000003039397221 */ /* 0x000fe40000010000 */
[----:B------:R-:W1:Y:S01]  /*4a20*/  MUFU.EX2 R79, R79 ;  /* 0x0000004f004f7308 */ /* 0x000e620000000800 */
[C---:B--2---:R-:W-:Y:S01]  /*4a30*/  F2FP.F16.F32.PACK_AB R21, R75.reuse, R74 ;  /* 0x0000004a4b15723e */ /* 0x044fe200000000ff */
[----:B------:R-:W-:-:S06]  /*4a40*/  FADD.FTZ R19, R75, R4 ;  /* 0x000000044b137221 */ /* 0x000fcc0000010000 */
[----:B------:R-:W-:Y:S08]  /*4a50*/  MUFU.EX2 R52, R52 ;  /* 0x0000003400347308 */ /* 0x000ff00000000800 */
[----:B------:R-:W2:Y:S01]  /*4a60*/  MUFU.EX2 R61, R61 ;  /* 0x0000003d003d7308 */ /* 0x000ea20000000800 */
[----:B-1----:R-:W-:Y:S01]  /*4a70*/  F2FP.F16.F32.PACK_AB R23, R79, R78 ;  /* 0x0000004e4f17723e */ /* 0x002fe200000000ff */
[----:B------:R-:W-:-:S04]  /*4a80*/  FADD.FTZ R78, R78, R19 ;  /* 0x000000134e4e7221 */ /* 0x000fc80000010000 */
[----:B------:R0:W-:Y:S01]  /*4a90*/  STSM.16.M88.4 [R39+0x27800], R20 ;  /* 0x0278001427007844 */ /* 0x0001e20000000200 */
[----:B------:R-:W-:Y:S01]  /*4aa0*/  FADD.FTZ R79, R79, R78 ;  /* 0x0000004e4f4f7221 */ /* 0x000fe20000010000 */
[----:B------:R-:W1:Y:S08]  /*4ab0*/  MUFU.EX2 R60, R60 ;  /* 0x0000003c003c7308 */ /* 0x000e700000000800 */
[----:B------:R-:W3:Y:S01]  /*4ac0*/  MUFU.EX2 R69, R69 ;  /* 0x0000004500457308 */ /* 0x000ee20000000800 */
[----:B--2---:R-:W-:Y:S01]  /*4ad0*/  F2FP.F16.F32.PACK_AB R28, R61, R52 ;  /* 0x000000343d1c723e */ /* 0x004fe200000000ff */
[----:B------:R-:W-:-:S04]  /*4ae0*/  FADD.FTZ R52, R52, R57 ;  /* 0x0000003934347221 */ /* 0x000fc80000010000 */
[----:B------:R-:W-:Y:S02]  /*4af0*/  FADD.FTZ R61, R61, R52 ;  /* 0x000000343d3d7221 */ /* 0x000fe40000010000 */
[----:B------:R-:W-:Y:S02]  /*4b00*/  MUFU.EX2 R82, R82 ;  /* 0x0000005200527308 */ /* 0x000fe40000000800 */
[----:B-1----:R-:W-:-:S06]  /*4b10*/  FADD.FTZ R4, R60, R61 ;  /* 0x0000003d3c047221 */ /* 0x002fcc0000010000 */
[----:B------:R-:W1:Y:S01]  /*4b20*/  MUFU.EX2 R83, R83 ;  /* 0x0000005300537308 */ /* 0x000e620000000800 */
[C---:B---3--:R-:W-:Y:S01]  /*4b30*/  F2FP.F16.F32.PACK_AB R30, R69.reuse, R60 ;  /* 0x0000003c451e723e */ /* 0x048fe200000000ff */
[----:B------:R-:W-:-:S06]  /*4b40*/  FADD.FTZ R4, R69, R4 ;  /* 0x0000000445047221 */ /* 0x000fcc0000010000 */
[----:B------:R-:W-:Y:S08]  /*4b50*/  MUFU.EX2 R86, R86 ;  /* 0x0000005600567308 */ /* 0x000ff00000000800 */
[----:B------:R2:W3:Y:S01]  /*4b60*/  MUFU.EX2 R3, R14 ;  /* 0x0000000e00037308 */ /* 0x0004e20000000800 */
[----:B-1----:R-:W-:Y:S01]  /*4b70*/  F2FP.F16.F32.PACK_AB R29, R83, R82 ;  /* 0x00000052531d723e */ /* 0x002fe200000000ff */
[----:B------:R-:W-:-:S04]  /*4b80*/  FADD.FTZ R82, R82, R79 ;  /* 0x0000004f52527221 */ /* 0x000fc80000010000 */
[----:B------:R-:W-:Y:S01]  /*4b90*/  FADD.FTZ R83, R83, R82 ;  /* 0x0000005253537221 */ /* 0x000fe20000010000 */
[----:B--2---:R-:W-:Y:S01]  /*4ba0*/  VIADD R14, R18, 0xfffffffe ;  /* 0xfffffffe120e7836 */ /* 0x004fe20000000000 */
[----:B---3--:R-:W-:Y:S02]  /*4bb0*/  F2FP.F16.F32.PACK_AB R31, R3, R86 ;  /* 0x00000056031f723e */ /* 0x008fe400000000ff */
[----:B------:R-:W-:-:S03]  /*4bc0*/  FADD.FTZ R86, R86, R83 ;  /* 0x0000005356567221 */ /* 0x000fc60000010000 */
[----:B------:R0:W-:Y:S01]  /*4bd0*/  STSM.16.M88.4 [R5+0x6000], R28 ;  /* 0x0060001c05007844 */ /* 0x0001e20000000200 */
[----:B------:R-:W-:Y:S01]  /*4be0*/  FADD.FTZ R3, R3, R86 ;  /* 0x0000005603037221 */ /* 0x000fe20000010000 */
[----:B------:R1:W-:Y:S06]  /*4bf0*/  MEMBAR.ALL.CTA ;  /* 0x0000000000007992 */ /* 0x0003ec0000008000 */
[----:B-1----:R-:W1:Y:S02]  /*4c00*/  FENCE.VIEW.ASYNC.S ;  /* 0x00000000000073c6 */ /* 0x002e640000000000 */
[----:B-1----:R-:W-:Y:S01]  /*4c10*/  NOP ;  /* 0x0000000000007918 */ /* 0x002fe20000000000 */
[----:B------:R-:W-:Y:S05]  /*4c20*/  @P1 BRA `(.L_x_865) ;  /* 0x00000000004c1947 */ /* 0x000fea0003800000 */
[----:B------:R-:W-:Y:S01]  /*4c30*/  ISETP.LT.AND P1, PT, RZ, UR40, PT ;  /* 0x00000028ff007c0c */ /* 0x000fe2000bf21270 */
[----:B------:R-:W-:-:S12]  /*4c40*/  UIADD3 UR10, UR40, -0x1, URZ ;  /* 0xffffffff280a7890 */ /* 0x000fd8000fffe03f */
[----:B------:R-:W-:Y:S05]  /*4c50*/  @P1 BRA `(.L_x_866) ;  /* 0x0000000000201947 */ /* 0x000fea0003800000 */
[----:B------:R-:W-:Y:S01]  /*4c60*/  ULDC UR14, c[0x0][0x9e4] ;  /* 0x00027900000e7ab9 */ /* 0x000fe20000000800 */
[----:B------:R-:W-:Y:S02]  /*4c70*/  UIADD3 UR10, -UR40, URZ, URZ ;  /* 0x0000003f280a7290 */ /* 0x000fe4000fffe13f */
[----:B------:R-:W-:-:S11]  /*4c80*/  UISETP.NE.AND UP0, UPT, UR14, 0x1, UPT ;  /* 0x000000010e00788c */ /* 0x000fd6000bf05270 */
[----:B------:R-:W-:Y:S02]  /*4c90*/  @UP0 ULDC.64 UR18, c[0x0][0x9e8] ;  /* 0x00027a0000120ab9 */ /* 0x000fe40000000a00 */
[----:B------:R-:W-:-:S04]  /*4ca0*/  UIMAD.WIDE.U32 UR4, UR10, UR18, URZ ;  /* 0x000000120a0472a5 */ /* 0x000fc8000f8e003f */
[----:B------:R-:W-:-:S04]  /*4cb0*/  @UP0 USHF.R.U32.HI UR10, URZ, UR19, UR5 ;  /* 0x000000133f0a0299 */ /* 0x000fc80008011605 */
[----:B------:R-:W-:Y:S01]  /*4cc0*/  ULOP3.LUT UR10, URZ, UR10, URZ, 0x33, !UPT ;  /* 0x0000000a3f0a7292 */ /* 0x000fe2000f8e333f */
[----:B------:R-:W-:Y:S11]  /*4cd0*/  BRA `(.L_x_867) ;  /* 0x0000000000147947 */ /* 0x000ff60003800000 */
.L_x_866:
[----:B------:R-:W-:Y:S02]  /*4ce0*/  ULDC UR14, c[0x0][0x9e4] ;  /* 0x00027900000e7ab9 */ /* 0x000fe40000000800 */
[----:B------:R-:W-:-:S11]  /*4cf0*/  UISETP.NE.AND UP0, UPT, UR14, 0x1, UPT ;  /* 0x000000010e00788c */ /* 0x000fd6000bf05270 */
[----:B------:R-:W-:Y:S02]  /*4d00*/  @UP0 ULDC.64 UR18, c[0x0][0x9e8] ;  /* 0x00027a0000120ab9 */ /* 0x000fe40000000a00 */
[----:B------:R-:W-:-:S04]  /*4d10*/  UIMAD.WIDE.U32 UR4, UR10, UR18, URZ ;  /* 0x000000120a0472a5 */ /* 0x000fc8000f8e003f */
[----:B------:R-:W-:-:S12]  /*4d20*/  @UP0 USHF.R.U32.HI UR10, URZ, UR19, UR5 ;  /* 0x000000133f0a0299 */ /* 0x000fd80008011605 */
.L_x_867:
[----:B------:R-:W-:-:S04]  /*4d30*/  UIMAD UR10, UR10, UR14, UR14 ;  /* 0x0000000e0a0a72a4 */ /* 0x000fc8000f8e020e */
[----:B------:R-:W-:-:S04]  /*4d40*/  UISETP.LT.AND UP0, UPT, UR6, UR10, UPT ;  /* 0x0000000a0600728c */ /* 0x000fc8000bf01270 */
[----:B------:R-:W-:-:S12]  /*4d50*/  USEL UR6, UR6, UR10, UP0 ;  /* 0x0000000a06067287 */ /* 0x000fd80008000000 */
.L_x_865:
[----:B------:R-:W-:Y:S01]  /*4d60*/  R2UR UR5, R146 ;  /* 0x00000000920572ca */ /* 0x000fe200000e0000 */
[----:B------:R-:W-:Y:S01]  /*4d70*/  USHF.R.S32.HI UR4, URZ, 0x1f, UR6 ;  /* 0x0000001f3f047899 */ /* 0x000fe20008011406 */
[----:B------:R-:W-:Y:S02]  /*4d80*/  CS2R R134, SRZ ;  /* 0x0000000000867805 */ /* 0x000fe4000001ff00 */
[----:B------:R-:W-:Y:S02]  /*4d90*/  CS2R R132, SRZ ;  /* 0x0000000000847805 */ /* 0x000fe4000001ff00 */
[----:B------:R-:W-:Y:S01]  /*4da0*/  CS2R R130, SRZ ;  /* 0x0000000000827805 */ /* 0x000fe2000001ff00 */
[----:B------:R-:W-:Y:S01]  /*4db0*/  ULEA.HI UR4, UR4, UR6, URZ, 0x7 ;  /* 0x0000000604047291 */ /* 0x000fe2000f8f383f */
[----:B------:R-:W-:Y:S02]  /*4dc0*/  CS2R R128, SRZ ;  /* 0x0000000000807805 */ /* 0x000fe4000001ff00 */
[----:B------:R-:W-:-:S02]  /*4dd0*/  CS2R R126, SRZ ;  /* 0x00000000007e7805 */ /* 0x000fc4000001ff00 */
[----:B------:R-:W-:Y:S01]  /*4de0*/  CS2R R124, SRZ ;  /* 0x00000000007c7805 */ /* 0x000fe2000001ff00 */
[----:B------:R-:W-:Y:S01]  /*4df0*/  USHF.R.S32.HI UR4, URZ, 0x7, UR4 ;  /* 0x000000073f047899 */ /* 0x000fe20008011404 */
[----:B------:R-:W-:Y:S02]  /*4e00*/  CS2R R122, SRZ ;  /* 0x00000000007a7805 */ /* 0x000fe4000001ff00 */
[----:B------:R-:W-:Y:S02]  /*4e10*/  CS2R R120, SRZ ;  /* 0x0000000000787805 */ /* 0x000fe4000001ff00 */
[----:B------:R-:W-:Y:S01]  /*4e20*/  CS2R R118, SRZ ;  /* 0x0000000000767805 */ /* 0x000fe2000001ff00 */
[----:B------:R-:W-:Y:S01]  /*4e30*/  UISETP.LT.AND UP0, UPT, UR5, UR4, UPT ;  /* 0x000000040500728c */ /* 0x000fe2000bf01270 */
[----:B------:R-:W-:Y:S02]  /*4e40*/  CS2R R116, SRZ ;  /* 0x0000000000747805 */ /* 0x000fe4000001ff00 */
[----:B------:R-:W-:-:S02]  /*4e50*/  CS2R R114, SRZ ;  /* 0x0000000000727805 */ /* 0x000fc4000001ff00 */
[----:B------:R-:W-:Y:S01]  /*4e60*/  CS2R R112, SRZ ;  /* 0x0000000000707805 */ /* 0x000fe2000001ff00 */
[----:B------:R-:W-:Y:S01]  /*4e70*/  USEL UR32, UR5, UR4, !UP0 ;  /* 0x0000000405207287 */ /* 0x000fe2000c000000 */
[----:B------:R-:W-:Y:S02]  /*4e80*/  CS2R R110, SRZ ;  /* 0x00000000006e7805 */ /* 0x000fe4000001ff00 */
[----:B------:R-:W-:Y:S01]  /*4e90*/  CS2R R108, SRZ ;  /* 0x00000000006c7805 */ /* 0x000fe2000001ff00 */
[----:B------:R-:W-:Y:S01]  /*4ea0*/  UMOV UR4, URZ ;  /* 0x0000003f00047c82 */ /* 0x000fe20008000000 */
[----:B------:R-:W-:Y:S01]  /*4eb0*/  UMOV UR5, URZ ;  /* 0x0000003f00057c82 */ /* 0x000fe20008000000 */
[----:B------:R-:W-:Y:S02]  /*4ec0*/  CS2R R106, SRZ ;  /* 0x00000000006a7805 */ /* 0x000fe4000001ff00 */
[----:B------:R-:W-:Y:S02]  /*4ed0*/  ISETP.GE.AND P1, PT, R14, UR32, PT ;  /* 0x000000200e007c0c */ /* 0x000fe4000bf26270 */
        /* <DEDUP_REMOVED lines=9> */
[----:B------:R-:W-:Y:S06]  /*4f70*/  @!P1 BRA `(.L_x_868) ;  /* 0x0000003000b09947 */ /* 0x000fec0003800000 */
[----:B------:R-:W-:Y:S01]  /*4f80*/  IMAD.MOV.U32 R12, RZ, RZ, R15 ;  /* 0x000000ffff0c7224 */ /* 0x000fe200078e000f */
[----:B------:R-:W-:Y:S01]  /*4f90*/  UMOV UR41, URZ ;  /* 0x0000003f00297c82 */ /* 0x000fe20008000000 */
[----:B------:R-:W-:Y:S01]  /*4fa0*/  IMAD.MOV.U32 R13, RZ, RZ, R0 ;  /* 0x000000ffff0d7224 */ /* 0x000fe200078e0000 */
[----:B------:R-:W-:Y:S01]  /*4fb0*/  UMOV UR6, URZ ;  /* 0x0000003f00067c82 */ /* 0x000fe20008000000 */
[----:B------:R-:W-:Y:S01]  /*4fc0*/  IMAD.MOV.U32 R135, RZ, RZ, RZ ;  /* 0x000000ffff877224 */ /* 0x000fe200078e00ff */
[----:B------:R-:W-:Y:S01]  /*4fd0*/  ULDC UR33, c[0x0][0x9e4] ;  /* 0x0002790000217ab9 */ /* 0x000fe20000000800 */
[----:B------:R-:W-:Y:S01]  /*4fe0*/  ULDC UR35, c[0x0][0x2f0] ;  /* 0x0000bc0000237ab9 */ /* 0x000fe20000000800 */
[----:B------:R-:W-:Y:S01]  /*4ff0*/  ULDC UR34, c[0x0][0x988] ;  /* 0x0002620000227ab9 */ /* 0x000fe20000000800 */
[----:B------:R-:W-:-:S05]  /*5000*/  ULDC UR40, c[0x0][0x9e0] ;  /* 0x0002780000287ab9 */ /* 0x000fca0000000800 */
.L_x_887:
[----:B------:R-:W-:Y:S01]  /*5010*/  ISETP.NE.AND P2, PT, RZ, UR60, PT ;  /* 0x0000003cff007c0c */ /* 0x000fe2000bf45270 */
[----:B------:R-:W-:-:S04]  /*5020*/  UISETP.NE.AND UP0, UPT, UR6, 0x1, UPT ;  /* 0x000000010600788c */ /* 0x000fc8000bf05270 */
[----:B------:R-:W-:-:S04]  /*5030*/  USEL UR5, URZ, 0x1, UP0 ;  /* 0x000000013f057887 */ /* 0x000fc80008000000 */
[----:B------:R-:W-:-:S04]  /*5040*/  ULOP3.LUT UR5, UR41, UR5, URZ, 0x3c, !UPT ;  /* 0x0000000529057292 */ /* 0x000fc8000f8e3c3f */
[----:B------:R-:W-:Y:S08]  /*5050*/  @P2 BRA `(.L_x_869) ;  /* 0x0000000000382947 */ /* 0x000ff00003800000 */
[----:B------:R-:W-:Y:S05]  /*5060*/  @!P0 BRA `(.L_x_870) ;  /* 0x0000000000048947 */ /* 0x000fea0003800000 */
[----:B------:R-:W-:Y:S01]  /*5070*/  BPT.TRAP 0x1 ;  /* 0x000000040000795c */ /* 0x000fe20000300000 */
.L_x_870:
[----:B------:R-:W-:Y:S01]  /*5080*/  UIADD3 UR4, UR6, 0x1, URZ ;  /* 0x0000000106047890 */ /* 0x000fe2000fffe03f */
[----:B------:R-:W-:-:S03]  /*5090*/  IMAD.U32 R0, RZ, RZ, UR5 ;  /* 0x00000005ff007e24 */ /* 0x000fc6000f8e00ff */
[----:B------:R-:W-:Y:S02]  /*50a0*/  UISETP.NE.AND UP0, UPT, UR4, 0x2, UPT ;  /* 0x000000020400788c */ /* 0x000fe4000bf05270 */
[----:B------:R-:W-:Y:S02]  /*50b0*/  SHF.L.U32 R0, R0, 0x1f, RZ ;  /* 0x0000001f00007819 */ /* 0x000fe400000006ff */
[----:B------:R-:W-:-:S04]  /*50c0*/  USEL UR4, UR4, URZ, UP0 ;  /* 0x0000003f04047287 */ /* 0x000fc80008000000 */
[----:B------:R-:W-:-:S09]  /*50d0*/  ULEA UR4, UR4, UR38, 0x3 ;  /* 0x0000002604047291 */ /* 0x000fd2000f8e183f */
[----:B------:R1:W2:Y:S01]  /*50e0*/  SYNCS.PHASECHK.TRANS64.TRYWAIT P1, [UR4+0x2d830], R0 ;  /* 0x02d83000ff0075a7 */ /* 0x0002a20008020144 */
[----:B------:R-:W-:Y:S05]  /*50f0*/  @!P0 BRA `(.L_x_871) ;  /* 0x0000000000048947 */ /* 0x000fea0003800000 */
[----:B------:R-:W-:Y:S01]  /*5100*/  BPT.TRAP 0x1 ;  /* 0x000000040000795c */ /* 0x000fe20000300000 */
.L_x_871:
[----:B--2---:R-:W-:Y:S05]  /*5110*/  @P1 BRA `(.L_x_869) ;  /* 0x0000000000081947 */ /* 0x004fea0003800000 */
[----:B------:R-:W2:Y:S02]  /*5120*/  SYNCS.PHASECHK.TRANS64.TRYWAIT P1, [UR4+0x2d830], R0 ;  /* 0x02d83000ff0075a7 */ /* 0x000ea40008020144 */
[----:B--2---:R-:W-:Y:S05]  /*5130*/  @!P1 BRA `(.L_x_872) ;  /* 0x000000e800009947 */ /* 0x004fea0003800000 */
.L_x_869:
[----:B------:R-:W3:Y:S01]  /*5140*/  S2R R8, SR_TID.X ;  /* 0x0000000000087919 */ /* 0x000ee20000002100 */
[----:B------:R-:W-:Y:S01]  /*5150*/  UIADD3 UR4, UR6, 0x1, URZ ;  /* 0x0000000106047890 */ /* 0x000fe2000fffe03f */
[----:B------:R-:W-:Y:S01]  /*5160*/  R2UR UR28, R10 ;  /* 0x000000000a1c72ca */ /* 0x000fe200000e0000 */
[----:B------:R-:W-:Y:S01]  /*5170*/  UMOV UR31, 0x80000020 ;  /* 0x80000020001f7882 */ /* 0x000fe20000000000 */
[----:B------:R-:W-:Y:S01]  /*5180*/  R2UR UR29, R11 ;  /* 0x000000000b1d72ca */ /* 0x000fe200000e0000 */
[----:B------:R-:W-:Y:S01]  /*5190*/  UISETP.NE.AND UP0, UPT, UR4, 0x2, UPT ;  /* 0x000000020400788c */ /* 0x000fe2000bf05270 */
[----:B------:R-:W-:Y:S01]  /*51a0*/  UMOV UR11, 0x80000020 ;  /* 0x80000020000b7882 */ /* 0x000fe20000000000 */
[----:B------:R-:W-:Y:S02]  /*51b0*/  UMOV UR15, 0x80000020 ;  /* 0x80000020000f7882 */ /* 0x000fe40000000000 */
[----:B------:R-:W-:Y:S01]  /*51c0*/  USEL UR4, UR4, URZ, UP0 ;  /* 0x0000003f04047287 */ /* 0x000fe20008000000 */
[----:B------:R-:W-:Y:S01]  /*51d0*/  UMOV UR19, 0x80000020 ;  /* 0x8000002000137882 */ /* 0x000fe20000000000 */
[----:B------:R-:W-:-:S02]  /*51e0*/  UMOV UR23, 0x80000020 ;  /* 0x8000002000177882 */ /* 0x000fc40000000000 */
[----:B------:R-:W-:Y:S01]  /*51f0*/  UIMAD UR30, UR4, 0x600, UR7 ;  /* 0x00000600041e78a4 */ /* 0x000fe2000f8e0207 */
[----:B------:R-:W-:-:S03]  /*5200*/  UMOV UR27, 0x80000020 ;  /* 0x80000020001b7882 */ /* 0x000fc60000000000 */
[----:B------:R-:W-:Y:S02]  /*5210*/  UIADD3 UR10, UR30, 0x2, URZ ;  /* 0x000000021e0a7890 */ /* 0x000fe4000fffe03f */
[----:B------:R-:W-:Y:S02]  /*5220*/  UIADD3 UR14, UR30, 0x200, URZ ;  /* 0x000002001e0e7890 */ /* 0x000fe4000fffe03f */
[----:B------:R-:W-:Y:S02]  /*5230*/  UIADD3 UR18, UR30, 0x202, URZ ;  /* 0x000002021e127890 */ /* 0x000fe4000fffe03f */
[----:B------:R-:W-:Y:S02]  /*5240*/  UIADD3 UR22, UR30, 0x400, URZ ;  /* 0x000004001e167890 */ /* 0x000fe4000fffe03f */
[----:B------:R-:W-:Y:S01]  /*5250*/  UIADD3 UR26, UR30, 0x402, URZ ;  /* 0x000004021e1a7890 */ /* 0x000fe2000fffe03f */
[----:B---3--:R-:W-:-:S05]  /*5260*/  SHF.R.U32.HI R8, RZ, 0x7, R8 ;  /* 0x00000007ff087819 */ /* 0x008fca0000011608 */
[----:B-12---:R-:W-:-:S05]  /*5270*/  VIADD R0, R8, 0x8 ;  /* 0x0000000808007836 */ /* 0x006fca0000000000 */
[----:B------:R1:W-:Y:S06]  /*5280*/  BAR.SYNC.DEFER_BLOCKING R0, 0x100 ;  /* 0x000400000000751d */ /* 0x0003ec0000010000 */
[----:B0-----:R-:W-:-:S06]  /*5290*/  WARPGROUP.ARRIVE ;  /* 0x00000000000079c5 */ /* 0x001fcc0000000000 */
        /* <DEDUP_REMOVED lines=17> */
[----:B-1----:R-:W-:Y:S05]  /*53b0*/  @P2 BRA `(.L_x_873) ;  /* 0x00000000002c2947 */ /* 0x002fea0003800000 */
[----:B------:R-:W-:Y:S05]  /*53c0*/  @!P0 BRA `(.L_x_874) ;  /* 0x0000000000048947 */ /* 0x000fea0003800000 */
[----:B------:R-:W-:Y:S01]  /*53d0*/  BPT.TRAP 0x1 ;  /* 0x000000040000795c */ /* 0x000fe20000300000 */
.L_x_874:
[----:B------:R-:W-:Y:S01]  /*53e0*/  ULEA UR10, UR6, UR38, 0x3 ;  /* 0x00000026060a7291 */ /* 0x000fe2000f8e183f */
[----:B------:R-:W-:-:S05]  /*53f0*/  IMAD.U32 R0, RZ, RZ, UR41 ;  /* 0x00000029ff007e24 */ /* 0x000fca000f8e00ff */
[----:B------:R-:W-:-:S04]  /*5400*/  SHF.L.U32 R0, R0, 0x1f, RZ ;  /* 0x0000001f00007819 */ /* 0x000fc800000006ff */
[----:B------:R0:W1:Y:S01]  /*5410*/  SYNCS.PHASECHK.TRANS64.TRYWAIT P1, [UR10+0x2d850], R0 ;  /* 0x02d85000ff0075a7 */ /* 0x000062000802014a */
[----:B------:R-:W-:Y:S05]  /*5420*/  @!P0 BRA `(.L_x_875) ;  /* 0x0000000000048947 */ /* 0x000fea0003800000 */
[----:B------:R-:W-:Y:S01]  /*5430*/  BPT.TRAP 0x1 ;  /* 0x000000040000795c */ /* 0x000fe20000300000 */
.L_x_875:
[----:B-1----:R-:W-:Y:S05]  /*5440*/  @P1 BRA `(.L_x_873) ;  /* 0x0000000000081947 */ /* 0x002fea0003800000 */
[----:B------:R-:W1:Y:S02]  /*5450*/  SYNCS.PHASECHK.TRANS64.TRYWAIT P1, [UR10+0x2d850], R0 ;  /* 0x02d85000ff0075a7 */ /* 0x000e64000802014a */
[----:B-1----:R-:W-:Y:S05]  /*5460*/  @!P1 BRA `(.L_x_876) ;  /* 0x000000e4004c9947 */ /* 0x002fea0003800000 */
.L_x_873:
[----:B------:R-:W-:Y:S01]  /*5470*/  UIADD3 UR10, UR38, 0x400, URZ ;  /* 0x00000400260a7890 */ /* 0x000fe2000fffe03f */
[----:B------:R-:W-:Y:S01]  /*5480*/  R2UR UR14, R144 ;  /* 0x00000000900e72ca */ /* 0x000fe200000e0000 */
[----:B------:R-:W-:Y:S01]  /*5490*/  WARPGROUP.ARRIVE ;  /* 0x00000000000079c5 */ /* 0x000fe20000000000 */
[----:B------:R-:W-:Y:S01]  /*54a0*/  UMOV UR29, 0x40000040 ;  /* 0x40000040001d7882 */ /* 0x000fe20000000000 */
[----:B------:R-:W-:-:S04]  /*54b0*/  USHF.R.U32.HI UR10, URZ, 0x4, UR10 ;  /* 0x000000043f0a7899 */ /* 0x000fc8000801160a */
[----:B-1----:R-:W1:Y:S01]  /*54c0*/  S2R R15, SR_TID.X ;  /* 0x00000000000f7919 */ /* 0x002e620000002100 */
[----:B------:R-:W-:Y:S01]  /*54d0*/  UMOV UR31, 0x80000020 ;  /* 0x80000020001f7882 */ /* 0x000fe20000000000 */
[----:B------:R-:W-:-:S04]  /*54e0*/  ULOP3.LUT UR10, UR10, 0x3fff, URZ, 0xc0, !UPT ;  /* 0x00003fff0a0a7892 */ /* 0x000fc8000f8ec03f */
[----:B------:R-:W-:Y:S02]  /*54f0*/  ULOP3.LUT UR11, UR10, 0x2000000, URZ, 0xfc, !UPT ;  /* 0x020000000a0b7892 */ /* 0x000fe4000f8efc3f */
[----:B------:R-:W-:Y:S02]  /*5500*/  ULOP3.LUT UR10, UR14, 0x10000, URZ, 0xfc, !UPT ;  /* 0x000100000e0a7892 */ /* 0x000fe4000f8efc3f */
[----:B------:R-:W-:-:S05]  /*5510*/  UIMAD UR11, UR6, 0x600, UR11 ;  /* 0x00000600060b78a4 */ /* 0x000fca000f8e020b */
[----:B------:R-:W-:Y:S02]  /*5520*/  UMOV UR28, UR10 ;  /* 0x0000000a001c7c82 */ /* 0x000fe40008000000 */
[----:B------:R-:W-:Y:S02]  /*5530*/  UMOV UR30, UR11 ;  /* 0x0000000b001e7c82 */ /* 0x000fe40008000000 */
[----:B------:R-:W-:Y:S01]  /*5540*/  HGMMA.64x96x16.F32 R88, gdesc[UR28].tnspB, R88, gsb0 ;  /* 0x416000001c5879f0 */ /* 0x000fe20008000858 */
[----:B------:R-:W-:Y:S02]  /*5550*/  UIADD3 UR28, UR10, 0x2, URZ ;  /* 0x000000020a1c7890 */ /* 0x000fe4000fffe03f */
[----:B------:R-:W-:Y:S01]  /*5560*/  UIADD3 UR30, UR11, 0x40, URZ ;  /* 0x000000400b1e7890 */ /* 0x000fe2000fffe03f */
[----:B------:R-:W-:Y:S01]  /*5570*/  UMOV UR29, 0x40000040 ;  /* 0x40000040001d7882 */ /* 0x000fe20000000000 */
[----:B------:R-:W-:Y:S01]  /*5580*/  UMOV UR31, 0x80000020 ;  /* 0x80000020001f7882 */ /* 0x000fe20000000000 */
[----:B-1----:R-:W-:-:S02]  /*5590*/  SHF.R.U32.HI R8, RZ, 0x7, R15 ;  /* 0x00000007ff087819 */ /* 0x002fc4000001160f */
        /* <DEDUP_REMOVED lines=52> */
.L_x_877:
[----:B------:R-:W-:Y:S01]  /*58e0*/  R2UR UR10, R143 ;  /* 0x000000008f0a72ca */ /* 0x000fe200000e0000 */
[----:B------:R-:W1:Y:S01]  /*58f0*/  S2UR UR18, SR_CgaCtaId ;  /* 0x00000000001279c3 */ /* 0x000e620000008800 */
[----:B------:R-:W-:Y:S01]  /*5900*/  IMAD.MOV.U32 R15, RZ, RZ, R139 ;  /* 0x000000ffff0f7224 */ /* 0x000fe200078e008b */
[----:B------:R-:W-:Y:S01]  /*5910*/  UISETP.NE.AND UP0, UPT, UR39, URZ, UPT ;  /* 0x0000003f2700728c */ /* 0x000fe2000bf05270 */
[----:B------:R-:W-:-:S05]  /*5920*/  R2UR UR15, R145 ;  /* 0x00000000910f72ca */ /* 0x000fca00000e0000 */
[----:B------:R-:W2:Y:S04]  /*5930*/  LDC R8, c[0x0][0x288] ;  /* 0x0000a200ff087b82 */ /* 0x000ea80000000800 */
[----:B------:R-:W-:Y:S02]  /*5940*/  UISETP.NE.AND UP1, UPT, UR10, URZ, UPT ;  /* 0x0000003f0a00728c */ /* 0x000fe4000bf25270 */
[----:B------:R-:W-:-:S04]  /*5950*/  ULEA UR10, UR4, UR38, 0x3 ;  /* 0x00000026040a7291 */ /* 0x000fc8000f8e183f */
[----:B------:R-:W-:Y:S01]  /*5960*/  PLOP3.LUT P1, PT, PT, PT, UP1, 0x80, 0x0 ;  /* 0x000000000000781c */ /* 0x000fe20003f2f018 */
[----:B------:R-:W-:Y:S01]  /*5970*/  UIADD3 UR10, UR10, 0x2d840, URZ ;  /* 0x0002d8400a0a7890 */ /* 0x000fe2000fffe03f */
[----:B------:R-:W-:-:S03]  /*5980*/  PLOP3.LUT P2, PT, PT, PT, UP1, 0x80, 0x0 ;  /* 0x000000000000781c */ /* 0x000fc60003f4f018 */
[----:B------:R-:W-:Y:S01]  /*5990*/  @UP1 ULDC UR11, c[0x0][0x44c] ;  /* 0x00011300000b1ab9 */ /* 0x000fe20000000800 */
[----:B------:R-:W-:Y:S01]  /*59a0*/  @UP1 ULDC UR14, c[0x0][0x450] ;  /* 0x00011400000e1ab9 */ /* 0x000fe20000000800 */
[----:B-1----:R-:W-:-:S06]  /*59b0*/  UPRMT UR10, UR18, 0x654, UR10 ;  /* 0x00000654120a7896 */ /* 0x002fcc000800000a */
[----:B0-----:R-:W-:Y:S01]  /*59c0*/  @P1 IMAD.HI.U32 R0, R139, UR11, RZ ;  /* 0x0000000b8b001c27 */ /* 0x001fe2000f8e00ff */
[----:B------:R-:W-:Y:S02]  /*59d0*/  PLOP3.LUT P1, PT, PT, PT, UP0, 0x40, 0x0 ;  /* 0x000000000000781c */ /* 0x000fe40003f2e808 */
[----:B------:R-:W-:Y:S02]  /*59e0*/  SYNCS.ARRIVE.TRANS64.RED.A1T0 RZ, [UR10], RZ ;  /* 0x000000ffffff79a7 */ /* 0x000fe4000810040a */
[----:B------:R-:W-:Y:S01]  /*59f0*/  @P2 SHF.R.U32.HI R15, RZ, UR14, R0 ;  /* 0x0000000eff0f2c19 */ /* 0x000fe20008011600 */
[----:B------:R-:W-:-:S04]  /*5a00*/  IMAD.SHL.U32 R0, R14, 0x80, RZ ;  /* 0x000000800e007824 */ /* 0x000fc800078e00ff */
[----:B------:R-:W0:Y:S01]  /*5a10*/  SHFL.IDX PT, R22, R15, RZ, 0x1c1f ;  /* 0x001c1fff0f167589 */ /* 0x000e2200000e0000 */
[----:B------:R-:W-:-:S05]  /*5a20*/  IADD3 R16, -R0, 0x1, RZ ;  /* 0x0000000100107810 */ /* 0x000fca0007ffe1ff */
[----:B------:R-:W-:-:S04]  /*5a30*/  IMAD R16, R9, -0x2, R16 ;  /* 0xfffffffe09107824 */ /* 0x000fc800078e0210 */
[----:B------:R-:W-:-:S04]  /*5a40*/  IMAD R19, R17, UR35, R16 ;  /* 0x0000002311137c24 */ /* 0x000fc8000f8e0210 */
[----:B--2---:R-:W-:-:S04]  /*5a50*/  IMAD.IADD R19, R19, 0x1, -R8 ;  /* 0x0000000113137824 */ /* 0x004fc800078e0a08 */
[C---:B------:R-:W-:Y:S02]  /*5a60*/  VIADD R20, R19.reuse, UR40 ;  /* 0x0000002813147c36 */ /* 0x040fe40008000000 */
[----:B------:R-:W-:Y:S02]  /*5a70*/  VIADD R19, R19, UR15 ;  /* 0x0000000f13137c36 */ /* 0x000fe40008000000 */
[----:B0-----:R-:W-:Y:S02]  /*5a80*/  IMAD.IADD R18, R20, 0x1, R22 ;  /* 0x0000000114127824 */ /* 0x001fe400078e0216 */
[----:B------:R-:W-:Y:S01]  /*5a90*/  IMAD.IADD R16, R22, 0x1, R19 ;  /* 0x0000000116107824 */ /* 0x000fe200078e0213 */
[----:B------:R-:W-:Y:S06]  /*5aa0*/  @P1 BRA `(.L_x_878) ;  /* 0x00000000005c1947 */ /* 0x000fec0003800000 */
[----:B------:R-:W-:Y:S01]  /*5ab0*/  IMAD R21, R17, UR35, R22 ;  /* 0x0000002311157c24 */ /* 0x000fe2000f8e0216 */
[----:B------:R-:W-:Y:S03]  /*5ac0*/  BSSY B0, `(.L_x_879) ;  /* 0x0000011000007945 */ /* 0x000fe60003800000 */
[----:B------:R-:W-:-:S05]  /*5ad0*/  IMAD.IADD R21, R21, 0x1, -R8 ;  /* 0x0000000115157824 */ /* 0x000fca00078e0a08 */
[----:B------:R-:W-:-:S13]  /*5ae0*/  ISETP.GT.AND P1, PT, R21, -0x1, PT ;  /* 0xffffffff1500780c */ /* 0x000fda0003f24270 */
[----:B------:R-:W-:Y:S05]  /*5af0*/  @P1 BRA `(.L_x_880) ;  /* 0x0000000000201947 */ /* 0x000fea0003800000 */
[----:B------:R-:W-:Y:S01]  /*5b00*/  IMAD.U32 R136, RZ, RZ, UR33 ;  /* 0x00000021ff887e24 */ /* 0x000fe2000f8e00ff */
[----:B------:R-:W-:-:S04]  /*5b10*/  LOP3.LUT R21, RZ, R21, RZ, 0x33, !PT ;  /* 0x00000015ff157212 */ /* 0x000fc800078e33ff */
[----:B------:R-:W-:-:S13]  /*5b20*/  ISETP.NE.AND P1, PT, R136, 0x1, PT ;  /* 0x000000018800780c */ /* 0x000fda0003f25270 */
[----:B------:R-:W0:Y:S02]  /*5b30*/  @P1 LDC.64 R22, c[0x0][0x9e8] ;  /* 0x00027a00ff161b82 */ /* 0x000e240000000a00 */
[----:B0-----:R-:W-:-:S05]  /*5b40*/  @P1 IMAD.HI.U32 R22, R21, R22, RZ ;  /* 0x0000001615161227 */ /* 0x001fca00078e00ff */
[----:B------:R-:W-:-:S04]  /*5b50*/  @P1 SHF.R.U32.HI R21, RZ, R23, R22 ;  /* 0x00000017ff151219 */ /* 0x000fc80000011616 */
[----:B------:R-:W-:Y:S01]  /*5b60*/  LOP3.LUT R21, RZ, R21, RZ, 0x33, !PT ;  /* 0x00000015ff157212 */ /* 0x000fe200078e33ff */
[----:B------:R-:W-:Y:S06]  /*5b70*/  BRA `(.L_x_881) ;  /* 0x0000000000147947 */ /* 0x000fec0003800000 */
.L_x_880:
[----:B------:R-:W-:-:S05]  /*5b80*/  IMAD.U32 R136, RZ, RZ, UR33 ;  /* 0x00000021ff887e24 */ /* 0x000fca000f8e00ff */
[----:B------:R-:W-:-:S13]  /*5b90*/  ISETP.NE.AND P1, PT, R136, 0x1, PT ;  /* 0x000000018800780c */ /* 0x000fda0003f25270 */
[----:B------:R-:W0:Y:S02]  /*5ba0*/  @P1 LDC.64 R22, c[0x0][0x9e8] ;  /* 0x00027a00ff161b82 */ /* 0x000e240000000a00 */
[----:B0-----:R-:W-:-:S05]  /*5bb0*/  @P1 IMAD.HI.U32 R22, R21, R22, RZ ;  /* 0x0000001615161227 */ /* 0x001fca00078e00ff */
[----:B------:R-:W-:-:S07]  /*5bc0*/  @P1 SHF.R.U32.HI R21, RZ, R23, R22 ;  /* 0x00000017ff151219 */ /* 0x000fce0000011616 */
.L_x_881:
[----:B------:R-:W-:Y:S05]  /*5bd0*/  BSYNC B0 ;  /* 0x0000000000007941 */ /* 0x000fea0003800000 */
.L_x_879:
[----:B------:R-:W-:-:S04]  /*5be0*/  IMAD R22, R21, R136, -R0 ;  /* 0x0000008815167224 */ /* 0x000fc800078e0a00 */
[----:B------:R-:W-:-:S05]  /*5bf0*/  IMAD R21, R9, -0x2, R22 ;  /* 0xfffffffe09157824 */ /* 0x000fca00078e0216 */
[----:B------:R-:W-:Y:S02]  /*5c00*/  VIADDMNMX R18, R21, R136, R18, PT ;  /* 0x0000008815127246 */ /* 0x000fe40003800112 */
[----:B------:R-:W-:-:S07]  /*5c10*/  VIMNMX R16, R16, R21, !PT ;  /* 0x0000001510107248 */ /* 0x000fce0007fe0100 */
.L_x_878:
[----:B------:R-:W-:Y:S01]  /*5c20*/  ISETP.GT.AND P1, PT, R14, -0x1, PT ;  /* 0xffffffff0e00780c */ /* 0x000fe20003f24270 */
[----:B------:R-:W0:Y:S01]  /*5c30*/  SHFL.IDX PT, R15, R15, 0x1, 0x1c1f ;  /* 0x003c1f000f0f7f89 */ /* 0x000e2200000e0000 */
[----:B------:R-:W-:Y:S02]  /*5c40*/  UISETP.NE.AND UP0, UPT, UR39, URZ, UPT ;  /* 0x0000003f2700728c */ /* 0x000fe4000bf05270 */
[C---:B------:R-:W-:Y:S02]  /*5c50*/  ISETP.GT.AND P3, PT, R16.reuse, 0x8, P1 ;  /* 0x000000081000780c */ /* 0x040fe40000f64270 */
[----:B------:R-:W-:Y:S02]  /*5c60*/  ISETP.GT.AND P6, PT, R16, RZ, P1 ;  /* 0x000000ff1000720c */ /* 0x000fe40000fc4270 */
[----:B------:R-:W-:Y:S02]  /*5c70*/  ISETP.LT.OR P3, PT, R18, 0x9, P3 ;  /* 0x000000091200780c */ /* 0x000fe40001f61670 */
[----:B------:R-:W-:-:S02]  /*5c80*/  ISETP.GT.AND P2, PT, R16, 0x1, P1 ;  /* 0x000000011000780c */ /* 0x000fc40000f44270 */
[----:B------:R-:W-:Y:S02]  /*5c90*/  FSEL R28, R28, -INF , !P3 ;  /* 0xff8000001c1c7808 */ /* 0x000fe40005800000 */
[----:B------:R-:W-:Y:S02]  /*5ca0*/  ISETP.GT.AND P3, PT, R16, 0x19, P1 ;  /* 0x000000191000780c */ /* 0x000fe40000f64270 */
[C---:B------:R-:W-:Y:S02]  /*5cb0*/  ISETP.LT.OR P6, PT, R18.reuse, 0x1, P6 ;  /* 0x000000011200780c */ /* 0x040fe400037c1670 */
[C---:B------:R-:W-:Y:S02]  /*5cc0*/  ISETP.LT.OR P2, PT, R18.reuse, 0x2, P2 ;  /* 0x000000021200780c */ /* 0x040fe40001741670 */
[----:B------:R-:W-:Y:S02]  /*5cd0*/  ISETP.LT.OR P3, PT, R18, 0x1a, P3 ;  /* 0x0000001a1200780c */ /* 0x000fe40001f61670 */
[----:B------:R-:W-:-:S02]  /*5ce0*/  FSEL R24, R24, -INF , !P6 ;  /* 0xff80000018187808 */ /* 0x000fc40007000000 */
[----:B------:R-:W-:Y:S01]  /*5cf0*/  FSEL R25, R25, -INF , !P2 ;  /* 0xff80000019197808 */ /* 0x000fe20005000000 */
[----:B0-----:R-:W-:Y:S01]  /*5d00*/  IMAD.IADD R20, R20, 0x1, R15 ;  /* 0x0000000114147824 */ /* 0x001fe200078e020f */
[C---:B------:R-:W-:Y:S02]  /*5d10*/  ISETP.GT.AND P5, PT, R16.reuse, 0x9, P1 ;  /* 0x000000091000780c */ /* 0x040fe40000fa4270 */
[C---:B------:R-:W-:Y:S02]  /*5d20*/  ISETP.GT.AND P4, PT, R16.reuse, 0x10, P1 ;  /* 0x000000101000780c */ /* 0x040fe40000f84270 */
[C---:B------:R-:W-:Y:S02]  /*5d30*/  ISETP.GT.AND P6, PT, R16.reuse, 0x11, P1 ;  /* 0x000000111000780c */ /* 0x040fe40000fc4270 */
[----:B------:R-:W-:Y:S02]  /*5d40*/  ISETP.GT.AND P2, PT, R16, 0x18, P1 ;  /* 0x000000181000780c */ /* 0x000fe40000f44270 */
[----:B------:R-:W-:-:S02]  /*5d50*/  FSEL R37, R37, -INF , !P3 ;  /* 0xff80000025257808 */ /* 0x000fc40005800000 */
[----:B------:R-:W-:Y:S02]  /*5d60*/  ISETP.GT.AND P3, PT, R16, 0x30, P1 ;  /* 0x000000301000780c */ /* 0x000fe40000f64270 */
[C---:B------:R-:W-:Y:S02]  /*5d70*/  ISETP.LT.OR P5, PT, R18.reuse, 0xa, P5 ;  /* 0x0000000a1200780c */ /* 0x040fe40002fa1670 */
[C---:B------:R-:W-:Y:S02]  /*5d80*/  ISETP.LT.OR P4, PT, R18.reuse, 0x11, P4 ;  /* 0x000000111200780c */ /* 0x040fe40002781670 */
[C---:B------:R-:W-:Y:S02]  /*5d90*/  ISETP.LT.OR P6, PT, R18.reuse, 0x12, P6 ;  /* 0x000000121200780c */ /* 0x040fe400037c1670 */
[C---:B------:R-:W-:Y:S02]  /*5da0*/  ISETP.LT.OR P2, PT, R18.reuse, 0x19, P2 ;  /* 0x000000191200780c */ /* 0x040fe40001741670 */
[----:B------:R-:W-:-:S02]  /*5db0*/  ISETP.LT.OR P3, PT, R18, 0x31, P3 ;  /* 0x000000311200780c */ /* 0x000fc40001f61670 */
[----:B------:R-:W-:Y:S02]  /*5dc0*/  FSEL R29, R29, -INF , !P5 ;  /* 0xff8000001d1d7808 */ /* 0x000fe40006800000 */
[----:B------:R-:W-:Y:S02]  /*5dd0*/  FSEL R32, R32, -INF , !P4 ;  /* 0xff80000020207808 */ /* 0x000fe40006000000 */
[----:B------:R-:W-:Y:S02]  /*5de0*/  FSEL R33, R33, -INF , !P6 ;  /* 0xff80000021217808 */ /* 0x000fe40007000000 */
[----:B------:R-:W-:Y:S02]  /*5df0*/  FSEL R36, R36, -INF , !P2 ;  /* 0xff80000024247808 */ /* 0x000fe40005000000 */
[C---:B------:R-:W-:Y:S02]  /*5e00*/  ISETP.GT.AND P5, PT, R16.reuse, 0x20, P1 ;  /* 0x000000201000780c */ /* 0x040fe40000fa4270 */
[----:B------:R-:W-:-:S02]  /*5e10*/  ISETP.GT.AND P4, PT, R16, 0x21, P1 ;  /* 0x000000211000780c */ /* 0x000fc40000f84270 */
[C---:B------:R-:W-:Y:S02]  /*5e20*/  ISETP.GT.AND P6, PT, R16.reuse, 0x28, P1 ;  /* 0x000000281000780c */ /* 0x040fe40000fc4270 */
[----:B------:R-:W-:Y:S02]  /*5e30*/  ISETP.GT.AND P2, PT, R16, 0x29, P1 ;  /* 0x000000291000780c */ /* 0x000fe40000f44270 */
[----:B------:R-:W-:Y:S02]  /*5e40*/  FSEL R48, R48, -INF , !P3 ;  /* 0xff80000030307808 */ /* 0x000fe40005800000 */
[----:B------:R-:W-:Y:S02]  /*5e50*/  ISETP.GT.AND P3, PT, R16, 0x41, P1 ;  /* 0x000000411000780c */ /* 0x000fe40000f64270 */
[C---:B------:R-:W-:Y:S02]  /*5e60*/  ISETP.LT.OR P5, PT, R18.reuse, 0x21, P5 ;  /* 0x000000211200780c */ /* 0x040fe40002fa1670 */
[----:B------:R-:W-:-:S02]  /*5e70*/  ISETP.LT.OR P4, PT, R18, 0x22, P4 ;  /* 0x000000221200780c */ /* 0x000fc40002781670 */
[C---:B------:R-:W-:Y:S02]  /*5e80*/  ISETP.LT.OR P6, PT, R18.reuse, 0x29, P6 ;  /* 0x000000291200780c */ /* 0x040fe400037c1670 */
[C---:B------:R-:W-:Y:S02]  /*5e90*/  ISETP.LT.OR P2, PT, R18.reuse, 0x2a, P2 ;  /* 0x0000002a1200780c */ /* 0x040fe40001741670 */
[----:B------:R-:W-:Y:S02]  /*5ea0*/  ISETP.LT.OR P3, PT, R18, 0x42, P3 ;  /* 0x000000421200780c */ /* 0x000fe40001f61670 */
[----:B------:R-:W-:Y:S02]  /*5eb0*/  FSEL R40, R40, -INF , !P5 ;  /* 0xff80000028287808 */ /* 0x000fe40006800000 */
[----:B------:R-:W-:Y:S02]  /*5ec0*/  FSEL R41, R41, -INF , !P4 ;  /* 0xff80000029297808 */ /* 0x000fe40006000000 */
[----:B------:R-:W-:-:S02]  /*5ed0*/  FSEL R44, R44, -INF , !P6 ;  /* 0xff8000002c2c7808 */ /* 0x000fc40007000000 */
[----:B------:R-:W-:Y:S02]  /*5ee0*/  FSEL R45, R45, -INF , !P2 ;  /* 0xff8000002d2d7808 */ /* 0x000fe40005000000 */
        /* <DEDUP_REMOVED lines=35> */
[----:B------:R-:W-:Y:S02]  /*6120*/  PLOP3.LUT P3, PT, PT, PT, UP0, 0x40, 0x0 ;  /* 0x000000000000781c */ /* 0x000fe40003f6e808 */
[C---:B------:R-:W-:Y:S02]  /*6130*/  ISETP.LT.OR P5, PT, R18.reuse, 0x5a, P5 ;  /* 0x0000005a1200780c */ /* 0x040fe40002fa1670 */
[C---:B------:R-:W-:Y:S02]  /*6140*/  ISETP.LT.OR P4, PT, R18.reuse, 0x61, P4 ;  /* 0x000000611200780c */ /* 0x040fe40002781670 */
[C---:B------:R-:W-:Y:S02]  /*6150*/  ISETP.LT.OR P6, PT, R18.reuse, 0x62, P6 ;  /* 0x000000621200780c */ /* 0x040fe400037c1670 */
[----:B------:R-:W-:Y:S02]  /*6160*/  ISETP.LT.OR P2, PT, R18, 0x69, P2 ;  /* 0x000000691200780c */ /* 0x000fe40001741670 */
[----:B------:R-:W-:-:S02]  /*6170*/  FSEL R69, R69, -INF , !P5 ;  /* 0xff80000045457808 */ /* 0x000fc40006800000 */
[----:B------:R-:W-:Y:S02]  /*6180*/  FSEL R72, R72, -INF , !P4 ;  /* 0xff80000048487808 */ /* 0x000fe40006000000 */
[----:B------:R-:W-:Y:S02]  /*6190*/  FSEL R73, R73, -INF , !P6 ;  /* 0xff80000049497808 */ /* 0x000fe40007000000 */
[----:B------:R-:W-:Y:S02]  /*61a0*/  FSEL R76, R76, -INF , !P2 ;  /* 0xff8000004c4c7808 */ /* 0x000fe40005000000 */
[C---:B------:R-:W-:Y:S02]  /*61b0*/  ISETP.GT.AND P5, PT, R16.reuse, 0x70, P1 ;  /* 0x000000701000780c */ /* 0x040fe40000fa4270 */
[C---:B------:R-:W-:Y:S02]  /*61c0*/  ISETP.GT.AND P4, PT, R16.reuse, 0x71, P1 ;  /* 0x000000711000780c */ /* 0x040fe40000f84270 */
[----:B------:R-:W-:-:S02]  /*61d0*/  ISETP.GT.AND P6, PT, R16, 0x78, P1 ;  /* 0x000000781000780c */ /* 0x000fc40000fc4270 */
[----:B------:R-:W-:Y:S01]  /*61e0*/  ISETP.GT.AND P2, PT, R16, 0x79, P1 ;  /* 0x000000791000780c */ /* 0x000fe20000f44270 */
[----:B------:R-:W-:Y:S01]  /*61f0*/  IMAD.IADD R16, R19, 0x1, R15 ;  /* 0x0000000113107824 */ /* 0x000fe200078e020f */
[C---:B------:R-:W-:Y:S02]  /*6200*/  ISETP.LT.OR P5, PT, R18.reuse, 0x71, P5 ;  /* 0x000000711200780c */ /* 0x040fe40002fa1670 */
[C---:B------:R-:W-:Y:S02]  /*6210*/  ISETP.LT.OR P4, PT, R18.reuse, 0x72, P4 ;  /* 0x000000721200780c */ /* 0x040fe40002781670 */
[C---:B------:R-:W-:Y:S02]  /*6220*/  ISETP.LT.OR P6, PT, R18.reuse, 0x79, P6 ;  /* 0x000000791200780c */ /* 0x040fe400037c1670 */
[----:B------:R-:W-:Y:S02]  /*6230*/  ISETP.LT.OR P2, PT, R18, 0x7a, P2 ;  /* 0x0000007a1200780c */ /* 0x000fe40001741670 */
[----:B------:R-:W-:-:S02]  /*6240*/  FSEL R80, R80, -INF , !P5 ;  /* 0xff80000050507808 */ /* 0x000fc40006800000 */
[----:B------:R-:W-:Y:S02]  /*6250*/  FSEL R81, R81, -INF , !P4 ;  /* 0xff80000051517808 */ /* 0x000fe40006000000 */
[----:B------:R-:W-:Y:S02]  /*6260*/  FSEL R84, R84, -INF , !P6 ;  /* 0xff80000054547808 */ /* 0x000fe40007000000 */
[----:B------:R-:W-:Y:S01]  /*6270*/  FSEL R85, R85, -INF , !P2 ;  /* 0xff80000055557808 */ /* 0x000fe20005000000 */
        /* <DEDUP_REMOVED lines=14> */
.L_x_884:
[----:B------:R-:W-:-:S05]  /*6360*/  IMAD.U32 R21, RZ, RZ, UR33 ;  /* 0x00000021ff157e24 */ /* 0x000fca000f8e00ff */
[----:B------:R-:W-:-:S13]  /*6370*/  ISETP.NE.AND P2, PT, R21, 0x1, PT ;  /* 0x000000011500780c */ /* 0x000fda0003f45270 */
[----:B------:R-:W0:Y:S02]  /*6380*/  @P2 LDC.64 R18, c[0x0][0x9e8] ;  /* 0x00027a00ff122b82 */ /* 0x000e240000000a00 */
[----:B0-----:R-:W-:-:S05]  /*6390*/  @P2 IMAD.HI.U32 R18, R15, R18, RZ ;  /* 0x000000120f122227 */ /* 0x001fca00078e00ff */
[----:B------:R-:W-:-:S07]  /*63a0*/  @P2 SHF.R.U32.HI R15, RZ, R19, R18 ;  /* 0x00000013ff0f2219 */ /* 0x000fce0000011612 */
.L_x_885:
[----:B------:R-:W-:Y:S05]  /*63b0*/  BSYNC B0 ;  /* 0x0000000000007941 */ /* 0x000fea0003800000 */
.L_x_883:
[----:B------:R-:W-:-:S04]  /*63c0*/  IMAD R0, R15, R21, -R0 ;  /* 0x000000150f007224 */ /* 0x000fc800078e0a00 */
[----:B------:R-:W-:-:S05]  /*63d0*/  IMAD R15, R9, -0x2, R0 ;  /* 0xfffffffe090f7824 */ /* 0x000fca00078e0200 */
[----:B------:R-:W-:Y:S02]  /*63e0*/  VIADDMNMX R20, R15, R21, R20, PT ;  /* 0x000000150f147246 */ /* 0x000fe40003800114 */
[----:B------:R-:W-:-:S07]  /*63f0*/  VIMNMX R16, R16, R15, !PT ;  /* 0x0000000f10107248 */ /* 0x000fce0007fe0100 */
.L_x_882:
[----:B------:R-:W-:Y:S01]  /*6400*/  FMNMX.FTZ R0, R24, R13, !PT ;  /* 0x0000000d18007209 */ /* 0x000fe20007810000 */
[----:B------:R-:W-:Y:S01]  /*6410*/  UMOV UR11, UR34 ;  /* 0x00000022000b7c82 */ /* 0x000fe20008000000 */
[----:B------:R-:W-:Y:S02]  /*6420*/  ISETP.GT.AND P5, PT, R16, 0x10, P1 ;  /* 0x000000101000780c */ /* 0x000fe40000fa4270 */
[----:B------:R-:W-:Y:S02]  /*6430*/  FMNMX.FTZ R15, R25, R0, !PT ;  /* 0x00000000190f7209 */ /* 0x000fe40007810000 */
[----:B------:R-:W-:Y:S02]  /*6440*/  ISETP.LT.OR P5, PT, R20, 0x11, P5 ;  /* 0x000000111400780c */ /* 0x000fe40002fa1670 */
[----:B------:R-:W-:Y:S02]  /*6450*/  FMNMX.FTZ R0, R28, R15, !PT ;  /* 0x0000000f1c007209 */ /* 0x000fe40007810000 */
[----:B------:R-:W-:-:S02]  /*6460*/  FSEL R34, R34, -INF , !P5 ;  /* 0xff80000022227808 */ /* 0x000fc40006800000 */
[----:B------:R-:W-:Y:S02]  /*6470*/  FMNMX.FTZ R15, R29, R0, !PT ;  /* 0x000000001d0f7209 */ /* 0x000fe40007810000 */
[----:B------:R-:W-:Y:S02]  /*6480*/  ISETP.GT.AND P5, PT, R16, 0x20, P1 ;  /* 0x000000201000780c */ /* 0x000fe40000fa4270 */
[----:B------:R-:W-:Y:S02]  /*6490*/  FMNMX.FTZ R0, R32, R15, !PT ;  /* 0x0000000f20007209 */ /* 0x000fe40007810000 */
[----:B------:R-:W-:Y:S02]  /*64a0*/  ISETP.LT.OR P5, PT, R20, 0x21, P5 ;  /* 0x000000211400780c */ /* 0x000fe40002fa1670 */
[----:B------:R-:W-:Y:S02]  /*64b0*/  FMNMX.FTZ R15, R33, R0, !PT ;  /* 0x00000000210f7209 */ /* 0x000fe40007810000 */
[----:B------:R-:W-:-:S02]  /*64c0*/  FSEL R42, R42, -INF , !P5 ;  /* 0xff8000002a2a7808 */ /* 0x000fc40006800000 */
[----:B------:R-:W-:Y:S02]  /*64d0*/  FMNMX.FTZ R0, R36, R15, !PT ;  /* 0x0000000f24007209 */ /* 0x000fe40007810000 */
[C---:B------:R-:W-:Y:S02]  /*64e0*/  ISETP.GT.AND P5, PT, R16.reuse, RZ, P1 ;  /* 0x000000ff1000720c */ /* 0x040fe40000fa4270 */
[----:B------:R-:W-:Y:S02]  /*64f0*/  FMNMX.FTZ R15, R37, R0, !PT ;  /* 0x00000000250f7209 */ /* 0x000fe40007810000 */
[----:B------:R-:W-:Y:S02]  /*6500*/  ISETP.GT.AND P2, PT, R16, 0x1, P1 ;  /* 0x000000011000780c */ /* 0x000fe40000f44270 */
[----:B------:R-:W-:Y:S02]  /*6510*/  FMNMX.FTZ R0, R40, R15, !PT ;  /* 0x0000000f28007209 */ /* 0x000fe40007810000 */
[----:B------:R-:W-:-:S02]  /*6520*/  ISETP.LT.OR P5, PT, R20, 0x1, P5 ;  /* 0x000000011400780c */ /* 0x000fc40002fa1670 */
[----:B------:R-:W-:Y:S02]  /*6530*/  FMNMX.FTZ R15, R41, R0, !PT ;  /* 0x00000000290f7209 */ /* 0x000fe40007810000 */
        /* <DEDUP_REMOVED lines=12> */
[----:B------:R-:W-:Y:S02]  /*6600*/  ISETP.LT.OR P4, PT, R20, 0xa, P4 ;  /* 0x0000000a1400780c */ /* 0x000fe40002781670 */
[----:B------:R-:W-:Y:S02]  /*6610*/  FMNMX.FTZ R0, R56, R15, !PT ;  /* 0x0000000f38007209 */ /* 0x000fe40007810000 */
[----:B------:R-:W-:Y:S02]  /*6620*/  FSEL R30, R30, -INF , !P3 ;  /* 0xff8000001e1e7808 */ /* 0x000fe40005800000 */
[----:B------:R-:W-:Y:S02]  /*6630*/  FMNMX.FTZ R15, R57, R0, !PT ;  /* 0x00000000390f7209 */ /* 0x000fe40007810000 */
[----:B------:R-:W-:-:S02]  /*6640*/  ISETP.GT.AND P2, PT, R16, 0x11, P1 ;  /* 0x000000111000780c */ /* 0x000fc40000f44270 */
[----:B------:R-:W-:Y:S02]  /*6650*/  FMNMX.FTZ R0, R60, R15, !PT ;  /* 0x0000000f3c007209 */ /* 0x000fe40007810000 */
[----:B------:R-:W-:Y:S02]  /*6660*/  FSEL R31, R31, -INF , !P4 ;  /* 0xff8000001f1f7808 */ /* 0x000fe40006000000 */
        /* <DEDUP_REMOVED lines=26> */
[----:B------:R-:W-:Y:S01]  /*6810*/  FSEL R43, R43, -INF , !P2 ;  /* 0xff8000002b2b7808 */ /* 0x000fe20005000000 */
[----:B------:R-:W0:Y:S01]  /*6820*/  SHFL.BFLY PT, R0, R15, 0x2, 0x1f ;  /* 0x0c401f000f007f89 */ /* 0x000e2200000e0000 */
[----:B------:R-:W-:-:S02]  /*6830*/  ISETP.GT.AND P2, PT, R16, 0x30, P1 ;  /* 0x000000301000780c */ /* 0x000fc40000f44270 */
[----:B------:R-:W-:Y:S02]  /*6840*/  FSEL R46, R46, -INF , !P3 ;  /* 0xff8000002e2e7808 */ /* 0x000fe40005800000 */
[----:B------:R-:W-:Y:S02]  /*6850*/  ISETP.LT.OR P4, PT, R20, 0x2a, P4 ;  /* 0x0000002a1400780c */ /* 0x000fe40002781670 */
[----:B------:R-:W-:Y:S02]  /*6860*/  ISETP.GT.AND P3, PT, R16, 0x31, P1 ;  /* 0x000000311000780c */ /* 0x000fe40000f64270 */
[----:B------:R-:W-:Y:S02]  /*6870*/  ISETP.LT.OR P2, PT, R20, 0x31, P2 ;  /* 0x000000311400780c */ /* 0x000fe40001741670 */
[----:B------:R-:W-:Y:S02]  /*6880*/  FSEL R47, R47, -INF , !P4 ;  /* 0xff8000002f2f7808 */ /* 0x000fe40006000000 */
[----:B------:R-:W-:-:S02]  /*6890*/  ISETP.GT.AND P5, PT, R16, 0x38, P1 ;  /* 0x000000381000780c */ /* 0x000fc40000fa4270 */
[----:B------:R-:W-:Y:S02]  /*68a0*/  FSEL R50, R50, -INF , !P2 ;  /* 0xff80000032327808 */ /* 0x000fe40005000000 */
[----:B------:R-:W-:Y:S02]  /*68b0*/  ISETP.LT.OR P3, PT, R20, 0x32, P3 ;  /* 0x000000321400780c */ /* 0x000fe40001f61670 */
[----:B------:R-:W-:Y:S02]  /*68c0*/  ISETP.GT.AND P4, PT, R16, 0x39, P1 ;  /* 0x000000391000780c */ /* 0x000fe40000f84270 */
[----:B------:R-:W-:Y:S02]  /*68d0*/  ISETP.LT.OR P5, PT, R20, 0x39, P5 ;  /* 0x000000391400780c */ /* 0x000fe40002fa1670 */
[----:B------:R-:W-:Y:S02]  /*68e0*/  FSEL R51, R51, -INF , !P3 ;  /* 0xff80000033337808 */ /* 0x000fe40005800000 */
[----:B0-----:R-:W-:-:S02]  /*68f0*/  FMNMX.FTZ R18, R15, R0, !PT ;  /* 0x000000000f127209 */ /* 0x001fc40007810000 */
[----:B------:R-:W-:Y:S02]  /*6900*/  ISETP.GT.AND P2, PT, R16, 0x40, P1 ;  /* 0x000000401000780c */ /* 0x000fe40000f44270 */
[----:B------:R-:W-:Y:S01]  /*6910*/  FSEL R54, R54, -INF , !P5 ;  /* 0xff80000036367808 */ /* 0x000fe20006800000 */
[----:B------:R-:W0:Y:S01]  /*6920*/  SHFL.BFLY PT, R19, R18, 0x1, 0x1f ;  /* 0x0c201f0012137f89 */ /* 0x000e2200000e0000 */
[----:B------:R-:W-:Y:S02]  /*6930*/  ISETP.LT.OR P4, PT, R20, 0x3a, P4 ;  /* 0x0000003a1400780c */ /* 0x000fe40002781670 */
[----:B------:R-:W-:Y:S02]  /*6940*/  ISETP.GT.AND P3, PT, R16, 0x41, P1 ;  /* 0x000000411000780c */ /* 0x000fe40000f64270 */
[----:B------:R-:W-:Y:S02]  /*6950*/  ISETP.LT.OR P2, PT, R20, 0x41, P2 ;  /* 0x000000411400780c */ /* 0x000fe40001741670 */
[----:B------:R-:W-:-:S02]  /*6960*/  FSEL R55, R55, -INF , !P4 ;  /* 0xff80000037377808 */ /* 0x000fc40006000000 */
[----:B------:R-:W-:Y:S02]  /*6970*/  ISETP.GT.AND P5, PT, R16, 0x48, P1 ;  /* 0x000000481000780c */ /* 0x000fe40000fa4270 */
[----:B------:R-:W-:Y:S02]  /*6980*/  FSEL R58, R58, -INF , !P2 ;  /* 0xff8000003a3a7808 */ /* 0x000fe40005000000 */
[----:B------:R-:W-:Y:S02]  /*6990*/  ISETP.LT.OR P3, PT, R20, 0x42, P3 ;  /* 0x000000421400780c */ /* 0x000fe40001f61670 */
[----:B------:R-:W-:Y:S02]  /*69a0*/  ISETP.GT.AND P4, PT, R16, 0x49, P1 ;  /* 0x000000491000780c */ /* 0x000fe40000f84270 */
[----:B------:R-:W-:Y:S02]  /*69b0*/  ISETP.LT.OR P5, PT, R20, 0x49, P5 ;  /* 0x000000491400780c */ /* 0x000fe40002fa1670 */
[----:B------:R-:W-:-:S02]  /*69c0*/  FSEL R59, R59, -INF , !P3 ;  /* 0xff8000003b3b7808 */ /* 0x000fc40005800000 */
[----:B------:R-:W-:Y:S02]  /*69d0*/  ISETP.GT.AND P2, PT, R16, 0x50, P1 ;  /* 0x000000501000780c */ /* 0x000fe40000f44270 */
[----:B------:R-:W-:Y:S02]  /*69e0*/  FSEL R62, R62, -INF , !P5 ;  /* 0xff8000003e3e7808 */ /* 0x000fe40006800000 */
[----:B0-----:R-:W-:Y:S02]  /*69f0*/  FMNMX.FTZ R0, R18, R19, !PT ;  /* 0x0000001312007209 */ /* 0x001fe40007810000 */
[----:B------:R-:W-:Y:S02]  /*6a00*/  ISETP.LT.OR P4, PT, R20, 0x4a, P4 ;  /* 0x0000004a1400780c */ /* 0x000fe40002781670 */
[C---:B------:R-:W-:Y:S01]  /*6a10*/  FSETP.NEU.FTZ.AND P6, PT, R0.reuse, -INF , PT ;  /* 0xff8000000000780b */ /* 0x040fe20003fdd000 */
[----:B------:R-:W-:Y:S01]  /*6a20*/  FMUL.FTZ R19, R0, UR11 ;  /* 0x0000000b00137c20 */ /* 0x000fe20008410000 */
[----:B------:R-:W-:-:S02]  /*6a30*/  ISETP.GT.AND P3, PT, R16, 0x51, P1 ;  /* 0x000000511000780c */ /* 0x000fc40000f64270 */
[----:B------:R-:W-:Y:S02]  /*6a40*/  ISETP.LT.OR P2, PT, R20, 0x51, P2 ;  /* 0x000000511400780c */ /* 0x000fe40001741670 */
[----:B------:R-:W-:Y:S02]  /*6a50*/  FSEL R15, R19, RZ, P6 ;  /* 0x000000ff130f7208 */ /* 0x000fe40003000000 */
[----:B------:R-:W-:Y:S02]  /*6a60*/  FSEL R63, R63, -INF , !P4 ;  /* 0xff8000003f3f7808 */ /* 0x000fe40006000000 */
[----:B------:R-:W-:Y:S01]  /*6a70*/  ISETP.GT.AND P5, PT, R16, 0x58, P1 ;  /* 0x000000581000780c */ /* 0x000fe20000fa4270 */
        /* <DEDUP_REMOVED lines=15> */
[----:B------:R-:W-:Y:S01]  /*6b70*/  FSEL R66, R66, -INF , !P2 ;  /* 0xff80000042427808 */ /* 0x000fe20005000000 */
[----:B------:R-:W-:Y:S01]  /*6b80*/  FFMA.FTZ R49, R49, UR11, -R15 ;  /* 0x0000000b31317c23 */ /* 0x000fe2000801080f */
[----:B------:R-:W-:-:S02]  /*6b90*/  FMNMX.FTZ R28, R34, R29, !PT ;  /* 0x0000001d221c7209 */ /* 0x000fc40007810000 */
[----:B------:R-:W-:Y:S01]  /*6ba0*/  ISETP.LT.OR P3, PT, R20, 0x52, P3 ;  /* 0x000000521400780c */ /* 0x000fe20001f61670 */
[----:B------:R-:W-:Y:S01]  /*6bb0*/  MUFU.EX2 R18, R18 ;  /* 0x0000001200127308 */ /* 0x000fe20000000800 */
[----:B------:R-:W-:Y:S02]  /*6bc0*/  FMNMX.FTZ R29, R35, R28, !PT ;  /* 0x0000001c231d7209 */ /* 0x000fe40007810000 */
[----:B------:R-:W-:Y:S02]  /*6bd0*/  ISETP.GT.AND P4, PT, R16, 0x59, P1 ;  /* 0x000000591000780c */ /* 0x000fe40000f84270 */
[----:B------:R-:W-:Y:S01]  /*6be0*/  FMNMX.FTZ R32, R38, R29, !PT ;  /* 0x0000001d26207209 */ /* 0x000fe20007810000 */
[----:B------:R-:W-:Y:S01]  /*6bf0*/  FFMA.FTZ R29, R40, UR11, -R15 ;  /* 0x0000000b281d7c23 */ /* 0x000fe2000801080f */
[----:B------:R-:W-:Y:S01]  /*6c00*/  ISETP.LT.OR P5, PT, R20, 0x59, P5 ;  /* 0x000000591400780c */ /* 0x000fe20002fa1670 */
[----:B------:R1:W-:Y:S01]  /*6c10*/  MUFU.EX2 R28, R37 ;  /* 0x00000025001c7308 */ /* 0x0003e20000000800 */
[----:B0-----:R-:W-:-:S02]  /*6c20*/  FMNMX.FTZ R33, R39, R32, !PT ;  /* 0x0000002027217209 */ /* 0x001fc40007810000 */
[----:B------:R-:W-:Y:S02]  /*6c30*/  FSEL R67, R67, -INF , !P3 ;  /* 0xff80000043437808 */ /* 0x000fe40005800000 */
[----:B------:R-:W-:Y:S02]  /*6c40*/  FMNMX.FTZ R32, R42, R33, !PT ;  /* 0x000000212a207209 */ /* 0x000fe40007810000 */
[----:B------:R-:W-:Y:S01]  /*6c50*/  ISETP.GT.AND P2, PT, R16, 0x60, P1 ;  /* 0x000000601000780c */ /* 0x000fe20000f44270 */
[----:B------:R-:W-:Y:S01]  /*6c60*/  MUFU.EX2 R19, R19 ;  /* 0x0000001300137308 */ /* 0x000fe20000000800 */
[----:B------:R-:W-:Y:S02]  /*6c70*/  FMNMX.FTZ R33, R43, R32, !PT ;  /* 0x000000202b217209 */ /* 0x000fe40007810000 */
[----:B------:R-:W-:Y:S02]  /*6c80*/  FSEL R70, R70, -INF , !P5 ;  /* 0xff80000046467808 */ /* 0x000fe40006800000 */
[----:B------:R-:W-:Y:S01]  /*6c90*/  FMNMX.FTZ R36, R46, R33, !PT ;  /* 0x000000212e247209 */ /* 0x000fe20007810000 */
[----:B------:R-:W-:Y:S01]  /*6ca0*/  FFMA.FTZ R33, R44, UR11, -R15 ;  /* 0x0000000b2c217c23 */ /* 0x000fe2000801080f */
[----:B------:R-:W-:Y:S01]  /*6cb0*/  ISETP.LT.OR P4, PT, R20, 0x5a, P4 ;  /* 0x0000005a1400780c */ /* 0x000fe20002781670 */
[----:B------:R0:W-:Y:S01]  /*6cc0*/  MUFU.EX2 R32, R41 ;  /* 0x0000002900207308 */ /* 0x0001e20000000800 */
[----:B-1----:R-:W-:-:S02]  /*6cd0*/  FMNMX.FTZ R37, R47, R36, !PT ;  /* 0x000000242f257209 */ /* 0x002fc40007810000 */
[----:B------:R-:W-:Y:S02]  /*6ce0*/  ISETP.GT.AND P3, PT, R16, 0x61, P1 ;  /* 0x000000611000780c */ /* 0x000fe40000f64270 */
[----:B------:R-:W-:Y:S02]  /*6cf0*/  FMNMX.FTZ R36, R50, R37, !PT ;  /* 0x0000002532247209 */ /* 0x000fe40007810000 */
[----:B------:R-:W-:Y:S01]  /*6d00*/  ISETP.LT.OR P2, PT, R20, 0x61, P2 ;  /* 0x000000611400780c */ /* 0x000fe20001741670 */
[----:B------:R-:W-:Y:S01]  /*6d10*/  MUFU.EX2 R21, R21 ;  /* 0x0000001500157308 */ /* 0x000fe20000000800 */
[----:B------:R-:W-:Y:S02]  /*6d20*/  FMNMX.FTZ R37, R51, R36, !PT ;  /* 0x0000002433257209 */ /* 0x000fe40007810000 */
[----:B------:R-:W-:Y:S02]  /*6d30*/  FSEL R71, R71, -INF , !P4 ;  /* 0xff80000047477808 */ /* 0x000fe40006000000 */
[----:B------:R-:W-:Y:S01]  /*6d40*/  FMNMX.FTZ R40, R54, R37, !PT ;  /* 0x0000002536287209 */ /* 0x000fe20007810000 */
[--C-:B------:R-:W-:Y:S01]  /*6d50*/  FFMA.FTZ R37, R48, UR11, -R15.reuse ;  /* 0x0000000b30257c23 */ /* 0x100fe2000801080f */
[----:B------:R-:W-:Y:S01]  /*6d60*/  ISETP.GT.AND P5, PT, R16, 0x68, P1 ;  /* 0x000000681000780c */ /* 0x000fe20000fa4270 */
[----:B------:R1:W-:Y:S01]  /*6d70*/  MUFU.EX2 R36, R45 ;  /* 0x0000002d00247308 */ /* 0x0003e20000000800 */
[----:B0-----:R-:W-:Y:S01]  /*6d80*/  FMNMX.FTZ R41, R55, R40, !PT ;  /* 0x0000002837297209 */ /* 0x001fe20007810000 */
[--C-:B------:R-:W-:Y:S01]  /*6d90*/  FFMA.FTZ R48, R53, UR11, -R15.reuse ;  /* 0x0000000b35307c23 */ /* 0x100fe2000801080f */
[----:B------:R-:W-:Y:S01]  /*6da0*/  FSEL R74, R74, -INF , !P2 ;  /* 0xff8000004a4a7808 */ /* 0x000fe20005000000 */
[--C-:B------:R-:W-:Y:S01]  /*6db0*/  FFMA.FTZ R53, R61, UR11, -R15.reuse ;  /* 0x0000000b3d357c23 */ /* 0x100fe2000801080f */
[----:B------:R-:W-:Y:S01]  /*6dc0*/  FMNMX.FTZ R40, R58, R41, !PT ;  /* 0x000000293a287209 */ /* 0x000fe20007810000 */
[--C-:B------:R-:W-:Y:S01]  /*6dd0*/  FFMA.FTZ R61, R69, UR11, -R15.reuse ;  /* 0x0000000b453d7c23 */ /* 0x100fe2000801080f */
[----:B------:R-:W-:Y:S01]  /*6de0*/  ISETP.LT.OR P3, PT, R20, 0x62, P3 ;  /* 0x000000621400780c */ /* 0x000fe20001f61670 */
[--C-:B------:R-:W-:Y:S01]  /*6df0*/  FFMA.FTZ R69, R77, UR11, -R15.reuse ;  /* 0x0000000b4d457c23 */ /* 0x100fe2000801080f */
[----:B------:R-:W-:Y:S01]  /*6e00*/  FMNMX.FTZ R41, R59, R40, !PT ;  /* 0x000000283b297209 */ /* 0x000fe20007810000 */
[--C-:B------:R-:W-:Y:S01]  /*6e10*/  FFMA.FTZ R77, R85, UR11, -R15.reuse ;  /* 0x0000000b554d7c23 */ /* 0x100fe2000801080f */
[----:B------:R-:W-:Y:S01]  /*6e20*/  ISETP.GT.AND P4, PT, R16, 0x69, P1 ;  /* 0x000000691000780c */ /* 0x000fe20000f84270 */
[----:B------:R0:W-:Y:S01]  /*6e30*/  MUFU.EX2 R40, R49 ;  /* 0x0000003100287308 */ /* 0x0001e20000000800 */
[----:B------:R-:W-:Y:S01]  /*6e40*/  FMNMX.FTZ R44, R62, R41, !PT ;  /* 0x000000293e2c7209 */ /* 0x000fe20007810000 */
[--C-:B------:R-:W-:Y:S01]  /*6e50*/  FFMA.FTZ R41, R52, UR11, -R15.reuse ;  /* 0x0000000b34297c23 */ /* 0x100fe2000801080f */
[----:B------:R-:W-:Y:S01]  /*6e60*/  ISETP.LT.OR P5, PT, R20, 0x69, P5 ;  /* 0x000000691400780c */ /* 0x000fe20002fa1670 */
[--C-:B------:R-:W-:Y:S01]  /*6e70*/  FFMA.FTZ R52, R60, UR11, -R15.reuse ;  /* 0x0000000b3c347c23 */ /* 0x100fe2000801080f */
[----:B-1----:R-:W-:Y:S01]  /*6e80*/  FMNMX.FTZ R45, R63, R44, !PT ;  /* 0x0000002c3f2d7209 */ /* 0x002fe20007810000 */
[--C-:B------:R-:W-:Y:S01]  /*6e90*/  FFMA.FTZ R60, R68, UR11, -R15.reuse ;  /* 0x0000000b443c7c23 */ /* 0x100fe2000801080f */
[----:B------:R-:W-:Y:S01]  /*6ea0*/  FSEL R75, R75, -INF , !P3 ;  /* 0xff8000004b4b7808 */ /* 0x000fe20005800000 */
[--C-:B------:R-:W-:Y:S01]  /*6eb0*/  FFMA.FTZ R68, R76, UR11, -R15.reuse ;  /* 0x0000000b4c447c23 */ /* 0x100fe2000801080f */
[----:B------:R-:W-:Y:S01]  /*6ec0*/  FMNMX.FTZ R44, R66, R45, !PT ;  /* 0x0000002d422c7209 */ /* 0x000fe20007810000 */
[--C-:B0-----:R-:W-:Y:S01]  /*6ed0*/  FFMA.FTZ R49, R56, UR11, -R15.reuse ;  /* 0x0000000b38317c23 */ /* 0x101fe2000801080f */
[----:B------:R-:W-:Y:S01]  /*6ee0*/  ISETP.GT.AND P2, PT, R16, 0x70, P1 ;  /* 0x000000701000780c */ /* 0x000fe20000f44270 */
[--C-:B------:R-:W-:Y:S01]  /*6ef0*/  FFMA.FTZ R56, R64, UR11, -R15.reuse ;  /* 0x0000000b40387c23 */ /* 0x100fe2000801080f */
[----:B------:R-:W-:Y:S01]  /*6f00*/  FMNMX.FTZ R45, R67, R44, !PT ;  /* 0x0000002c432d7209 */ /* 0x000fe20007810000 */
[--C-:B------:R-:W-:Y:S01]  /*6f10*/  FFMA.FTZ R64, R72, UR11, -R15.reuse ;  /* 0x0000000b48407c23 */ /* 0x100fe2000801080f */
[----:B------:R-:W-:Y:S01]  /*6f20*/  FSEL R78, R78, -INF , !P5 ;  /* 0xff8000004e4e7808 */ /* 0x000fe20006800000 */
[--C-:B------:R-:W-:Y:S01]  /*6f30*/  FFMA.FTZ R72, R80, UR11, -R15.reuse ;  /* 0x0000000b50487c23 */ /* 0x100fe2000801080f */
[----:B------:R-:W-:Y:S01]  /*6f40*/  FMNMX.FTZ R44, R70, R45, !PT ;  /* 0x0000002d462c7209 */ /* 0x000fe20007810000 */
[----:B------:R-:W-:Y:S01]  /*6f50*/  FFMA.FTZ R76, R84, UR11, -R15 ;  /* 0x0000000b544c7c23 */ /* 0x000fe2000801080f */
[----:B------:R-:W-:Y:S01]  /*6f60*/  ISETP.LT.OR P4, PT, R20, 0x6a, P4 ;  /* 0x0000006a1400780c */ /* 0x000fe20002781670 */
[----:B------:R-:W-:Y:S01]  /*6f70*/  MUFU.EX2 R22, R22 ;  /* 0x0000001600167308 */ /* 0x000fe20000000800 */
[----:B------:R-:W-:-:S02]  /*6f80*/  FMNMX.FTZ R45, R71, R44, !PT ;  /* 0x0000002c472d7209 */ /* 0x000fc40007810000 */
[----:B------:R-:W-:Y:S02]  /*6f90*/  ISETP.GT.AND P3, PT, R16, 0x71, P1 ;  /* 0x000000711000780c */ /* 0x000fe40000f64270 */
[----:B------:R-:W-:Y:S02]  /*6fa0*/  FMNMX.FTZ R44, R74, R45, !PT ;  /* 0x0000002d4a2c7209 */ /* 0x000fe40007810000 */
[----:B------:R-:W-:Y:S01]  /*6fb0*/  ISETP.LT.OR P2, PT, R20, 0x71, P2 ;  /* 0x000000711400780c */ /* 0x000fe20001741670 */
[----:B------:R-:W-:Y:S01]  /*6fc0*/  MUFU.EX2 R23, R23 ;  /* 0x0000001700177308 */ /* 0x000fe20000000800 */
[----:B------:R-:W-:Y:S02]  /*6fd0*/  FMNMX.FTZ R45, R75, R44, !PT ;  /* 0x0000002c4b2d7209 */ /* 0x000fe40007810000 */
[----:B------:R-:W-:Y:S02]  /*6fe0*/  FSEL R79, R79, -INF , !P4 ;  /* 0xff8000004f4f7808 */ /* 0x000fe40006000000 */
[----:B------:R-:W-:-:S02]  /*6ff0*/  FMNMX.FTZ R44, R78, R45, !PT ;  /* 0x0000002d4e2c7209 */ /* 0x000fc40007810000 */
[----:B------:R-:W-:Y:S01]  /*7000*/  ISETP.GT.AND P5, PT, R16, 0x78, P1 ;  /* 0x000000781000780c */ /* 0x000fe20000fa4270 */
[----:B------:R-:W-:Y:S01]  /*7010*/  MUFU.EX2 R25, R25 ;  /* 0x0000001900197308 */ /* 0x000fe20000000800 */
[----:B------:R-:W-:Y:S02]  /*7020*/  ISETP.LT.OR P3, PT, R20, 0x72, P3 ;  /* 0x000000721400780c */ /* 0x000fe40001f61670 */
[----:B------:R-:W-:Y:S02]  /*7030*/  FSEL R82, R82, -INF , !P2 ;  /* 0xff80000052527808 */ /* 0x000fe40005000000 */
[----:B------:R-:W-:Y:S02]  /*7040*/  FMNMX.FTZ R45, R79, R44, !PT ;  /* 0x0000002c4f2d7209 */ /* 0x000fe40007810000 */
[----:B------:R-:W-:Y:S01]  /*7050*/  ISETP.GT.AND P1, PT, R16, 0x79, P1 ;  /* 0x000000791000780c */ /* 0x000fe20000f24270 */
[--C-:B------:R-:W-:Y:S01]  /*7060*/  FFMA.FTZ R16, R57, UR11, -R15.reuse ;  /* 0x0000000b39107c23 */ /* 0x100fe2000801080f */
[----:B------:R-:W-:Y:S01]  /*7070*/  ISETP.LT.OR P5, PT, R20, 0x79, P5 ;  /* 0x000000791400780c */ /* 0x000fe20002fa1670 */
[--C-:B------:R-:W-:Y:S01]  /*7080*/  FFMA.FTZ R57, R65, UR11, -R15.reuse ;  /* 0x0000000b41397c23 */ /* 0x100fe2000801080f */
[----:B------:R-:W-:Y:S01]  /*7090*/  FSEL R83, R83, -INF , !P3 ;  /* 0xff80000053537808 */ /* 0x000fe20005800000 */
[--C-:B------:R-:W-:Y:S01]  /*70a0*/  FFMA.FTZ R65, R73, UR11, -R15.reuse ;  /* 0x0000000b49417c23 */ /* 0x100fe2000801080f */
[----:B------:R-:W-:Y:S01]  /*70b0*/  FMNMX.FTZ R44, R82, R45, !PT ;  /* 0x0000002d522c7209 */ /* 0x000fe20007810000 */
[----:B------:R-:W-:Y:S01]  /*70c0*/  FFMA.FTZ R73, R81, UR11, -R15 ;  /* 0x0000000b51497c23 */ /* 0x000fe2000801080f */
[----:B------:R-:W-:Y:S01]  /*70d0*/  ISETP.LT.OR P1, PT, R20, 0x7a, P1 ;  /* 0x0000007a1400780c */ /* 0x000fe20000f21670 */
[----:B------:R-:W-:Y:S01]  /*70e0*/  MUFU.EX2 R29, R29 ;  /* 0x0000001d001d7308 */ /* 0x000fe20000000800 */
[----:B------:R-:W-:-:S02]  /*70f0*/  FSEL R86, R86, -INF , !P5 ;  /* 0xff80000056567808 */ /* 0x000fc40006800000 */
[----:B------:R-:W-:Y:S02]  /*7100*/  FMNMX.FTZ R45, R83, R44, !PT ;  /* 0x0000002c532d7209 */ /* 0x000fe40007810000 */
[----:B------:R-:W-:Y:S02]  /*7110*/  FSEL R87, R87, -INF , !P1 ;  /* 0xff80000057577808 */ /* 0x000fe40004800000 */
[----:B------:R-:W-:Y:S01]  /*7120*/  FMNMX.FTZ R20, R86, R45, !PT ;  /* 0x0000002d56147209 */ /* 0x000fe20007810000 */
[----:B------:R-:W-:Y:S01]  /*7130*/  MUFU.EX2 R33, R33 ;  /* 0x0000002100217308 */ /* 0x000fe20000000800 */
[----:B------:R-:W-:Y:S02]  /*7140*/  FSEL R44, R0, RZ, P6 ;  /* 0x000000ff002c7208 */ /* 0x000fe40003000000 */
[----:B------:R-:W-:-:S03]  /*7150*/  FMNMX.FTZ R20, R87, R20, !PT ;  /* 0x0000001457147209 */ /* 0x000fc60007810000 */
[----:B------:R-:W-:Y:S02]  /*7160*/  FADD.FTZ R44, -R44, R13 ;  /* 0x0000000d2c2c7221 */ /* 0x000fe40000010100 */
[----:B------:R-:W0:Y:S01]  /*7170*/  SHFL.BFLY PT, R45, R20, 0x2, 0x1f ;  /* 0x0c401f00142d7f89 */ /* 0x000e2200000e0000 */
[----:B------:R-:W-:Y:S01]  /*7180*/  MUFU.EX2 R37, R37 ;  /* 0x0000002500257308 */ /* 0x000fe20000000800 */
[----:B------:R-:W-:-:S07]  /*7190*/  FMUL.FTZ R13, R44, UR11 ;  /* 0x0000000b2c0d7c20 */ /* 0x000fce0008410000 */
[----:B------:R-:W1:Y:S08]  /*71a0*/  MUFU.EX2 R13, R13 ;  /* 0x0000000d000d7308 */ /* 0x000e700000000800 */
[----:B------:R-:W-:Y:S01]  /*71b0*/  MUFU.EX2 R41, R41 ;  /* 0x0000002900297308 */ /* 0x000fe20000000800 */
[----:B0-----:R-:W-:-:S07]  /*71c0*/  FMNMX.FTZ R45, R20, R45, !PT ;  /* 0x0000002d142d7209 */ /* 0x001fce0007810000 */
[----:B------:R-:W-:Y:S01]  /*71d0*/  MUFU.EX2 R48, R48 ;  /* 0x0000003000307308 */ /* 0x000fe20000000800 */
[----:B-1----:R-:W-:Y:S01]  /*71e0*/  FFMA.FTZ R4, R13, R4, R18 ;  /* 0x000000040d047223 */ /* 0x002fe20000010012 */
[----:B------:R-:W0:Y:S03]  /*71f0*/  SHFL.BFLY PT, R20, R45, 0x1, 0x1f ;  /* 0x0c201f002d147f89 */ /* 0x000e2600000e0000 */
[----:B------:R-:W-:-:S03]  /*7200*/  FADD.FTZ R4, R19, R4 ;  /* 0x0000000413047221 */ /* 0x000fc60000010000 */
[----:B------:R-:W-:Y:S08]  /*7210*/  MUFU.EX2 R49, R49 ;  /* 0x0000003100317308 */ /* 0x000ff00000000800 */
[----:B------:R-:W-:Y:S08]  /*7220*/  MUFU.EX2 R16, R16 ;  /* 0x0000001000107308 */ /* 0x000ff00000000800 */
[----:B------:R-:W-:Y:S01]  /*7230*/  MUFU.EX2 R52, R52 ;  /* 0x0000003400347308 */ /* 0x000fe20000000800 */
[----:B0-----:R-:W-:-:S04]  /*7240*/  FMNMX.FTZ R15, R45, R20, !PT ;  /* 0x000000142d0f7209 */ /* 0x001fc80007810000 */
[C---:B------:R-:W-:Y:S01]  /*7250*/  FSETP.NEU.FTZ.AND P1, PT, R15.reuse, -INF , PT ;  /* 0xff8000000f00780b */ /* 0x040fe20003f3d000 */
[----:B------:R-:W-:Y:S02]  /*7260*/  FMUL.FTZ R20, R15, UR11 ;  /* 0x0000000b0f147c20 */ /* 0x000fe40008410000 */
[----:B------:R-:W-:Y:S03]  /*7270*/  MUFU.EX2 R53, R53 ;  /* 0x0000003500357308 */ /* 0x000fe60000000800 */
[----:B------:R-:W-:-:S05]  /*7280*/  FSEL R44, R20, RZ, P1 ;  /* 0x000000ff142c7208 */ /* 0x000fca0000800000 */
[----:B------:R-:W-:Y:S01]  /*7290*/  MUFU.EX2 R56, R56 ;  /* 0x0000003800387308 */ /* 0x000fe20000000800 */
[--C-:B------:R-:W-:Y:S01]  /*72a0*/  FFMA.FTZ R81, R35, UR11, -R44.reuse ;  /* 0x0000000b23517c23 */ /* 0x100fe2000801082c */
[----:B------:R-:W-:Y:S01]  /*72b0*/  FSEL R35, R15, RZ, P1 ;  /* 0x000000ff0f237208 */ /* 0x000fe20000800000 */
[--C-:B------:R-:W-:Y:S01]  /*72c0*/  FFMA.FTZ R45, R26, UR11, -R44.reuse ;  /* 0x0000000b1a2d7c23 */ /* 0x100fe2000801082c */
[--C-:B------:R-:W-:Y:S01]  /*72d0*/  FFMA.FTZ R85, R27, UR11, -R44.reuse ;  /* 0x0000000b1b557c23 */ /* 0x100fe2000801082c */
[--C-:B------:R-:W-:Y:S01]  /*72e0*/  FFMA.FTZ R20, R30, UR11, -R44.reuse ;  /* 0x0000000b1e147c23 */ /* 0x100fe2000801082c */
[----:B------:R-:W-:Y:S01]  /*72f0*/  FFMA.FTZ R84, R31, UR11, -R44 ;  /* 0x0000000b1f547c23 */ /* 0x000fe2000801082c */
[----:B------:R-:W-:Y:S01]  /*7300*/  FADD.FTZ R12, -R35, R12 ;  /* 0x0000000c230c7221 */ /* 0x000fe20000010100 */
[--C-:B------:R-:W-:Y:S01]  /*7310*/  FFMA.FTZ R34, R34, UR11, -R44.reuse ;  /* 0x0000000b22227c23 */ /* 0x100fe2000801082c */
[----:B------:R-:W-:Y:S01]  /*7320*/  MUFU.EX2 R45, R45 ;  /* 0x0000002d002d7308 */ /* 0x000fe20000000800 */
[--C-:B------:R-:W-:Y:S01]  /*7330*/  FFMA.FTZ R27, R46, UR11, -R44.reuse ;  /* 0x0000000b2e1b7c23 */ /* 0x100fe2000801082c */
[----:B------:R-:W-:Y:S01]  /*7340*/  FMUL.FTZ R12, R12, UR11 ;  /* 0x0000000b0c0c7c20 */ /* 0x000fe20008410000 */
[--C-:B------:R-:W-:Y:S01]  /*7350*/  FFMA.FTZ R31, R38, UR11, -R44.reuse ;  /* 0x0000000b261f7c23 */ /* 0x100fe2000801082c */
[--C-:B------:R-:W-:Y:S01]  /*7360*/  FFMA.FTZ R80, R39, UR11, -R44.reuse ;  /* 0x0000000b27507c23 */ /* 0x100fe2000801082c */
[----:B------:R-:W-:Y:S01]  /*7370*/  FFMA.FTZ R39, R47, UR11, -R44 ;  /* 0x0000000b2f277c23 */ /* 0x000fe2000801082c */
[----:B------:R-:W-:Y:S01]  /*7380*/  FADD.FTZ R47, R21, R4 ;  /* 0x00000004152f7221 */ /* 0x000fe20000010000 */
[--C-:B------:R-:W-:Y:S01]  /*7390*/  FFMA.FTZ R26, R42, UR11, -R44.reuse ;  /* 0x0000000b2a1a7c23 */ /* 0x100fe2000801082c */
[----:B------:R-:W0:Y:S01]  /*73a0*/  MUFU.EX2 R12, R12 ;  /* 0x0000000c000c7308 */ /* 0x000e220000000800 */
[--C-:B------:R-:W-:Y:S01]  /*73b0*/  FFMA.FTZ R42, R43, UR11, -R44.reuse ;  /* 0x0000000b2b2a7c23 */ /* 0x100fe2000801082c */
[----:B------:R-:W-:Y:S01]  /*73c0*/  FADD.FTZ R4, R22, R47 ;  /* 0x0000002f16047221 */ /* 0x000fe20000010000 */
[--C-:B------:R-:W-:Y:S01]  /*73d0*/  FFMA.FTZ R30, R50, UR11, -R44.reuse ;  /* 0x0000000b321e7c23 */ /* 0x100fe2000801082c */
[--C-:B------:R-:W-:Y:S01]  /*73e0*/  FFMA.FTZ R38, R51, UR11, -R44.reuse ;  /* 0x0000000b33267c23 */ /* 0x100fe2000801082c */
[----:B------:R-:W-:Y:S01]  /*73f0*/  FFMA.FTZ R54, R54, UR11, -R44 ;  /* 0x0000000b36367c23 */ /* 0x000fe2000801082c */
[----:B------:R-:W-:Y:S01]  /*7400*/  FADD.FTZ R47, R23, R4 ;  /* 0x00000004172f7221 */ /* 0x000fe20000010000 */
[--C-:B------:R-:W-:Y:S01]  /*7410*/  FFMA.FTZ R138, R55, UR11, -R44.reuse ;  /* 0x0000000b378a7c23 */ /* 0x100fe2000801082c */
[----:B------:R-:W1:Y:S01]  /*7420*/  MUFU.EX2 R85, R85 ;  /* 0x0000005500557308 */ /* 0x000e620000000800 */
        /* <DEDUP_REMOVED lines=8> */
[----:B0-----:R-:W-:Y:S01]  /*74b0*/  FFMA.FTZ R46, R12, R3, R45 ;  /* 0x000000030c2e7223 */ /* 0x001fe2000001002d */
[--C-:B------:R-:W-:Y:S01]  /*74c0*/  FFMA.FTZ R67, R71, UR11, -R44.reuse ;  /* 0x0000000b47437c23 */ /* 0x100fe2000801082c */
[--C-:B------:R-:W-:Y:S01]  /*74d0*/  FFMA.FTZ R66, R75, UR11, -R44.reuse ;  /* 0x0000000b4b427c23 */ /* 0x100fe2000801082c */
[--C-:B------:R-:W-:Y:S01]  /*74e0*/  FFMA.FTZ R55, R78, UR11, -R44.reuse ;  /* 0x0000000b4e377c23 */ /* 0x100fe2000801082c */
[--C-:B------:R-:W-:Y:S01]  /*74f0*/  FFMA.FTZ R63, R79, UR11, -R44.reuse ;  /* 0x0000000b4f3f7c23 */ /* 0x100fe2000801082c */
[--C-:B------:R-:W-:Y:S01]  /*7500*/  FFMA.FTZ R62, R82, UR11, -R44.reuse ;  /* 0x0000000b523e7c23 */ /* 0x100fe2000801082c */
[----:B------:R-:W-:Y:S01]  /*7510*/  FFMA.FTZ R70, R83, UR11, -R44 ;  /* 0x0000000b53467c23 */ /* 0x000fe2000801082c */
[----:B------:R-:W0:Y:S01]  /*7520*/  MUFU.EX2 R84, R84 ;  /* 0x0000005400547308 */ /* 0x000e220000000800 */
[----:B-1----:R-:W-:Y:S01]  /*7530*/  FADD.FTZ R3, R85, R46 ;  /* 0x0000002e55037221 */ /* 0x002fe20000010000 */
[----:B------:R-:W-:Y:S01]  /*7540*/  FADD.FTZ R46, R24, R47 ;  /* 0x0000002f182e7221 */ /* 0x000fe20000010000 */
[----:B------:R-:W-:-:S05]  /*7550*/  FFMA.FTZ R71, R86, UR11, -R44 ;  /* 0x0000000b56477c23 */ /* 0x000fca000801082c */
[----:B------:R-:W1:Y:S01]  /*7560*/  MUFU.EX2 R34, R34 ;  /* 0x0000002200227308 */ /* 0x000e620000000800 */
[----:B--2---:R-:W-:-:S07]  /*7570*/  FADD.FTZ R3, R20, R3 ;  /* 0x0000000314037221 */ /* 0x004fce0000010000 */
[----:B------:R-:W2:Y:S01]  /*7580*/  MUFU.EX2 R81, R81 ;  /* 0x0000005100517308 */ /* 0x000ea20000000800 */
[----:B0-----:R-:W-:-:S07]  /*7590*/  FADD.FTZ R3, R84, R3 ;  /* 0x0000000354037221 */ /* 0x001fce0000010000 */
[----:B------:R-:W0:Y:S01]  /*75a0*/  MUFU.EX2 R31, R31 ;  /* 0x0000001f001f7308 */ /* 0x000e220000000800 */
[----:B-1----:R-:W-:Y:S01]  /*75b0*/  FADD.FTZ R4, R34, R3 ;  /* 0x0000000322047221 */ /* 0x002fe20000010000 */
[----:B------:R-:W-:-:S06]  /*75c0*/  FADD.FTZ R3, R25, R46 ;  /* 0x0000002e19037221 */ /* 0x000fcc0000010000 */
[----:B------:R-:W1:Y:S01]  /*75d0*/  MUFU.EX2 R80, R80 ;  /* 0x0000005000507308 */ /* 0x000e620000000800 */
[----:B--2---:R-:W-:-:S07]  /*75e0*/  FADD.FTZ R4, R81, R4 ;  /* 0x0000000451047221 */ /* 0x004fce0000010000 */
[----:B------:R-:W2:Y:S01]  /*75f0*/  MUFU.EX2 R26, R26 ;  /* 0x0000001a001a7308 */ /* 0x000ea20000000800 */
[----:B0-----:R-:W-:Y:S01]  /*7600*/  FADD.FTZ R47, R31, R4 ;  /* 0x000000041f2f7221 */ /* 0x001fe20000010000 */
[----:B------:R-:W-:-:S04]  /*7610*/  FADD.FTZ R4, R28, R3 ;  /* 0x000000031c047221 */ /* 0x000fc80000010000 */
[----:B------:R-:W-:Y:S02]  /*7620*/  FADD.FTZ R3, R29, R4 ;  /* 0x000000041d037221 */ /* 0x000fe40000010000 */
[----:B------:R-:W0:Y:S01]  /*7630*/  MUFU.EX2 R42, R42 ;  /* 0x0000002a002a7308 */ /* 0x000e220000000800 */
[----:B-1----:R-:W-:Y:S01]  /*7640*/  FADD.FTZ R47, R80, R47 ;  /* 0x0000002f502f7221 */ /* 0x002fe20000010000 */
[----:B------:R-:W-:-:S04]  /*7650*/  FADD.FTZ R4, R32, R3 ;  /* 0x0000000320047221 */ /* 0x000fc80000010000 */
[----:B------:R-:W-:Y:S02]  /*7660*/  FADD.FTZ R3, R33, R4 ;  /* 0x0000000421037221 */ /* 0x000fe40000010000 */
[----:B------:R-:W1:Y:S01]  /*7670*/  MUFU.EX2 R27, R27 ;  /* 0x0000001b001b7308 */ /* 0x000e620000000800 */
[----:B--2---:R-:W-:Y:S01]  /*7680*/  FADD.FTZ R47, R26, R47 ;  /* 0x0000002f1a2f7221 */ /* 0x004fe20000010000 */
[----:B------:R-:W-:-:S06]  /*7690*/  FADD.FTZ R4, R36, R3 ;  /* 0x0000000324047221 */ /* 0x000fcc0000010000 */
[----:B------:R-:W2:Y:S01]  /*76a0*/  MUFU.EX2 R39, R39 ;  /* 0x0000002700277308 */ /* 0x000ea20000000800 */
[----:B0-----:R-:W-:Y:S01]  /*76b0*/  FADD.FTZ R46, R42, R47 ;  /* 0x0000002f2a2e7221 */ /* 0x001fe20000010000 */
[----:B------:R-:W-:-:S04]  /*76c0*/  FADD.FTZ R47, R37, R4 ;  /* 0x00000004252f7221 */ /* 0x000fc80000010000 */
[----:B------:R-:W-:Y:S02]  /*76d0*/  FADD.FTZ R4, R40, R47 ;  /* 0x0000002f28047221 */ /* 0x000fe40000010000 */
[----:B------:R-:W0:Y:S01]  /*76e0*/  MUFU.EX2 R30, R30 ;  /* 0x0000001e001e7308 */ /* 0x000e220000000800 */
[----:B-1----:R-:W-:-:S07]  /*76f0*/  FADD.FTZ R46, R27, R46 ;  /* 0x0000002e1b2e7221 */ /* 0x002fce0000010000 */
[----:B------:R-:W1:Y:S01]  /*7700*/  MUFU.EX2 R38, R38 ;  /* 0x0000002600267308 */ /* 0x000e620000000800 */
[----:B--2---:R-:W-:-:S07]  /*7710*/  FADD.FTZ R3, R39, R46 ;  /* 0x0000002e27037221 */ /* 0x004fce0000010000 */
[----:B------:R2:W3:Y:S01]  /*7720*/  MUFU.EX2 R35, R54 ;  /* 0x0000003600237308 */ /* 0x0004e20000000800 */
[----:B0-----:R-:W-:-:S07]  /*7730*/  FADD.FTZ R3, R30, R3 ;  /* 0x000000031e037221 */ /* 0x001fce0000010000 */
[----:B------:R-:W0:Y:S01]  /*7740*/  MUFU.EX2 R138, R138 ;  /* 0x0000008a008a7308 */ /* 0x000e220000000800 */
[----:B-1----:R-:W-:Y:S01]  /*7750*/  FADD.FTZ R46, R38, R3 ;  /* 0x00000003262e7221 */ /* 0x002fe20000010000 */
[----:B------:R-:W-:Y:S01]  /*7760*/  FADD.FTZ R3, R41, R4 ;  /* 0x0000000429037221 */ /* 0x000fe20000010000 */
[--C-:B--2---:R-:W-:Y:S01]  /*7770*/  FFMA.FTZ R54, R74, UR11, -R44.reuse ;  /* 0x0000000b4a367c23 */ /* 0x104fe2000801082c */
[----:B------:R-:W-:Y:S02]  /*7780*/  FFMA.FTZ R74, R87, UR11, -R44 ;  /* 0x0000000b574a7c23 */ /* 0x000fe4000801082c */
[----:B------:R-:W-:Y:S02]  /*7790*/  FADD.FTZ R4, R48, R3 ;  /* 0x0000000330047221 */ /* 0x000fe40000010000 */
[----:B------:R-:W1:Y:S01]  /*77a0*/  MUFU.EX2 R43, R43 ;  /* 0x0000002b002b7308 */ /* 0x000e620000000800 */
[----:B---3--:R-:W-:Y:S01]  /*77b0*/  FADD.FTZ R47, R35, R46 ;  /* 0x0000002e232f7221 */ /* 0x008fe20000010000 */
[----:B------:R-:W-:-:S04]  /*77c0*/  FADD.FTZ R3, R49, R4 ;  /* 0x0000000431037221 */ /* 0x000fc80000010000 */
[----:B------:R-:W-:Y:S02]  /*77d0*/  FADD.FTZ R3, R16, R3 ;  /* 0x0000000310037221 */ /* 0x000fe40000010000 */
        /* <DEDUP_REMOVED lines=8> */
[----:B------:R-:W-:-:S06]  /*7860*/  FADD.FTZ R46, R56, R3 ;  /* 0x00000003382e7221 */ /* 0x000fcc0000010000 */
        /* <DEDUP_REMOVED lines=50> */
.L_x_886:
[----:B------:R-:W0:Y:S01]  /*7b90*/  S2UR UR10, SR_CgaCtaId ;  /* 0x00000000000a79c3 */ /* 0x000e220000008800 */
[----:B------:R-:W-:Y:S01]  /*7ba0*/  ULEA UR6, UR6, UR38, 0x3 ;  /* 0x0000002606067291 */ /* 0x000fe2000f8e183f */
[----:B------:R-:W-:Y:S01]  /*7bb0*/  F2FP.F16.F32.PACK_AB R46, R22, R21 ;  /* 0x00000015162e723e */ /* 0x000fe200000000ff */
[----:B------:R-:W-:Y:S01]  /*7bc0*/  UMOV UR41, UR5 ;  /* 0x0000000500297c82 */ /* 0x000fe20008000000 */
[----:B------:R-:W-:Y:S01]  /*7bd0*/  F2FP.F16.F32.PACK_AB R47, R84, R20 ;  /* 0x00000014542f723e */ /* 0x000fe200000000ff */
[----:B------:R-:W-:Y:S01]  /*7be0*/  UIADD3 UR6, UR6, 0x2d860, URZ ;  /* 0x0002d86006067890 */ /* 0x000fe2000fffe03f */
[----:B------:R-:W-:Y:S01]  /*7bf0*/  F2FP.F16.F32.PACK_AB R44, R19, R18 ;  /* 0x00000012132c723e */ /* 0x000fe200000000ff */
[----:B------:R-:W-:Y:S01]  /*7c00*/  FMUL.FTZ R88, R88, R13 ;  /* 0x0000000d58587220 */ /* 0x000fe20000410000 */
        /* <DEDUP_REMOVED lines=16> */
[----:B0-----:R-:W-:Y:S01]  /*7d10*/  UPRMT UR6, UR10, 0x654, UR6 ;  /* 0x000006540a067896 */ /* 0x001fe20008000006 */
[----:B------:R-:W-:Y:S01]  /*7d20*/  F2FP.F16.F32.PACK_AB R27, R39, R27 ;  /* 0x0000001b271b723e */ /* 0x000fe200000000ff */
[-C--:B------:R-:W-:Y:S01]  /*7d30*/  FMUL.FTZ R105, R105, R13.reuse ;  /* 0x0000000d69697220 */ /* 0x080fe20000410000 */
[----:B------:R-:W-:Y:S01]  /*7d40*/  F2FP.F16.F32.PACK_AB R29, R38, R30 ;  /* 0x0000001e261d723e */ /* 0x000fe200000000ff */
[----:B------:R-:W-:Y:S01]  /*7d50*/  FMUL.FTZ R108, R108, R13 ;  /* 0x0000000d6c6c7220 */ /* 0x000fe20000410000 */
[----:B------:R-:W-:Y:S01]  /*7d60*/  F2FP.F16.F32.PACK_AB R28, R40, R37 ;  /* 0x00000025281c723e */ /* 0x000fe200000000ff */
[----:B------:R-:W-:Y:S01]  /*7d70*/  FMUL.FTZ R109, R109, R13 ;  /* 0x0000000d6d6d7220 */ /* 0x000fe20000410000 */
        /* <DEDUP_REMOVED lines=17> */
[----:B------:R1:W-:Y:S01]  /*7e90*/  STSM.16.M88.4 [R5], R28 ;  /* 0x0000001c05007844 */ /* 0x0003e20000000200 */
[----:B------:R-:W-:Y:S01]  /*7ea0*/  F2FP.F16.F32.PACK_AB R58, R61, R60 ;  /* 0x0000003c3d3a723e */ /* 0x000fe200000000ff */
[----:B------:R-:W-:Y:S01]  /*7eb0*/  FMUL.FTZ R117, R117, R13 ;  /* 0x0000000d75757220 */ /* 0x000fe20000410000 */
[----:B------:R-:W-:Y:S01]  /*7ec0*/  F2FP.F16.F32.PACK_AB R59, R67, R59 ;  /* 0x0000003b433b723e */ /* 0x000fe200000000ff */
[----:B------:R1:W-:Y:S01]  /*7ed0*/  STSM.16.M88.4 [R2+0x27800], R32 ;  /* 0x0278002002007844 */ /* 0x0003e20000000200 */
[----:B------:R-:W-:Y:S01]  /*7ee0*/  F2FP.F16.F32.PACK_AB R54, R69, R68 ;  /* 0x000000444536723e */ /* 0x000fe200000000ff */
[----:B------:R-:W-:Y:S01]  /*7ef0*/  FMUL.FTZ R120, R120, R13 ;  /* 0x0000000d78787220 */ /* 0x000fe20000410000 */
[----:B------:R-:W-:Y:S01]  /*7f00*/  F2FP.F16.F32.PACK_AB R52, R65, R64 ;  /* 0x000000404134723e */ /* 0x000fe200000000ff */
[----:B------:R1:W-:Y:S01]  /*7f10*/  STSM.16.M88.4 [R6+0x6000], R56 ;  /* 0x0060003806007844 */ /* 0x0003e20000000200 */
        /* <DEDUP_REMOVED lines=10> */
[----:B------:R-:W-:Y:S01]  /*7fc0*/  ISETP.GT.AND P1, PT, R14, UR32, PT ;  /* 0x000000200e007c0c */ /* 0x000fe2000bf24270 */
        /* <DEDUP_REMOVED lines=36> */
[----:B------:R-:W-:Y:S01]  /*8210*/  IMAD.MOV.U32 R13, RZ, RZ, R0 ;  /* 0x000000ffff0d7224 */ /* 0x000fe200078e0000 */
[----:B0-----:R-:W-:Y:S01]  /*8220*/  NOP ;  /* 0x0000000000007918 */ /* 0x001fe20000000000 */
[----:B-1----:R-:W-:Y:S05]  /*8230*/  @P1 BRA `(.L_x_887) ;  /* 0xffffffcc00741947 */ /* 0x002fea000383ffff */
.L_x_868:
[----:B------:R-:W1:Y:S01]  /*8240*/  S2UR UR10, SR_CTAID.X ;  /* 0x00000000000a79c3 */ /* 0x000e620000002500 */
[----:B------:R-:W-:Y:S01]  /*8250*/  R2UR UR6, R143 ;  /* 0x000000008f0672ca */ /* 0x000fe200000e0000 */
[----:B------:R-:W-:Y:S01]  /*8260*/  UISETP.NE.AND UP0, UPT, UR39, URZ, UPT ;  /* 0x0000003f2700728c */ /* 0x000fe2000bf05270 */
[----:B------:R-:W-:-:S05]  /*8270*/  IADD3 R8, -R8, 0x1, RZ ;  /* 0x0000000108087810 */ /* 0x000fca0007ffe1ff */
[----:B------:R-:W-:Y:S01]  /*8280*/  IMAD R8, R17, UR35, R8 ;  /* 0x0000002311087c24 */ /* 0x000fe2000f8e0208 */
[----:B------:R-:W-:-:S05]  /*8290*/  PLOP3.LUT P1, PT, PT, PT, UP0, 0x40, 0x0 ;  /* 0x000000000000781c */ /* 0x000fca0003f2e808 */
[----:B------:R-:W-:-:S03]  /*82a0*/  UISETP.NE.AND UP1, UPT, UR6, URZ, UPT ;  /* 0x0000003f0600728c */ /* 0x000fc6000bf25270 */
[----:B------:R-:W-:Y:S02]  /*82b0*/  UMOV UR6, 0xc0 ;  /* 0x000000c000067882 */ /* 0x000fe40000000000 */
[----:B-1----:R-:W-:Y:S01]  /*82c0*/  UIMAD UR6, UR10, UR6, 0xbf ;  /* 0x000000bf0a0674a4 */ /* 0x002fe2000f8e0206 */
[----:B------:R-:W-:-:S05]  /*82d0*/  R2UR UR10, R8 ;  /* 0x00000000080a72ca */ /* 0x000fca00000e0000 */
[----:B------:R-:W-:Y:S01]  /*82e0*/  @UP1 ULDC UR14, c[0x0][0x44c] ;  /* 0x00011300000e1ab9 */ /* 0x000fe20000000800 */
[----:B------:R-:W-:Y:S01]  /*82f0*/  @UP1 ULDC UR18, c[0x0][0x450] ;  /* 0x0001140000121ab9 */ /* 0x000fe20000000800 */
[----:B------:R-:W-:-:S04]  /*8300*/  UIMAD.WIDE.U32 UR14, UR6, UR14, URZ ;  /* 0x0000000e060e72a5 */ /* 0x000fc8000f8e003f */
[----:B------:R-:W-:-:S04]  /*8310*/  @UP1 USHF.R.U32.HI UR6, URZ, UR18, UR15 ;  /* 0x000000123f061299 */ /* 0x000fc8000801160f */
[----:B------:R-:W-:-:S03]  /*8320*/  UIADD3 UR6, UR10, UR6, URZ ;  /* 0x000000060a067290 */ /* 0x000fc6000fffe03f */
[----:B------:R-:W-:Y:S02]  /*8330*/  ULDC UR10, c[0x0][0x9dc] ;  /* 0x00027700000a7ab9 */ /* 0x000fe40000000800 */
[----:B------:R-:W-:Y:S01]  /*8340*/  UIADD3 UR10, UR6, -UR10, URZ ;  /* 0x8000000a060a7290 */ /* 0x000fe2000fffe03f */
[----:B------:R-:W-:Y:S11]  /*8350*/  @P1 BRA `(.L_x_888) ;  /* 0x00000000004c1947 */ /* 0x000ff60003800000 */
[----:B------:R-:W-:-:S06]  /*8360*/  UISETP.GT.AND UP0, UPT, UR6, -0x1, UPT ;  /* 0xffffffff0600788c */ /* 0x000fcc000bf04270 */
[----:B------:R-:W-:-:S13]  /*8370*/  PLOP3.LUT P1, PT, PT, PT, UP0, 0x80, 0x0 ;  /* 0x000000000000781c */ /* 0x000fda0003f2f008 */
[----:B------:R-:W-:Y:S05]  /*8380*/  @P1 BRA `(.L_x_889) ;  /* 0x0000000000201947 */ /* 0x000fea0003800000 */
[----:B------:R-:W-:Y:S01]  /*8390*/  ULDC UR18, c[0x0][0x9e4] ;  /* 0x0002790000127ab9 */ /* 0x000fe20000000800 */
[----:B------:R-:W-:Y:S02]  /*83a0*/  ULOP3.LUT UR6, URZ, UR6, URZ, 0x33, !UPT ;  /* 0x000000063f067292 */ /* 0x000fe4000f8e333f */
[----:B------:R-:W-:-:S11]  /*83b0*/  UISETP.NE.AND UP0, UPT, UR18, 0x1, UPT ;  /* 0x000000011200788c */ /* 0x000fd6000bf05270 */
[----:B------:R-:W-:Y:S02]  /*83c0*/  @UP0 ULDC.64 UR22, c[0x0][0x9e8] ;  /* 0x00027a0000160ab9 */ /* 0x000fe40000000a00 */
[----:B------:R-:W-:-:S04]  /*83d0*/  UIMAD.WIDE.U32 UR14, UR6, UR22, URZ ;  /* 0x00000016060e72a5 */ /* 0x000fc8000f8e003f */
[----:B------:R-:W-:-:S04]  /*83e0*/  @UP0 USHF.R.U32.HI UR6, URZ, UR23, UR15 ;  /* 0x000000173f060299 */ /* 0x000fc8000801160f */
[----:B------:R-:W-:Y:S01]  /*83f0*/  ULOP3.LUT UR6, URZ, UR6, URZ, 0x33, !UPT ;  /* 0x000000063f067292 */ /* 0x000fe2000f8e333f */
[----:B------:R-:W-:Y:S11]  /*8400*/  BRA `(.L_x_890) ;  /* 0x0000000000147947 */ /* 0x000ff60003800000 */
.L_x_889:
[----:B------:R-:W-:Y:S02]  /*8410*/  ULDC UR18, c[0x0][0x9e4] ;  /* 0x0002790000127ab9 */ /* 0x000fe40000000800 */
[----:B------:R-:W-:-:S11]  /*8420*/  UISETP.NE.AND UP0, UPT, UR18, 0x1, UPT ;  /* 0x000000011200788c */ /* 0x000fd6000bf05270 */
[----:B------:R-:W-:Y:S02]  /*8430*/  @UP0 ULDC.64 UR22, c[0x0][0x9e8] ;  /* 0x00027a0000160ab9 */ /* 0x000fe40000000a00 */
[----:B------:R-:W-:-:S04]  /*8440*/  UIMAD.WIDE.U32 UR14, UR6, UR22, URZ ;  /* 0x00000016060e72a5 */ /* 0x000fc8000f8e003f */
[----:B------:R-:W-:-:S12]  /*8450*/  @UP0 USHF.R.U32.HI UR6, URZ, UR23, UR15 ;  /* 0x000000173f060299 */ /* 0x000fd8000801160f */
.L_x_890:
[----:B------:R-:W-:-:S04]  /*8460*/  UIMAD UR6, UR6, UR18, URZ ;  /* 0x00000012060672a4 */ /* 0x000fc8000f8e023f */
[----:B------:R-:W-:-:S04]  /*8470*/  UISETP.LT.AND UP0, UPT, UR10, UR6, UPT ;  /* 0x000000060a00728c */ /* 0x000fc8000bf01270 */
[----:B------:R-:W-:-:S12]  /*8480*/  USEL UR10, UR10, UR6, !UP0 ;  /* 0x000000060a0a7287 */ /* 0x000fd8000c000000 */
.L_x_888:
[----:B------:R-:W-:Y:S01]  /*8490*/  UIADD3 UR10, UR10, 0x7f, URZ ;  /* 0x0000007f0a0a7890 */ /* 0x000fe2000fffe03f */
[----:B------:R-:W-:-:S03]  /*84a0*/  R2UR UR14, R146 ;  /* 0x00000000920e72ca */ /* 0x000fc600000e0000 */
[----:B------:R-:W-:-:S04]  /*84b0*/  USHF.R.S32.HI UR6, URZ, 0x1f, UR10 ;  /* 0x0000001f3f067899 */ /* 0x000fc8000801140a */
[----:B------:R-:W-:-:S04]  /*84c0*/  ULEA.HI UR6, UR6, UR10, URZ, 0x7 ;  /* 0x0000000a06067291 */ /* 0x000fc8000f8f383f */
[----:B------:R-:W-:-:S04]  /*84d0*/  USHF.R.S32.HI UR6, URZ, 0x7, UR6 ;  /* 0x000000073f067899 */ /* 0x000fc80008011406 */
[----:B------:R-:W-:-:S04]  /*84e0*/  UISETP.LT.AND UP0, UPT, UR14, UR6, UPT ;  /* 0x000000060e00728c */ /* 0x000fc8000bf01270 */
[----:B------:R-:W-:-:S06]  /*84f0*/  USEL UR6, UR14, UR6, !UP0 ;  /* 0x000000060e067287 */ /* 0x000fcc000c000000 */
[----:B------:R-:W-:-:S13]  /*8500*/  ISETP.GE.AND P1, PT, R14, UR6, PT ;  /* 0x000000060e007c0c */ /* 0x000fda000bf26270 */
[----:B------:R-:W-:Y:S05]  /*8510*/  @!P1 BRA `(.L_x_891) ;  /* 0x00000020005c9947 */ /* 0x000fea0003800000 */
[----:B------:R-:W-:Y:S01]  /*8520*/  IMAD.MOV.U32 R8, RZ, RZ, R15 ;  /* 0x000000ffff087224 */ /* 0x000fe200078e000f */
[----:B------:R-:W-:Y:S01]  /*8530*/  UMOV UR32, UR5 ;  /* 0x0000000500207c82 */ /* 0x000fe20008000000 */
[----:B------:R-:W-:Y:S01]  /*8540*/  IMAD.MOV.U32 R13, RZ, RZ, R0 ;  /* 0x000000ffff0d7224 */ /* 0x000fe200078e0000 */
[----:B------:R-:W-:Y:S01]  /*8550*/  UMOV UR10, UR4 ;  /* 0x00000004000a7c82 */ /* 0x000fe20008000000 */
[----:B------:R-:W-:-:S05]  /*8560*/  ULDC UR11, c[0x0][0x988] ;  /* 0x00026200000b7ab9 */ /* 0x000fca0000000800 */
.L_x_902:
[----:B------:R-:W-:Y:S01]  /*8570*/  ISETP.NE.AND P2, PT, RZ, UR60, PT ;  /* 0x0000003cff007c0c */ /* 0x000fe2000bf45270 */
[----:B------:R-:W-:-:S04]  /*8580*/  UISETP.NE.AND UP0, UPT, UR10, 0x1, UPT ;  /* 0x000000010a00788c */ /* 0x000fc8000bf05270 */
[----:B------:R-:W-:-:S04]  /*8590*/  USEL UR5, URZ, 0x1, UP0 ;  /* 0x000000013f057887 */ /* 0x000fc80008000000 */
[----:B------:R-:W-:-:S04]  /*85a0*/  ULOP3.LUT UR5, UR32, UR5, URZ, 0x3c, !UPT ;  /* 0x0000000520057292 */ /* 0x000fc8000f8e3c3f */
[----:B------:R-:W-:Y:S08]  /*85b0*/  @P2 BRA `(.L_x_892) ;  /* 0x0000000000382947 */ /* 0x000ff00003800000 */
[----:B------:R-:W-:Y:S05]  /*85c0*/  @!P0 BRA `(.L_x_893) ;  /* 0x0000000000048947 */ /* 0x000fea0003800000 */
[----:B------:R-:W-:Y:S01]  /*85d0*/  BPT.TRAP 0x1 ;  /* 0x000000040000795c */ /* 0x000fe20000300000 */
.L_x_893:
        /* <DEDUP_REMOVED lines=9> */
.L_x_894:
[----:B--2---:R-:W-:Y:S05]  /*8670*/  @P1 BRA `(.L_x_892) ;  /* 0x0000000000081947 */ /* 0x004fea0003800000 */
[----:B------:R-:W2:Y:S02]  /*8680*/  SYNCS.PHASECHK.TRANS64.TRYWAIT P1, [UR4+0x2d830], R0 ;  /* 0x02d83000ff0075a7 */ /* 0x000ea40008020144 */
[----:B--2---:R-:W-:Y:S05]  /*8690*/  @!P1 BRA `(.L_x_895) ;  /* 0x000000b000d89947 */ /* 0x004fea0003800000 */
.L_x_892:
        /* <DEDUP_REMOVED lines=11> */
[----:B------:R-:W-:-:S04]  /*8750*/  UIMAD UR26, UR4, 0x600, UR7 ;  /* 0x00000600041a78a4 */ /* 0x000fc8000f8e0207 */
[----:B------:R-:W-:Y:S02]  /*8760*/  UIADD3 UR14, UR26, 0x200, URZ ;  /* 0x000002001a0e7890 */ /* 0x000fe4000fffe03f */
[----:B------:R-:W-:Y:S02]  /*8770*/  UIADD3 UR18, UR26, 0x202, URZ ;  /* 0x000002021a127890 */ /* 0x000fe4000fffe03f */
[----:B------:R-:W-:Y:S01]  /*8780*/  UMOV UR30, UR26 ;  /* 0x0000001a001e7c82 */ /* 0x000fe20008000000 */
[----:B------:R-:W-:Y:S01]  /*8790*/  UIADD3 UR22, UR26, 0x400, URZ ;  /* 0x000004001a167890 */ /* 0x000fe2000fffe03f */
[----:B---3--:R-:W-:-:S05]  /*87a0*/  SHF.R.U32.HI R12, RZ, 0x7, R12 ;  /* 0x00000007ff0c7819 */ /* 0x008fca000001160c */
[----:B-12---:R-:W-:-:S05]  /*87b0*/  VIADD R0, R12, 0x8 ;  /* 0x000000080c007836 */ /* 0x006fca0000000000 */
[----:B------:R1:W-:Y:S06]  /*87c0*/  BAR.SYNC.DEFER_BLOCKING R0, 0x100 ;  /* 0x000400000000751d */ /* 0x0003ec0000010000 */
[----:B0-----:R-:W-:-:S06]  /*87d0*/  WARPGROUP.ARRIVE ;  /* 0x00000000000079c5 */ /* 0x001fcc0000000000 */
[----:B------:R-:W-:Y:S01]  /*87e0*/  HGMMA.64x128x16.F32 R24, gdesc[UR28], RZ, !UPT, gsb0 ;  /* 0x01e000001c1879f0 */ /* 0x000fe2000c0008ff */
[----:B------:R-:W-:Y:S01]  /*87f0*/  UIADD3 UR30, UR26, 0x2, URZ ;  /* 0x000000021a1e7890 */ /* 0x000fe2000fffe03f */
[----:B------:R-:W-:Y:S01]  /*8800*/  UMOV UR28, UR8 ;  /* 0x00000008001c7c82 */ /* 0x000fe20008000000 */
[----:B------:R-:W-:Y:S01]  /*8810*/  UMOV UR29, UR9 ;  /* 0x00000009001d7c82 */ /* 0x000fe20008000000 */
[----:B------:R-:W-:Y:S01]  /*8820*/  UMOV UR31, 0x80000020 ;  /* 0x80000020001f7882 */ /* 0x000fe20000000000 */
[----:B------:R-:W-:Y:S01]  /*8830*/  UIADD3 UR26, UR26, 0x402, URZ ;  /* 0x000004021a1a7890 */ /* 0x000fe2000fffe03f */
        /* <DEDUP_REMOVED lines=19> */
.L_x_897:
[----:B------:R-:W-:Y:S01]  /*8970*/  ULEA UR14, UR10, UR38, 0x3 ;  /* 0x000000260a0e7291 */ /* 0x000fe2000f8e183f */
[----:B------:R-:W-:-:S05]  /*8980*/  IMAD.U32 R0, RZ, RZ, UR32 ;  /* 0x00000020ff007e24 */ /* 0x000fca000f8e00ff */
[----:B------:R-:W-:-:S04]  /*8990*/  SHF.L.U32 R0, R0, 0x1f, RZ ;  /* 0x0000001f00007819 */ /* 0x000fc800000006ff */
[----:B------:R0:W1:Y:S01]  /*89a0*/  SYNCS.PHASECHK.TRANS64.TRYWAIT P1, [UR14+0x2d850], R0 ;  /* 0x02d85000ff0075a7 */ /* 0x000062000802014e */
[----:B------:R-:W-:Y:S05]  /*89b0*/  @!P0 BRA `(.L_x_898) ;  /* 0x0000000000048947 */ /* 0x000fea0003800000 */
[----:B------:R-:W-:Y:S01]  /*89c0*/  BPT.TRAP 0x1 ;  /* 0x000000040000795c */ /* 0x000fe20000300000 */
.L_x_898:
[----:B-1----:R-:W-:Y:S05]  /*89d0*/  @P1 BRA `(.L_x_896) ;  /* 0x0000000000081947 */ /* 0x002fea0003800000 */
[----:B------:R-:W1:Y:S02]  /*89e0*/  SYNCS.PHASECHK.TRANS64.TRYWAIT P1, [UR14+0x2d850], R0 ;  /* 0x02d85000ff0075a7 */ /* 0x000e64000802014e */
[----:B-1----:R-:W-:Y:S05]  /*89f0*/  @!P1 BRA `(.L_x_899) ;  /* 0x000000b000189947 */ /* 0x002fea0003800000 */
.L_x_896:
        /* <DEDUP_REMOVED lines=71> */
.L_x_900:
[----:B0-----:R-:W-:Y:S01]  /*8e70*/  FMNMX.FTZ R0, R24, R13, !PT ;  /* 0x0000000d18007209 */ /* 0x001fe20007810000 */
[----:B------:R-:W0:Y:S01]  /*8e80*/  S2UR UR15, SR_CgaCtaId ;  /* 0x00000000000f79c3 */ /* 0x000e220000008800 */
[----:B------:R-:W-:Y:S01]  /*8e90*/  FMNMX.FTZ R12, R26, R8, !PT ;  /* 0x000000081a0c7209 */ /* 0x000fe20007810000 */
[----:B------:R-:W-:Y:S01]  /*8ea0*/  ULEA UR14, UR4, UR38, 0x3 ;  /* 0x00000026040e7291 */ /* 0x000fe2000f8e183f */
[----:B------:R-:W-:Y:S02]  /*8eb0*/  FMNMX.FTZ R15, R25, R0, !PT ;  /* 0x00000000190f7209 */ /* 0x000fe40007810000 */
[----:B------:R-:W-:Y:S01]  /*8ec0*/  FMNMX.FTZ R19, R27, R12, !PT ;  /* 0x0000000c1b137209 */ /* 0x000fe20007810000 */
[----:B------:R-:W-:Y:S01]  /*8ed0*/  UIADD3 UR14, UR14, 0x2d840, URZ ;  /* 0x0002d8400e0e7890 */ /* 0x000fe2000fffe03f */
        /* <DEDUP_REMOVED lines=8> */
[----:B------:R-:W-:Y:S01]  /*8f60*/  FMNMX.FTZ R0, R36, R15, !PT ;  /* 0x0000000f24007209 */ /* 0x000fe20007810000 */
[----:B0-----:R-:W-:Y:S01]  /*8f70*/  UPRMT UR14, UR15, 0x654, UR14 ;  /* 0x000006540f0e7896 */ /* 0x001fe2000800000e */
[----:B------:R-:W-:Y:S02]  /*8f80*/  FMNMX.FTZ R12, R38, R19, !PT ;  /* 0x00000013260c7209 */ /* 0x000fe40007810000 */
[----:B------:R-:W-:Y:S02]  /*8f90*/  FMNMX.FTZ R15, R37, R0, !PT ;  /* 0x00000000250f7209 */ /* 0x000fe40007810000 */
[----:B------:R-:W-:Y:S02]  /*8fa0*/  FMNMX.FTZ R19, R39, R12, !PT ;  /* 0x0000000c27137209 */ /* 0x000fe40007810000 */
[----:B------:R-:W-:Y:S02]  /*8fb0*/  FMNMX.FTZ R0, R40, R15, !PT ;  /* 0x0000000f28007209 */ /* 0x000fe40007810000 */
[----:B------:R-:W-:Y:S01]  /*8fc0*/  FMNMX.FTZ R12, R42, R19, !PT ;  /* 0x000000132a0c7209 */ /* 0x000fe20007810000 */
[----:B------:R-:W-:Y:S01]  /*8fd0*/  SYNCS.ARRIVE.TRANS64.RED.A1T0 RZ, [UR14], RZ ;  /* 0x000000ffffff79a7 */ /* 0x000fe2000810040e */
        /* <DEDUP_REMOVED lines=45> */
[----:B------:R-:W-:-:S03]  /*92b0*/  FMNMX.FTZ R12, R87, R12, !PT ;  /* 0x0000000c570c7209 */ /* 0x000fc60007810000 */
[----:B------:R-:W0:Y:S04]  /*92c0*/  SHFL.BFLY PT, R15, R16, 0x2, 0x1f ;  /* 0x0c401f00100f7f89 */ /* 0x000e2800000e0000 */
[----:B------:R-:W1:Y:S01]  /*92d0*/  SHFL.BFLY PT, R19, R12, 0x2, 0x1f ;  /* 0x0c401f000c137f89 */ /* 0x000e6200000e0000 */
[----:B0-----:R-:W-:Y:S02]  /*92e0*/  FMNMX.FTZ R18, R16, R15, !PT ;  /* 0x0000000f10127209 */ /* 0x001fe40007810000 */
[----:B-1----:R-:W-:-:S03]  /*92f0*/  FMNMX.FTZ R19, R12, R19, !PT ;  /* 0x000000130c137209 */ /* 0x002fc60007810000 */
[----:B------:R-:W0:Y:S04]  /*9300*/  SHFL.BFLY PT, R15, R18, 0x1, 0x1f ;  /* 0x0c201f00120f7f89 */ /* 0x000e2800000e0000 */
[----:B------:R-:W1:Y:S01]  /*9310*/  SHFL.BFLY PT, R20, R19, 0x1, 0x1f ;  /* 0x0c201f0013147f89 */ /* 0x000e6200000e0000 */
[----:B0-----:R-:W-:Y:S02]  /*9320*/  FMNMX.FTZ R0, R18, R15, !PT ;  /* 0x0000000f12007209 */ /* 0x001fe40007810000 */
[----:B-1----:R-:W-:-:S03]  /*9330*/  FMNMX.FTZ R15, R19, R20, !PT ;  /* 0x00000014130f7209 */ /* 0x002fc60007810000 */
[----:B------:R-:W-:-:S04]  /*9340*/  FADD.FTZ R13, -R0, R13 ;  /* 0x0000000d000d7221 */ /* 0x000fc80000010100 */
[----:B------:R-:W-:Y:S01]  /*9350*/  FMUL.FTZ R20, R13, UR11 ;  /* 0x0000000b0d147c20 */ /* 0x000fe20008410000 */
[----:B------:R-:W-:Y:S01]  /*9360*/  FMUL.FTZ R13, R0, UR11 ;  /* 0x0000000b000d7c20 */ /* 0x000fe20008410000 */
[C---:B------:R-:W-:Y:S02]  /*9370*/  FADD.FTZ R8, -R15.reuse, R8 ;  /* 0x000000080f087221 */ /* 0x040fe40000010100 */
[----:B------:R-:W-:Y:S01]  /*9380*/  MUFU.EX2 R12, R20 ;  /* 0x00000014000c7308 */ /* 0x000fe20000000800 */
[--C-:B------:R-:W-:Y:S01]  /*9390*/  FFMA.FTZ R23, R36, UR11, -R13.reuse ;  /* 0x0000000b24177c23 */ /* 0x100fe2000801080d */
[----:B------:R-:W-:Y:S01]  /*93a0*/  FMUL.FTZ R36, R15, UR11 ;  /* 0x0000000b0f247c20 */ /* 0x000fe20008410000 */
[--C-:B------:R-:W-:Y:S01]  /*93b0*/  FFMA.FTZ R16, R24, UR11, -R13.reuse ;  /* 0x0000000b18107c23 */ /* 0x100fe2000801080d */
[--C-:B------:R-:W-:Y:S01]  /*93c0*/  FFMA.FTZ R24, R37, UR11, -R13.reuse ;  /* 0x0000000b25187c23 */ /* 0x100fe2000801080d */
[----:B------:R-:W-:Y:S01]  /*93d0*/  FMUL.FTZ R8, R8, UR11 ;  /* 0x0000000b08087c20 */ /* 0x000fe20008410000 */
        /* <DEDUP_REMOVED lines=14> */
[----:B------:R-:W-:Y:S01]  /*94c0*/  FFMA.FTZ R30, R38, UR11, -R36 ;  /* 0x0000000b261e7c23 */ /* 0x000fe20008010824 */
        /* <DEDUP_REMOVED lines=19> */
[----:B------:R-:W-:Y:S01]  /*9600*/  FFMA.FTZ R68, R77, UR11, -R13 ;  /* 0x0000000b4d447c23 */ /* 0x000fe2000801080d */
[----:B------:R-:W2:Y:S01]  /*9610*/  MUFU.EX2 R140, R140 ;  /* 0x0000008c008c7308 */ /* 0x000ea20000000800 */
[----:B-1----:R-:W-:Y:S01]  /*9620*/  FFMA.FTZ R3, R8, R3, R37 ;  /* 0x0000000308037223 */ /* 0x002fe20000010025 */
[--C-:B------:R-:W-:Y:S01]  /*9630*/  FFMA.FTZ R69, R80, UR11, -R13.reuse ;  /* 0x0000000b50457c23 */ /* 0x100fe2000801080d */
[----:B------:R-:W-:Y:S01]  /*9640*/  FFMA.FTZ R72, R81, UR11, -R13 ;  /* 0x0000000b51487c23 */ /* 0x000fe2000801080d */
[--C-:B------:R-:W-:Y:S01]  /*9650*/  FFMA.FTZ R34, R46, UR11, -R36.reuse ;  /* 0x0000000b2e227c23 */ /* 0x100fe20008010824 */
[--C-:B------:R-:W-:Y:S01]  /*9660*/  FFMA.FTZ R35, R50, UR11, -R36.reuse ;  /* 0x0000000b32237c23 */ /* 0x100fe20008010824 */
        /* <DEDUP_REMOVED lines=11> */
[----:B--2---:R-:W-:Y:S01]  /*9720*/  FADD.FTZ R3, R140, R3 ;  /* 0x000000038c037221 */ /* 0x004fe20000010000 */
[--C-:B------:R-:W-:Y:S01]  /*9730*/  FFMA.FTZ R62, R71, UR11, -R36.reuse ;  /* 0x0000000b473e7c23 */ /* 0x100fe20008010824 */
[--C-:B------:R-:W-:Y:S01]  /*9740*/  FFMA.FTZ R51, R74, UR11, -R36.reuse ;  /* 0x0000000b4a337c23 */ /* 0x100fe20008010824 */
[--C-:B------:R-:W-:Y:S01]  /*9750*/  FFMA.FTZ R59, R75, UR11, -R36.reuse ;  /* 0x0000000b4b3b7c23 */ /* 0x100fe20008010824 */
[--C-:B------:R-:W-:Y:S01]  /*9760*/  FFMA.FTZ R54, R78, UR11, -R36.reuse ;  /* 0x0000000b4e367c23 */ /* 0x100fe20008010824 */
[--C-:B------:R-:W-:Y:S01]  /*9770*/  FFMA.FTZ R55, R82, UR11, -R36.reuse ;  /* 0x0000000b52377c23 */ /* 0x100fe20008010824 */
[----:B------:R-:W-:Y:S01]  /*9780*/  FFMA.FTZ R67, R86, UR11, -R36 ;  /* 0x0000000b56437c23 */ /* 0x000fe20008010824 */
[----:B------:R2:W3:Y:S01]  /*9790*/  MUFU.EX2 R20, R29 ;  /* 0x0000001d00147308 */ /* 0x0004e20000000800 */
[----:B-1----:R-:W-:Y:S01]  /*97a0*/  FADD.FTZ R39, R19, R4 ;  /* 0x0000000413277221 */ /* 0x002fe20000010000 */
[----:B------:R-:W-:-:S06]  /*97b0*/  FFMA.FTZ R70, R87, UR11, -R36 ;  /* 0x0000000b57467c23 */ /* 0x000fcc0008010824 */
[----:B------:R-:W1:Y:S01]  /*97c0*/  MUFU.EX2 R138, R138 ;  /* 0x0000008a008a7308 */ /* 0x000e620000000800 */
[--C-:B--2---:R-:W-:Y:S01]  /*97d0*/  FFMA.FTZ R29, R44, UR11, -R13.reuse ;  /* 0x0000000b2c1d7c23 */ /* 0x104fe2000801080d */
[----:B------:R-:W-:Y:S01]  /*97e0*/  FFMA.FTZ R44, R53, UR11, -R13 ;  /* 0x0000000b352c7c23 */ /* 0x000fe2000801080d */
[----:B0-----:R-:W-:Y:S01]  /*97f0*/  FADD.FTZ R3, R26, R3 ;  /* 0x000000031a037221 */ /* 0x001fe20000010000 */
[--C-:B------:R-:W-:Y:S01]  /*9800*/  FFMA.FTZ R53, R64, UR11, -R13.reuse ;  /* 0x0000000b40357c23 */ /* 0x100fe2000801080d */
[--C-:B------:R-:W-:Y:S01]  /*9810*/  FFMA.FTZ R64, R73, UR11, -R13.reuse ;  /* 0x0000000b49407c23 */ /* 0x100fe2000801080d */
[--C-:B------:R-:W-:Y:S01]  /*9820*/  FFMA.FTZ R73, R84, UR11, -R13.reuse ;  /* 0x0000000b54497c23 */ /* 0x100fe2000801080d */
[----:B------:R-:W-:Y:S01]  /*9830*/  FFMA.FTZ R13, R85, UR11, -R13 ;  /* 0x0000000b550d7c23 */ /* 0x000fe2000801080d */
[----:B------:R-:W0:Y:S01]  /*9840*/  MUFU.EX2 R21, R21 ;  /* 0x0000001500157308 */ /* 0x000e220000000800 */
[----:B---3--:R-:W-:Y:S01]  /*9850*/  FADD.FTZ R4, R20, R39 ;  /* 0x0000002714047221 */ /* 0x008fe20000010000 */
[--C-:B------:R-:W-:Y:S01]  /*9860*/  FFMA.FTZ R85, R43, UR11, -R36.reuse ;  /* 0x0000000b2b557c23 */ /* 0x100fe20008010824 */
[--C-:B------:R-:W-:Y:S01]  /*9870*/  FFMA.FTZ R84, R47, UR11, -R36.reuse ;  /* 0x0000000b2f547c23 */ /* 0x100fe20008010824 */
[--C-:B------:R-:W-:Y:S01]  /*9880*/  FFMA.FTZ R43, R58, UR11, -R36.reuse ;  /* 0x0000000b3a2b7c23 */ /* 0x100fe20008010824 */
[--C-:B------:R-:W-:Y:S01]  /*9890*/  FFMA.FTZ R47, R66, UR11, -R36.reuse ;  /* 0x0000000b422f7c23 */ /* 0x100fe20008010824 */
[--C-:B------:R-:W-:Y:S01]  /*98a0*/  FFMA.FTZ R58, R79, UR11, -R36.reuse ;  /* 0x0000000b4f3a7c23 */ /* 0x100fe20008010824 */
[----:B------:R-:W-:Y:S01]  /*98b0*/  FFMA.FTZ R66, R83, UR11, -R36 ;  /* 0x0000000b53427c23 */ /* 0x000fe20008010824 */
        /* <DEDUP_REMOVED lines=114> */
.L_x_901:
[----:B------:R-:W0:Y:S01]  /*9fe0*/  S2UR UR14, SR_CgaCtaId ;  /* 0x00000000000e79c3 */ /* 0x000e220000008800 */
[----:B------:R-:W-:Y:S01]  /*9ff0*/  ULEA UR10, UR10, UR38, 0x3 ;  /* 0x000000260a0a7291 */ /* 0x000fe2000f8e183f */
[----:B------:R-:W-:Y:S01]  /*a000*/  F2FP.F16.F32.PACK_AB R38, R20, R19 ;  /* 0x000000131426723e */ /* 0x000fe200000000ff */
[----:B------:R-:W-:Y:S01]  /*a010*/  UMOV UR32, UR5 ;  /* 0x0000000500207c82 */ /* 0x000fe20008000000 */
[----:B------:R-:W-:Y:S01]  /*a020*/  F2FP.F16.F32.PACK_AB R20, R22, R21 ;  /* 0x000000151614723e */ /* 0x000fe200000000ff */
[----:B------:R-:W-:Y:S01]  /*a030*/  UIADD3 UR10, UR10, 0x2d860, URZ ;  /* 0x0002d8600a0a7890 */ /* 0x000fe2000fffe03f */
[----:B------:R-:W-:Y:S01]  /*a040*/  F2FP.F16.F32.PACK_AB R36, R18, R16 ;  /* 0x000000101224723e */ /* 0x000fe200000000ff */
[-C--:B------:R-:W-:Y:S01]  /*a050*/  FMUL.FTZ R90, R90, R8.reuse ;  /* 0x000000085a5a7220 */ /* 0x080fe20000410000 */
[----:B------:R-:W-:Y:S01]  /*a060*/  F2FP.F16.F32.PACK_AB R37, R140, R37 ;  /* 0x000000258c25723e */ /* 0x000fe200000000ff */
[----:B------:R-:W-:Y:S01]  /*a070*/  FMUL.FTZ R91, R91, R8 ;  /* 0x000000085b5b7220 */ /* 0x000fe20000410000 */
[----:B------:R-:W-:Y:S01]  /*a080*/  F2FP.F16.F32.PACK_AB R39, R138, R26 ;  /* 0x0000001a8a27723e */ /* 0x000fe200000000ff */
[-C--:B------:R-:W-:Y:S01]  /*a090*/  FMUL.FTZ R94, R94, R8.reuse ;  /* 0x000000085e5e7220 */ /* 0x080fe20000410000 */
        /* <DEDUP_REMOVED lines=12> */
[----:B0-----:R-:W-:Y:S01]  /*a160*/  UPRMT UR10, UR14, 0x654, UR10 ;  /* 0x000006540e0a7896 */ /* 0x001fe2000800000a */
        /* <DEDUP_REMOVED lines=8> */
[----:B------:R-:W-:Y:S01]  /*a1f0*/  SYNCS.ARRIVE.TRANS64.RED.A1T0 RZ, [UR10], RZ ;  /* 0x000000ffffff79a7 */ /* 0x000fe2000810040a */
        /* <DEDUP_REMOVED lines=13> */
[----:B------:R-:W-:Y:S01]  /*a2d0*/  ISETP.GT.AND P1, PT, R14, UR6, PT ;  /* 0x000000060e007c0c */ /* 0x000fe2000bf24270 */
[-C--:B------:R-:W-:Y:S01]  /*a2e0*/  FMUL.FTZ R119, R119, R8.reuse ;  /* 0x0000000877777220 */ /* 0x080fe20000410000 */
[-C--:B------:R-:W-:Y:S01]  /*a2f0*/  FMUL.FTZ R122, R122, R8.reuse ;  /* 0x000000087a7a7220 */ /* 0x080fe20000410000 */
[----:B0-----:R-:W-:Y:S01]  /*a300*/  F2FP.F16.F32.PACK_AB R38, R68, R65 ;  /* 0x000000414426723e */ /* 0x001fe200000000ff */
[----:B------:R2:W-:Y:S01]  /*a310*/  STSM.16.M88.4 [R2+0x27800], R32 ;  /* 0x0278002002007844 */ /* 0x0005e20000000200 */
[----:B------:R-:W-:Y:S01]  /*a320*/  F2FP.F16.F32.PACK_AB R36, R64, R61 ;  /* 0x0000003d4024723e */ /* 0x000fe200000000ff */
[-C--:B------:R-:W-:Y:S01]  /*a330*/  FMUL.FTZ R123, R123, R8.reuse ;  /* 0x000000087b7b7220 */ /* 0x080fe20000410000 */
[----:B-1----:R-:W-:Y:S01]  /*a340*/  F2FP.F16.F32.PACK_AB R20, R56, R53 ;  /* 0x000000353814723e */ /* 0x002fe200000000ff */
        /* <DEDUP_REMOVED lines=17> */
[-C--:B------:R-:W-:Y:S01]  /*a460*/  FMUL.FTZ R89, R89, R12.reuse ;  /* 0x0000000c59597220 */ /* 0x080fe20000410000 */
[-C--:B------:R-:W-:Y:S01]  /*a470*/  FMUL.FTZ R92, R92, R12.reuse ;  /* 0x0000000c5c5c7220 */ /* 0x080fe20000410000 */
[-C--:B------:R-:W-:Y:S01]  /*a480*/  FMUL.FTZ R93, R93, R12.reuse ;  /* 0x0000000c5d5d7220 */ /* 0x080fe20000410000 */
        /* <DEDUP_REMOVED lines=31> */
[----:B--2---:R-:W-:Y:S05]  /*a680*/  @P1 BRA `(.L_x_902) ;  /* 0xffffffdc00b81947 */ /* 0x004fea000383ffff */
.L_x_891:
[----:B------:R-:W-:-:S13]  /*a690*/  R2UR UR6, R146 ;  /* 0x00000000920672ca */ /* 0x000fda00000e0000 */
[----:B------:R-:W-:-:S13]  /*a6a0*/  ISETP.GE.AND P1, PT, R14, UR6, PT ;  /* 0x000000060e007c0c */ /* 0x000fda000bf26270 */
[----:B------:R-:W-:Y:S05]  /*a6b0*/  @!P1 BRA `(.L_x_903) ;  /* 0x0000003000cc9947 */ /* 0x000fea0003800000 */
[----:B------:R-:W1:Y:S01]  /*a6c0*/  S2R R12, SR_TID.X ;  /* 0x00000000000c7919 */ /* 0x000e620000002100 */
[----:B------:R-:W-:Y:S01]  /*a6d0*/  R2UR UR6, R144 ;  /* 0x00000000900672ca */ /* 0x000fe200000e0000 */
[----:B------:R-:W-:Y:S01]  /*a6e0*/  UMOV UR30, UR5 ;  /* 0x00000005001e7c82 */ /* 0x000fe20008000000 */
[----:B------:R-:W-:Y:S01]  /*a6f0*/  UMOV UR5, 0x40000040 ;  /* 0x4000004000057882 */ /* 0x000fe20000000000 */
[----:B------:R-:W-:Y:S01]  /*a700*/  IMAD.MOV.U32 R8, RZ, RZ, R15 ;  /* 0x000000ffff087224 */ /* 0x000fe200078e000f */
[----:B------:R-:W-:Y:S01]  /*a710*/  UMOV UR57, 0x40000040 ;  /* 0x4000004000397882 */ /* 0x000fe20000000000 */
[----:B------:R-:W-:Y:S01]  /*a720*/  IMAD.U32 R141, RZ, RZ, UR5 ;  /* 0x00000005ff8d7e24 */ /* 0x000fe2000f8e00ff */
[----:B------:R-:W-:Y:S01]  /*a730*/  UMOV UR29, 0x40000040 ;  /* 0x40000040001d7882 */ /* 0x000fe20000000000 */
[----:B------:R-:W-:Y:S01]  /*a740*/  UMOV UR33, 0x40000040 ;  /* 0x4000004000217882 */ /* 0x000fe20000000000 */
[----:B------:R-:W-:Y:S01]  /*a750*/  UMOV UR41, 0x40000040 ;  /* 0x4000004000297882 */ /* 0x000fe20000000000 */
[----:B------:R-:W-:Y:S01]  /*a760*/  UMOV UR45, 0x40000040 ;  /* 0x40000040002d7882 */ /* 0x000fe20000000000 */
[----:B------:R-:W-:-:S03]  /*a770*/  UMOV UR49, 0x40000040 ;  /* 0x4000004000317882 */ /* 0x000fc60000000000 */
[----:B------:R-:W-:-:S03]  /*a780*/  ULOP3.LUT UR61, UR6, 0x10000, URZ, 0xfc, !UPT ;  /* 0x00010000063d7892 */ /* 0x000fc6000f8efc3f */
[----:B------:R-:W-:Y:S01]  /*a790*/  UMOV UR6, UR4 ;  /* 0x0000000400067c82 */ /* 0x000fe20008000000 */
[----:B------:R-:W-:Y:S02]  /*a7a0*/  UIADD3 UR4, UR61, 0x2, URZ ;  /* 0x000000023d047890 */ /* 0x000fe4000fffe03f */
[----:B------:R-:W-:Y:S02]  /*a7b0*/  UIADD3 UR56, UR61, 0x4, URZ ;  /* 0x000000043d387890 */ /* 0x000fe4000fffe03f */
[----:B------:R-:W-:Y:S02]  /*a7c0*/  UIADD3 UR28, UR61, 0x6, URZ ;  /* 0x000000063d1c7890 */ /* 0x000fe4000fffe03f */
[----:B------:R-:W-:Y:S01]  /*a7d0*/  IMAD.U32 R140, RZ, RZ, UR4 ;  /* 0x00000004ff8c7e24 */ /* 0x000fe2000f8e00ff */
[----:B------:R-:W-:Y:S02]  /*a7e0*/  UIADD3 UR32, UR61, 0x600, URZ ;  /* 0x000006003d207890 */ /* 0x000fe4000fffe03f */
[----:B------:R-:W-:-:S02]  /*a7f0*/  UIADD3 UR40, UR61, 0x602, URZ ;  /* 0x000006023d287890 */ /* 0x000fc4000fffe03f */
[----:B------:R-:W-:Y:S02]  /*a800*/  UIADD3 UR44, UR61, 0x604, URZ ;  /* 0x000006043d2c7890 */ /* 0x000fe4000fffe03f */
[----:B------:R-:W-:Y:S01]  /*a810*/  UIADD3 UR48, UR61, 0x606, URZ ;  /* 0x000006063d307890 */ /* 0x000fe2000fffe03f */
[----:B-1----:R-:W-:Y:S02]  /*a820*/  SHF.R.U32.HI R13, RZ, 0x7, R12 ;  /* 0x00000007ff0d7819 */ /* 0x002fe4000001160c */
[----:B------:R-:W-:Y:S01]  /*a830*/  ISETP.GE.U32.AND P1, PT, R12, 0x180, PT ;  /* 0x000001800c00780c */ /* 0x000fe20003f26070 */
[----:B------:R-:W-:Y:S02]  /*a840*/  IMAD.MOV.U32 R12, RZ, RZ, R0 ;  /* 0x000000ffff0c7224 */ /* 0x000fe400078e0000 */
[C---:B------:R-:W-:Y:S02]  /*a850*/  VIADD R142, R13.reuse, 0x9 ;  /* 0x000000090d8e7836 */ /* 0x040fe40000000000 */
[----:B------:R-:W-:-:S03]  /*a860*/  VIADD R147, R13, 0x8 ;  /* 0x000000080d937836 */ /* 0x000fc60000000000 */
[----:B------:R-:W-:-:S07]  /*a870*/  SEL R142, R142, 0x9, !P1 ;  /* 0x000000098e8e7807 */ /* 0x000fce0004800000 */
.L_x_922:
[----:B------:R-:W-:Y:S01]  /*a880*/  UIADD3 UR4, UR6, 0x1, URZ ;  /* 0x0000000106047890 */ /* 0x000fe2000fffe03f */
[----:B------:R-:W-:-:S03]  /*a890*/  ISETP.NE.AND P2, PT, RZ, UR60, PT ;  /* 0x0000003cff007c0c */ /* 0x000fc6000bf45270 */
[----:B------:R-:W-:-:S04]  /*a8a0*/  UISETP.NE.AND UP0, UPT, UR4, 0x2, UPT ;  /* 0x000000020400788c */ /* 0x000fc8000bf05270 */
[----:B------:R-:W-:Y:S02]  /*a8b0*/  USEL UR5, URZ, 0x1, UP0 ;  /* 0x000000013f057887 */ /* 0x000fe40008000000 */
[----:B------:R-:W-:Y:S02]  /*a8c0*/  USEL UR4, UR4, URZ, UP0 ;  /* 0x0000003f04047287 */ /* 0x000fe40008000000 */
[----:B------:R-:W-:Y:S02]  /*a8d0*/  ULOP3.LUT UR5, UR30, UR5, URZ, 0x3c, !UPT ;  /* 0x000000051e057292 */ /* 0x000fe4000f8e3c3f */
[----:B---3--:R-:W-:Y:S10]  /*a8e0*/  @P2 BRA `(.L_x_904) ;  /* 0x00000000002c2947 */ /* 0x008ff40003800000 */
[----:B------:R-:W-:Y:S05]  /*a8f0*/  @!P0 BRA `(.L_x_905) ;  /* 0x0000000000048947 */ /* 0x000fea0003800000 */
[----:B------:R-:W-:Y:S01]  /*a900*/  BPT.TRAP 0x1 ;  /* 0x000000040000795c */ /* 0x000fe20000300000 */
.L_x_905:
[----:B------:R-:W-:Y:S01]  /*a910*/  ULEA UR10, UR4, UR38, 0x3 ;  /* 0x00000026040a7291 */ /* 0x000fe2000f8e183f */
[----:B------:R-:W-:-:S05]  /*a920*/  IMAD.U32 R0, RZ, RZ, UR5 ;  /* 0x00000005ff007e24 */ /* 0x000fca000f8e00ff */
[----:B------:R-:W-:-:S04]  /*a930*/  SHF.L.U32 R0, R0, 0x1f, RZ ;  /* 0x0000001f00007819 */ /* 0x000fc800000006ff */
[----:B------:R1:W2:Y:S01]  /*a940*/  SYNCS.PHASECHK.TRANS64.TRYWAIT P1, [UR10+0x2d830], R0 ;  /* 0x02d83000ff0075a7 */ /* 0x0002a2000802014a */
[----:B------:R-:W-:Y:S05]  /*a950*/  @!P0 BRA `(.L_x_906) ;  /* 0x0000000000048947 */ /* 0x000fea0003800000 */
[----:B------:R-:W-:Y:S01]  /*a960*/  BPT.TRAP 0x1 ;  /* 0x000000040000795c */ /* 0x000fe20000300000 */
.L_x_906:
[----:B--2---:R-:W-:Y:S05]  /*a970*/  @P1 BRA `(.L_x_904) ;  /* 0x0000000000081947 */ /* 0x004fea0003800000 */
[----:B------:R-:W2:Y:S02]  /*a980*/  SYNCS.PHASECHK.TRANS64.TRYWAIT P1, [UR10+0x2d830], R0 ;  /* 0x02d83000ff0075a7 */ /* 0x000ea4000802014a */
[----:B--2---:R-:W-:Y:S05]  /*a990*/  @!P1 BRA `(.L_x_907) ;  /* 0x0000009000489947 */ /* 0x004fea0003800000 */
.L_x_904:
[----:B------:R3:W-:Y:S01]  /*a9a0*/  BAR.SYNC.DEFER_BLOCKING R147, 0x100 ;  /* 0x000400930000751d */ /* 0x0007e20000010000 */
[----:B------:R-:W-:Y:S01]  /*a9b0*/  R2UR UR52, R10 ;  /* 0x000000000a3472ca */ /* 0x000fe200000e0000 */
[----:B------:R-:W-:Y:S01]  /*a9c0*/  UIMAD UR26, UR4, 0x600, UR7 ;  /* 0x00000600041a78a4 */ /* 0x000fe2000f8e0207 */
[----:B------:R-:W-:-:S03]  /*a9d0*/  R2UR UR53, R11 ;  /* 0x000000000b3572ca */ /* 0x000fc600000e0000 */
[----:B------:R-:W-:Y:S01]  /*a9e0*/  UMOV UR55, 0x80000020 ;  /* 0x8000002000377882 */ /* 0x000fe20000000000 */
[----:B------:R-:W-:Y:S02]  /*a9f0*/  UIADD3 UR10, UR26, 0x2, URZ ;  /* 0x000000021a0a7890 */ /* 0x000fe4000fffe03f */
[----:B------:R-:W-:Y:S01]  /*aa00*/  UMOV UR54, UR26 ;  /* 0x0000001a00367c82 */ /* 0x000fe20008000000 */
[----:B------:R-:W-:Y:S01]  /*aa10*/  UMOV UR11, 0x80000020 ;  /* 0x80000020000b7882 */ /* 0x000fe20000000000 */
[----:B------:R-:W-:Y:S01]  /*aa20*/  UIADD3 UR14, UR26, 0x200, URZ ;  /* 0x000002001a0e7890 */ /* 0x000fe2000fffe03f */
[----:B------:R-:W-:Y:S01]  /*aa30*/  UMOV UR15, 0x80000020 ;  /* 0x80000020000f7882 */ /* 0x000fe20000000000 */
[----:B------:R-:W-:Y:S01]  /*aa40*/  UIADD3 UR18, UR26, 0x202, URZ ;  /* 0x000002021a127890 */ /* 0x000fe2000fffe03f */
[----:B------:R-:W-:Y:S01]  /*aa50*/  UMOV UR19, 0x80000020 ;  /* 0x8000002000137882 */ /* 0x000fe20000000000 */
[----:B------:R-:W-:Y:S01]  /*aa60*/  UIADD3 UR22, UR26, 0x400, URZ ;  /* 0x000004001a167890 */ /* 0x000fe2000fffe03f */
[----:B------:R-:W-:Y:S01]  /*aa70*/  UMOV UR23, 0x80000020 ;  /* 0x8000002000177882 */ /* 0x000fe20000000000 */
[----:B------:R-:W-:Y:S01]  /*aa80*/  UIADD3 UR26, UR26, 0x402, URZ ;  /* 0x000004021a1a7890 */ /* 0x000fe2000fffe03f */
[----:B------:R-:W-:Y:S01]  /*aa90*/  UMOV UR27, 0x80000020 ;  /* 0x80000020001b7882 */ /* 0x000fe20000000000 */
        /* <DEDUP_REMOVED lines=18> */
[----:B---3--:R-:W-:Y:S05]  /*abc0*/  @P2 BRA `(.L_x_908) ;  /* 0x00000000002c2947 */ /* 0x008fea0003800000 */
[----:B------:R-:W-:Y:S05]  /*abd0*/  @!P0 BRA `(.L_x_909) ;  /* 0x0000000000048947 */ /* 0x000fea0003800000 */
[----:B------:R-:W-:Y:S01]  /*abe0*/  BPT.TRAP 0x1 ;  /* 0x000000040000795c */ /* 0x000fe20000300000 */
.L_x_909:
[----:B------:R-:W-:Y:S01]  /*abf0*/  ULEA UR10, UR6, UR38, 0x3 ;  /* 0x00000026060a7291 */ /* 0x000fe2000f8e183f */
[----:B-12---:R-:W-:-:S05]  /*ac00*/  IMAD.U32 R0, RZ, RZ, UR30 ;  /* 0x0000001eff007e24 */ /* 0x006fca000f8e00ff */
[----:B------:R-:W-:-:S04]  /*ac10*/  SHF.L.U32 R0, R0, 0x1f, RZ ;  /* 0x0000001f00007819 */ /* 0x000fc800000006ff */
[----:B------:R0:W1:Y:S01]  /*ac20*/  SYNCS.PHASECHK.TRANS64.TRYWAIT P1, [UR10+0x2d850], R0 ;  /* 0x02d85000ff0075a7 */ /* 0x000062000802014a */
[----:B------:R-:W-:Y:S05]  /*ac30*/  @!P0 BRA `(.L_x_910) ;  /* 0x0000000000048947 */ /* 0x000fea0003800000 */
[----:B------:R-:W-:Y:S01]  /*ac40*/  BPT.TRAP 0x1 ;  /* 0x000000040000795c */ /* 0x000fe20000300000 */
.L_x_910:
[----:B-1----:R-:W-:Y:S05]  /*ac50*/  @P1 BRA `(.L_x_908) ;  /* 0x0000000000081947 */ /* 0x002fea0003800000 */
[----:B------:R-:W1:Y:S02]  /*ac60*/  SYNCS.PHASECHK.TRANS64.TRYWAIT P1, [UR10+0x2d850], R0 ;  /* 0x02d85000ff0075a7 */ /* 0x000e64000802014a */
[----:B-1----:R-:W-:Y:S05]  /*ac70*/  @!P1 BRA `(.L_x_911) ;  /* 0x0000008c00a89947 */ /* 0x002fea0003800000 */
.L_x_908:
[----:B------:R-:W-:Y:S01]  /*ac80*/  UIADD3 UR10, UR38, 0x400, URZ ;  /* 0x00000400260a7890 */ /* 0x000fe2000fffe03f */
[----:B------:R-:W-:Y:S01]  /*ac90*/  WARPGROUP.ARRIVE ;  /* 0x00000000000079c5 */ /* 0x000fe20000000000 */
[----:B------:R-:W-:Y:S01]  /*aca0*/  UMOV UR52, UR61 ;  /* 0x0000003d00347c82 */ /* 0x000fe20008000000 */
[----:B------:R-:W-:Y:S01]  /*acb0*/  UMOV UR53, 0x40000040 ;  /* 0x4000004000357882 */ /* 0x000fe20000000000 */
[----:B------:R-:W-:Y:S01]  /*acc0*/  USHF.R.U32.HI UR10, URZ, 0x4, UR10 ;  /* 0x000000043f0a7899 */ /* 0x000fe2000801160a */
[----:B------:R-:W-:Y:S01]  /*acd0*/  UMOV UR55, 0x80000020 ;  /* 0x8000002000377882 */ /* 0x000fe20000000000 */
[----:B------:R-:W-:Y:S02]  /*ace0*/  UMOV UR59, 0x80000020 ;  /* 0x80000020003b7882 */ /* 0x000fe40000000000 */
[----:B------:R-:W-:Y:S01]  /*acf0*/  ULOP3.LUT UR10, UR10, 0x3fff, URZ, 0xc0, !UPT ;  /* 0x00003fff0a0a7892 */ /* 0x000fe2000f8ec03f */
[----:B------:R-:W-:Y:S01]  /*ad00*/  UMOV UR31, 0x80000020 ;  /* 0x80000020001f7882 */ /* 0x000fe20000000000 */
[----:B------:R-:W-:-:S02]  /*ad10*/  UMOV UR35, 0x80000020 ;  /* 0x8000002000237882 */ /* 0x000fc40000000000 */
[----:B------:R-:W-:Y:S01]  /*ad20*/  ULOP3.LUT UR10, UR10, 0x2000000, URZ, 0xfc, !UPT ;  /* 0x020000000a0a7892 */ /* 0x000fe2000f8efc3f */
[----:B------:R-:W-:Y:S01]  /*ad30*/  UMOV UR43, 0x80000020 ;  /* 0x80000020002b7882 */ /* 0x000fe20000000000 */
[----:B------:R-:W-:Y:S02]  /*ad40*/  UMOV UR47, 0x80000020 ;  /* 0x80000020002f7882 */ /* 0x000fe40000000000 */
[----:B------:R-:W-:Y:S01]  /*ad50*/  UIMAD UR10, UR6, 0x600, UR10 ;  /* 0x00000600060a78a4 */ /* 0x000fe2000f8e020a */
[----:B------:R-:W-:-:S03]  /*ad60*/  UMOV UR51, 0x80000020 ;  /* 0x8000002000337882 */ /* 0x000fc60000000000 */
[----:B------:R-:W-:Y:S02]  /*ad70*/  UIADD3 UR11, UR10, 0x40, URZ ;  /* 0x000000400a0b7890 */ /* 0x000fe4000fffe03f */
[----:B------:R-:W-:Y:S02]  /*ad80*/  UIADD3 UR58, UR10, 0x80, URZ ;  /* 0x000000800a3a7890 */ /* 0x000fe4000fffe03f */
[----:B------:R-:W-:Y:S01]  /*ad90*/  UMOV UR54, UR10 ;  /* 0x0000000a00367c82 */ /* 0x000fe20008000000 */
[----:B------:R-:W-:Y:S01]  /*ada0*/  UIADD3 UR30, UR10, 0xc0, URZ ;  /* 0x000000c00a1e7890 */ /* 0x000fe2000fffe03f */
[----:B------:R-:W-:Y:S01]  /*adb0*/  HGMMA.64x96x16.F32 R88, gdesc[UR52].tnspB, R88, gsb0 ;  /* 0x41600000345879f0 */ /* 0x000fe20008000858 */
[----:B------:R-:W-:Y:S01]  /*adc0*/  R2UR UR52, R140 ;  /* 0x000000008c3472ca */ /* 0x000fe200000e0000 */
[----:B------:R-:W-:Y:S01]  /*add0*/  UMOV UR54, UR11 ;  /* 0x0000000b00367c82 */ /* 0x000fe20008000000 */
[----:B------:R-:W-:Y:S01]  /*ade0*/  R2UR UR53, R141 ;  /* 0x000000008d3572ca */ /* 0x000fe200000e0000 */
[----:B------:R-:W-:Y:S01]  /*adf0*/  UMOV UR55, 0x80000020 ;  /* 0x8000002000377882 */ /* 0x000fe20000000000 */
[----:B------:R-:W-:-:S02]  /*ae00*/  UIADD3 UR34, UR10, 0x100, URZ ;  /* 0x000001000a227890 */ /* 0x000fc4000fffe03f */
[----:B------:R-:W-:Y:S02]  /*ae10*/  UIADD3 UR42, UR10, 0x140, URZ ;  /* 0x000001400a2a7890 */ /* 0x000fe4000fffe03f */
[----:B------:R-:W-:Y:S02]  /*ae20*/  UIADD3 UR46, UR10, 0x180, URZ ;  /* 0x000001800a2e7890 */ /* 0x000fe4000fffe03f */
[----:B------:R-:W-:Y:S01]  /*ae30*/  UIADD3 UR50, UR10, 0x1c0, URZ ;  /* 0x000001c00a327890 */ /* 0x000fe2000fffe03f */
        /* <DEDUP_REMOVED lines=25> */
.L_x_912:
[----:B------:R-:W-:Y:S01]  /*afd0*/  R2UR UR10, R143 ;  /* 0x000000008f0a72ca */ /* 0x000fe200000e0000 */
[----:B------:R-:W4:Y:S01]  /*afe0*/  S2UR UR15, SR_CgaCtaId ;  /* 0x00000000000f79c3 */ /* 0x000f220000008800 */
[----:B-12---:R-:W-:Y:S01]  /*aff0*/  IMAD.MOV.U32 R13, RZ, RZ, R139 ;  /* 0x000000ffff0d7224 */ /* 0x006fe200078e008b */
[----:B------:R-:W-:Y:S01]  /*b000*/  UISETP.NE.AND UP0, UPT, UR39, URZ, UPT ;  /* 0x0000003f2700728c */ /* 0x000fe2000bf05270 */
[----:B------:R-:W-:Y:S01]  /*b010*/  R2UR UR14, R145 ;  /* 0x00000000910e72ca */ /* 0x000fe200000e0000 */
[----:B------:R-:W-:Y:S01]  /*b020*/  ULDC UR19, c[0x0][0x2f0] ;  /* 0x0000bc0000137ab9 */ /* 0x000fe20000000800 */
[----:B------:R-:W-:-:S07]  /*b030*/  ULDC UR18, c[0x0][0x288] ;  /* 0x0000a20000127ab9 */ /* 0x000fce0000000800 */
[----:B------:R-:W-:Y:S02]  /*b040*/  UISETP.NE.AND UP1, UPT, UR10, URZ, UPT ;  /* 0x0000003f0a00728c */ /* 0x000fe4000bf25270 */
[----:B------:R-:W-:-:S04]  /*b050*/  ULEA UR10, UR4, UR38, 0x3 ;  /* 0x00000026040a7291 */ /* 0x000fc8000f8e183f */
[----:B------:R-:W-:Y:S01]  /*b060*/  PLOP3.LUT P1, PT, PT, PT, UP1, 0x80, 0x0 ;  /* 0x000000000000781c */ /* 0x000fe20003f2f018 */
[----:B------:R-:W-:Y:S01]  /*b070*/  UIADD3 UR10, UR10, 0x2d840, URZ ;  /* 0x0002d8400a0a7890 */ /* 0x000fe2000fffe03f */
[----:B------:R-:W-:-:S03]  /*b080*/  PLOP3.LUT P2, PT, PT, PT, UP1, 0x80, 0x0 ;  /* 0x000000000000781c */ /* 0x000fc60003f4f018 */
[----:B------:R-:W-:Y:S01]  /*b090*/  @UP1 ULDC UR11, c[0x0][0x44c] ;  /* 0x00011300000b1ab9 */ /* 0x000fe20000000800 */
[----:B----4-:R-:W-:-:S03]  /*b0a0*/  UPRMT UR10, UR15, 0x654, UR10 ;  /* 0x000006540f0a7896 */ /* 0x010fc6000800000a */
[----:B------:R-:W-:-:S04]  /*b0b0*/  ULDC UR15, c[0x0][0x9e0] ;  /* 0x00027800000f7ab9 */ /* 0x000fc80000000800 */
[----:B0-----:R-:W-:Y:S01]  /*b0c0*/  @P1 IMAD.HI.U32 R0, R139, UR11, RZ ;  /* 0x0000000b8b001c27 */ /* 0x001fe2000f8e00ff */
[----:B------:R-:W-:Y:S01]  /*b0d0*/  @UP1 ULDC UR11, c[0x0][0x450] ;  /* 0x00011400000b1ab9 */ /* 0x000fe20000000800 */
[----:B------:R-:W-:Y:S01]  /*b0e0*/  PLOP3.LUT P1, PT, PT, PT, UP0, 0x40, 0x0 ;  /* 0x000000000000781c */ /* 0x000fe20003f2e808 */
[----:B------:R-:W-:Y:S02]  /*b0f0*/  SYNCS.ARRIVE.TRANS64.RED.A1T0 RZ, [UR10], RZ ;  /* 0x000000ffffff79a7 */ /* 0x000fe4000810040a */
[----:B------:R-:W-:Y:S01]  /*b100*/  @P2 SHF.R.U32.HI R13, RZ, UR11, R0 ;  /* 0x0000000bff0d2c19 */ /* 0x000fe20008011600 */
[----:B------:R-:W-:-:S04]  /*b110*/  IMAD.SHL.U32 R0, R14, 0x80, RZ ;  /* 0x000000800e007824 */ /* 0x000fc800078e00ff */
[----:B------:R-:W0:Y:S01]  /*b120*/  SHFL.IDX PT, R20, R13, RZ, 0x1c1f ;  /* 0x001c1fff0d147589 */ /* 0x000e2200000e0000 */
[----:B------:R-:W-:-:S05]  /*b130*/  IADD3 R16, -R0, 0x1, RZ ;  /* 0x0000000100107810 */ /* 0x000fca0007ffe1ff */
[----:B------:R-:W-:-:S04]  /*b140*/  IMAD R16, R9, -0x2, R16 ;  /* 0xfffffffe09107824 */ /* 0x000fc800078e0210 */
[----:B------:R-:W-:-:S04]  /*b150*/  IMAD R16, R17, UR19, R16 ;  /* 0x0000001311107c24 */ /* 0x000fc8000f8e0210 */
[----:B------:R-:W-:-:S04]  /*b160*/  VIADD R16, R16, -UR18 ;  /* 0x8000001210107c36 */ /* 0x000fc80008000000 */
[C---:B------:R-:W-:Y:S02]  /*b170*/  VIADD R19, R16.reuse, UR15 ;  /* 0x0000000f10137c36 */ /* 0x040fe40008000000 */
[----:B------:R-:W-:Y:S02]  /*b180*/  VIADD R18, R16, UR14 ;  /* 0x0000000e10127c36 */ /* 0x000fe40008000000 */
[--C-:B0-----:R-:W-:Y:S02]  /*b190*/  IMAD.IADD R16, R19, 0x1, R20.reuse ;  /* 0x0000000113107824 */ /* 0x101fe400078e0214 */
[----:B------:R-:W-:Y:S01]  /*b1a0*/  IMAD.IADD R15, R18, 0x1, R20 ;  /* 0x00000001120f7824 */ /* 0x000fe200078e0214 */
[----:B------:R-:W-:Y:S06]  /*b1b0*/  @P1 BRA `(.L_x_913) ;  /* 0x00000000006c1947 */ /* 0x000fec0003800000 */
[----:B------:R-:W-:Y:S01]  /*b1c0*/  ULDC UR11, c[0x0][0x2f0] ;  /* 0x0000bc00000b7ab9 */ /* 0x000fe20000000800 */
[----:B------:R-:W-:Y:S01]  /*b1d0*/  ULDC UR10, c[0x0][0x288] ;  /* 0x0000a200000a7ab9 */ /* 0x000fe20000000800 */
[----:B------:R-:W-:Y:S01]  /*b1e0*/  IMAD R20, R17, UR11, R20 ;  /* 0x0000000b11147c24 */ /* 0x000fe2000f8e0214 */
[----:B------:R-:W-:Y:S03]  /*b1f0*/  BSSY B0, `(.L_x_914) ;  /* 0x0000013000007945 */ /* 0x000fe60003800000 */
[----:B------:R-:W-:-:S05]  /*b200*/  VIADD R23, R20, -UR10 ;  /* 0x8000000a14177c36 */ /* 0x000fca0008000000 */
        /* <DEDUP_REMOVED lines=11> */
.L_x_915:
[----:B------:R-:W-:Y:S02]  /*b2c0*/  ULDC UR10, c[0x0][0x9e4] ;  /* 0x00027900000a7ab9 */ /* 0x000fe40000000800 */
[----:B------:R-:W-:-:S05]  /*b2d0*/  IMAD.U32 R137, RZ, RZ, UR10 ;  /* 0x0000000aff897e24 */ /* 0x000fca000f8e00ff */
[----:B------:R-:W-:-:S13]  /*b2e0*/  ISETP.NE.AND P1, PT, R137, 0x1, PT ;  /* 0x000000018900780c */ /* 0x000fda0003f25270 */
[----:B------:R-:W0:Y:S02]  /*b2f0*/  @P1 LDC.64 R20, c[0x0][0x9e8] ;  /* 0x00027a00ff141b82 */ /* 0x000e240000000a00 */
[----:B0-----:R-:W-:-:S05]  /*b300*/  @P1 IMAD.HI.U32 R20, R23, R20, RZ ;  /* 0x0000001417141227 */ /* 0x001fca00078e00ff */
[----:B------:R-:W-:-:S07]  /*b310*/  @P1 SHF.R.U32.HI R23, RZ, R21, R20 ;  /* 0x00000015ff171219 */ /* 0x000fce0000011614 */
.L_x_916:
[----:B------:R-:W-:Y:S05]  /*b320*/  BSYNC B0 ;  /* 0x0000000000007941 */ /* 0x000fea0003800000 */
.L_x_914:
[----:B------:R-:W-:-:S04]  /*b330*/  IMAD R20, R23, R137, -R0 ;  /* 0x0000008917147224 */ /* 0x000fc800078e0a00 */
[----:B------:R-:W-:-:S05]  /*b340*/  IMAD R20, R9, -0x2, R20 ;  /* 0xfffffffe09147824 */ /* 0x000fca00078e0214 */
[----:B------:R-:W-:Y:S02]  /*b350*/  VIADDMNMX R16, R20, R137, R16, PT ;  /* 0x0000008914107246 */ /* 0x000fe40003800110 */
[----:B------:R-:W-:-:S07]  /*b360*/  VIMNMX R15, R15, R20, !PT ;  /* 0x000000140f0f7248 */ /* 0x000fce0007fe0100 */
.L_x_913:
[----:B------:R-:W-:Y:S01]  /*b370*/  ISETP.GT.AND P1, PT, R14, -0x1, PT ;  /* 0xffffffff0e00780c */ /* 0x000fe20003f24270 */
[----:B------:R-:W0:Y:S01]  /*b380*/  SHFL.IDX PT, R13, R13, 0x1, 0x1c1f ;  /* 0x003c1f000d0d7f89 */ /* 0x000e2200000e0000 */
[----:B------:R-:W-:Y:S02]  /*b390*/  UISETP.NE.AND UP0, UPT, UR39, URZ, UPT ;  /* 0x0000003f2700728c */ /* 0x000fe4000bf05270 */
[C---:B------:R-:W-:Y:S02]  /*b3a0*/  ISETP.GT.AND P3, PT, R15.reuse, 0x8, P1 ;  /* 0x000000080f00780c */ /* 0x040fe40000f64270 */
[C---:B------:R-:W-:Y:S02]  /*b3b0*/  ISETP.GT.AND P6, PT, R15.reuse, RZ, P1 ;  /* 0x000000ff0f00720c */ /* 0x040fe40000fc4270 */
        /* <DEDUP_REMOVED lines=27> */
[C---:B------:R-:W-:Y:S02]  /*b570*/  ISETP.GT.AND P2, PT, R15.reuse, 0x29, P1 ;  /* 0x000000290f00780c */ /* 0x040fe40000f44270 */
        /* <DEDUP_REMOVED lines=59> */
[--C-:B0-----:R-:W-:Y:S01]  /*b930*/  IMAD.IADD R15, R19, 0x1, R13.reuse ;  /* 0x00000001130f7824 */ /* 0x101fe200078e020d */
[C---:B------:R-:W-:Y:S02]  /*b940*/  ISETP.LT.OR P5, PT, R16.reuse, 0x71, P5 ;  /* 0x000000711000780c */ /* 0x040fe40002fa1670 */
[C---:B------:R-:W-:Y:S02]  /*b950*/  ISETP.LT.OR P4, PT, R16.reuse, 0x72, P4 ;  /* 0x000000721000780c */ /* 0x040fe40002781670 */
[C---:B------:R-:W-:Y:S02]  /*b960*/  ISETP.LT.OR P6, PT, R16.reuse, 0x79, P6 ;  /* 0x000000791000780c */ /* 0x040fe400037c1670 */
[----:B------:R-:W-:Y:S01]  /*b970*/  ISETP.LT.OR P2, PT, R16, 0x7a, P2 ;  /* 0x0000007a1000780c */ /* 0x000fe20001741670 */
[----:B------:R-:W-:Y:S01]  /*b980*/  IMAD.IADD R16, R18, 0x1, R13 ;  /* 0x0000000112107824 */ /* 0x000fe200078e020d */
[----:B------:R-:W-:-:S02]  /*b990*/  FSEL R80, R80, -INF , !P5 ;  /* 0xff80000050507808 */ /* 0x000fc40006800000 */
[----:B------:R-:W-:Y:S02]  /*b9a0*/  FSEL R81, R81, -INF , !P4 ;  /* 0xff80000051517808 */ /* 0x000fe40006000000 */
[----:B------:R-:W-:Y:S02]  /*b9b0*/  FSEL R84, R84, -INF , !P6 ;  /* 0xff80000054547808 */ /* 0x000fe40007000000 */
[----:B------:R-:W-:Y:S01]  /*b9c0*/  FSEL R85, R85, -INF , !P2 ;  /* 0xff80000055557808 */ /* 0x000fe20005000000 */
        /* <DEDUP_REMOVED lines=17> */
.L_x_919:
[----:B------:R-:W-:Y:S02]  /*bae0*/  ULDC UR10, c[0x0][0x9e4] ;  /* 0x00027900000a7ab9 */ /* 0x000fe40000000800 */
[----:B------:R-:W-:-:S05]  /*baf0*/  IMAD.U32 R20, RZ, RZ, UR10 ;  /* 0x0000000aff147e24 */ /* 0x000fca000f8e00ff */
[----:B------:R-:W-:-:S13]  /*bb00*/  ISETP.NE.AND P2, PT, R20, 0x1, PT ;  /* 0x000000011400780c */ /* 0x000fda0003f45270 */
[----:B------:R-:W0:Y:S02]  /*bb10*/  @P2 LDC.64 R18, c[0x0][0x9e8] ;  /* 0x00027a00ff122b82 */ /* 0x000e240000000a00 */
[----:B0-----:R-:W-:-:S05]  /*bb20*/  @P2 IMAD.HI.U32 R18, R13, R18, RZ ;  /* 0x000000120d122227 */ /* 0x001fca00078e00ff */
[----:B------:R-:W-:-:S07]  /*bb30*/  @P2 SHF.R.U32.HI R13, RZ, R19, R18 ;  /* 0x00000013ff0d2219 */ /* 0x000fce0000011612 */
.L_x_920:
[----:B------:R-:W-:Y:S05]  /*bb40*/  BSYNC B0 ;  /* 0x0000000000007941 */ /* 0x000fea0003800000 */
.L_x_918:
[----:B------:R-:W-:-:S04]  /*bb50*/  IMAD R0, R13, R20, -R0 ;  /* 0x000000140d007224 */ /* 0x000fc800078e0a00 */
[----:B------:R-:W-:-:S05]  /*bb60*/  IMAD R0, R9, -0x2, R0 ;  /* 0xfffffffe09007824 */ /* 0x000fca00078e0200 */
[----:B------:R-:W-:Y:S02]  /*bb70*/  VIADDMNMX R15, R0, R20, R15, PT ;  /* 0x00000014000f7246 */ /* 0x000fe4000380010f */
[----:B------:R-:W-:-:S07]  /*bb80*/  VIMNMX R16, R16, R0, !PT ;  /* 0x0000000010107248 */ /* 0x000fce0007fe0100 */
.L_x_917:
[----:B------:R-:W-:Y:S01]  /*bb90*/  FMNMX.FTZ R0, R24, R12, !PT ;  /* 0x0000000c18007209 */ /* 0x000fe20007810000 */
[----:B------:R-:W-:Y:S01]  /*bba0*/  ULDC UR10, c[0x0][0x988] ;  /* 0x00026200000a7ab9 */ /* 0x000fe20000000800 */
[----:B------:R-:W-:Y:S01]  /*bbb0*/  ISETP.GT.AND P5, PT, R16, 0x10, P1 ;  /* 0x000000101000780c */ /* 0x000fe20000fa4270 */
[----:B------:R-:W-:Y:S01]  /*bbc0*/  UMOV UR11, UR10 ;  /* 0x0000000a000b7c82 */ /* 0x000fe20008000000 */
        /* <DEDUP_REMOVED lines=59> */
[C---:B------:R-:W-:Y:S02]  /*bf80*/  ISETP.GT.AND P4, PT, R16.reuse, 0x29, P1 ;  /* 0x000000291000780c */ /* 0x040fe40000f84270 */
[----:B------:R-:W-:Y:S02]  /*bf90*/  FMNMX.FTZ R13, R85, R0, !PT ;  /* 0x00000000550d7209 */ /* 0x000fe40007810000 */
[----:B------:R-:W-:Y:S02]  /*bfa0*/  ISETP.LT.OR P3, PT, R15, 0x29, P3 ;  /* 0x000000290f00780c */ /* 0x000fe40001f61670 */
[----:B------:R-:W-:Y:S01]  /*bfb0*/  FSEL R43, R43, -INF , !P2 ;  /* 0xff8000002b2b7808 */ /* 0x000fe20005000000 */
[----:B------:R-:W0:Y:S01]  /*bfc0*/  SHFL.BFLY PT, R0, R13, 0x2, 0x1f ;  /* 0x0c401f000d007f89 */ /* 0x000e2200000e0000 */
[----:B------:R-:W-:-:S02]  /*bfd0*/  ISETP.GT.AND P2, PT, R16, 0x30, P1 ;  /* 0x000000301000780c */ /* 0x000fc40000f44270 */
[----:B------:R-:W-:Y:S02]  /*bfe0*/  FSEL R46, R46, -INF , !P3 ;  /* 0xff8000002e2e7808 */ /* 0x000fe40005800000 */
[C---:B------:R-:W-:Y:S02]  /*bff0*/  ISETP.LT.OR P4, PT, R15.reuse, 0x2a, P4 ;  /* 0x0000002a0f00780c */ /* 0x040fe40002781670 */
[C---:B------:R-:W-:Y:S02]  /*c000*/  ISETP.GT.AND P3, PT, R16.reuse, 0x31, P1 ;  /* 0x000000311000780c */ /* 0x040fe40000f64270 */
[----:B------:R-:W-:Y:S02]  /*c010*/  ISETP.LT.OR P2, PT, R15, 0x31, P2 ;  /* 0x000000310f00780c */ /* 0x000fe40001741670 */
[----:B------:R-:W-:Y:S02]  /*c020*/  FSEL R47, R47, -INF , !P4 ;  /* 0xff8000002f2f7808 */ /* 0x000fe40006000000 */
[----:B------:R-:W-:-:S02]  /*c030*/  ISETP.GT.AND P5, PT, R16, 0x38, P1 ;  /* 0x000000381000780c */ /* 0x000fc40000fa4270 */
[----:B------:R-:W-:Y:S02]  /*c040*/  FSEL R50, R50, -INF , !P2 ;  /* 0xff80000032327808 */ /* 0x000fe40005000000 */
[C---:B------:R-:W-:Y:S02]  /*c050*/  ISETP.LT.OR P3, PT, R15.reuse, 0x32, P3 ;  /* 0x000000320f00780c */ /* 0x040fe40001f61670 */
[----:B------:R-:W-:Y:S02]  /*c060*/  ISETP.GT.AND P4, PT, R16, 0x39, P1 ;  /* 0x000000391000780c */ /* 0x000fe40000f84270 */
[----:B------:R-:W-:Y:S02]  /*c070*/  ISETP.LT.OR P5, PT, R15, 0x39, P5 ;  /* 0x000000390f00780c */ /* 0x000fe40002fa1670 */
[----:B------:R-:W-:Y:S02]  /*c080*/  FSEL R51, R51, -INF , !P3 ;  /* 0xff80000033337808 */ /* 0x000fe40005800000 */
[----:B0-----:R-:W-:-:S02]  /*c090*/  FMNMX.FTZ R18, R13, R0, !PT ;  /* 0x000000000d127209 */ /* 0x001fc40007810000 */
[----:B------:R-:W-:Y:S02]  /*c0a0*/  ISETP.GT.AND P2, PT, R16, 0x40, P1 ;  /* 0x000000401000780c */ /* 0x000fe40000f44270 */
[----:B------:R-:W-:Y:S01]  /*c0b0*/  FSEL R54, R54, -INF , !P5 ;  /* 0xff80000036367808 */ /* 0x000fe20006800000 */
[----:B------:R-:W0:Y:S01]  /*c0c0*/  SHFL.BFLY PT, R19, R18, 0x1, 0x1f ;  /* 0x0c201f0012137f89 */ /* 0x000e2200000e0000 */
[C---:B------:R-:W-:Y:S02]  /*c0d0*/  ISETP.LT.OR P4, PT, R15.reuse, 0x3a, P4 ;  /* 0x0000003a0f00780c */ /* 0x040fe40002781670 */
[----:B------:R-:W-:Y:S02]  /*c0e0*/  ISETP.GT.AND P3, PT, R16, 0x41, P1 ;  /* 0x000000411000780c */ /* 0x000fe40000f64270 */
[----:B------:R-:W-:Y:S02]  /*c0f0*/  ISETP.LT.OR P2, PT, R15, 0x41, P2 ;  /* 0x000000410f00780c */ /* 0x000fe40001741670 */
[----:B------:R-:W-:-:S02]  /*c100*/  FSEL R55, R55, -INF , !P4 ;  /* 0xff80000037377808 */ /* 0x000fc40006000000 */
[----:B------:R-:W-:Y:S02]  /*c110*/  ISETP.GT.AND P5, PT, R16, 0x48, P1 ;  /* 0x000000481000780c */ /* 0x000fe40000fa4270 */
[----:B------:R-:W-:Y:S02]  /*c120*/  FSEL R58, R58, -INF , !P2 ;  /* 0xff8000003a3a7808 */ /* 0x000fe40005000000 */
[C---:B------:R-:W-:Y:S02]  /*c130*/  ISETP.LT.OR P3, PT, R15.reuse, 0x42, P3 ;  /* 0x000000420f00780c */ /* 0x040fe40001f61670 */
        /* <DEDUP_REMOVED lines=25> */
[----:B------:R-:W-:Y:S01]  /*c2d0*/  FSEL R66, R66, -INF , !P2 ;  /* 0xff80000042427808 */ /* 0x000fe20005000000 */
[--C-:B------:R-:W-:Y:S01]  /*c2e0*/  FFMA.FTZ R44, R44, UR11, -R13.reuse ;  /* 0x0000000b2c2c7c23 */ /* 0x100fe2000801080d */
[----:B------:R-:W-:Y:S01]  /*c2f0*/  FMNMX.FTZ R25, R31, R24, !PT ;  /* 0x000000181f197209 */ /* 0x000fe20007810000 */
[----:B------:R-:W-:Y:S01]  /*c300*/  FFMA.FTZ R48, R48, UR11, -R13 ;  /* 0x0000000b30307c23 */ /* 0x000fe2000801080d */
[----:B------:R0:W-:Y:S01]  /*c310*/  MUFU.EX2 R24, R36 ;  /* 0x0000002400187308 */ /* 0x0001e20000000800 */
[----:B------:R-:W-:-:S02]  /*c320*/  ISETP.LT.OR P3, PT, R15, 0x52, P3 ;  /* 0x000000520f00780c */ /* 0x000fc40001f61670 */
[----:B------:R-:W-:Y:S01]  /*c330*/  FMNMX.FTZ R28, R34, R25, !PT ;  /* 0x00000019221c7209 */ /* 0x000fe20007810000 */
[----:B------:R-:W-:Y:S01]  /*c340*/  FFMA.FTZ R25, R37, UR11, -R13 ;  /* 0x0000000b25197c23 */ /* 0x000fe2000801080d */
[----:B------:R-:W-:Y:S02]  /*c350*/  ISETP.GT.AND P4, PT, R16, 0x59, P1 ;  /* 0x000000591000780c */ /* 0x000fe40000f84270 */
[----:B------:R-:W-:Y:S01]  /*c360*/  FMNMX.FTZ R29, R35, R28, !PT ;  /* 0x0000001c231d7209 */ /* 0x000fe20007810000 */
[----:B------:R-:W-:Y:S01]  /*c370*/  MUFU.EX2 R18, R18 ;  /* 0x0000001200127308 */ /* 0x000fe20000000800 */
[----:B------:R-:W-:Y:S02]  /*c380*/  ISETP.LT.OR P5, PT, R15, 0x59, P5 ;  /* 0x000000590f00780c */ /* 0x000fe40002fa1670 */
[----:B------:R-:W-:Y:S02]  /*c390*/  FMNMX.FTZ R28, R38, R29, !PT ;  /* 0x0000001d261c7209 */ /* 0x000fe40007810000 */
[----:B------:R-:W-:-:S02]  /*c3a0*/  FSEL R67, R67, -INF , !P3 ;  /* 0xff80000043437808 */ /* 0x000fc40005800000 */
[----:B------:R-:W-:Y:S01]  /*c3b0*/  FMNMX.FTZ R29, R39, R28, !PT ;  /* 0x0000001c271d7209 */ /* 0x000fe20007810000 */
[----:B------:R-:W-:Y:S01]  /*c3c0*/  MUFU.EX2 R19, R19 ;  /* 0x0000001300137308 */ /* 0x000fe20000000800 */
[----:B------:R-:W-:Y:S02]  /*c3d0*/  ISETP.GT.AND P2, PT, R16, 0x60, P1 ;  /* 0x000000601000780c */ /* 0x000fe40000f44270 */
[----:B------:R-:W-:Y:S01]  /*c3e0*/  FMNMX.FTZ R32, R42, R29, !PT ;  /* 0x0000001d2a207209 */ /* 0x000fe20007810000 */
[----:B------:R-:W-:Y:S01]  /*c3f0*/  FFMA.FTZ R29, R41, UR11, -R13 ;  /* 0x0000000b291d7c23 */ /* 0x000fe2000801080d */
[----:B------:R-:W-:Y:S02]  /*c400*/  FSEL R70, R70, -INF , !P5 ;  /* 0xff80000046467808 */ /* 0x000fe40006800000 */
[----:B------:R-:W-:Y:S01]  /*c410*/  FMNMX.FTZ R33, R43, R32, !PT ;  /* 0x000000202b217209 */ /* 0x000fe20007810000 */
[----:B------:R-:W-:Y:S01]  /*c420*/  MUFU.EX2 R28, R40 ;  /* 0x00000028001c7308 */ /* 0x000fe20000000800 */
[----:B------:R-:W-:-:S02]  /*c430*/  ISETP.LT.OR P4, PT, R15, 0x5a, P4 ;  /* 0x0000005a0f00780c */ /* 0x000fc40002781670 */
[----:B------:R-:W-:Y:S02]  /*c440*/  FMNMX.FTZ R32, R46, R33, !PT ;  /* 0x000000212e207209 */ /* 0x000fe40007810000 */
[----:B------:R-:W-:Y:S02]  /*c450*/  ISETP.GT.AND P3, PT, R16, 0x61, P1 ;  /* 0x000000611000780c */ /* 0x000fe40000f64270 */
[----:B------:R-:W-:Y:S01]  /*c460*/  FMNMX.FTZ R33, R47, R32, !PT ;  /* 0x000000202f217209 */ /* 0x000fe20007810000 */
[----:B------:R-:W-:Y:S01]  /*c470*/  MUFU.EX2 R20, R20 ;  /* 0x0000001400147308 */ /* 0x000fe20000000800 */
[----:B------:R-:W-:Y:S02]  /*c480*/  ISETP.LT.OR P2, PT, R15, 0x61, P2 ;  /* 0x000000610f00780c */ /* 0x000fe40001741670 */
[----:B0-----:R-:W-:Y:S01]  /*c490*/  FMNMX.FTZ R36, R50, R33, !PT ;  /* 0x0000002132247209 */ /* 0x001fe20007810000 */
[--C-:B------:R-:W-:Y:S01]  /*c4a0*/  FFMA.FTZ R33, R45, UR11, -R13.reuse ;  /* 0x0000000b2d217c23 */ /* 0x100fe2000801080d */
[----:B------:R-:W-:Y:S01]  /*c4b0*/  FSEL R71, R71, -INF , !P4 ;  /* 0xff80000047477808 */ /* 0x000fe20006000000 */
[--C-:B------:R-:W-:Y:S01]  /*c4c0*/  FFMA.FTZ R45, R53, UR11, -R13.reuse ;  /* 0x0000000b352d7c23 */ /* 0x100fe2000801080d */
[----:B------:R-:W-:Y:S01]  /*c4d0*/  FMNMX.FTZ R37, R51, R36, !PT ;  /* 0x0000002433257209 */ /* 0x000fe20007810000 */
[----:B------:R0:W-:Y:S01]  /*c4e0*/  MUFU.EX2 R32, R44 ;  /* 0x0000002c00207308 */ /* 0x0001e20000000800 */
[----:B------:R-:W-:Y:S01]  /*c4f0*/  ISETP.GT.AND P5, PT, R16, 0x68, P1 ;  /* 0x000000681000780c */ /* 0x000fe20000fa4270 */
[--C-:B------:R-:W-:Y:S01]  /*c500*/  FFMA.FTZ R53, R64, UR11, -R13.reuse ;  /* 0x0000000b40357c23 */ /* 0x100fe2000801080d */
[----:B------:R-:W-:Y:S01]  /*c510*/  FMNMX.FTZ R36, R54, R37, !PT ;  /* 0x0000002536247209 */ /* 0x000fe20007810000 */
[--C-:B------:R-:W-:Y:S01]  /*c520*/  FFMA.FTZ R64, R73, UR11, -R13.reuse ;  /* 0x0000000b49407c23 */ /* 0x100fe2000801080d */
[----:B------:R-:W-:Y:S01]  /*c530*/  FSEL R74, R74, -INF , !P2 ;  /* 0xff8000004a4a7808 */ /* 0x000fe20005000000 */
[--C-:B------:R-:W-:Y:S01]  /*c540*/  FFMA.FTZ R73, R84, UR11, -R13.reuse ;  /* 0x0000000b54497c23 */ /* 0x100fe2000801080d */
[----:B------:R-:W-:Y:S01]  /*c550*/  FMNMX.FTZ R37, R55, R36, !PT ;  /* 0x0000002437257209 */ /* 0x000fe20007810000 */
[----:B------:R-:W-:Y:S01]  /*c560*/  MUFU.EX2 R21, R21 ;  /* 0x0000001500157308 */ /* 0x000fe20000000800 */
[----:B------:R-:W-:Y:S01]  /*c570*/  ISETP.LT.OR P3, PT, R15, 0x62, P3 ;  /* 0x000000620f00780c */ /* 0x000fe20001f61670 */
[--C-:B0-----:R-:W-:Y:S01]  /*c580*/  FFMA.FTZ R44, R52, UR11, -R13.reuse ;  /* 0x0000000b342c7c23 */ /* 0x101fe2000801080d */
[----:B------:R-:W-:Y:S01]  /*c590*/  FMNMX.FTZ R40, R58, R37, !PT ;  /* 0x000000253a287209 */ /* 0x000fe20007810000 */
[--C-:B------:R-:W-:Y:S01]  /*c5a0*/  FFMA.FTZ R37, R49, UR11, -R13.reuse ;  /* 0x0000000b31257c23 */ /* 0x100fe2000801080d */
[----:B------:R-:W-:Y:S01]  /*c5b0*/  ISETP.GT.AND P4, PT, R16, 0x69, P1 ;  /* 0x000000691000780c */ /* 0x000fe20000f84270 */
[--C-:B------:R-:W-:Y:S01]  /*c5c0*/  FFMA.FTZ R49, R60, UR11, -R13.reuse ;  /* 0x0000000b3c317c23 */ /* 0x100fe2000801080d */
[----:B------:R-:W-:Y:S01]  /*c5d0*/  FMNMX.FTZ R41, R59, R40, !PT ;  /* 0x000000283b297209 */ /* 0x000fe20007810000 */
[--C-:B------:R-:W-:Y:S01]  /*c5e0*/  FFMA.FTZ R60, R69, UR11, -R13.reuse ;  /* 0x0000000b453c7c23 */ /* 0x100fe2000801080d */
[----:B------:R-:W-:Y:S01]  /*c5f0*/  ISETP.LT.OR P5, PT, R15, 0x69, P5 ;  /* 0x000000690f00780c */ /* 0x000fe20002fa1670 */
[--C-:B------:R-:W-:Y:S01]  /*c600*/  FFMA.FTZ R69, R80, UR11, -R13.reuse ;  /* 0x0000000b50457c23 */ /* 0x100fe2000801080d */
[----:B------:R-:W-:Y:S01]  /*c610*/  FMNMX.FTZ R40, R62, R41, !PT ;  /* 0x000000293e287209 */ /* 0x000fe20007810000 */
[----:B------:R0:W-:Y:S01]  /*c620*/  MUFU.EX2 R36, R48 ;  /* 0x0000003000247308 */ /* 0x0001e20000000800 */
[----:B------:R-:W-:Y:S01]  /*c630*/  FSEL R75, R75, -INF , !P3 ;  /* 0xff8000004b4b7808 */ /* 0x000fe20005800000 */
[--C-:B------:R-:W-:Y:S01]  /*c640*/  FFMA.FTZ R52, R61, UR11, -R13.reuse ;  /* 0x0000000b3d347c23 */ /* 0x100fe2000801080d */
[----:B------:R-:W-:Y:S01]  /*c650*/  FMNMX.FTZ R41, R63, R40, !PT ;  /* 0x000000283f297209 */ /* 0x000fe20007810000 */
[--C-:B------:R-:W-:Y:S01]  /*c660*/  FFMA.FTZ R61, R72, UR11, -R13.reuse ;  /* 0x0000000b483d7c23 */ /* 0x100fe2000801080d */
[----:B------:R-:W-:Y:S01]  /*c670*/  ISETP.GT.AND P2, PT, R16, 0x70, P1 ;  /* 0x000000701000780c */ /* 0x000fe20000f44270 */
[--C-:B------:R-:W-:Y:S01]  /*c680*/  FFMA.FTZ R72, R81, UR11, -R13.reuse ;  /* 0x0000000b51487c23 */ /* 0x100fe2000801080d */
[----:B------:R-:W-:Y:S01]  /*c690*/  FMNMX.FTZ R40, R66, R41, !PT ;  /* 0x0000002942287209 */ /* 0x000fe20007810000 */
[----:B------:R-:W-:Y:S01]  /*c6a0*/  MUFU.EX2 R22, R22 ;  /* 0x0000001600167308 */ /* 0x000fe20000000800 */
[----:B------:R-:W-:Y:S01]  /*c6b0*/  FSEL R78, R78, -INF , !P5 ;  /* 0xff8000004e4e7808 */ /* 0x000fe20006800000 */
[--C-:B0-----:R-:W-:Y:S01]  /*c6c0*/  FFMA.FTZ R48, R56, UR11, -R13.reuse ;  /* 0x0000000b38307c23 */ /* 0x101fe2000801080d */
[----:B------:R-:W-:Y:S01]  /*c6d0*/  FMNMX.FTZ R41, R67, R40, !PT ;  /* 0x0000002843297209 */ /* 0x000fe20007810000 */
[--C-:B------:R-:W-:Y:S01]  /*c6e0*/  FFMA.FTZ R56, R65, UR11, -R13.reuse ;  /* 0x0000000b41387c23 */ /* 0x100fe2000801080d */
[----:B------:R-:W-:Y:S01]  /*c6f0*/  ISETP.LT.OR P4, PT, R15, 0x6a, P4 ;  /* 0x0000006a0f00780c */ /* 0x000fe20002781670 */
[----:B------:R-:W-:Y:S01]  /*c700*/  FFMA.FTZ R65, R76, UR11, -R13 ;  /* 0x0000000b4c417c23 */ /* 0x000fe2000801080d */
[----:B------:R-:W-:Y:S01]  /*c710*/  FMNMX.FTZ R40, R70, R41, !PT ;  /* 0x0000002946287209 */ /* 0x000fe20007810000 */
[----:B------:R-:W-:Y:S01]  /*c720*/  MUFU.EX2 R23, R23 ;  /* 0x0000001700177308 */ /* 0x000fe20000000800 */
[----:B------:R-:W-:-:S02]  /*c730*/  ISETP.GT.AND P3, PT, R16, 0x71, P1 ;  /* 0x000000711000780c */ /* 0x000fc40000f64270 */
[----:B------:R-:W-:Y:S02]  /*c740*/  FMNMX.FTZ R41, R71, R40, !PT ;  /* 0x0000002847297209 */ /* 0x000fe40007810000 */
[----:B------:R-:W-:Y:S02]  /*c750*/  ISETP.LT.OR P2, PT, R15, 0x71, P2 ;  /* 0x000000710f00780c */ /* 0x000fe40001741670 */
[----:B------:R-:W-:Y:S01]  /*c760*/  FMNMX.FTZ R40, R74, R41, !PT ;  /* 0x000000294a287209 */ /* 0x000fe20007810000 */
[----:B------:R-:W-:Y:S01]  /*c770*/  MUFU.EX2 R25, R25 ;  /* 0x0000001900197308 */ /* 0x000fe20000000800 */
[----:B------:R-:W-:Y:S02]  /*c780*/  FSEL R79, R79, -INF , !P4 ;  /* 0xff8000004f4f7808 */ /* 0x000fe40006000000 */
[----:B------:R-:W-:Y:S02]  /*c790*/  FMNMX.FTZ R41, R75, R40, !PT ;  /* 0x000000284b297209 */ /* 0x000fe40007810000 */
[----:B------:R-:W-:-:S02]  /*c7a0*/  ISETP.GT.AND P5, PT, R16, 0x78, P1 ;  /* 0x000000781000780c */ /* 0x000fc40000fa4270 */
[----:B------:R-:W-:Y:S01]  /*c7b0*/  FMNMX.FTZ R40, R78, R41, !PT ;  /* 0x000000294e287209 */ /* 0x000fe20007810000 */
        /* <DEDUP_REMOVED lines=30> */
[----:B------:R-:W0:Y:S06]  /*c9a0*/  SHFL.BFLY PT, R40, R15, 0x1, 0x1f ;  /* 0x0c201f000f287f89 */ /* 0x000e2c00000e0000 */
        /* <DEDUP_REMOVED lines=42> */
[----:B0-----:R-:W-:Y:S01]  /*cc50*/  FFMA.FTZ R42, R8, R3, R41 ;  /* 0x00000003082a7223 */ /* 0x001fe20000010029 */
[----:B------:R-:W-:Y:S01]  /*cc60*/  FADD.FTZ R3, R19, R4 ;  /* 0x0000000413037221 */ /* 0x000fe20000010000 */
[--C-:B------:R-:W-:Y:S01]  /*cc70*/  FFMA.FTZ R59, R79, UR11, -R40.reuse ;  /* 0x0000000b4f3b7c23 */ /* 0x100fe20008010828 */
[--C-:B------:R-:W-:Y:S01]  /*cc80*/  FFMA.FTZ R58, R82, UR11, -R40.reuse ;  /* 0x0000000b523a7c23 */ /* 0x100fe20008010828 */
[--C-:B------:R-:W-:Y:S01]  /*cc90*/  FFMA.FTZ R67, R83, UR11, -R40.reuse ;  /* 0x0000000b53437c23 */ /* 0x100fe20008010828 */
[----:B------:R-:W-:Y:S01]  /*cca0*/  FADD.FTZ R4, R20, R3 ;  /* 0x0000000314047221 */ /* 0x000fe20000010000 */
[----:B------:R-:W-:Y:S01]  /*ccb0*/  FFMA.FTZ R70, R86, UR11, -R40 ;  /* 0x0000000b56467c23 */ /* 0x000fe20008010828 */
[----:B------:R-:W0:Y:S01]  /*ccc0*/  MUFU.EX2 R84, R84 ;  /* 0x0000005400547308 */ /* 0x000e220000000800 */
[----:B-1----:R-:W-:Y:S01]  /*ccd0*/  FADD.FTZ R43, R85, R42 ;  /* 0x0000002a552b7221 */ /* 0x002fe20000010000 */
[----:B------:R-:W-:Y:S01]  /*cce0*/  FADD.FTZ R3, R21, R4 ;  /* 0x0000000415037221 */ /* 0x000fe20000010000 */
[----:B------:R-:W-:-:S03]  /*ccf0*/  FFMA.FTZ R71, R87, UR11, -R40 ;  /* 0x0000000b57477c23 */ /* 0x000fc60008010828 */
[----:B------:R-:W-:Y:S02]  /*cd00*/  FADD.FTZ R4, R22, R3 ;  /* 0x0000000316047221 */ /* 0x000fe40000010000 */
[----:B------:R-:W1:Y:S01]  /*cd10*/  MUFU.EX2 R34, R34 ;  /* 0x0000002200227308 */ /* 0x000e620000000800 */
[----:B--2---:R-:W-:Y:S01]  /*cd20*/  FADD.FTZ R43, R76, R43 ;  /* 0x0000002b4c2b7221 */ /* 0x004fe20000010000 */
[----:B------:R-:W-:-:S04]  /*cd30*/  FADD.FTZ R3, R23, R4 ;  /* 0x0000000417037221 */ /* 0x000fc80000010000 */
[----:B------:R-:W-:Y:S02]  /*cd40*/  FADD.FTZ R4, R24, R3 ;  /* 0x0000000318047221 */ /* 0x000fe40000010000 */
[----:B------:R-:W2:Y:S01]  /*cd50*/  MUFU.EX2 R81, R81 ;  /* 0x0000005100517308 */ /* 0x000ea20000000800 */
[----:B0-----:R-:W-:Y:S01]  /*cd60*/  FADD.FTZ R43, R84, R43 ;  /* 0x0000002b542b7221 */ /* 0x001fe20000010000 */
[----:B------:R-:W-:-:S06]  /*cd70*/  FADD.FTZ R3, R25, R4 ;  /* 0x0000000419037221 */ /* 0x000fcc0000010000 */
[----:B------:R-:W0:Y:S01]  /*cd80*/  MUFU.EX2 R30, R30 ;  /* 0x0000001e001e7308 */ /* 0x000e220000000800 */
[----:B-1----:R-:W-:-:S07]  /*cd90*/  FADD.FTZ R42, R34, R43 ;  /* 0x0000002b222a7221 */ /* 0x002fce0000010000 */
        /* <DEDUP_REMOVED lines=8> */
[----:B-1----:R-:W-:Y:S01]  /*ce20*/  FADD.FTZ R4, R80, R43 ;  /* 0x0000002b50047221 */ /* 0x002fe20000010000 */
[----:B------:R-:W-:-:S06]  /*ce30*/  FADD.FTZ R43, R33, R42 ;  /* 0x0000002a212b7221 */ /* 0x000fcc0000010000 */
        /* <DEDUP_REMOVED lines=9> */
[----:B------:R2:W4:Y:S01]  /*ced0*/  MUFU.EX2 R39, R54 ;  /* 0x0000003600277308 */ /* 0x0005220000000800 */
[----:B0-----:R-:W-:Y:S01]  /*cee0*/  FADD.FTZ R42, R26, R3 ;  /* 0x000000031a2a7221 */ /* 0x001fe20000010000 */
[----:B------:R-:W-:-:S04]  /*cef0*/  FADD.FTZ R3, R37, R4 ;  /* 0x0000000425037221 */ /* 0x000fc80000010000 */
[----:B------:R-:W-:Y:S02]  /*cf00*/  FADD.FTZ R4, R44, R3 ;  /* 0x000000032c047221 */ /* 0x000fe40000010000 */
[----:B------:R-:W0:Y:S01]  /*cf10*/  MUFU.EX2 R138, R138 ;  /* 0x0000008a008a7308 */ /* 0x000e220000000800 */
[----:B-1----:R-:W-:Y:S01]  /*cf20*/  FADD.FTZ R42, R35, R42 ;  /* 0x0000002a232a7221 */ /* 0x002fe20000010000 */
[----:B------:R-:W-:Y:S01]  /*cf30*/  FADD.FTZ R43, R45, R4 ;  /* 0x000000042d2b7221 */ /* 0x000fe20000010000 */
[----:B--2---:R-:W-:-:S03]  /*cf40*/  FFMA.FTZ R54, R74, UR11, -R40 ;  /* 0x0000000b4a367c23 */ /* 0x004fc60008010828 */
[----:B------:R-:W-:Y:S02]  /*cf50*/  FADD.FTZ R43, R48, R43 ;  /* 0x0000002b302b7221 */ /* 0x000fe40000010000 */
[----:B------:R-:W1:Y:S01]  /*cf60*/  MUFU.EX2 R46, R46 ;  /* 0x0000002e002e7308 */ /* 0x000e620000000800 */
[----:B----4-:R-:W-:Y:S01]  /*cf70*/  FADD.FTZ R3, R39, R42 ;  /* 0x0000002a27037221 */ /* 0x010fe20000010000 */
[----:B------:R-:W-:-:S06]  /*cf80*/  FADD.FTZ R42, R16, R43 ;  /* 0x0000002b102a7221 */ /* 0x000fcc0000010000 */
        /* <DEDUP_REMOVED lines=53> */
[----:B0-----:R-:W-:Y:S01]  /*d2e0*/  FADD.FTZ R42, R70, R3 ;  /* 0x00000003462a7221 */ /* 0x001fe20000010000 */
[----:B-1----:R-:W-:-:S03]  /*d2f0*/  FADD.FTZ R4, R13, R40 ;  /* 0x000000280d047221 */ /* 0x002fc60000010000 */
[----:B--2---:R-:W-:Y:S01]  /*d300*/  FADD.FTZ R3, R71, R42 ;  /* 0x0000002a47037221 */ /* 0x004fe20000010000 */
[----:B------:R-:W-:Y:S06]  /*d310*/  @!P0 BRA `(.L_x_921) ;  /* 0x0000000000048947 */ /* 0x000fec0003800000 */
[----:B------:R-:W-:Y:S01]  /*d320*/  BPT.TRAP 0x1 ;  /* 0x000000040000795c */ /* 0x000fe20000300000 */
.L_x_921:
        /* <DEDUP_REMOVED lines=23> */
[-C--:B------:R-:W-:Y:S01]  /*d4a0*/  FMUL.FTZ R104, R104, R12.reuse ;  /* 0x0000000c68687220 */ /* 0x080fe20000410000 */
[----:B0-----:R-:W-:Y:S01]  /*d4b0*/  UPRMT UR6, UR10, 0x654, UR6 ;  /* 0x000006540a067896 */ /* 0x001fe20008000006 */
        /* <DEDUP_REMOVED lines=8> */
[----:B------:R-:W-:Y:S01]  /*d540*/  SYNCS.ARRIVE.TRANS64.RED.A1T0 RZ, [UR6], RZ ;  /* 0x000000ffffff79a7 */ /* 0x000fe20008100406 */
[----:B------:R-:W-:Y:S01]  /*d550*/  STSM.16.M88.4 [R2+0x21800], R40 ;  /* 0x0218002802007844 */ /* 0x000fe20000000200 */
[----:B------:R-:W-:Y:S01]  /*d560*/  F2FP.F16.F32.PACK_AB R39, R138, R39 ;  /* 0x000000278a27723e */ /* 0x000fe200000000ff */
[----:B------:R-:W-:Y:S01]  /*d570*/  UMOV UR6, UR4 ;  /* 0x0000000400067c82 */ /* 0x000fe20008000000 */
[----:B------:R-:W-:Y:S01]  /*d580*/  F2FP.F16.F32.PACK_AB R24, R16, R48 ;  /* 0x000000301018723e */ /* 0x000fe200000000ff */
[----:B------:R0:W-:Y:S01]  /*d590*/  STSM.16.M88.4 [R6], R20 ;  /* 0x0000001406007844 */ /* 0x0001e20000000200 */
[----:B------:R-:W-:Y:S01]  /*d5a0*/  F2FP.F16.F32.PACK_AB R25, R137, R46 ;  /* 0x0000002e8919723e */ /* 0x000fe200000000ff */
[-C--:B------:R-:W-:Y:S01]  /*d5b0*/  FMUL.FTZ R113, R113, R12.reuse ;  /* 0x0000000c71717220 */ /* 0x080fe20000410000 */
        /* <DEDUP_REMOVED lines=8> */
[----:B------:R-:W-:Y:S01]  /*d640*/  R2UR UR10, R146 ;  /* 0x00000000920a72ca */ /* 0x000fe200000e0000 */
[----:B------:R2:W-:Y:S01]  /*d650*/  STSM.16.M88.4 [R2+0x27800], R24 ;  /* 0x0278001802007844 */ /* 0x0005e20000000200 */
[-C--:B------:R-:W-:Y:S01]  /*d660*/  FMUL.FTZ R120, R120, R12.reuse ;  /* 0x0000000c78787220 */ /* 0x080fe20000410000 */
[-C--:B------:R-:W-:Y:S01]  /*d670*/  FMUL.FTZ R121, R121, R12.reuse ;  /* 0x0000000c79797220 */ /* 0x080fe20000410000 */
[-C--:B------:R-:W-:Y:S01]  /*d680*/  FMUL.FTZ R124, R124, R12.reuse ;  /* 0x0000000c7c7c7220 */ /* 0x080fe20000410000 */
[----:B0-----:R-:W-:Y:S01]  /*d690*/  F2FP.F16.F32.PACK_AB R20, R56, R53 ;  /* 0x000000353814723e */ /* 0x001fe200000000ff */
        /* <DEDUP_REMOVED lines=11> */
[----:B-1----:R-:W-:Y:S01]  /*d750*/  F2FP.F16.F32.PACK_AB R28, R72, R69 ;  /* 0x00000045481c723e */ /* 0x002fe200000000ff */
[----:B------:R-:W-:Y:S01]  /*d760*/  FMUL.FTZ R90, R90, R8 ;  /* 0x000000085a5a7220 */ /* 0x000fe20000410000 */
        /* <DEDUP_REMOVED lines=40> */
.L_x_903:
[----:B------:R-:W-:Y:S06]  /*d9f0*/  BAR.ARV 0x8, 0x200 ;  /* 0x0208000000007b1d */ /* 0x000fec0000002000 */
[----:B------:R-:W-:Y:S05]  /*da00*/  @!P0 BRA `(.L_x_923) ;  /* 0x0000000000048947 */ /* 0x000fea0003800000 */
[----:B------:R-:W-:Y:S01]  /*da10*/  BPT.TRAP 0x1 ;  /* 0x000000040000795c */ /* 0x000fe20000300000 */
.L_x_923:
[----:B------:R-:W-:Y:S01]  /*da20*/  ULEA UR6, UR4, UR38, 0x3 ;  /* 0x0000002604067291 */ /* 0x000fe2000f8e183f */
[----:B0-----:R-:W-:-:S05]  /*da30*/  IMAD.U32 R2, RZ, RZ, UR5 ;  /* 0x00000005ff027e24 */ /* 0x001fca000f8e00ff */
[----:B------:R-:W-:-:S04]  /*da40*/  SHF.L.U32 R2, R2, 0x1f, RZ ;  /* 0x0000001f02027819 */ /* 0x000fc800000006ff */
[----:B------:R0:W1:Y:S01]  /*da50*/  SYNCS.PHASECHK.TRANS64.TRYWAIT P1, [UR6+0x2d850], R2 ;  /* 0x02d85002ff0075a7 */ /* 0x0000620008020146 */
[----:B------:R-:W-:Y:S05]  /*da60*/  @!P0 BRA `(.L_x_924) ;  /* 0x0000000000048947 */ /* 0x000fea0003800000 */
[----:B------:R-:W-:Y:S01]  /*da70*/  BPT.TRAP 0x1 ;  /* 0x000000040000795c */ /* 0x000fe20000300000 */
.L_x_924:
[----:B-1----:R-:W-:Y:S05]  /*da80*/  @P1 BRA `(.L_x_925) ;  /* 0x0000000000081947 */ /* 0x002fea0003800000 */
[----:B------:R-:W1:Y:S02]  /*da90*/  SYNCS.PHASECHK.TRANS64.TRYWAIT P1, [UR6+0x2d850], R2 ;  /* 0x02d85002ff0075a7 */ /* 0x000e640008020146 */
[----:B-1----:R-:W-:Y:S05]  /*daa0*/  @!P1 BRA `(.L_x_926) ;  /* 0x0000006000349947 */ /* 0x002fea0003800000 */
.L_x_925:
[----:B------:R-:W-:Y:S01]  /*dab0*/  UIADD3 UR38, UR38, 0x400, URZ ;  /* 0x0000040026267890 */ /* 0x000fe2000fffe03f */
[----:B------:R-:W-:Y:S01]  /*dac0*/  R2UR UR5, R144 ;  /* 0x00000000900572ca */ /* 0x000fe200000e0000 */
[----:B------:R-:W-:Y:S01]  /*dad0*/  WARPGROUP.ARRIVE ;  /* 0x00000000000079c5 */ /* 0x000fe20000000000 */
[----:B------:R-:W-:Y:S01]  /*dae0*/  UMOV UR13, 0x40000040 ;  /* 0x40000040000d7882 */ /* 0x000fe20000000000 */
[----:B------:R-:W-:Y:S01]  /*daf0*/  USHF.R.U32.HI UR38, URZ, 0x4, UR38 ;  /* 0x000000043f267899 */ /* 0x000fe20008011626 */
[----:B-1----:R-:W1:Y:S01]  /*db00*/  SHFL.BFLY PT, R5, R4, 0x2, 0x1f ;  /* 0x0c401f0004057f89 */ /* 0x002e6200000e0000 */
[----:B------:R-:W-:Y:S01]  /*db10*/  UMOV UR15, 0x80000020 ;  /* 0x80000020000f7882 */ /* 0x000fe20000000000 */
[----:B------:R-:W-:Y:S01]  /*db20*/  IMAD.MOV.U32 R8, RZ, RZ, RZ ;  /* 0x000000ffff087224 */ /* 0x000fe200078e00ff */
[----:B------:R-:W-:Y:S01]  /*db30*/  ULOP3.LUT UR38, UR38, 0x3fff, URZ, 0xc0, !UPT ;  /* 0x00003fff26267892 */ /* 0x000fe2000f8ec03f */
[----:B0-----:R-:W0:Y:S01]  /*db40*/  SHFL.BFLY PT, R2, R3, 0x2, 0x1f ;  /* 0x0c401f0003027f89 */ /* 0x001e2200000e0000 */
[----:B------:R-:W-:-:S02]  /*db50*/  IMAD.U32 R13, RZ, RZ, UR11 ;  /* 0x0000000bff0d7e24 */ /* 0x000fc4000f8e00ff */
        /* <DEDUP_REMOVED lines=8> */
[----:B-1----:R-:W-:Y:S01]  /*dbe0*/  FADD.FTZ R5, R5, R4 ;  /* 0x0000000405057221 */ /* 0x002fe20000010000 */
[----:B------:R-:W-:Y:S01]  /*dbf0*/  UMOV UR13, 0x40000040 ;  /* 0x40000040000d7882 */ /* 0x000fe20000000000 */
[----:B------:R-:W-:Y:S01]  /*dc00*/  UMOV UR15, 0x80000020 ;  /* 0x80000020000f7882 */ /* 0x000fe20000000000 */
[----:B------:R-:W-:-:S02]  /*dc10*/  IMAD.MOV.U32 R4, RZ, RZ, RZ ;  /* 0x000000ffff047224 */ /* 0x000fc400078e00ff */
[----:B0-----:R-:W-:Y:S01]  /*dc20*/  FADD.FTZ R6, R2, R3 ;  /* 0x0000000302067221 */ /* 0x001fe20000010000 */
[----:B------:R-:W-:Y:S01]  /*dc30*/  IMAD.MOV.U32 R3, RZ, RZ, -0x800000 ;  /* 0xff800000ff037424 */ /* 0x000fe200078e00ff */
[----:B------:R-:W0:Y:S04]  /*dc40*/  SHFL.BFLY PT, R2, R5, 0x1, 0x1f ;  /* 0x0c201f0005027f89 */ /* 0x000e2800000e0000 */
[----:B------:R-:W1:Y:S01]  /*dc50*/  SHFL.BFLY PT, R7, R6, 0x1, 0x1f ;  /* 0x0c201f0006077f89 */ /* 0x000e6200000e0000 */
[----:B0-----:R-:W-:Y:S01]  /*dc60*/  FADD.FTZ R11, R5, R2 ;  /* 0x00000002050b7221 */ /* 0x001fe20000010000 */
[----:B------:R-:W-:Y:S02]  /*dc70*/  IMAD.U32 R5, RZ, RZ, UR11 ;  /* 0x0000000bff057e24 */ /* 0x000fe4000f8e00ff */
[----:B------:R-:W-:-:S02]  /*dc80*/  IMAD.MOV.U32 R2, RZ, RZ, -0x800000 ;  /* 0xff800000ff027424 */ /* 0x000fc400078e00ff */
[----:B-1----:R-:W-:Y:S01]  /*dc90*/  FADD.FTZ R12, R6, R7 ;  /* 0x00000007060c7221 */ /* 0x002fe20000010000 */
[----:B------:R-:W-:-:S04]  /*dca0*/  FSETP.NE.FTZ.AND P1, PT, R11, RZ, PT ;  /* 0x000000ff0b00720b */ /* 0x000fc80003f35000 */
[----:B------:R-:W-:-:S09]  /*dcb0*/  FSETP.NE.FTZ.AND P2, PT, R12, RZ, PT ;  /* 0x000000ff0c00720b */ /* 0x000fd20003f55000 */
[----:B------:R-:W0:Y:S01]  /*dcc0*/  @P1 MUFU.LG2 R7, R11 ;  /* 0x0000000b00071308 */ /* 0x000e220000000c00 */
[----:B------:R-:W-:-:S03]  /*dcd0*/  @P1 FMUL.FTZ R5, R5, 0.69314718246459960938 ;  /* 0x3f31721805051820 */ /* 0x000fc60000410000 */
[----:B------:R-:W-:-:S04]  /*dce0*/  @P2 FMUL.FTZ R13, R13, 0.69314718246459960938 ;  /* 0x3f3172180d0d2820 */ /* 0x000fc80000410000 */
[----:B------:R-:W1:Y:S08]  /*dcf0*/  @P2 MUFU.LG2 R9, R12 ;  /* 0x0000000c00092308 */ /* 0x000e700000000c00 */
[----:B------:R2:W4:Y:S01]  /*dd00*/  @P1 MUFU.RCP R4, R11 ;  /* 0x0000000b00041308 */ /* 0x0005220000001000 */
        /* <DEDUP_REMOVED lines=51> */
[----:B0-2-4-:R-:W-:Y:S05]  /*e040*/  @!P0 BRA `(.L_x_927) ;  /* 0x0000000000048947 */ /* 0x015fea0003800000 */
[----:B------:R-:W-:Y:S01]  /*e050*/  BPT.TRAP 0x1 ;  /* 0x000000040000795c */ /* 0x000fe20000300000 */
.L_x_927:
[----:B------:R-:W0:Y:S01]  /*e060*/  S2UR UR4, SR_CgaCtaId ;  /* 0x00000000000479c3 */ /* 0x000e220000008800 */
[----:B------:R-:W-:Y:S01]  /*e070*/  UIADD3 UR6, UR6, 0x2d860, URZ ;  /* 0x0002d86006067890 */ /* 0x000fe2000fffe03f */
        /* <DEDUP_REMOVED lines=22> */
[----:B0-----:R-:W-:Y:S01]  /*e1e0*/  UPRMT UR6, UR4, 0x654, UR6 ;  /* 0x0000065404067896 */ /* 0x001fe20008000006 */
        /* <DEDUP_REMOVED lines=28> */
.L_x_849:
[----:B------:R-:W-:Y:S05]  /*e3b0*/  @P0 BRA `(.L_x_928) ;  /* 0x0000001000940947 */ /* 0x000fea0003800000 */
[----:B------:R-:W2:Y:S01]  /*e3c0*/  LDL R4, [R1+0x4] ;  /* 0x0000040001047983 */ /* 0x000ea20000100800 */
[----:B------:R-:W0:Y:S01]  /*e3d0*/  S2UR UR12, SR_CTAID.Z ;  /* 0x00000000000c79c3 */ /* 0x000e220000002700 */
[----:B------:R-:W-:Y:S01]  /*e3e0*/  ULDC.64 UR8, c[0x0][0xbd0] ;  /* 0x0002f40000087ab9 */ /* 0x000fe20000000a00 */
[----:B------:R-:W-:Y:S01]  /*e3f0*/  BSSY B0, `(.L_x_929) ;  /* 0x00000d5000007945 */ /* 0x000fe20003800000 */
[----:B------:R-:W1:Y:S01]  /*e400*/  S2R R0, SR_TID.X ;  /* 0x0000000000007919 */ /* 0x000e620000002100 */
[----:B------:R-:W4:Y:S04]  /*e410*/  S2R R21, SR_CTAID.X ;  /* 0x0000000000157919 */ /* 0x000f280000002500 */
[----:B------:R-:W5:Y:S08]  /*e420*/  S2UR UR11, SR_CTAID.Y ;  /* 0x00000000000b79c3 */ /* 0x000f700000002600 */
[----:B------:R-:W5:Y:S08]  /*e430*/  LDC R20, c[0x0][0xc50] ;  /* 0x00031400ff147b82 */ /* 0x000f700000000800 */
[----:B------:R-:W3:Y:S01]  /*e440*/  LDC.64 R18, c[0x0][0xb40] ;  /* 0x0002d000ff127b82 */ /* 0x000ee20000000a00 */
[----:B0-----:R-:W-:-:S07]  /*e450*/  USHF.R.S32.HI UR10, URZ, 0x1f, UR12 ;  /* 0x0000001f3f0a7899 */ /* 0x001fce000801140c */
[----:B------:R-:W-:Y:S01]  /*e460*/  BAR.SYNC.DEFER_BLOCKING 0x1, 0x180 ;  /* 0x0046000000007b1d */ /* 0x000fe20000010000 */
[----:B--2---:R-:W-:Y:S01]  /*e470*/  R2UR UR13, R4 ;  /* 0x00000000040d72ca */ /* 0x004fe200000e0000 */
[----:B-1----:R-:W-:-:S05]  /*e480*/  VIADD R4, R0, 0xffffff80 ;  /* 0xffffff8000047836 */ /* 0x002fca0000000000 */
[----:B------:R-:W-:-:S04]  /*e490*/  SHF.R.S32.HI R5, RZ, 0x1f, R4 ;  /* 0x0000001fff057819 */ /* 0x000fc80000011404 */
[CC--:B------:R-:W-:Y:S02]  /*e4a0*/  LEA.HI R8, R5.reuse, R4.reuse, RZ, 0x7 ;  /* 0x0000000405087211 */ /* 0x0c0fe400078f38ff */
[----:B------:R-:W-:Y:S01]  /*e4b0*/  LEA.HI R12, R5, R4, RZ, 0x2 ;  /* 0x00000004050c7211 */ /* 0x000fe200078f10ff */
[----:B------:R-:W-:Y:S01]  /*e4c0*/  USHF.R.S32.HI UR7, URZ, 0x1f, UR13 ;  /* 0x0000001f3f077899 */ /* 0x000fe2000801140d */
[----:B------:R-:W-:Y:S01]  /*e4d0*/  LOP3.LUT R7, R8, 0xffffff80, RZ, 0xc0, !PT ;  /* 0xffffff8008077812 */ /* 0x000fe200078ec0ff */
[----:B------:R-:W-:Y:S01]  /*e4e0*/  UIMAD.WIDE.U32 UR4, UR13, UR8, URZ ;  /* 0x000000080d0472a5 */ /* 0x000fe2000f8e003f */
[----:B------:R-:W-:Y:S01]  /*e4f0*/  LOP3.LUT R15, R12, 0xfffffffc, RZ, 0xc0, !PT ;  /* 0xfffffffc0c0f7812 */ /* 0x000fe200078ec0ff */
[----:B------:R-:W-:Y:S01]  /*e500*/  UIMAD UR6, UR7, UR8, URZ ;  /* 0x00000008070672a4 */ /* 0x000fe2000f8e023f */
[----:B------:R-:W-:Y:S01]  /*e510*/  SHF.R.S32.HI R8, RZ, 0x7, R8 ;  /* 0x00000007ff087819 */ /* 0x000fe20000011408 */
[C---:B------:R-:W-:Y:S02]  /*e520*/  IMAD.IADD R0, R4.reuse, 0x1, -R7 ;  /* 0x0000000104007824 */ /* 0x040fe400078e0a07 */
[----:B------:R-:W0:Y:S01]  /*e530*/  LDC R7, c[0x0][0xbe8] ;  /* 0x0002fa00ff077b82 */ /* 0x000e220000000800 */
[----:B------:R-:W-:Y:S01]  /*e540*/  IMAD.IADD R12, R4, 0x1, -R15 ;  /* 0x00000001040c7824 */ /* 0x000fe200078e0a0f */
[----:B------:R-:W-:Y:S01]  /*e550*/  UIMAD UR6, UR13, UR9, UR6 ;  /* 0x000000090d0672a4 */ /* 0x000fe2000f8e0206 */
[----:B------:R-:W-:Y:S01]  /*e560*/  SHF.R.S32.HI R11, RZ, 0x1f, R0 ;  /* 0x0000001fff0b7819 */ /* 0x000fe20000011400 */
[----:B------:R-:W-:Y:S01]  /*e570*/  IMAD.HI R5, R8, 0x55555556, RZ ;  /* 0x5555555608057827 */ /* 0x000fe200078e02ff */
[----:B------:R-:W-:Y:S01]  /*e580*/  ULDC.64 UR8, c[0x0][0xb38] ;  /* 0x0002ce0000087ab9 */ /* 0x000fe20000000a00 */
[----:B------:R-:W-:Y:S01]  /*e590*/  UIADD3 UR6, UR5, UR6, URZ ;  /* 0x0000000605067290 */ /* 0x000fe2000fffe03f */
[----:B------:R-:W-:Y:S01]  /*e5a0*/  LEA.HI R6, R11, R0, RZ, 0x2 ;  /* 0x000000000b067211 */ /* 0x000fe200078f10ff */
[----:B------:R-:W1:Y:S01]  /*e5b0*/  LDC.64 R14, c[0x0][0xbd8] ;  /* 0x0002f600ff0e7b82 */ /* 0x000e620000000a00 */
[----:B------:R-:W-:Y:S01]  /*e5c0*/  LEA.HI R5, R5, R5, RZ, 0x1 ;  /* 0x0000000505057211 */ /* 0x000fe200078f08ff */
[----:B------:R-:W-:Y:S01]  /*e5d0*/  UIMAD UR7, UR7, UR8, URZ ;  /* 0x00000008070772a4 */ /* 0x000fe2000f8e023f */
[----:B------:R-:W-:-:S02]  /*e5e0*/  SHF.R.S32.HI R10, RZ, 0x2, R6 ;  /* 0x00000002ff0a7819 */ /* 0x000fc40000011406 */
[----:B------:R-:W-:Y:S02]  /*e5f0*/  SHF.R.S32.HI R9, RZ, 0x1f, R6 ;  /* 0x0000001fff097819 */ /* 0x000fe40000011406 */
[----:B------:R-:W-:Y:S02]  /*e600*/  LEA.HI R11, R11, R0, RZ, 0x5 ;  /* 0x000000000b0b7211 */ /* 0x000fe400078f28ff */
[----:B------:R-:W-:Y:S02]  /*e610*/  LEA.HI R9, R9, R10, RZ, 0x3 ;  /* 0x0000000a09097211 */ /* 0x000fe400078f18ff */
[----:B------:R-:W-:Y:S02]  /*e620*/  SHF.R.S32.HI R11, RZ, 0x5, R11 ;  /* 0x00000005ff0b7819 */ /* 0x000fe4000001140b */
[----:B------:R-:W-:Y:S01]  /*e630*/  LOP3.LUT R13, R9, 0xfffffff8, RZ, 0xc0, !PT ;  /* 0xfffffff8090d7812 */ /* 0x000fe200078ec0ff */
[----:B------:R-:W-:Y:S01]  /*e640*/  IMAD R9, R5, -0x3, R8 ;  /* 0xfffffffd05097824 */ /* 0x000fe200078e0208 */
[----:B------:R-:W-:-:S02]  /*e650*/  LEA.HI R5, R12, R12, RZ, 0x1 ;  /* 0x0000000c0c057211 */ /* 0x000fc400078f08ff */
[----:B0-----:R-:W-:Y:S01]  /*e660*/  ISETP.NE.AND P0, PT, R7, 0x1, PT ;  /* 0x000000010700780c */ /* 0x001fe20003f05270 */
[----:B------:R-:W-:Y:S01]  /*e670*/  IMAD.IADD R4, R10, 0x1, -R13 ;  /* 0x000000010a047824 */ /* 0x000fe200078e0a0d */
[----:B------:R-:W-:-:S03]  /*e680*/  LOP3.LUT R5, R5, 0x1ffffffe, RZ, 0xc0, !PT ;  /* 0x1ffffffe05057812 */ /* 0x000fc600078ec0ff */
[----:B------:R-:W-:Y:S02]  /*e690*/  IMAD R8, R11, 0x10, R4 ;  /* 0x000000100b087824 */ /* 0x000fe400078e0204 */
[----:B------:R-:W-:Y:S02]  /*e6a0*/  IMAD.IADD R17, R12, 0x1, -R5 ;  /* 0x000000010c117824 */ /* 0x000fe400078e0a05 */
[----:B------:R-:W-:Y:S02]  /*e6b0*/  IMAD R10, R9, 0x40, R8 ;  /* 0x00000040090a7824 */ /* 0x000fe400078e0208 */
[----:B------:R-:W-:Y:S02]  /*e6c0*/  IMAD.U32 R5, RZ, RZ, UR5 ;  /* 0x00000005ff057e24 */ /* 0x000fe4000f8e00ff */
[----:B------:R-:W0:Y:S01]  /*e6d0*/  @P0 LDC R13, c[0x0][0xbec] ;  /* 0x0002fb00ff0d0b82 */ /* 0x000e220000000800 */
[----:B------:R-:W-:Y:S01]  /*e6e0*/  IMAD.U32 R4, RZ, RZ, UR4 ;  /* 0x00000004ff047e24 */ /* 0x000fe2000f8e00ff */
[----:B------:R-:W-:Y:S01]  /*e6f0*/  UIMAD.WIDE.U32 UR4, UR13, UR8, URZ ;  /* 0x000000080d0472a5 */ /* 0x000fe2000f8e003f */
[----:B------:R-:W-:Y:S01]  /*e700*/  IMAD.U32 R5, RZ, RZ, UR6 ;  /* 0x00000006ff057e24 */ /* 0x000fe2000f8e00ff */
[----:B------:R-:W-:Y:S01]  /*e710*/  UIMAD UR6, UR13, UR9, UR7 ;  /* 0x000000090d0672a4 */ /* 0x000fe2000f8e0207 */
[----:B-1----:R-:W-:-:S02]  /*e720*/  IMAD R12, R14, UR10, RZ ;  /* 0x0000000a0e0c7c24 */ /* 0x002fc4000f8e02ff */
[----:B------:R-:W-:Y:S01]  /*e730*/  IMAD R8, R17, 0x8, R10 ;  /* 0x0000000811087824 */ /* 0x000fe200078e020a */
[----:B------:R-:W1:Y:S01]  /*e740*/  @P0 LDC R16, c[0x0][0xbf0] ;  /* 0x0002fc00ff100b82 */ /* 0x000e620000000800 */
[----:B------:R-:W-:Y:S01]  /*e750*/  IMAD R15, R15, UR12, R12 ;  /* 0x0000000c0f0f7c24 */ /* 0x000fe2000f8e020c */
[----:B------:R-:W-:Y:S01]  /*e760*/  UIADD3 UR6, UR5, UR6, URZ ;  /* 0x0000000605067290 */ /* 0x000fe2000fffe03f */
[----:B----4-:R-:W-:Y:S01]  /*e770*/  IMAD R12, R21, 0xc0, R8 ;  /* 0x000000c0150c7824 */ /* 0x010fe200078e0208 */
[----:B------:R-:W-:Y:S01]  /*e780*/  ULDC.64 UR8, c[0x0][0xb28] ;  /* 0x0002ca0000087ab9 */ /* 0x000fe20000000a00 */
[----:B------:R-:W-:Y:S02]  /*e790*/  IMAD R17, RZ, RZ, -UR13 ;  /* 0x8000000dff117e24 */ /* 0x000fe4000f8e02ff */
[----:B------:R-:W-:Y:S01]  /*e7a0*/  IMAD.WIDE.U32 R4, R14, UR12, R4 ;  /* 0x0000000c0e047c25 */ /* 0x000fe2000f8e0004 */
[----:B------:R-:W2:Y:S03]  /*e7b0*/  @P0 LDC R25, c[0x0][0xbec] ;  /* 0x0002fb00ff190b82 */ /* 0x000ea60000000800 */
[----:B------:R-:W-:-:S02]  /*e7c0*/  IMAD.U32 R9, RZ, RZ, UR5 ;  /* 0x00000005ff097e24 */ /* 0x000fc4000f8e00ff */
[----:B-----5:R-:W-:Y:S02]  /*e7d0*/  IMAD R23, R20, R17, UR11 ;  /* 0x0000000b14177e24 */ /* 0x020fe4000f8e0211 */
[----:B------:R-:W-:Y:S01]  /*e7e0*/  IMAD.U32 R8, RZ, RZ, UR4 ;  /* 0x00000004ff087e24 */ /* 0x000fe2000f8e00ff */
[----:B------:R-:W4:Y:S01]  /*e7f0*/  @P0 LDC R22, c[0x0][0xbf0] ;  /* 0x0002fc00ff160b82 */ /* 0x000f220000000800 */
[----:B0-----:R-:W-:Y:S01]  /*e800*/  @P0 IMAD.HI.U32 R13, R12, R13, RZ ;  /* 0x0000000d0c0d0227 */ /* 0x001fe200078e00ff */
[----:B------:R-:W-:-:S03]  /*e810*/  ULDC.64 UR4, c[0x0][0xbe0] ;  /* 0x0002f80000047ab9 */ /* 0x000fc60000000a00 */
[----:B------:R-:W-:Y:S01]  /*e820*/  IMAD.U32 R9, RZ, RZ, UR6 ;  /* 0x00000006ff097e24 */ /* 0x000fe2000f8e00ff */
[----:B------:R-:W-:Y:S01]  /*e830*/  ULDC.64 UR6, c[0x0][0xb48] ;  /* 0x0002d20000067ab9 */ /* 0x000fe20000000a00 */
[C---:B---3--:R-:W-:Y:S02]  /*e840*/  IMAD R14, R18.reuse, UR10, RZ ;  /* 0x0000000a120e7c24 */ /* 0x048fe4000f8e02ff */
[----:B------:R-:W-:Y:S01]  /*e850*/  IMAD.MOV.U32 R11, RZ, RZ, R12 ;  /* 0x000000ffff0b7224 */ /* 0x000fe200078e000c */
[----:B-1----:R-:W-:Y:S01]  /*e860*/  @P0 SHF.R.U32.HI R11, RZ, R16, R13 ;  /* 0x00000010ff0b0219 */ /* 0x002fe2000001160d */
[----:B------:R-:W-:Y:S01]  /*e870*/  IMAD.IADD R5, R5, 0x1, R15 ;  /* 0x0000000105057824 */ /* 0x000fe200078e020f */
[----:B------:R-:W-:Y:S01]  /*e880*/  SHF.R.S32.HI R16, RZ, 0x1f, R23 ;  /* 0x0000001fff107819 */ /* 0x000fe20000011417 */
[----:B------:R-:W-:Y:S02]  /*e890*/  IMAD R15, R19, UR12, R14 ;  /* 0x0000000c130f7c24 */ /* 0x000fe4000f8e020e */
[----:B------:R-:W-:-:S04]  /*e8a0*/  IMAD.WIDE.U32 R8, R18, UR12, R8 ;  /* 0x0000000c12087c25 */ /* 0x000fc8000f8e0008 */
[----:B--2---:R-:W-:-:S04]  /*e8b0*/  @P0 IMAD.HI.U32 R25, R12, R25, RZ ;  /* 0x000000190c190227 */ /* 0x004fc800078e00ff */
[----:B------:R-:W-:Y:S02]  /*e8c0*/  IMAD.IADD R9, R9, 0x1, R15 ;  /* 0x0000000109097824 */ /* 0x000fe400078e020f */
[----:B------:R-:W-:Y:S02]  /*e8d0*/  IMAD R15, R16, UR6, RZ ;  /* 0x00000006100f7c24 */ /* 0x000fe4000f8e02ff */
[----:B------:R-:W-:-:S04]  /*e8e0*/  IMAD.WIDE.U32 R4, R23, UR4, R4 ;  /* 0x0000000417047c25 */ /* 0x000fc8000f8e0004 */
[----:B------:R-:W-:Y:S01]  /*e8f0*/  IMAD.MOV.U32 R13, RZ, RZ, R12 ;  /* 0x000000ffff0d7224 */ /* 0x000fe200078e000c */
[----:B----4-:R-:W-:Y:S01]  /*e900*/  @P0 SHF.R.U32.HI R13, RZ, R22, R25 ;  /* 0x00000016ff0d0219 */ /* 0x010fe20000011619 */
[----:B------:R-:W-:Y:S01]  /*e910*/  IMAD R14, R16, UR4, RZ ;  /* 0x00000004100e7c24 */ /* 0x000fe2000f8e02ff */
[----:B------:R-:W-:Y:S01]  /*e920*/  IADD3 R4, P0, R11, R4, RZ ;  /* 0x000000040b047210 */ /* 0x000fe20007f1e0ff */
[C---:B------:R-:W-:Y:S01]  /*e930*/  IMAD R17, R23.reuse, UR7, R15 ;  /* 0x0000000717117c24 */ /* 0x040fe2000f8e020f */
[--C-:B------:R-:W-:Y:S01]  /*e940*/  SHF.R.S32.HI R15, RZ, 0x1f, R11.reuse ;  /* 0x0000001fff0f7819 */ /* 0x100fe2000001140b */
[----:B------:R-:W-:Y:S02]  /*e950*/  IMAD.MOV R11, RZ, RZ, -R11 ;  /* 0x000000ffff0b7224 */ /* 0x000fe400078e0a0b */
[C---:B------:R-:W-:Y:S01]  /*e960*/  IMAD R16, R23.reuse, UR5, R14 ;  /* 0x0000000517107c24 */ /* 0x040fe2000f8e020e */
[----:B------:R-:W-:Y:S01]  /*e970*/  SHF.R.S32.HI R14, RZ, 0x1f, R13 ;  /* 0x0000001fff0e7819 */ /* 0x000fe2000001140d */
[----:B------:R-:W-:Y:S01]  /*e980*/  IMAD.WIDE.U32 R8, R23, UR6, R8 ;  /* 0x0000000617087c25 */ /* 0x000fe2000f8e0008 */
[----:B------:R-:W-:Y:S01]  /*e990*/  ULDC.64 UR4, c[0x0][0xb30] ;  /* 0x0002cc0000047ab9 */ /* 0x000fe20000000a00 */
[----:B------:R-:W-:Y:S01]  /*e9a0*/  ULDC.64 UR6, c[0x0][0xbc8] ;  /* 0x0002f20000067ab9 */ /* 0x000fe20000000a00 */
[----:B------:R-:W-:Y:S01]  /*e9b0*/  IADD3.X R5, R15, R5, R16, P0, !PT ;  /* 0x000000050f057210 */ /* 0x000fe200007fe410 */
[----:B------:R-:W-:-:S02]  /*e9c0*/  IMAD.MOV R18, RZ, RZ, -R13 ;  /* 0x000000ffff127224 */ /* 0x000fc400078e0a0d */
[--C-:B------:R-:W-:Y:S02]  /*e9d0*/  IMAD R11, R7, R11, R12.reuse ;  /* 0x0000000b070b7224 */ /* 0x100fe400078e020c */
[----:B------:R-:W-:Y:S02]  /*e9e0*/  IMAD.IADD R9, R9, 0x1, R17 ;  /* 0x0000000109097824 */ /* 0x000fe400078e0211 */
[----:B------:R-:W-:Y:S02]  /*e9f0*/  IMAD R14, R14, UR4, RZ ;  /* 0x000000040e0e7c24 */ /* 0x000fe4000f8e02ff */
[----:B------:R-:W-:Y:S01]  /*ea00*/  IMAD R15, R7, R18, R12 ;  /* 0x00000012070f7224 */ /* 0x000fe200078e020c */
[----:B------:R-:W-:Y:S01]  /*ea10*/  SHF.R.S32.HI R12, RZ, 0x1f, R11 ;  /* 0x0000001fff0c7819 */ /* 0x000fe2000001140b */
[C---:B------:R-:W-:Y:S01]  /*ea20*/  IMAD R17, R13.reuse, UR5, R14 ;  /* 0x000000050d117c24 */ /* 0x040fe2000f8e020e */
[----:B------:R-:W0:Y:S01]  /*ea30*/  S2UR UR5, SR_CgaCtaId ;  /* 0x00000000000579c3 */ /* 0x000e220000008800 */
[----:B------:R-:W-:Y:S01]  /*ea40*/  IMAD.WIDE.U32 R8, R13, UR4, R8 ;  /* 0x000000040d087c25 */ /* 0x000fe2000f8e0008 */
[----:B------:R-:W-:Y:S01]  /*ea50*/  SHF.R.S32.HI R13, RZ, 0x1f, R15 ;  /* 0x0000001fff0d7819 */ /* 0x000fe2000001140f */
[----:B------:R-:W-:-:S02]  /*ea60*/  UMOV UR4, 0x400 ;  /* 0x0000040000047882 */ /* 0x000fc40000000000 */
[----:B------:R-:W-:Y:S02]  /*ea70*/  IMAD R12, R12, UR6, RZ ;  /* 0x000000060c0c7c24 */ /* 0x000fe4000f8e02ff */
[----:B------:R-:W-:Y:S02]  /*ea80*/  IMAD R14, R13, UR8, RZ ;  /* 0x000000080d0e7c24 */ /* 0x000fe4000f8e02ff */
[----:B------:R-:W-:Y:S02]  /*ea90*/  IMAD.IADD R9, R9, 0x1, R17 ;  /* 0x0000000109097824 */ /* 0x000fe400078e0211 */
        /* <DEDUP_REMOVED lines=9> */
[----:B------:R-:W-:Y:S01]  /*eb30*/  LEA R20, P1, R8, UR8, 0x2 ;  /* 0x0000000808147c11 */ /* 0x000fe2000f8210ff */
[----:B------:R-:W-:Y:S01]  /*eb40*/  IMAD.IADD R5, R9, 0x1, R17 ;  /* 0x0000000109057824 */ /* 0x000fe200078e0211 */
[----:B0-----:R-:W-:Y:S01]  /*eb50*/  ULEA UR4, UR5, UR4, 0x18 ;  /* 0x0000000405047291 */ /* 0x001fe2000f8ec03f */
[----:B------:R-:W-:Y:S01]  /*eb60*/  IMAD R12, R21, 0xc0, R10 ;  /* 0x000000c0150c7824 */ /* 0x000fe200078e020a */
[----:B------:R-:W-:Y:S01]  /*eb70*/  LEA.HI.X R13, R4, UR7, R11, 0x2, P0 ;  /* 0x00000007040d7c11 */ /* 0x000fe200080f140b */
[----:B------:R-:W-:Y:S01]  /*eb80*/  SHFL.IDX PT, R10, R14, 0x1, 0x1c1f ;  /* 0x003c1f000e0a7f89 */ /* 0x000fe200000e0000 */
[----:B------:R-:W-:Y:S01]  /*eb90*/  LEA.HI.X R22, R8, UR9, R5, 0x2, P1 ;  /* 0x0000000908167c11 */ /* 0x000fe200088f1405 */
[----:B------:R-:W-:Y:S01]  /*eba0*/  IMAD R19, R7, UR6, RZ ;  /* 0x0000000607137c24 */ /* 0x000fe2000f8e02ff */
[----:B------:R-:W-:Y:S01]  /*ebb0*/  LOP3.LUT P0, RZ, R0, 0x3, RZ, 0xc0, !PT ;  /* 0x0000000300ff7812 */ /* 0x000fe2000780c0ff */
[----:B------:R-:W-:Y:S01]  /*ebc0*/  SHFL.IDX PT, R8, R14, RZ, 0x1c1f ;  /* 0x001c1fff0e087589 */ /* 0x000fe200000e0000 */
[C---:B------:R-:W-:Y:S01]  /*ebd0*/  VIADD R18, R12.reuse, 0x8 ;  /* 0x000000080c127836 */ /* 0x040fe20000000000 */
[----:B------:R-:W-:Y:S01]  /*ebe0*/  UIADD3 UR4, UR4, 0x2d820, URZ ;  /* 0x0002d82004047890 */ /* 0x000fe2000fffe03f */
[CC--:B------:R-:W-:Y:S01]  /*ebf0*/  ISETP.GE.OR P1, PT, R12.reuse, R19.reuse, P0 ;  /* 0x000000130c00720c */ /* 0x0c0fe20000726670 */
[----:B------:R-:W0:Y:S01]  /*ec00*/  SHFL.IDX PT, R9, R13, RZ, 0x1c1f ;  /* 0x001c1fff0d097589 */ /* 0x000e2200000e0000 */
[-C--:B------:R-:W-:Y:S01]  /*ec10*/  ISETP.GE.AND P2, PT, R12, R19.reuse, PT ;  /* 0x000000130c00720c */ /* 0x080fe20003f46270 */
[----:B------:R-:W-:Y:S01]  /*ec20*/  UPRMT UR4, URZ, 0x654, UR4 ;  /* 0x000006543f047896 */ /* 0x000fe20008000004 */
[----:B------:R-:W-:Y:S01]  /*ec30*/  ISETP.GE.OR P0, PT, R18, R19, P0 ;  /* 0x000000131200720c */ /* 0x000fe20000706670 */
[----:B------:R-:W1:Y:S01]  /*ec40*/  SHFL.IDX PT, R11, R13, 0x1, 0x1c1f ;  /* 0x003c1f000d0b7f89 */ /* 0x000e6200000e0000 */
[----:B------:R-:W-:-:S03]  /*ec50*/  LOP3.LUT R7, R6, 0x7ffffffc, RZ, 0xc0, !PT ;  /* 0x7ffffffc06077812 */ /* 0x000fc600078ec0ff */
[----:B------:R2:W3:Y:S02]  /*ec60*/  SHFL.IDX PT, R4, R20, RZ, 0x1c1f ;  /* 0x001c1fff14047589 */ /* 0x0004e400000e0000 */
[----:B------:R-:W-:Y:S01]  /*ec70*/  IMAD.IADD R7, R0, 0x1, -R7 ;  /* 0x0000000100077824 */ /* 0x000fe200078e0a07 */
[----:B------:R-:W-:Y:S01]  /*ec80*/  SYNCS.ARRIVE.TRANS64.RED.A1T0 RZ, [UR4], RZ ;  /* 0x000000ffffff79a7 */ /* 0x000fe20008100404 */
[----:B------:R2:W4:Y:S02]  /*ec90*/  SHFL.IDX PT, R5, R22, RZ, 0x1c1f ;  /* 0x001c1fff16057589 */ /* 0x00052400000e0000 */
[----:B------:R-:W-:Y:S02]  /*eca0*/  IMAD.SHL.U32 R7, R7, 0x2, RZ ;  /* 0x0000000207077824 */ /* 0x000fe400078e00ff */
[----:B0-----:R2:W-:Y:S04]  /*ecb0*/  @!P1 ST.E desc[UR36][R8.64], R2 ;  /* 0x0000000208009985 */ /* 0x0015e8000c101924 */
[----:B-1----:R2:W-:Y:S01]  /*ecc0*/  @!P0 ST.E desc[UR36][R10.64], R3 ;  /* 0x000000030a008985 */ /* 0x0025e2000c101924 */
[----:B------:R-:W-:Y:S05]  /*ecd0*/  @P2 BRA `(.L_x_930) ;  /* 0x0000000400182947 */ /* 0x000fea0003800000 */
[C---:B------:R-:W-:Y:S01]  /*ece0*/  VIADD R0, R7.reuse, 0x8 ;  /* 0x0000000807007836 */ /* 0x040fe20000000000 */
[----:B------:R-:W-:Y:S01]  /*ecf0*/  ULDC UR4, c[0x0][0xac8] ;  /* 0x0002b20000047ab9 */ /* 0x000fe20000000800 */
[C---:B--2---:R-:W-:Y:S01]  /*ed00*/  VIADD R2, R7.reuse, 0x10 ;  /* 0x0000001007027836 */ /* 0x044fe20000000000 */
[C---:B------:R-:W-:Y:S01]  /*ed10*/  ISETP.GE.AND P0, PT, R7.reuse, UR4, PT ;  /* 0x0000000407007c0c */ /* 0x040fe2000bf06270 */
[C---:B------:R-:W-:Y:S01]  /*ed20*/  VIADD R3, R7.reuse, 0x18 ;  /* 0x0000001807037836 */ /* 0x040fe20000000000 */
[----:B------:R-:W-:Y:S01]  /*ed30*/  ISETP.GE.AND P1, PT, R0, UR4, PT ;  /* 0x0000000400007c0c */ /* 0x000fe2000bf26270 */
[C---:B------:R-:W-:Y:S01]  /*ed40*/  VIADD R8, R7.reuse, 0x20 ;  /* 0x0000002007087836 */ /* 0x040fe20000000000 */
[----:B------:R-:W-:Y:S01]  /*ed50*/  ISETP.GE.AND P2, PT, R2, UR4, PT ;  /* 0x0000000402007c0c */ /* 0x000fe2000bf46270 */
[----:B------:R-:W-:Y:S01]  /*ed60*/  VIADD R16, R7, 0x38 ;  /* 0x0000003807107836 */ /* 0x000fe20000000000 */
[----:B------:R-:W-:Y:S01]  /*ed70*/  ISETP.GE.AND P3, PT, R3, UR4, PT ;  /* 0x0000000403007c0c */ /* 0x000fe2000bf66270 */
[----:B------:R-:W-:Y:S01]  /*ed80*/  VIADD R17, R7, 0x40 ;  /* 0x0000004007117836 */ /* 0x000fe20000000000 */
[----:B------:R-:W-:-:S07]  /*ed90*/  ISETP.GE.AND P4, PT, R8, UR4, PT ;  /* 0x0000000408007c0c */ /* 0x000fce000bf86270 */
[----:B------:R-:W-:Y:S02]  /*eda0*/  @!P1 LEA.HI R0, R0, R0, RZ, 0x1 ;  /* 0x0000000000009211 */ /* 0x000fe400078f08ff */
[----:B------:R-:W-:Y:S02]  /*edb0*/  @!P2 LEA.HI R2, R2, R2, RZ, 0x1 ;  /* 0x000000020202a211 */ /* 0x000fe400078f08ff */
[----:B------:R-:W-:Y:S02]  /*edc0*/  @!P3 LEA.HI R6, R3, R3, RZ, 0x1 ;  /* 0x000000030306b211 */ /* 0x000fe400078f08ff */
[----:B------:R-:W-:Y:S02]  /*edd0*/  @!P1 LOP3.LUT R9, R0, 0xfffffffe, RZ, 0xc0, !PT ;  /* 0xfffffffe00099812 */ /* 0x000fe400078ec0ff */
[----:B------:R-:W-:Y:S02]  /*ede0*/  @!P4 LEA.HI R0, R8, R8, RZ, 0x1 ;  /* 0x000000080800c211 */ /* 0x000fe400078f08ff */
[----:B------:R-:W-:Y:S01]  /*edf0*/  @!P2 LOP3.LUT R11, R2, 0xfffffffe, RZ, 0xc0, !PT ;  /* 0xfffffffe020ba812 */ /* 0x000fe200078ec0ff */
[----:B---34-:R-:W-:Y:S01]  /*ee00*/  @!P0 IMAD.WIDE R2, R7, 0x4, R4 ;  /* 0x0000000407028825 */ /* 0x018fe200078e0204 */
[----:B------:R-:W-:-:S02]  /*ee10*/  @!P3 LOP3.LUT R13, R6, 0xfffffffe, RZ, 0xc0, !PT ;  /* 0xfffffffe060db812 */ /* 0x000fc400078ec0ff */
[----:B------:R-:W-:Y:S01]  /*ee20*/  @!P4 LOP3.LUT R15, R0, 0xfffffffe, RZ, 0xc0, !PT ;  /* 0xfffffffe000fc812 */ /* 0x000fe200078ec0ff */
[--C-:B------:R-:W-:Y:S01]  /*ee30*/  @!P1 IMAD.WIDE R8, R9, 0x4, R4.reuse ;  /* 0x0000000409089825 */ /* 0x100fe200078e0204 */
[----:B------:R0:W-:Y:S03]  /*ee40*/  @!P0 ST.E.64 desc[UR36][R2.64], R88 ;  /* 0x0000005802008985 */ /* 0x0001e6000c101b24 */
[----:B------:R-:W-:Y:S01]  /*ee50*/  VIADD R0, R7, 0x28 ;  /* 0x0000002807007836 */ /* 0x000fe20000000000 */
[----:B------:R1:W-:Y:S01]  /*ee60*/  @!P1 ST.E.64 desc[UR36][R8.64], R92 ;  /* 0x0000005c08009985 */ /* 0x0003e2000c101b24 */
[----:B------:R-:W-:-:S03]  /*ee70*/  @!P2 IMAD.WIDE R10, R11, 0x4, R4 ;  /* 0x000000040b0aa825 */ /* 0x000fc600078e0204 */
[----:B------:R-:W-:Y:S01]  /*ee80*/  ISETP.GE.AND P0, PT, R0, UR4, PT ;  /* 0x0000000400007c0c */ /* 0x000fe2000bf06270 */
[----:B------:R-:W-:Y:S01]  /*ee90*/  VIADD R6, R7, 0x30 ;  /* 0x0000003007067836 */ /* 0x000fe20000000000 */
[----:B------:R2:W-:Y:S01]  /*eea0*/  @!P2 ST.E.64 desc[UR36][R10.64], R96 ;  /* 0x000000600a00a985 */ /* 0x0005e2000c101b24 */
[--C-:B------:R-:W-:Y:S01]  /*eeb0*/  @!P3 IMAD.WIDE R12, R13, 0x4, R4.reuse ;  /* 0x000000040d0cb825 */ /* 0x100fe200078e0204 */
[----:B------:R-:W-:Y:S02]  /*eec0*/  ISETP.GE.AND P2, PT, R16, UR4, PT ;  /* 0x0000000410007c0c */ /* 0x000fe4000bf46270 */
[----:B------:R-:W-:Y:S01]  /*eed0*/  ISETP.GE.AND P1, PT, R6, UR4, PT ;  /* 0x0000000406007c0c */ /* 0x000fe2000bf26270 */
[----:B------:R-:W-:Y:S01]  /*eee0*/  @!P4 IMAD.WIDE R14, R15, 0x4, R4 ;  /* 0x000000040f0ec825 */ /* 0x000fe200078e0204 */
[----:B------:R3:W-:Y:S01]  /*eef0*/  @!P3 ST.E.64 desc[UR36][R12.64], R100 ;  /* 0x000000640c00b985 */ /* 0x0007e2000c101b24 */
[----:B------:R-:W-:Y:S02]  /*ef00*/  ISETP.GE.AND P3, PT, R17, UR4, PT ;  /* 0x0000000411007c0c */ /* 0x000fe4000bf66270 */
[C---:B0-----:R-:W-:Y:S01]  /*ef10*/  VIADD R3, R7.reuse, 0x50 ;  /* 0x0000005007037836 */ /* 0x041fe20000000000 */
[----:B------:R0:W-:Y:S01]  /*ef20*/  @!P4 ST.E.64 desc[UR36][R14.64], R104 ;  /* 0x000000680e00c985 */ /* 0x0001e2000c101b24 */
[C---:B------:R-:W-:Y:S01]  /*ef30*/  VIADD R2, R7.reuse, 0x48 ;  /* 0x0000004807027836 */ /* 0x040fe20000000000 */
[----:B------:R-:W-:Y:S01]  /*ef40*/  @!P0 LEA.HI R0, R0, R0, RZ, 0x1 ;  /* 0x0000000000008211 */ /* 0x000fe200078f08ff */
[----:B-1----:R-:W-:Y:S01]  /*ef50*/  VIADD R9, R7, 0x58 ;  /* 0x0000005807097836 */ /* 0x002fe20000000000 */
[----:B------:R-:W-:-:S02]  /*ef60*/  ISETP.GE.AND P5, PT, R3, UR4, PT ;  /* 0x0000000403007c0c */ /* 0x000fc4000bfa6270 */
[----:B------:R-:W-:Y:S02]  /*ef70*/  ISETP.GE.AND P4, PT, R2, UR4, PT ;  /* 0x0000000402007c0c */ /* 0x000fe4000bf86270 */
[----:B------:R-:W-:Y:S02]  /*ef80*/  ISETP.GE.AND P6, PT, R9, UR4, PT ;  /* 0x0000000409007c0c */ /* 0x000fe4000bfc6270 */
[----:B------:R-:W-:Y:S02]  /*ef90*/  @!P1 LEA.HI R6, R6, R6, RZ, 0x1 ;  /* 0x0000000606069211 */ /* 0x000fe400078f08ff */
[----:B------:R-:W-:Y:S02]  /*efa0*/  @!P2 LEA.HI R16, R16, R16, RZ, 0x1 ;  /* 0x000000101010a211 */ /* 0x000fe400078f08ff */
[----:B------:R-:W-:Y:S02]  /*efb0*/  @!P3 LEA.HI R17, R17, R17, RZ, 0x1 ;  /* 0x000000111111b211 */ /* 0x000fe400078f08ff */
[----:B--2---:R-:W-:-:S02]  /*efc0*/  @!P2 LOP3.LUT R11, R16, 0xfffffffe, RZ, 0xc0, !PT ;  /* 0xfffffffe100ba812 */ /* 0x004fc400078ec0ff */
[----:B------:R-:W-:Y:S02]  /*efd0*/  @!P5 LEA.HI R8, R3, R3, RZ, 0x1 ;  /* 0x000000030308d211 */ /* 0x000fe400078f08ff */
[----:B------:R-:W-:Y:S02]  /*efe0*/  @!P4 LEA.HI R2, R2, R2, RZ, 0x1 ;  /* 0x000000020202c211 */ /* 0x000fe400078f08ff */
[----:B------:R-:W-:Y:S02]  /*eff0*/  @!P6 LEA.HI R10, R9, R9, RZ, 0x1 ;  /* 0x00000009090ae211 */ /* 0x000fe400078f08ff */
[----:B------:R-:W-:Y:S02]  /*f000*/  @!P0 LOP3.LUT R3, R0, 0xfffffffe, RZ, 0xc0, !PT ;  /* 0xfffffffe00038812 */ /* 0x000fe400078ec0ff */
[----:B------:R-:W-:Y:S02]  /*f010*/  @!P1 LOP3.LUT R9, R6, 0xfffffffe, RZ, 0xc0, !PT ;  /* 0xfffffffe06099812 */ /* 0x000fe400078ec0ff */
[----:B---3--:R-:W-:-:S02]  /*f020*/  @!P3 LOP3.LUT R13, R17, 0xfffffffe, RZ, 0xc0, !PT ;  /* 0xfffffffe110db812 */ /* 0x008fc400078ec0ff */
[----:B0-----:R-:W-:Y:S01]  /*f030*/  @!P4 LOP3.LUT R15, R2, 0xfffffffe, RZ, 0xc0, !PT ;  /* 0xfffffffe020fc812 */ /* 0x001fe200078ec0ff */
[--C-:B------:R-:W-:Y:S01]  /*f040*/  @!P0 IMAD.WIDE R2, R3, 0x4, R4.reuse ;  /* 0x0000000403028825 */ /* 0x100fe200078e0204 */
[----:B------:R-:W-:Y:S02]  /*f050*/  @!P5 LOP3.LUT R17, R8, 0xfffffffe, RZ, 0xc0, !PT ;  /* 0xfffffffe0811d812 */ /* 0x000fe400078ec0ff */
        /* <DEDUP_REMOVED lines=14> */
.L_x_930:
[----:B------:R-:W-:Y:S05]  /*f140*/  BSYNC B0 ;  /* 0x0000000000007941 */ /* 0x000fea0003800000 */
.L_x_929:
[----:B------:R-:W-:Y:S01]  /*f150*/  ISETP.GE.AND P0, PT, R18, R19, PT ;  /* 0x000000131200720c */ /* 0x000fe20003f06270 */
[----:B0-----:R1:W0:Y:S04]  /*f160*/  SHFL.IDX PT, R15, R22, 0x1, 0x1c1f ;  /* 0x003c1f00160f7f89 */ /* 0x00122800000e0000 */
[----:B------:R1:W0:Y:S08]  /*f170*/  SHFL.IDX PT, R14, R20, 0x1, 0x1c1f ;  /* 0x003c1f00140e7f89 */ /* 0x00023000000e0000 */
[----:B-1----:R-:W-:Y:S05]  /*f180*/  @P0 BRA `(.L_x_841) ;  /* 0x0000004400b40947 */ /* 0x002fea0003800000 */
        /* <DEDUP_REMOVED lines=11> */
[----:B------:R-:W-:Y:S01]  /*f240*/  ISETP.GE.AND P0, PT, R6, UR4, PT ;  /* 0x0000000406007c0c */ /* 0x000fe2000bf06270 */
[C---:B------:R-:W-:Y:S01]  /*f250*/  VIADD R16, R7.reuse, 0x40 ;  /* 0x0000004007107836 */ /* 0x040fe20000000000 */
[----:B------:R-:W-:Y:S01]  /*f260*/  ISETP.GE.AND P1, PT, R12, UR4, PT ;  /* 0x000000040c007c0c */ /* 0x000fe2000bf26270 */
[----:B------:R-:W-:-:S02]  /*f270*/  VIADD R17, R7, 0x48 ;  /* 0x0000004807117836 */ /* 0x000fc40000000000 */
[----:B------:R-:W-:Y:S02]  /*f280*/  VIADD R18, R7, 0x50 ;  /* 0x0000005007127836 */ /* 0x000fe40000000000 */
[----:B------:R-:W-:Y:S02]  /*f290*/  @!P3 LEA.HI R0, R0, R0, RZ, 0x1 ;  /* 0x000000000000b211 */ /* 0x000fe400078f08ff */
[----:B------:R-:W-:Y:S02]  /*f2a0*/  @!P4 LEA.HI R2, R2, R2, RZ, 0x1 ;  /* 0x000000020202c211 */ /* 0x000fe400078f08ff */
[----:B------:R-:W-:Y:S02]  /*f2b0*/  @!P5 LEA.HI R3, R3, R3, RZ, 0x1 ;  /* 0x000000030303d211 */ /* 0x000fe400078f08ff */
[----:B----4-:R-:W-:Y:S01]  /*f2c0*/  @!P3 LOP3.LUT R5, R0, 0xfffffffe, RZ, 0xc0, !PT ;  /* 0xfffffffe0005b812 */ /* 0x010fe200078ec0ff */
[----:B------:R-:W-:Y:S01]  /*f2d0*/  VIADD R0, R7, 0x30 ;  /* 0x0000003007007836 */ /* 0x000fe20000000000 */
[----:B------:R-:W-:-:S02]  /*f2e0*/  @!P4 LOP3.LUT R9, R2, 0xfffffffe, RZ, 0xc0, !PT ;  /* 0xfffffffe0209c812 */ /* 0x000fc400078ec0ff */
[----:B------:R-:W-:Y:S01]  /*f2f0*/  @!P5 LOP3.LUT R11, R3, 0xfffffffe, RZ, 0xc0, !PT ;  /* 0xfffffffe030bd812 */ /* 0x000fe200078ec0ff */
[--C-:B0-----:R-:W-:Y:S01]  /*f300*/  @!P2 IMAD.WIDE R2, R7, 0x4, R14.reuse ;  /* 0x000000040702a825 */ /* 0x101fe200078e020e */
[----:B------:R-:W-:Y:S02]  /*f310*/  ISETP.GE.AND P6, PT, R18, UR4, PT ;  /* 0x0000000412007c0c */ /* 0x000fe4000bfc6270 */
[----:B------:R-:W-:Y:S01]  /*f320*/  @!P0 LEA.HI R6, R6, R6, RZ, 0x1 ;  /* 0x0000000606068211 */ /* 0x000fe200078f08ff */
[--C-:B---3--:R-:W-:Y:S01]  /*f330*/  @!P3 IMAD.WIDE R4, R5, 0x4, R14.reuse ;  /* 0x000000040504b825 */ /* 0x108fe200078e020e */
[----:B------:R0:W-:Y:S01]  /*f340*/  @!P2 ST.E.64 desc[UR36][R2.64], R90 ;  /* 0x0000005a0200a985 */ /* 0x0001e2000c101b24 */
[----:B------:R-:W-:Y:S02]  /*f350*/  ISETP.GE.AND P2, PT, R0, UR4, PT ;  /* 0x0000000400007c0c */ /* 0x000fe4000bf46270 */
[----:B------:R-:W-:Y:S01]  /*f360*/  @!P4 IMAD.WIDE R8, R9, 0x4, R14 ;  /* 0x000000040908c825 */ /* 0x000fe200078e020e */
[----:B------:R1:W-:Y:S01]  /*f370*/  @!P3 ST.E.64 desc[UR36][R4.64], R94 ;  /* 0x0000005e0400b985 */ /* 0x0003e2000c101b24 */
[----:B------:R-:W-:-:S02]  /*f380*/  ISETP.GE.AND P3, PT, R13, UR4, PT ;  /* 0x000000040d007c0c */ /* 0x000fc4000bf66270 */
[----:B------:R-:W-:Y:S01]  /*f390*/  @!P5 IMAD.WIDE R10, R11, 0x4, R14 ;  /* 0x000000040b0ad825 */ /* 0x000fe200078e020e */
        /* <DEDUP_REMOVED lines=19> */
[----:B---3--:R-:W-:Y:S02]  /*f4d0*/  @!P4 LOP3.LUT R11, R16, 0xfffffffe, RZ, 0xc0, !PT ;  /* 0xfffffffe100bc812 */ /* 0x008fe400078ec0ff */
[----:B------:R-:W-:Y:S02]  /*f4e0*/  @!P5 LOP3.LUT R17, R17, 0xfffffffe, RZ, 0xc0, !PT ;  /* 0xfffffffe1111d812 */ /* 0x000fe400078ec0ff */
[----:B------:R-:W-:Y:S02]  /*f4f0*/  @!P6 LOP3.LUT R19, R18, 0xfffffffe, RZ, 0xc0, !PT ;  /* 0xfffffffe1213e812 */ /* 0x000fe400078ec0ff */
        /* <DEDUP_REMOVED lines=17> */
.L_x_928:
[----:B------:R-:W0:Y:S02]  /*f610*/  S2R R2, SR_TID.X ;  /* 0x0000000000027919 */ /* 0x000e240000002100 */
[----:B0-----:R-:W-:-:S05]  /*f620*/  VIADD R0, R2, 0xffffff80 ;  /* 0xffffff8002007836 */ /* 0x001fca0000000000 */
[----:B------:R-:W-:-:S13]  /*f630*/  ISETP.GT.AND P0, PT, R0, 0xbf, PT ;  /* 0x000000bf0000780c */ /* 0x000fda0003f04270 */
[----:B------:R-:W-:Y:S05]  /*f640*/  @P0 BRA `(.L_x_841) ;  /* 0x0000004000840947 */ /* 0x000fea0003800000 */
[----:B------:R-:W0:Y:S01]  /*f650*/  S2R R0, SR_CTAID.X ;  /* 0x0000000000007919 */ /* 0x000e220000002500 */
[----:B------:R-:W1:Y:S01]  /*f660*/  LDC R6, c[0x0][0xbe8] ;  /* 0x0002fa00ff067b82 */ /* 0x000e620000000800 */
[----:B------:R-:W-:Y:S02]  /*f670*/  ULDC UR4, c[0x0][0xa88] ;  /* 0x0002a20000047ab9 */ /* 0x000fe40000000800 */
[----:B-1----:R-:W-:Y:S02]  /*f680*/  IMAD R3, R6, UR4, RZ ;  /* 0x0000000406037c24 */ /* 0x002fe4000f8e02ff */
[----:B0-----:R-:W-:-:S04]  /*f690*/  IMAD R0, R0, 0xc0, R2 ;  /* 0x000000c000007824 */ /* 0x001fc800078e0202 */
[----:B------:R-:W-:-:S05]  /*f6a0*/  VIADD R0, R0, 0xffffff80 ;  /* 0xffffff8000007836 */ /* 0x000fca0000000000 */
[----:B------:R-:W-:-:S13]  /*f6b0*/  ISETP.GE.AND P0, PT, R0, R3, PT ;  /* 0x000000030000720c */ /* 0x000fda0003f06270 */
[----:B------:R-:W-:Y:S05]  /*f6c0*/  @P0 BRA `(.L_x_841) ;  /* 0x0000004000640947 */ /* 0x000fea0003800000 */
[----:B------:R-:W2:Y:S01]  /*f6d0*/  LDL R2, [R1+0x4] ;  /* 0x0000040001027983 */ /* 0x000ea20000100800 */
[----:B------:R-:W-:Y:S01]  /*f6e0*/  ISETP.NE.AND P0, PT, R6, 0x1, PT ;  /* 0x000000010600780c */ /* 0x000fe20003f05270 */
[----:B------:R-:W-:Y:S01]  /*f6f0*/  S2UR UR7, SR_CTAID.Z ;  /* 0x00000000000779c3 */ /* 0x000fe20000002700 */
[----:B------:R-:W-:Y:S01]  /*f700*/  ULDC.64 UR8, c[0x0][0xbd0] ;  /* 0x0002f40000087ab9 */ /* 0x000fe20000000a00 */
[----:B------:R-:W-:-:S06]  /*f710*/  IMAD.MOV.U32 R5, RZ, RZ, R0 ;  /* 0x000000ffff057224 */ /* 0x000fcc00078e0000 */
[----:B------:R-:W0:Y:S08]  /*f720*/  LDC.64 R10, c[0x0][0xbd8] ;  /* 0x0002f600ff0a7b82 */ /* 0x000e300000000a00 */
[----:B------:R-:W1:Y:S08]  /*f730*/  @P0 LDC R7, c[0x0][0xbec] ;  /* 0x0002fb00ff070b82 */ /* 0x000e700000000800 */
[----:B------:R-:W4:Y:S08]  /*f740*/  @P0 LDC R9, c[0x0][0xbf0] ;  /* 0x0002fc00ff090b82 */ /* 0x000f300000000800 */
[----:B------:R-:W5:Y:S08]  /*f750*/  S2UR UR10, SR_CTAID.Y ;  /* 0x00000000000a79c3 */ /* 0x000f700000002600 */
[----:B------:R-:W5:Y:S01]  /*f760*/  LDC R8, c[0x0][0xc50] ;  /* 0x00031400ff087b82 */ /* 0x000f620000000800 */
[----:B-1----:R-:W-:-:S05]  /*f770*/  @P0 IMAD.HI.U32 R4, R0, R7, RZ ;  /* 0x0000000700040227 */ /* 0x002fca00078e00ff */
[----:B----4-:R-:W-:Y:S02]  /*f780*/  @P0 SHF.R.U32.HI R5, RZ, R9, R4 ;  /* 0x00000009ff050219 */ /* 0x010fe40000011604 */
[----:B--2---:R-:W-:-:S13]  /*f790*/  R2UR UR11, R2 ;  /* 0x00000000020b72ca */ /* 0x004fda00000e0000 */
[----:B------:R-:W-:Y:S02]  /*f7a0*/  USHF.R.S32.HI UR6, URZ, 0x1f, UR11 ;  /* 0x0000001f3f067899 */ /* 0x000fe4000801140b */
[----:B------:R-:W-:Y:S01]  /*f7b0*/  IMAD R7, RZ, RZ, -UR11 ;  /* 0x8000000bff077e24 */ /* 0x000fe2000f8e02ff */
[----:B------:R-:W-:Y:S02]  /*f7c0*/  UIMAD.WIDE.U32 UR4, UR11, UR8, URZ ;  /* 0x000000080b0472a5 */ /* 0x000fe4000f8e003f */
[----:B------:R-:W-:Y:S01]  /*f7d0*/  UIMAD UR6, UR6, UR8, URZ ;  /* 0x00000008060672a4 */ /* 0x000fe2000f8e023f */
[----:B-----5:R-:W-:Y:S01]  /*f7e0*/  IMAD R9, R8, R7, UR10 ;  /* 0x0000000a08097e24 */ /* 0x020fe2000f8e0207 */
[----:B------:R-:W-:Y:S01]  /*f7f0*/  USHF.R.S32.HI UR8, URZ, 0x1f, UR7 ;  /* 0x0000001f3f087899 */ /* 0x000fe20008011407 */
[----:B------:R-:W-:Y:S01]  /*f800*/  IMAD.MOV R7, RZ, RZ, -R5 ;  /* 0x000000ffff077224 */ /* 0x000fe200078e0a05 */
[----:B------:R-:W-:Y:S01]  /*f810*/  UIMAD UR6, UR11, UR9, UR6 ;  /* 0x000000090b0672a4 */ /* 0x000fe2000f8e0206 */
[----:B------:R-:W-:Y:S01]  /*f820*/  IMAD.U32 R3, RZ, RZ, UR5 ;  /* 0x00000005ff037e24 */ /* 0x000fe2000f8e00ff */
[----:B------:R-:W-:Y:S01]  /*f830*/  SHF.R.S32.HI R4, RZ, 0x1f, R9 ;  /* 0x0000001fff047819 */ /* 0x000fe20000011409 */
[----:B------:R-:W-:Y:S01]  /*f840*/  IMAD.U32 R2, RZ, RZ, UR4 ;  /* 0x00000004ff027e24 */ /* 0x000fe2000f8e00ff */
[----:B------:R-:W-:Y:S01]  /*f850*/  UIADD3 UR6, UR5, UR6, URZ ;  /* 0x0000000605067290 */ /* 0x000fe2000fffe03f */
[----:B0-----:R-:W-:-:S02]  /*f860*/  IMAD R12, R10, UR8, RZ ;  /* 0x000000080a0c7c24 */ /* 0x001fc4000f8e02ff */
[----:B------:R-:W-:Y:S01]  /*f870*/  ULDC.64 UR4, c[0x0][0xbe0] ;  /* 0x0002f80000047ab9 */ /* 0x000fe20000000a00 */
[----:B------:R-:W-:Y:S02]  /*f880*/  IMAD R7, R6, R7, R0 ;  /* 0x0000000706077224 */ /* 0x000fe400078e0200 */
[----:B------:R-:W-:Y:S02]  /*f890*/  IMAD.U32 R3, RZ, RZ, UR6 ;  /* 0x00000006ff037e24 */ /* 0x000fe4000f8e00ff */
[----:B------:R-:W-:Y:S01]  /*f8a0*/  IMAD R11, R11, UR7, R12 ;  /* 0x000000070b0b7c24 */ /* 0x000fe2000f8e020c */
[----:B------:R-:W-:Y:S01]  /*f8b0*/  SHF.R.S32.HI R0, RZ, 0x1f, R7 ;  /* 0x0000001fff007819 */ /* 0x000fe20000011407 */
[----:B------:R-:W-:-:S04]  /*f8c0*/  IMAD.WIDE.U32 R2, R10, UR7, R2 ;  /* 0x000000070a027c25 */ /* 0x000fc8000f8e0002 */
[----:B------:R-:W-:Y:S02]  /*f8d0*/  IMAD.IADD R3, R11, 0x1, R3 ;  /* 0x000000010b037824 */ /* 0x000fe400078e0203 */
[----:B------:R-:W-:Y:S02]  /*f8e0*/  IMAD R4, R4, UR4, RZ ;  /* 0x0000000404047c24 */ /* 0x000fe4000f8e02ff */
[----:B------:R-:W-:-:S04]  /*f8f0*/  IMAD.WIDE.U32 R2, R9, UR4, R2 ;  /* 0x0000000409027c25 */ /* 0x000fc8000f8e0002 */
[----:B------:R-:W-:Y:S01]  /*f900*/  IMAD R4, R9, UR5, R4 ;  /* 0x0000000509047c24 */ /* 0x000fe2000f8e0204 */
[----:B------:R-:W-:Y:S01]  /*f910*/  SHF.R.S32.HI R9, RZ, 0x1f, R5 ;  /* 0x0000001fff097819 */ /* 0x000fe20000011405 */
[----:B------:R-:W-:Y:S01]  /*f920*/  ULDC.64 UR4, c[0x0][0xbc8] ;  /* 0x0002f20000047ab9 */ /* 0x000fe20000000a00 */
[----:B------:R-:W-:Y:S01]  /*f930*/  IADD3 R2, P0, R5, R2, RZ ;  /* 0x0000000205027210 */ /* 0x000fe20007f1e0ff */
[----:B------:R-:W-:-:S03]  /*f940*/  IMAD R0, R0, UR4, RZ ;  /* 0x0000000400007c24 */ /* 0x000fc6000f8e02ff */
[----:B------:R-:W-:Y:S01]  /*f950*/  IADD3.X R3, R9, R3, R4, P0, !PT ;  /* 0x0000000309037210 */ /* 0x000fe200007fe404 */
[C---:B------:R-:W-:Y:S02]  /*f960*/  IMAD R5, R7.reuse, UR5, R0 ;  /* 0x0000000507057c24 */ /* 0x040fe4000f8e0200 */
[----:B------:R-:W-:Y:S01]  /*f970*/  IMAD.WIDE.U32 R2, R7, UR4, R2 ;  /* 0x0000000407027c25 */ /* 0x000fe2000f8e0002 */
[----:B------:R-:W-:-:S03]  /*f980*/  ULDC.64 UR4, c[0x0][0xba8] ;  /* 0x0002ea0000047ab9 */ /* 0x000fc60000000a00 */
[----:B------:R-:W-:Y:S01]  /*f990*/  IMAD.IADD R3, R3, 0x1, R5 ;  /* 0x0000000103037824 */ /* 0x000fe200078e0205 */
[----:B------:R-:W-:-:S04]  /*f9a0*/  LEA R4, P0, R2, UR4, 0x2 ;  /* 0x0000000402047c11 */ /* 0x000fc8000f8010ff */
[----:B------:R-:W-:Y:S01]  /*f9b0*/  LEA.HI.X R5, R2, UR5, R3, 0x2, P0 ;  /* 0x0000000502057c11 */ /* 0x000fe200080f1403 */
[----:B------:R-:W-:-:S05]  /*f9c0*/  IMAD.MOV.U32 R3, RZ, RZ, -0x800000 ;  /* 0xff800000ff037424 */ /* 0x000fca00078e00ff */
[----:B------:R0:W-:Y:S01]  /*f9d0*/  STG.E desc[UR36][R4.64], R3 ;  /* 0x0000000304007986 */ /* 0x0001e2000c101924 */
[----:B------:R-:W-:Y:S05]  /*f9e0*/  BRA `(.L_x_841) ;  /* 0x0000003c009c7947 */ /* 0x000fea0003800000 */
.L_x_839:
[----:B------:R-:W-:-:S08]  /*f9f0*/  NOP ;  /* 0x0000000000007918 */ /* 0x000fd00000000000 */
[----:B0-----:R-:W0:-:S00]  /*fa00*/  USETMAXREG.DEALLOC.CTAPOOL 0x20 ;  /* 0x00000020000079c8 */ /* 0x001e0000080e0500 */
[----:B0-----:R-:W-:Y:S01]  /*fa10*/  LOP3.LUT R18, R0, 0x3, RZ, 0xc0, !PT ;  /* 0x0000000300127812 */ /* 0x001fe200078ec0ff */
[----:B------:R-:W0:Y:S05]  /*fa20*/  S2R R24, SR_CTAID.Z ;  /* 0x0000000000187919 */ /* 0x000e2a0000002700 */
[----:B------:R-:W1:Y:S01]  /*fa30*/  S2UR UR6, SR_CTAID.Y ;  /* 0x00000000000679c3 */ /* 0x000e620000002600 */
        /* <DEDUP_REMOVED lines=13> */
.L_x_931:
[----:B------:R-:W-:Y:S01]  /*fb10*/  ULDC UR7, c[0x0][0xc50] ;  /* 0x0003140000077ab9 */ /* 0x000fe20000000800 */
[----:B------:R-:W-:Y:S01]  /*fb20*/  UMOV UR41, UR6 ;  /* 0x0000000600297c82 */ /* 0x000fe20008000000 */
[----:B------:R-:W-:-:S11]  /*fb30*/  UISETP.NE.AND UP0, UPT, UR7, 0x1, UPT ;  /* 0x000000010700788c */ /* 0x000fd6000bf05270 */
[----:B------:R-:W-:Y:S01]  /*fb40*/  @UP0 ULDC UR4, c[0x0][0xc54] ;  /* 0x0003150000040ab9 */ /* 0x000fe20000000800 */
[----:B------:R-:W-:Y:S01]  /*fb50*/  @UP0 ULDC UR8, c[0x0][0xc58] ;  /* 0x0003160000080ab9 */ /* 0x000fe20000000800 */
[----:B------:R-:W-:-:S04]  /*fb60*/  UIMAD.WIDE.U32 UR4, UR6, UR4, URZ ;  /* 0x00000004060472a5 */ /* 0x000fc8000f8e003f */
[----:B------:R-:W-:-:S12]  /*fb70*/  @UP0 USHF.R.U32.HI UR41, URZ, UR8, UR5 ;  /* 0x000000083f290299 */ /* 0x000fd80008011605 */
.L_x_932:
        /* <DEDUP_REMOVED lines=8> */
[----:B------:R-:W-:Y:S01]  /*fc00*/  IMAD.MOV.U32 R22, RZ, RZ, RZ ;  /* 0x000000ffff167224 */ /* 0x000fe200078e00ff */
[----:B------:R-:W-:Y:S01]  /*fc10*/  ULDC.64 UR4, c[0x0][0x418] ;  /* 0x0001060000047ab9 */ /* 0x000fe20000000a00 */
[----:B------:R-:W-:Y:S01]  /*fc20*/  ULDC UR6, c[0x0][0x448] ;  /* 0x0001120000067ab9 */ /* 0x000fe20000000800 */
[----:B------:R-:W-:Y:S01]  /*fc30*/  ULDC UR10, c[0x0][0x2f0] ;  /* 0x0000bc00000a7ab9 */ /* 0x000fe20000000800 */
[----:B------:R-:W-:Y:S01]  /*fc40*/  ULDC UR11, c[0x0][0x288] ;  /* 0x0000a200000b7ab9 */ /* 0x000fe20000000800 */
[----:B0-----:R-:W-:-:S04]  /*fc50*/  ISETP.NE.U32.AND P0, PT, R2, RZ, PT ;  /* 0x000000ff0200720c */ /* 0x001fc80003f05070 */
[----:B------:R-:W-:-:S13]  /*fc60*/  ISETP.NE.AND.EX P0, PT, R3, RZ, PT, P0 ;  /* 0x000000ff0300720c */ /* 0x000fda0003f05300 */
[----:B------:R-:W0:Y:S02]  /*fc70*/  @P0 LDC.64 R2, c[0x0][0xa28] ;  /* 0x00028a00ff020b82 */ /* 0x000e240000000a00 */
[----:B0-----:R-:W-:-:S05]  /*fc80*/  @P0 IMAD.WIDE R2, R24, 0x4, R2 ;  /* 0x0000000418020825 */ /* 0x001fca00078e0202 */
[----:B------:R0:W5:Y:S01]  /*fc90*/  @P0 LDG.E R22, desc[UR36][R2.64] ;  /* 0x0000002402160981 */ /* 0x000162000c1e1900 */
[----:B------:R-:W1:Y:S01]  /*fca0*/  S2UR UR42, SR_CTAID.X ;  /* 0x00000000002a79c3 */ /* 0x000e620000002500 */
[----:B------:R-:W-:Y:S02]  /*fcb0*/  UISETP.NE.U32.AND UP0, UPT, UR4, URZ, UPT ;  /* 0x0000003f0400728c */ /* 0x000fe4000bf05070 */
[----:B------:R-:W-:Y:S02]  /*fcc0*/  UISETP.NE.AND UP1, UPT, UR6, 0x1, UPT ;  /* 0x000000010600788c */ /* 0x000fe4000bf25270 */
[----:B------:R-:W-:Y:S01]  /*fcd0*/  UISETP.NE.AND.EX UP0, UPT, UR5, URZ, UPT, UP0 ;  /* 0x0000003f0500728c */ /* 0x000fe2000bf05300 */
[----:B------:R-:W-:Y:S02]  /*fce0*/  ULDC UR6, c[0x0][0x424] ;  /* 0x0001090000067ab9 */ /* 0x000fe40000000800 */
[----:B------:R-:W-:Y:S01]  /*fcf0*/  ULDC.64 UR4, c[0x0][0x9e0] ;  /* 0x0002780000047ab9 */ /* 0x000fe20000000a00 */
[----:B------:R-:W-:-:S02]  /*fd00*/  USEL UR9, UR6, 0x1, UP0 ;  /* 0x0000000106097887 */ /* 0x000fc40008000000 */
[----:B------:R-:W-:Y:S02]  /*fd10*/  UISETP.GE.AND UP0, UPT, UR5, 0x1, UPT ;  /* 0x000000010500788c */ /* 0x000fe4000bf06270 */
[----:B------:R-:W-:Y:S01]  /*fd20*/  UIMAD UR49, UR9, UR10, URZ ;  /* 0x0000000a093172a4 */ /* 0x000fe2000f8e023f */
[----:B------:R-:W-:Y:S01]  /*fd30*/  @UP1 ULDC UR7, c[0x0][0x44c] ;  /* 0x0001130000071ab9 */ /* 0x000fe20000000800 */
[----:B------:R-:W-:Y:S02]  /*fd40*/  UIMAD UR9, UR9, UR10, 0x7f ;  /* 0x0000007f090974a4 */ /* 0x000fe4000f8e020a */
[----:B------:R-:W-:Y:S01]  /*fd50*/  PLOP3.LUT P1, PT, PT, PT, UP0, 0x80, 0x0 ;  /* 0x000000000000781c */ /* 0x000fe20003f2f008 */
[----:B------:R-:W-:Y:S01]  /*fd60*/  @UP1 ULDC UR12, c[0x0][0x450] ;  /* 0x00011400000c1ab9 */ /* 0x000fe20000000800 */
[----:B------:R-:W-:Y:S02]  /*fd70*/  UP2UR UR50, UPR, URZ, 0x2 ;  /* 0x000000023f327883 */ /* 0x000fe40008000000 */
[----:B-1----:R-:W-:-:S04]  /*fd80*/  UIMAD UR42, UR42, 0xc0, URZ ;  /* 0x000000c02a2a78a4 */ /* 0x002fc8000f8e023f */
[----:B------:R-:W-:-:S04]  /*fd90*/  UIADD3 UR8, UR42, 0xbf, URZ ;  /* 0x000000bf2a087890 */ /* 0x000fc8000fffe03f */
[----:B------:R-:W-:Y:S02]  /*fda0*/  UIMAD.WIDE.U32 UR6, UR8, UR7, URZ ;  /* 0x00000007080672a5 */ /* 0x000fe4000f8e003f */
[----:B------:R-:W-:Y:S02]  /*fdb0*/  UIADD3 UR6, UR49, 0x1, -UR11 ;  /* 0x0000000131067890 */ /* 0x000fe4000fffe80b */
[----:B------:R-:W-:Y:S02]  /*fdc0*/  @UP1 USHF.R.U32.HI UR8, URZ, UR12, UR7 ;  /* 0x0000000c3f081299 */ /* 0x000fe40008011607 */
[----:B------:R-:W-:Y:S02]  /*fdd0*/  USHF.R.S32.HI UR7, URZ, 0x1f, UR9 ;  /* 0x0000001f3f077899 */ /* 0x000fe40008011409 */
[----:B------:R-:W-:Y:S02]  /*fde0*/  UIADD3 UR6, UR6, UR8, URZ ;  /* 0x0000000806067290 */ /* 0x000fe4000fffe03f */
[----:B------:R-:W-:-:S02]  /*fdf0*/  ULEA.HI UR7, UR7, UR9, URZ, 0x7 ;  /* 0x0000000907077291 */ /* 0x000fc4000f8f383f */
[----:B------:R-:W-:Y:S02]  /*fe00*/  UIADD3 UR4, UR6, UR4, URZ ;  /* 0x0000000406047290 */ /* 0x000fe4000fffe03f */
[----:B------:R-:W-:Y:S01]  /*fe10*/  USHF.R.S32.HI UR43, URZ, 0x7, UR7 ;  /* 0x000000073f2b7899 */ /* 0x000fe20008011407 */
[----:B0-----:R-:W-:Y:S11]  /*fe20*/  @!P1 BRA `(.L_x_934) ;  /* 0x0000000000449947 */ /* 0x001ff60003800000 */
        /* <DEDUP_REMOVED lines=10> */
.L_x_935:
[----:B------:R-:W-:-:S11]  /*fed0*/  UISETP.NE.AND UP0, UPT, UR5, 0x1, UPT ;  /* 0x000000010500788c */ /* 0x000fd6000bf05270 */
[----:B------:R-:W-:Y:S02]  /*fee0*/  @UP0 ULDC.64 UR12, c[0x0][0x9e8] ;  /* 0x00027a00000c0ab9 */ /* 0x000fe40000000a00 */
[----:B------:R-:W-:-:S04]  /*fef0*/  UIMAD.WIDE.U32 UR6, UR8, UR12, URZ ;  /* 0x0000000c080672a5 */ /* 0x000fc8000f8e003f */
[----:B------:R-:W-:-:S12]  /*ff00*/  @UP0 USHF.R.U32.HI UR8, URZ, UR13, UR7 ;  /* 0x0000000d3f080299 */ /* 0x000fd80008011607 */
.L_x_936:
[----:B------:R-:W-:-:S04]  /*ff10*/  UIMAD UR8, UR8, UR5, UR5 ;  /* 0x00000005080872a4 */ /* 0x000fc8000f8e0205 */
[----:B------:R-:W-:-:S04]  /*ff20*/  UISETP.LT.AND UP0, UPT, UR4, UR8, UPT ;  /* 0x000000080400728c */ /* 0x000fc8000bf01270 */
[----:B------:R-:W-:-:S12]  /*ff30*/  USEL UR4, UR4, UR8, UP0 ;  /* 0x0000000804047287 */ /* 0x000fd80008000000 */
.L_x_934:
[----:B------:R-:W-:Y:S02]  /*ff40*/  UISETP.NE.AND UP0, UPT, UR50, URZ, UPT ;  /* 0x0000003f3200728c */ /* 0x000fe4000bf05270 */
[----:B------:R-:W-:-:S04]  /*ff50*/  UIADD3 UR4, UR4, 0x7f, URZ ;  /* 0x0000007f04047890 */ /* 0x000fc8000fffe03f */
[----:B------:R-:W-:-:S04]  /*ff60*/  USHF.R.S32.HI UR8, URZ, 0x1f, UR4 ;  /* 0x0000001f3f087899 */ /* 0x000fc80008011404 */
[----:B------:R-:W-:Y:S01]  /*ff70*/  ULEA.HI UR8, UR8, UR4, URZ, 0x7 ;  /* 0x0000000408087291 */ /* 0x000fe2000f8f383f */
[----:B------:R-:W-:Y:S01]  /*ff80*/  @UP0 ULDC UR6, c[0x0][0x44c] ;  /* 0x0001130000060ab9 */ /* 0x000fe20000000800 */
[----:B------:R-:W-:Y:S01]  /*ff90*/  @UP0 ULDC UR9, c[0x0][0x450] ;  /* 0x0001140000090ab9 */ /* 0x000fe20000000800 */
[----:B------:R-:W-:Y:S02]  /*ffa0*/  UIMAD.WIDE.U32 UR6, UR42, UR6, URZ ;  /* 0x000000062a0672a5 */ /* 0x000fe4000f8e003f */
[----:B------:R-:W-:Y:S01]  /*ffb0*/  UMOV UR4, UR42 ;  /* 0x0000002a00047c82 */ /* 0x000fe20008000000 */
[----:B------:R-:W-:Y:S02]  /*ffc0*/  USHF.R.S32.HI UR44, URZ, 0x7, UR8 ;  /* 0x000000073f2c7899 */ /* 0x000fe40008011408 */
[----:B------:R-:W-:Y:S02]  /*ffd0*/  @UP0 USHF.R.U32.HI UR4, URZ, UR9, UR7 ;  /* 0x000000093f040299 */ /* 0x000fe40008011607 */
[----:B------:R-:W-:-:S02]  /*ffe0*/  UISETP.LT.AND UP0, UPT, UR43, UR44, UPT ;  /* 0x0000002c2b00728c */ /* 0x000fc4000bf01270 */
[----:B------:R-:W-:Y:S01]  /*fff0*/  UIADD3 UR4, UR4, -UR11, UR49 ;  /* 0x8000000b04047290 */ /* 0x000fe2000fffe031 */
[----:B------:R-:W-:Y:S01]  /*10000*/  ULDC UR8, c[0x0][0x9dc] ;  /* 0x0002770000087ab9 */ /* 0x000fe20000000800 */
[----:B------:R-:W-:Y:S02]  /*10010*/  USEL UR12, UR43, UR44, UP0 ;  /* 0x0000002c2b0c7287 */ /* 0x000fe40008000000 */
[----:B------:R-:W-:Y:S01]  /*10020*/  UIADD3 UR8, UR4, -UR8, URZ ;  /* 0x8000000804087290 */ /* 0x000fe2000fffe03f */
[----:B------:R-:W-:Y:S11]  /*10030*/  @!P1 BRA `(.L_x_937) ;  /* 0x0000000000449947 */ /* 0x000ff60003800000 */
        /* <DEDUP_REMOVED lines=10> */
.L_x_938:
[----:B------:R-:W-:-:S11]  /*100e0*/  UISETP.NE.AND UP0, UPT, UR5, 0x1, UPT ;  /* 0x000000010500788c */ /* 0x000fd6000bf05270 */
[----:B------:R-:W-:Y:S02]  /*100f0*/  @UP0 ULDC.64 UR10, c[0x0][0x9e8] ;  /* 0x00027a00000a0ab9 */ /* 0x000fe40000000a00 */
[----:B------:R-:W-:-:S04]  /*10100*/  UIMAD.WIDE.U32 UR6, UR4, UR10, URZ ;  /* 0x0000000a040672a5 */ /* 0x000fc8000f8e003f */
[----:B------:R-:W-:-:S12]  /*10110*/  @UP0 USHF.R.U32.HI UR4, URZ, UR11, UR7 ;  /* 0x0000000b3f040299 */ /* 0x000fd80008011607 */
.L_x_939:
[----:B------:R-:W-:-:S04]  /*10120*/  UIMAD UR4, UR4, UR5, URZ ;  /* 0x00000005040472a4 */ /* 0x000fc8000f8e023f */
[----:B------:R-:W-:-:S04]  /*10130*/  UISETP.LT.AND UP0, UPT, UR8, UR4, UPT ;  /* 0x000000040800728c */ /* 0x000fc8000bf01270 */
[----:B------:R-:W-:-:S12]  /*10140*/  USEL UR8, UR8, UR4, !UP0 ;  /* 0x0000000408087287 */ /* 0x000fd8000c000000 */
.L_x_937:
[----:B------:R-:W-:Y:S02]  /*10150*/  USHF.R.S32.HI UR4, URZ, 0x1f, UR8 ;  /* 0x0000001f3f047899 */ /* 0x000fe40008011408 */
[----:B------:R-:W-:Y:S02]  /*10160*/  USHF.R.U32.HI UR9, URZ, 0x10, UR46 ;  /* 0x000000103f097899 */ /* 0x000fe4000801162e */
[----:B------:R-:W-:Y:S02]  /*10170*/  ULEA.HI UR4, UR4, UR8, URZ, 0x7 ;  /* 0x0000000804047291 */ /* 0x000fe4000f8f383f */
[----:B------:R-:W-:Y:S02]  /*10180*/  ULOP3.LUT UR46, UR46, 0xffff, URZ, 0xc0, !UPT ;  /* 0x0000ffff2e2e7892 */ /* 0x000fe4000f8ec03f */
[----:B------:R-:W-:Y:S01]  /*10190*/  USHF.R.S32.HI UR4, URZ, 0x7, UR4 ;  /* 0x000000073f047899 */ /* 0x000fe20008011404 */
[----:B------:R-:W-:-:S03]  /*101a0*/  UMOV UR40, URZ ;  /* 0x0000003f00287c82 */ /* 0x000fc60008000000 */
[----:B------:R-:W-:-:S04]  /*101b0*/  UISETP.LT.AND UP0, UPT, URZ, UR4, UPT ;  /* 0x000000043f00728c */ /* 0x000fc8000bf01270 */
[----:B------:R-:W-:Y:S02]  /*101c0*/  USEL UR45, URZ, UR4, !UP0 ;  /* 0x000000043f2d7287 */ /* 0x000fe4000c000000 */
[----:B------:R-:W-:Y:S02]  /*101d0*/  UISETP.NE.AND UP0, UPT, UR9, URZ, UPT ;  /* 0x0000003f0900728c */ /* 0x000fe4000bf05270 */
[----:B------:R-:W-:-:S06]  /*101e0*/  UISETP.GT.AND UP1, UPT, UR12, UR45, UPT ;  /* 0x0000002d0c00728c */ /* 0x000fcc000bf24270 */
[----:B------:R-:W-:-:S03]  /*101f0*/  PLOP3.LUT P0, PT, PT, PT, UP1, 0x80, 0x0 ;  /* 0x000000000000781c */ /* 0x000fc60003f0f018 */
[----:B------:R-:W-:-:S10]  /*10200*/  @!UP0 ULDC UR9, c[0x0][0x9f0] ;  /* 0x00027c0000098ab9 */ /* 0x000fd40000000800 */
[----:B------:R-:W-:Y:S05]  /*10210*/  @!P0 BRA `(.L_x_940) ;  /* 0x00000000007c8947 */ /* 0x000fea0003800000 */
[----:B------:R-:W-:Y:S01]  /*10220*/  IABS R0, UR9 ;  /* 0x0000000900007c13 */ /* 0x000fe20008000000 */
[----:B------:R-:W-:Y:S02]  /*10230*/  UIADD3 UR4, UR9, -0x1, UR12 ;  /* 0xffffffff09047890 */ /* 0x000fe4000fffe00c */
[----:B------:R-:W-:Y:S02]  /*10240*/  IABS R4, UR9 ;  /* 0x0000000900047c13 */ /* 0x000fe40008000000 */
[----:B------:R-:W-:Y:S01]  /*10250*/  R2UR UR10, R0 ;  /* 0x00000000000a72ca */ /* 0x000fe200000e0000 */
[----:B------:R-:W-:-:S03]  /*10260*/  UIADD3 UR6, -UR45, UR4, URZ ;  /* 0x000000042d067290 */ /* 0x000fc6000fffe13f */
[----:B------:R-:W-:-:S03]  /*10270*/  UMOV UR4, URZ ;  /* 0x0000003f00047c82 */ /* 0x000fc60008000000 */
[----:B------:R-:W-:Y:S01]  /*10280*/  IABS R3, UR6 ;  /* 0x0000000600037c13 */ /* 0x000fe20008000000 */
[----:B------:R-:W-:-:S03]  /*10290*/  ULOP3.LUT UR6, UR6, UR9, URZ, 0x3c, !UPT ;  /* 0x0000000906067292 */ /* 0x000fc6000f8e3c3f */
[----:B------:R-:W-:Y:S02]  /*102a0*/  R2UR UR8, R3 ;  /* 0x00000000030872ca */ /* 0x000fe400000e0000 */
[----:B------:R-:W0:Y:S08]  /*102b0*/  I2F.RP R0, UR10 ;  /* 0x0000000a00007d06 */ /* 0x000e300008209400 */
[----:B0-----:R-:W0:Y:S02]  /*102c0*/  MUFU.RCP R0, R0 ;  /* 0x0000000000007308 */ /* 0x001e240000001000 */
[----:B0-----:R-:W-:-:S02]  /*102d0*/  VIADD R2, R0, 0xffffffe ;  /* 0x0ffffffe00027836 */ /* 0x001fc40000000000 */
[----:B------:R-:W-:-:S04]  /*102e0*/  IMAD.MOV R0, RZ, RZ, -R4 ;  /* 0x000000ffff007224 */ /* 0x000fc800078e0a04 */
        /* <DEDUP_REMOVED lines=18> */
.L_x_940:
[----:B------:R-:W-:Y:S02]  /*10410*/  UIMAD UR51, UR46, UR40, UR45 ;  /* 0x000000282e3372a4 */ /* 0x000fe4000f8e022d */
[----:B------:R-:W-:Y:S02]  /*10420*/  IMAD.U32 R0, RZ, RZ, UR40 ;  /* 0x00000028ff007e24 */ /* 0x000fe4000f8e00ff */
[----:B------:R-:W-:Y:S02]  /*10430*/  IMAD.MOV.U32 R2, RZ, RZ, RZ ;  /* 0x000000ffff027224 */ /* 0x000fe400078e00ff */
[----:B------:R-:W-:Y:S02]  /*10440*/  IMAD.MOV.U32 R6, RZ, RZ, 0x1 ;  /* 0x00000001ff067424 */ /* 0x000fe400078e00ff */
[----:B------:R-:W-:-:S05]  /*10450*/  IMAD.U32 R19, RZ, RZ, UR51 ;  /* 0x00000033ff137e24 */ /* 0x000fca000f8e00ff */
[----:B------:R-:W-:Y:S01]  /*10460*/  VIADDMNMX R19, R19, R0, UR12, PT ;  /* 0x0000000c13137e46 */ /* 0x000fe2000b800100 */
[----:B------:R-:W-:-:S03]  /*10470*/  IMAD.MOV.U32 R0, RZ, RZ, 0x1 ;  /* 0x00000001ff007424 */ /* 0x000fc600078e00ff */
[----:B------:R-:W-:-:S13]  /*10480*/  ISETP.GT.AND P0, PT, R19, UR51, PT ;  /* 0x0000003313007c0c */ /* 0x000fda000bf04270 */
        /* <DEDUP_REMOVED lines=11> */
[----:B------:R-:W-:Y:S02]  /*10540*/  IMAD.U32 R4, RZ, RZ, UR4 ;  /* 0x00000004ff047e24 */ /* 0x000fe4000f8e00ff */
[----:B------:R-:W-:Y:S01]  /*10550*/  IMAD.U32 R5, RZ, RZ, UR5 ;  /* 0x00000005ff057e24 */ /* 0x000fe2000f8e00ff */
[----:B------:R-:W0:Y:S01]  /*10560*/  LDC.64 R2, c[0x4][R2] ;  /* 0x0100000002027b82 */ /* 0x000e220000000a00 */
[----:B------:R-:W-:Y:S01]  /*10570*/  ULDC.64 UR4, c[0x4][0x8] ;  /* 0x0100020000047ab9 */ /* 0x000fe20000000a00 */
        /* <DEDUP_REMOVED lines=8> */
[----:B0----5:R-:W-:Y:S05]  /*10600*/  CALL.ABS.NOINC R2 ;  /* 0x0000000002007343 */ /* 0x021fea0003c00000 */
.L_x_941:
        /* <DEDUP_REMOVED lines=19> */
[----:B-1---5:R-:W-:Y:S05]  /*10740*/  CALL.ABS.NOINC R2 ;  /* 0x0000000002007343 */ /* 0x022fea0003c00000 */
.L_x_943:
[----:B------:R0:W1:Y:S01]  /*10750*/  LDC.64 R2, c[0x4][R16] ;  /* 0x0100000010027b82 */ /* 0x0000620000000a00 */
[----:B------:R-:W-:Y:S01]  /*10760*/  ULDC.64 UR4, c[0x4][0x88] ;  /* 0x0100220000047ab9 */ /* 0x000fe20000000a00 */
[----:B------:R-:W-:Y:S01]  /*10770*/  ULDC.64 UR6, c[0x4][0x90] ;  /* 0x0100240000067ab9 */ /* 0x000fe20000000a00 */
[----:B------:R-:W-:Y:S02]  /*10780*/  IMAD.U32 R4, RZ, RZ, UR4 ;  /* 0x00000004ff047e24 */ /* 0x000fe4000f8e00ff */
        /* <DEDUP_REMOVED lines=11> */
.L_x_942:
[----:B------:R-:W0:Y:S01]  /*10840*/  LDC.64 R2, c[0x0][0x9f8] ;  /* 0x00027e00ff027b82 */ /* 0x000e220000000a00 */
[----:B------:R-:W-:Y:S01]  /*10850*/  IMAD.MOV.U32 R6, RZ, RZ, R24 ;  /* 0x000000ffff067224 */ /* 0x000fe200078e0018 */
[----:B------:R-:W1:Y:S06]  /*10860*/  S2R R21, SR_TID.X ;  /* 0x0000000000157919 */ /* 0x000e6c0000002100 */
[----:B------:R-:W2:Y:S01]  /*10870*/  LDC R17, c[0x0][0x430] ;  /* 0x00010c00ff117b82 */ /* 0x000ea20000000800 */
[----:B------:R-:W-:Y:S01]  /*10880*/  VIADD R0, R19, 0xffffffff ;  /* 0xffffffff13007836 */ /* 0x000fe20000000000 */
[----:B------:R-:W-:Y:S01]  /*10890*/  LOP3.LUT R16, R16, 0xffffffef, RZ, 0xc0, !PT ;  /* 0xffffffef10107812 */ /* 0x000fe200078ec0ff */
[----:B------:R-:W-:Y:S01]  /*108a0*/  ULDC UR4, c[0x0][0x2f4] ;  /* 0x0000bd0000047ab9 */ /* 0x000fe20000000800 */
[----:B0-----:R-:W-:-:S04]  /*108b0*/  ISETP.NE.U32.AND P0, PT, R2, RZ, PT ;  /* 0x000000ff0200720c */ /* 0x001fc80003f05070 */
[----:B------:R-:W-:-:S13]  /*108c0*/  ISETP.NE.AND.EX P0, PT, R3, RZ, PT, P0 ;  /* 0x000000ff0300720c */ /* 0x000fda0003f05300 */
[----:B------:R-:W0:Y:S02]  /*108d0*/  @P0 LDC.64 R2, c[0x0][0x9f8] ;  /* 0x00027e00ff020b82 */ /* 0x000e240000000a00 */
[----:B0-----:R-:W-:-:S05]  /*108e0*/  @P0 IMAD.WIDE R2, R24, 0x4, R2 ;  /* 0x0000000418020825 */ /* 0x001fca00078e0202 */
[----:B------:R0:W3:Y:S01]  /*108f0*/  @P0 LDG.E R6, desc[UR36][R2.64] ;  /* 0x0000002402060981 */ /* 0x0000e2000c1e1900 */
[C---:B-1----:R-:W-:Y:S01]  /*10900*/  LOP3.LUT R20, R21.reuse, 0x7f, RZ, 0xc0, !PT ;  /* 0x0000007f15147812 */ /* 0x042fe200078ec0ff */
[----:B------:R-:W-:Y:S01]  /*10910*/  IMAD.SHL.U32 R23, R21, 0x20, RZ ;  /* 0x0000002015177824 */ /* 0x000fe200078e00ff */
[----:B--2---:R-:W-:Y:S02]  /*10920*/  ISETP.NE.AND P1, PT, R17, 0x1, PT ;  /* 0x000000011100780c */ /* 0x004fe40003f25270 */
[----:B------:R-:W-:Y:S02]  /*10930*/  SHF.R.U32.HI R4, RZ, 0x2, R20 ;  /* 0x00000002ff047819 */ /* 0x000fe40000011614 */
[----:B------:R-:W-:-:S03]  /*10940*/  LOP3.LUT R23, R23, 0x60, RZ, 0xc0, !PT ;  /* 0x0000006017177812 */ /* 0x000fc600078ec0ff */
[----:B------:R-:W-:-:S04]  /*10950*/  IMAD R4, R0, 0x80, R4 ;  /* 0x0000008000047824 */ /* 0x000fc800078e0204 */
[----:B------:R-:W-:Y:S02]  /*10960*/  IMAD.IADD R7, R23, 0x1, R4 ;  /* 0x0000000117077824 */ /* 0x000fe400078e0204 */
[----:B------:R-:W1:Y:S01]  /*10970*/  @P1 LDC R5, c[0x0][0x434] ;  /* 0x00010d00ff051b82 */ /* 0x000e620000000800 */
[----:B------:R-:W-:Y:S01]  /*10980*/  @P1 LOP3.LUT R16, R16, 0x10, RZ, 0xfc, !PT ;  /* 0x0000001010101812 */ /* 0x000fe200078efcff */
[C---:B-----5:R-:W-:Y:S01]  /*10990*/  IMAD.IADD R8, R7.reuse, 0x1, R22 ;  /* 0x0000000107087824 */ /* 0x060fe200078e0216 */
[----:B------:R-:W-:-:S03]  /*109a0*/  ISETP.GE.AND P0, PT, R7, UR49, PT ;  /* 0x0000003107007c0c */ /* 0x000fc6000bf06270 */
[----:B------:R-:W-:Y:S02]  /*109b0*/  IMAD.MOV.U32 R7, RZ, RZ, R8 ;  /* 0x000000ffff077224 */ /* 0x000fe400078e0008 */
[----:B0-----:R-:W0:Y:S08]  /*109c0*/  @P1 LDC R3, c[0x0][0x438] ;  /* 0x00010e00ff031b82 */ /* 0x001e300000000800 */
[----:B------:R-:W2:Y:S01]  /*109d0*/  @!P0 LDC.64 R10, c[0x0][0x428] ;  /* 0x00010a00ff0a8b82 */ /* 0x000ea20000000a00 */
[----:B-1----:R-:W-:-:S07]  /*109e0*/  @P1 IMAD.HI.U32 R2, R8, R5, RZ ;  /* 0x0000000508021227 */ /* 0x002fce00078e00ff */
[----:B------:R-:W1:Y:S01]  /*109f0*/  @!P0 LDC.64 R4, c[0x0][0x418] ;  /* 0x00010600ff048b82 */ /* 0x000e620000000a00 */
[----:B0-----:R-:W-:-:S04]  /*10a00*/  @P1 SHF.R.U32.HI R7, RZ, R3, R2 ;  /* 0x00000003ff071219 */ /* 0x001fc80000011602 */
[----:B------:R-:W-:Y:S02]  /*10a10*/  @!P0 SHF.R.S32.HI R3, RZ, 0x1f, R7 ;  /* 0x0000001fff038819 */ /* 0x000fe40000011407 */
[----:B------:R-:W-:Y:S01]  /*10a20*/  LOP3.LUT R16, R16, 0xfffffffb, RZ, 0xc0, !PT ;  /* 0xfffffffb10107812 */ /* 0x000fe200078ec0ff */
[----:B------:R-:W-:Y:S01]  /*10a30*/  UMOV UR5, 0xffffffff ;  /* 0xffffffff00057882 */ /* 0x000fe20000000000 */
[----:B---3--:R-:W-:Y:S01]  /*10a40*/  SHF.R.S32.HI R9, RZ, 0x1f, R6 ;  /* 0x0000001fff097819 */ /* 0x008fe20000011406 */
[----:B------:R0:W-:Y:S04]  /*10a50*/  STL [R1], R6 ;  /* 0x0000000601007387 */ /* 0x0001e80000100800 */
[----:B--2---:R-:W-:Y:S01]  /*10a60*/  @!P0 IMAD R2, R9, R10, RZ ;  /* 0x0000000a09028224 */ /* 0x004fe200078e02ff */
[----:B------:R2:W-:Y:S03]  /*10a70*/  STL [R1+0x8], R9 ;  /* 0x0000080901007387 */ /* 0x0005e60000100800 */
[----:B------:R-:W-:-:S02]  /*10a80*/  @!P0 IMAD R11, R6, R11, R2 ;  /* 0x0000000b060b8224 */ /* 0x000fc400078e0202 */
[----:B------:R-:W-:-:S04]  /*10a90*/  @!P0 IMAD.MOV.U32 R2, RZ, RZ, R7 ;  /* 0x000000ffff028224 */ /* 0x000fc800078e0007 */
[----:B------:R-:W-:-:S04]  /*10aa0*/  @!P0 IMAD.WIDE.U32 R2, R6, R10, R2 ;  /* 0x0000000a06028225 */ /* 0x000fc800078e0002 */
[----:B------:R-:W-:Y:S01]  /*10ab0*/  @!P0 IMAD.IADD R3, R3, 0x1, R11 ;  /* 0x0000000103038824 */ /* 0x000fe200078e020b */
[C---:B-1----:R-:W-:Y:S01]  /*10ac0*/  @!P0 LEA R4, P1, R2.reuse, R4, 0x2 ;  /* 0x0000000402048211 */ /* 0x042fe200078210ff */
[----:B0-----:R-:W-:Y:S02]  /*10ad0*/  IMAD.MOV.U32 R6, RZ, RZ, RZ ;  /* 0x000000ffff067224 */ /* 0x001fe400078e00ff */
[----:B--2---:R-:W-:Y:S01]  /*10ae0*/  IMAD.SHL.U32 R9, R21, 0x8, RZ ;  /* 0x0000000815097824 */ /* 0x004fe200078e00ff */
[----:B------:R-:W-:-:S05]  /*10af0*/  @!P0 LEA.HI.X R5, R2, R5, R3, 0x2, P1 ;  /* 0x0000000502058211 */ /* 0x000fca00008f1403 */
[----:B------:R0:W5:Y:S02]  /*10b00*/  @!P0 LDG.E R6, desc[UR36][R4.64] ;  /* 0x0000002404068981 */ /* 0x000164000c1e1900 */
[----:B0-----:R-:W-:-:S04]  /*10b10*/  LOP3.LUT R4, R9, 0x18, RZ, 0xc0, !PT ;  /* 0x0000001809047812 */ /* 0x001fc800078ec0ff */
[C---:B------:R-:W-:Y:S02]  /*10b20*/  ISETP.GE.AND P2, PT, R4.reuse, UR4, PT ;  /* 0x0000000404007c0c */ /* 0x040fe4000bf46270 */
[C---:B------:R-:W-:Y:S02]  /*10b30*/  LOP3.LUT R3, R4.reuse, 0x20, RZ, 0xfc, !PT ;  /* 0x0000002004037812 */ /* 0x040fe400078efcff */
[----:B------:R-:W-:Y:S02]  /*10b40*/  LOP3.LUT R2, R4, 0x40, RZ, 0xfc, !PT ;  /* 0x0000004004027812 */ /* 0x000fe400078efcff */
[----:B------:R-:W-:Y:S02]  /*10b50*/  ISETP.GE.AND P1, PT, R3, UR4, PT ;  /* 0x0000000403007c0c */ /* 0x000fe4000bf26270 */
[----:B------:R-:W-:-:S05]  /*10b60*/  ISETP.GE.AND P0, PT, R2, UR4, PT ;  /* 0x0000000402007c0c */ /* 0x000fca000bf06270 */
[----:B------:R-:W-:-:S04]  /*10b70*/  @P2 LOP3.LUT R16, R16, 0x4, RZ, 0xfc, !PT ;  /* 0x0000000410102812 */ /* 0x000fc800078efcff */
[----:B------:R-:W-:-:S04]  /*10b80*/  LOP3.LUT R16, R16, 0xfffffffe, RZ, 0xc0, !PT ;  /* 0xfffffffe10107812 */ /* 0x000fc800078ec0ff */
[----:B------:R-:W-:-:S04]  /*10b90*/  LOP3.LUT R16, R16, 0xfffffffd, RZ, 0xc0, !PT ;  /* 0xfffffffd10107812 */ /* 0x000fc800078ec0ff */
[----:B------:R-:W-:-:S04]  /*10ba0*/  @P1 LOP3.LUT R16, R16, 0x2, RZ, 0xfc, !PT ;  /* 0x0000000210101812 */ /* 0x000fc800078efcff */
[----:B------:R-:W-:Y:S01]  /*10bb0*/  @P0 LOP3.LUT R16, R16, 0x1, RZ, 0xfc, !PT ;  /* 0x0000000110100812 */ /* 0x000fe200078efcff */
[----:B------:R-:W-:Y:S06]  /*10bc0*/  BRA.DIV UR5, `(.L_x_944) ;  /* 0x0000003205047947 */ /* 0x000fec000b800000 */
.L_x_986:
[----:B------:R-:W2:Y:S01]  /*10bd0*/  LDL R2, [R1+0xc] ;  /* 0x00000c0001027983 */ /* 0x000ea20000100800 */
[----:B------:R-:W-:Y:S01]  /*10be0*/  IMAD.U32 R29, RZ, RZ, UR41 ;  /* 0x00000029ff1d7e24 */ /* 0x000fe2000f8e00ff */
[----:B------:R-:W-:Y:S01]  /*10bf0*/  LOP3.LUT R16, R16, 0xfffffff7, RZ, 0xc0, !PT ;  /* 0xfffffff710107812 */ /* 0x000fe200078ec0ff */
[----:B------:R-:W-:Y:S02]  /*10c00*/  IMAD.MOV R5, RZ, RZ, -R7 ;  /* 0x000000ffff057224 */ /* 0x000fe400078e0a07 */
[----:B------:R-:W-:Y:S01]  /*10c10*/  IMAD.MOV.U32 R26, RZ, RZ, R0 ;  /* 0x000000ffff1a7224 */ /* 0x000fe200078e0000 */
[----:B------:R-:W-:Y:S01]  /*10c20*/  SHF.R.S32.HI R29, RZ, 0x1f, R29 ;  /* 0x0000001fff1d7819 */ /* 0x000fe2000001141d */
[----:B------:R-:W-:Y:S01]  /*10c30*/  IMAD R5, R17, R5, R8 ;  /* 0x0000000511057224 */ /* 0x000fe200078e0208 */
[----:B--2---:R-:W-:-:S13]  /*10c40*/  R2UR UR4, R2 ;  /* 0x00000000020472ca */ /* 0x004fda00000e0000 */
[----:B------:R-:W-:-:S06]  /*10c50*/  ULOP3.LUT UR4, UR4, 0x2, URZ, 0xfc, !UPT ;  /* 0x0000000204047892 */ /* 0x000fcc000f8efc3f */
[----:B------:R-:W-:-:S05]  /*10c60*/  IMAD.U32 R2, RZ, RZ, UR4 ;  /* 0x00000004ff027e24 */ /* 0x000fca000f8e00ff */
[----:B------:R-:W-:-:S13]  /*10c70*/  ISETP.NE.AND P0, PT, R2, 0x3, PT ;  /* 0x000000030200780c */ /* 0x000fda0003f05270 */
[----:B------:R-:W-:Y:S01]  /*10c80*/  @P0 LOP3.LUT R16, R16, 0x8, RZ, 0xfc, !PT ;  /* 0x0000000810100812 */ /* 0x000fe200078efcff */
[----:B------:R-:W-:Y:S06]  /*10c90*/  @!P0 BRA `(.L_x_945) ;  /* 0x0000000000048947 */ /* 0x000fec0003800000 */
[----:B------:R-:W-:Y:S01]  /*10ca0*/  BPT.TRAP 0x1 ;  /* 0x000000040000795c */ /* 0x000fe20000300000 */
.L_x_945:
[----:B------:R-:W-:Y:S01]  /*10cb0*/  IMAD.MOV.U32 R10, RZ, RZ, 0x1 ;  /* 0x00000001ff0a7424 */ /* 0x000fe200078e00ff */
[----:B------:R-:W-:Y:S01]  /*10cc0*/  SHF.R.S32.HI R7, RZ, 0x1f, R5 ;  /* 0x0000001fff077819 */ /* 0x000fe20000011405 */
[----:B------:R-:W-:Y:S01]  /*10cd0*/  ULDC.64 UR4, c[0x0][0x328] ;  /* 0x0000ca0000047ab9 */ /* 0x000fe20000000a00 */
[----:B-----5:R-:W-:Y:S02]  /*10ce0*/  SHF.R.S32.HI R4, RZ, 0x1f, R6 ;  /* 0x0000001fff047819 */ /* 0x020fe40000011406 */
[----:B------:R-:W-:Y:S01]  /*10cf0*/  SHF.L.U32 R10, R10, 0x1f, RZ ;  /* 0x0000001f0a0a7819 */ /* 0x000fe200000006ff */
[----:B------:R-:W-:Y:S01]  /*10d00*/  IMAD R2, R7, UR4, RZ ;  /* 0x0000000407027c24 */ /* 0x000fe2000f8e02ff */
[----:B------:R-:W-:Y:S02]  /*10d10*/  R2UR UR6, R29 ;  /* 0x000000001d0672ca */ /* 0x000fe400000e0000 */
[----:B------:R-:W0:Y:S01]  /*10d20*/  SYNCS.PHASECHK.TRANS64.TRYWAIT P0, [UR47+0x2d840], R10 ;  /* 0x02d8400aff0075a7 */ /* 0x000e22000800016f */
[----:B------:R-:W-:-:S02]  /*10d30*/  IMAD R11, R5, UR5, R2 ;  /* 0x00000005050b7c24 */ /* 0x000fc4000f8e0202 */
        /* <DEDUP_REMOVED lines=13> */
[----:B------:R-:W-:Y:S01]  /*10e10*/  VIADD R3, R3, UR4 ;  /* 0x0000000403037c36 */ /* 0x000fe20008000000 */
[----:B------:R-:W-:-:S04]  /*10e20*/  LEA R17, P1, R2, UR6, 0x1 ;  /* 0x0000000602117c11 */ /* 0x000fc8000f8208ff */
[----:B------:R-:W-:Y:S01]  /*10e30*/  LEA.HI.X R18, R2, UR7, R3, 0x1, P1 ;  /* 0x0000000702127c11 */ /* 0x000fe200088f0c03 */
[----:B0-----:R-:W-:Y:S08]  /*10e40*/  @!P0 BRA `(.L_x_946) ;  /* 0x0000002c00848947 */ /* 0x001ff00003800000 */
.L_x_987:
[----:B------:R-:W1:Y:S01]  /*10e50*/  S2R R11, SR_TID.X ;  /* 0x00000000000b7919 */ /* 0x000e620000002100 */
[----:B------:R-:W-:Y:S01]  /*10e60*/  ULDC.64 UR4, c[0x0][0x300] ;  /* 0x0000c00000047ab9 */ /* 0x000fe20000000a00 */
[----:B------:R-:W-:Y:S01]  /*10e70*/  R2UR UR6, R29 ;  /* 0x000000001d0672ca */ /* 0x000fe200000e0000 */
[----:B------:R-:W-:Y:S01]  /*10e80*/  IMAD R2, R7, UR4, RZ ;  /* 0x0000000407027c24 */ /* 0x000fe2000f8e02ff */
[----:B0-----:R-:W0:Y:S01]  /*10e90*/  S2R R10, SR_TID.X ;  /* 0x00000000000a7919 */ /* 0x001e220000002100 */
[C---:B------:R-:W-:Y:S02]  /*10ea0*/  LOP3.LUT P4, RZ, R16.reuse, 0x4, RZ, 0xc0, !PT ;  /* 0x0000000410ff7812 */ /* 0x040fe4000788c0ff */
[C---:B------:R-:W-:Y:S01]  /*10eb0*/  IMAD R7, R5.reuse, UR5, R2 ;  /* 0x0000000505077c24 */ /* 0x040fe2000f8e0202 */
[C---:B------:R-:W-:Y:S01]  /*10ec0*/  LOP3.LUT P3, RZ, R16.reuse, 0x2, RZ, 0xc0, !PT ;  /* 0x0000000210ff7812 */ /* 0x040fe2000786c0ff */
[----:B------:R-:W-:Y:S01]  /*10ed0*/  IMAD.WIDE.U32 R2, R5, UR4, RZ ;  /* 0x0000000405027c25 */ /* 0x000fe2000f8e00ff */
[----:B------:R-:W-:Y:S01]  /*10ee0*/  ULDC.64 UR4, c[0x0][0x310] ;  /* 0x0000c40000047ab9 */ /* 0x000fe20000000a00 */
[----:B------:R-:W-:-:S02]  /*10ef0*/  LOP3.LUT P2, RZ, R16, 0x1, RZ, 0xc0, !PT ;  /* 0x0000000110ff7812 */ /* 0x000fc4000784c0ff */
[----:B------:R-:W-:Y:S02]  /*10f00*/  IMAD.IADD R3, R3, 0x1, R7 ;  /* 0x0000000103037824 */ /* 0x000fe400078e0207 */
[----:B------:R-:W-:Y:S02]  /*10f10*/  IMAD R5, R4, UR4, RZ ;  /* 0x0000000404057c24 */ /* 0x000fe4000f8e02ff */
[----:B------:R-:W-:-:S04]  /*10f20*/  IMAD.WIDE.U32 R2, R6, UR4, R2 ;  /* 0x0000000406027c25 */ /* 0x000fc8000f8e0002 */
[----:B------:R-:W-:Y:S01]  /*10f30*/  IMAD R5, R6, UR5, R5 ;  /* 0x0000000506057c24 */ /* 0x000fe2000f8e0205 */
[----:B------:R-:W-:Y:S01]  /*10f40*/  ULDC.64 UR4, c[0x0][0x308] ;  /* 0x0000c20000047ab9 */ /* 0x000fe20000000a00 */
[----:B------:R-:W-:Y:S01]  /*10f50*/  IMAD.SHL.U32 R4, R20, 0x8, RZ ;  /* 0x0000000814047824 */ /* 0x000fe200078e00ff */
[----:B------:R-:W-:Y:S01]  /*10f60*/  LOP3.LUT R6, R9, 0xc0, RZ, 0xc0, !PT ;  /* 0x000000c009067812 */ /* 0x000fe200078ec0ff */
[----:B------:R-:W-:Y:S02]  /*10f70*/  IMAD.IADD R3, R3, 0x1, R5 ;  /* 0x0000000103037824 */ /* 0x000fe400078e0205 */
[----:B------:R-:W-:Y:S01]  /*10f80*/  IMAD.MOV.U32 R5, RZ, RZ, -0x80 ;  /* 0xffffff80ff057424 */ /* 0x000fe200078e00ff */
[----:B------:R-:W-:Y:S02]  /*10f90*/  LOP3.LUT R4, R4, 0x300, RZ, 0xc0, !PT ;  /* 0x0000030004047812 */ /* 0x000fe400078ec0ff */
[--C-:B------:R-:W-:Y:S01]  /*10fa0*/  LOP3.LUT R6, R6, 0x18, R9.reuse, 0xf8, !PT ;  /* 0x0000001806067812 */ /* 0x100fe200078ef809 */
[----:B------:R-:W-:Y:S01]  /*10fb0*/  IMAD R8, R0, R5, UR49 ;  /* 0x0000003100087e24 */ /* 0x000fe2000f8e0205 */
[----:B-1----:R-:W-:Y:S01]  /*10fc0*/  LOP3.LUT R11, R11, 0x7f, RZ, 0xc0, !PT ;  /* 0x0000007f0b0b7812 */ /* 0x002fe200078ec0ff */
[----:B------:R-:W-:Y:S01]  /*10fd0*/  IMAD.U32 R5, RZ, RZ, UR4 ;  /* 0x00000004ff057e24 */ /* 0x000fe2000f8e00ff */
[----:B------:R-:W-:Y:S01]  /*10fe0*/  UIMAD UR4, UR6, UR4, URZ ;  /* 0x00000004060472a4 */ /* 0x000fe2000f8e023f */
[----:B------:R-:W-:-:S02]  /*10ff0*/  LOP3.LUT R4, R4, 0x20, R9, 0xf8, !PT ;  /* 0x0000002004047812 */ /* 0x000fc400078ef809 */
[----:B------:R-:W-:Y:S01]  /*11000*/  IMAD.WIDE.U32 R2, R5, UR41, R2 ;  /* 0x0000002905027c25 */ /* 0x000fe2000f8e0002 */
[----:B------:R-:W-:Y:S01]  /*11010*/  UIMAD UR4, UR41, UR5, UR4 ;  /* 0x00000005290472a4 */ /* 0x000fe2000f8e0204 */
[----:B------:R-:W-:Y:S01]  /*11020*/  SHF.R.U32.HI R11, RZ, 0x2, R11 ;  /* 0x00000002ff0b7819 */ /* 0x000fe2000001160b */
[----:B------:R-:W-:Y:S01]  /*11030*/  ULDC.64 UR6, c[0x0][0x2e8] ;  /* 0x0000ba0000067ab9 */ /* 0x000fe20000000a00 */
[----:B0-----:R-:W-:Y:S02]  /*11040*/  LOP3.LUT R28, R6, 0x18, R10, 0x78, !PT ;  /* 0x00000018061c7812 */ /* 0x001fe400078e780a */
[----:B------:R-:W-:Y:S01]  /*11050*/  LEA R0, P1, R2, UR6, 0x1 ;  /* 0x0000000602007c11 */ /* 0x000fe2000f8208ff */
[----:B------:R-:W-:Y:S01]  /*11060*/  VIADD R9, R3, UR4 ;  /* 0x0000000403097c36 */ /* 0x000fe20008000000 */
[----:B------:R-:W-:Y:S01]  /*11070*/  UMOV UR4, 0xffffffff ;  /* 0xffffffff00047882 */ /* 0x000fe20000000000 */
[----:B------:R-:W-:Y:S01]  /*11080*/  IMAD.IADD R8, R8, 0x1, -R11 ;  /* 0x0000000108087824 */ /* 0x000fe200078e0a0b */
[----:B------:R-:W-:-:S02]  /*11090*/  LOP3.LUT R28, R4, R28, RZ, 0xfc, !PT ;  /* 0x0000001c041c7212 */ /* 0x000fc400078efcff */
[----:B------:R-:W-:Y:S02]  /*110a0*/  LEA.HI.X R9, R2, UR7, R9, 0x1, P1 ;  /* 0x0000000702097c11 */ /* 0x000fe400088f0c09 */
[----:B------:R-:W-:Y:S01]  /*110b0*/  ISETP.GE.AND P0, PT, R8, 0x1, PT ;  /* 0x000000010800780c */ /* 0x000fe20003f06270 */
[----:B------:R-:W-:-:S12]  /*110c0*/  BRA.DIV UR4, `(.L_x_947) ;  /* 0x0000002a04fc7947 */ /* 0x000fd8000b800000 */
        /* <DEDUP_REMOVED lines=8> */
[----:B------:R-:W-:Y:S01]  /*11150*/  SHFL.IDX PT, R3, R0, 0x2, 0x1c1f ;  /* 0x005c1f0000037f89 */ /* 0x000fe200000e0000 */
[----:B-1----:R-:W-:Y:S02]  /*11160*/  IMAD.MOV.U32 R7, RZ, RZ, R6 ;  /* 0x000000ffff077224 */ /* 0x002fe400078e0006 */
[----:B0-----:R-:W-:Y:S02]  /*11170*/  IMAD.SHL.U32 R11, R2, 0x8, RZ ;  /* 0x00000008020b7824 */ /* 0x001fe400078e00ff */
[----:B------:R-:W0:Y:S01]  /*11180*/  SHFL.IDX PT, R2, R9, 0x2, 0x1c1f ;  /* 0x005c1f0009027f89 */ /* 0x000e2200000e0000 */
[----:B--2---:R-:W-:Y:S02]  /*11190*/  IMAD.MOV.U32 R6, RZ, RZ, R14 ;  /* 0x000000ffff067224 */ /* 0x004fe400078e000e */
[----:B------:R-:W-:Y:S01]  /*111a0*/  LOP3.LUT R11, R11, 0x18, RZ, 0xc0, !PT ;  /* 0x000000180b0b7812 */ /* 0x000fe200078ec0ff */
[----:B------:R-:W1:Y:S01]  /*111b0*/  SHFL.IDX PT, R9, R9, 0x3, 0x1c1f ;  /* 0x007c1f0009097f89 */ /* 0x000e6200000e0000 */
[----:B---3--:R-:W-:-:S03]  /*111c0*/  LOP3.LUT R5, R5, R4, RZ, 0x3c, !PT ;  /* 0x0000000405057212 */ /* 0x008fc600078e3cff */
[----:B------:R-:W-:Y:S01]  /*111d0*/  @P0 IMAD.WIDE.U32 R6, R11, 0x2, R6 ;  /* 0x000000020b060825 */ /* 0x000fe200078e0006 */
[----:B------:R2:W3:Y:S01]  /*111e0*/  SHFL.IDX PT, R14, R0, 0x3, 0x1c1f ;  /* 0x007c1f00000e7f89 */ /* 0x0004e200000e0000 */
[----:B------:R-:W-:-:S03]  /*111f0*/  LOP3.LUT R4, R5, R4, RZ, 0x3c, !PT ;  /* 0x0000000405047212 */ /* 0x000fc600078e3cff */
[----:B------:R2:W-:Y:S01]  /*11200*/  @P0 LDGSTS.E.BYPASS.LTC128B.128 [R21+0x15400], desc[UR36][R6.64], !P4 ;  /* 0x1540000006150fae */ /* 0x0005e2000e101d64 */
[----:B------:R-:W-:-:S03]  /*11210*/  LOP3.LUT R5, R5, R4, RZ, 0x3c, !PT ;  /* 0x0000000405057212 */ /* 0x000fc600078e3cff */
[----:B------:R2:W-:Y:S01]  /*11220*/  @P0 LDGSTS.E.BYPASS.LTC128B.128 [R21+0x17400], desc[UR36][R6.64+0x40], !P3 ;  /* 0x1740004006150fae */ /* 0x0005e2000d901d64 */
[----:B------:R-:W-:-:S03]  /*11230*/  @P1 IMAD.WIDE.U32 R4, R11, 0x2, R4 ;  /* 0x000000020b041825 */ /* 0x000fc600078e0004 */
[----:B------:R2:W-:Y:S01]  /*11240*/  @P0 LDGSTS.E.BYPASS.LTC128B.128 [R21+0x19400], desc[UR36][R6.64+0x80], !P2 ;  /* 0x1940008006150fae */ /* 0x0005e2000d101d64 */
[----:B------:R-:W-:Y:S02]  /*11250*/  ISETP.GE.AND P0, PT, R8, 0x41, PT ;  /* 0x000000410800780c */ /* 0x000fe40003f06270 */
[-C--:B0-----:R-:W-:Y:S01]  /*11260*/  LOP3.LUT R3, R3, R2.reuse, RZ, 0x3c, !PT ;  /* 0x0000000203037212 */ /* 0x081fe200078e3cff */
[----:B------:R2:W-:Y:S03]  /*11270*/  @P1 LDGSTS.E.BYPASS.LTC128B.128 [R25+0x15c00], desc[UR36][R4.64], !P4 ;  /* 0x15c0000004191fae */ /* 0x0005e6000e101d64 */
[C---:B------:R-:W-:Y:S01]  /*11280*/  LOP3.LUT R2, R3.reuse, R2, RZ, 0x3c, !PT ;  /* 0x0000000203027212 */ /* 0x040fe200078e3cff */
[----:B------:R2:W-:Y:S03]  /*11290*/  @P1 LDGSTS.E.BYPASS.LTC128B.128 [R25+0x17c00], desc[UR36][R4.64+0x40], !P3 ;  /* 0x17c0004004191fae */ /* 0x0005e6000d901d64 */
[----:B------:R-:W-:Y:S01]  /*112a0*/  LOP3.LUT R3, R3, R2, RZ, 0x3c, !PT ;  /* 0x0000000203037212 */ /* 0x000fe200078e3cff */
[----:B------:R2:W-:Y:S02]  /*112b0*/  @P1 LDGSTS.E.BYPASS.LTC128B.128 [R25+0x19c00], desc[UR36][R4.64+0x80], !P2 ;  /* 0x19c0008004191fae */ /* 0x0005e4000d101d64 */
[----:B------:R-:W-:Y:S01]  /*112c0*/  @P0 LEA R27, R28, UR47, 0x1 ;  /* 0x0000002f1c1b0c11 */ /* 0x000fe2000f8e08ff */
[----:B------:R-:W-:-:S05]  /*112d0*/  @P0 IMAD.WIDE.U32 R2, R11, 0x2, R2 ;  /* 0x000000020b020825 */ /* 0x000fca00078e0002 */
[----:B------:R2:W-:Y:S04]  /*112e0*/  @P0 LDGSTS.E.BYPASS.LTC128B.128 [R27+0x16400], desc[UR36][R2.64], !P4 ;  /* 0x16400000021b0fae */ /* 0x0005e8000e101d64 */
[----:B------:R2:W-:Y:S04]  /*112f0*/  @P0 LDGSTS.E.BYPASS.LTC128B.128 [R27+0x18400], desc[UR36][R2.64+0x40], !P3 ;  /* 0x18400040021b0fae */ /* 0x0005e8000d901d64 */
[----:B-1-3--:R2:W-:Y:S02]  /*11300*/  @P0 LDGSTS.E.BYPASS.LTC128B.128 [R27+0x1a400], desc[UR36][R2.64+0x80], !P2 ;  /* 0x1a400080021b0fae */ /* 0x00a5e4000d101d64 */
.L_x_997:
[----:B------:R-:W-:Y:S01]  /*11310*/  ISETP.GE.AND P0, PT, R8, 0x61, PT ;  /* 0x000000610800780c */ /* 0x000fe20003f06270 */
[----:B--2---:R-:W-:Y:S02]  /*11320*/  IMAD.SHL.U32 R27, R10, 0x8, RZ ;  /* 0x000000080a1b7824 */ /* 0x004fe400078e00ff */
[----:B------:R-:W-:Y:S02]  /*11330*/  IMAD.MOV.U32 R2, RZ, RZ, R14 ;  /* 0x000000ffff027224 */ /* 0x000fe400078e000e */
[----:B------:R-:W-:Y:S01]  /*11340*/  IMAD.MOV.U32 R3, RZ, RZ, R9 ;  /* 0x000000ffff037224 */ /* 0x000fe200078e0009 */
[----:B------:R-:W-:-:S07]  /*11350*/  LOP3.LUT R27, R27, 0x18, RZ, 0xc0, !PT ;  /* 0x000000181b1b7812 */ /* 0x000fce00078ec0ff */
[----:B------:R-:W-:Y:S01]  /*11360*/  @P0 IMAD.WIDE.U32 R2, R27, 0x2, R2 ;  /* 0x000000021b020825 */ /* 0x000fe200078e0002 */
[----:B------:R-:W-:-:S05]  /*11370*/  @P0 LEA R5, R28, UR47, 0x1 ;  /* 0x0000002f1c050c11 */ /* 0x000fca000f8e08ff */
        /* <DEDUP_REMOVED lines=10> */
[----:B------:R-:W-:-:S13]  /*11420*/  LOP3.LUT P1, RZ, R16, 0x8, RZ, 0xc0, !PT ;  /* 0x0000000810ff7812 */ /* 0x000fda000782c0ff */
[----:B0-----:R-:W-:Y:S05]  /*11430*/  @!P1 BRA `(.L_x_948) ;  /* 0x0000000000049947 */ /* 0x001fea0003800000 */
[----:B------:R-:W-:Y:S01]  /*11440*/  BPT.TRAP 0x1 ;  /* 0x000000040000795c */ /* 0x000fe20000300000 */
.L_x_948:
        /* <DEDUP_REMOVED lines=30> */
.L_x_949:
[----:B------:R-:W0:Y:S01]  /*11630*/  S2R R13, SR_TID.X ;  /* 0x00000000000d7919 */ /* 0x000e220000002100 */
[----:B------:R-:W-:Y:S01]  /*11640*/  UISETP.NE.AND UP0, UPT, UR50, URZ, UPT ;  /* 0x0000003f3200728c */ /* 0x000fe2000bf05270 */
[----:B------:R-:W-:Y:S01]  /*11650*/  IMAD.U32 R4, RZ, RZ, UR38 ;  /* 0x00000026ff047e24 */ /* 0x000fe2000f8e00ff */
[----:B------:R-:W-:Y:S01]  /*11660*/  ULDC.64 UR4, c[0x0][0x2e0] ;  /* 0x0000b80000047ab9 */ /* 0x000fe20000000a00 */
[----:B------:R-:W-:Y:S01]  /*11670*/  IMAD.U32 R3, RZ, RZ, UR48 ;  /* 0x00000030ff037e24 */ /* 0x000fe2000f8e00ff */
[----:B------:R-:W1:Y:S01]  /*11680*/  LDC R20, c[0x0][0x448] ;  /* 0x00011200ff147b82 */ /* 0x000e620000000800 */
[----:B------:R-:W-:Y:S01]  /*11690*/  IMAD.MOV.U32 R2, RZ, RZ, R4 ;  /* 0x000000ffff027224 */ /* 0x000fe200078e0004 */
[----:B------:R-:W-:Y:S01]  /*116a0*/  PLOP3.LUT P1, PT, PT, PT, UP0, 0x80, 0x0 ;  /* 0x000000000000781c */ /* 0x000fe20003f2f008 */
[----:B------:R-:W-:Y:S01]  /*116b0*/  IMAD R25, R25, UR4, RZ ;  /* 0x0000000419197c24 */ /* 0x000fe2000f8e02ff */
[----:B------:R-:W-:Y:S01]  /*116c0*/  PLOP3.LUT P0, PT, PT, PT, UP0, 0x80, 0x0 ;  /* 0x000000000000781c */ /* 0x000fe20003f0f008 */
[----:B------:R-:W-:-:S02]  /*116d0*/  IMAD.WIDE.U32 R2, R24, UR4, R2 ;  /* 0x0000000418027c25 */ /* 0x000fc4000f8e0002 */
[----:B------:R-:W-:Y:S02]  /*116e0*/  @UP0 ULDC UR4, c[0x0][0x44c] ;  /* 0x0001130000040ab9 */ /* 0x000fe40000000800 */
[----:B------:R-:W-:Y:S02]  /*116f0*/  IMAD.U32 R5, RZ, RZ, UR39 ;  /* 0x00000027ff057e24 */ /* 0x000fe4000f8e00ff */
[----:B------:R-:W-:-:S04]  /*11700*/  IMAD R25, R24, UR5, R25 ;  /* 0x0000000518197c24 */ /* 0x000fc8000f8e0219 */
[----:B------:R-:W-:Y:S01]  /*11710*/  IMAD.IADD R3, R3, 0x1, R25 ;  /* 0x0000000103037824 */ /* 0x000fe200078e0219 */
[C---:B0-----:R-:W-:Y:S01]  /*11720*/  LOP3.LUT R21, R13.reuse, 0x7f, RZ, 0xc0, !PT ;  /* 0x0000007f0d157812 */ /* 0x041fe200078ec0ff */
[----:B------:R-:W-:-:S03]  /*11730*/  IMAD.SHL.U32 R13, R13, 0x8, RZ ;  /* 0x000000080d0d7824 */ /* 0x000fc600078e00ff */
[----:B------:R-:W-:Y:S02]  /*11740*/  SHF.R.U32.HI R21, RZ, 0x2, R21 ;  /* 0x00000002ff157819 */ /* 0x000fe40000011615 */
[----:B------:R-:W-:Y:S02]  /*11750*/  LOP3.LUT R13, R13, 0x18, RZ, 0xc0, !PT ;  /* 0x000000180d0d7812 */ /* 0x000fe400078ec0ff */
[----:B------:R-:W-:Y:S02]  /*11760*/  IADD3 R7, R21, UR42, R23 ;  /* 0x0000002a15077c10 */ /* 0x000fe4000fffe017 */
[C---:B------:R-:W-:Y:S02]  /*11770*/  LOP3.LUT R14, R13.reuse, 0x20, RZ, 0xfc, !PT ;  /* 0x000000200d0e7812 */ /* 0x040fe400078efcff */
[----:B------:R-:W-:Y:S01]  /*11780*/  LOP3.LUT R13, R13, 0x40, RZ, 0xfc, !PT ;  /* 0x000000400d0d7812 */ /* 0x000fe200078efcff */
[----:B------:R-:W-:Y:S01]  /*11790*/  @P1 IMAD.HI.U32 R0, R7, UR4, RZ ;  /* 0x0000000407001c27 */ /* 0x000fe2000f8e00ff */
[----:B------:R-:W-:Y:S01]  /*117a0*/  PLOP3.LUT P1, PT, PT, PT, UP0, 0x80, 0x0 ;  /* 0x000000000000781c */ /* 0x000fe20003f2f008 */
[----:B------:R-:W-:-:S02]  /*117b0*/  @UP0 ULDC UR4, c[0x0][0x450] ;  /* 0x0001140000040ab9 */ /* 0x000fc40000000800 */
[----:B------:R-:W-:Y:S01]  /*117c0*/  IMAD.MOV.U32 R5, RZ, RZ, R7 ;  /* 0x000000ffff057224 */ /* 0x000fe200078e0007 */
[----:B------:R-:W-:Y:S01]  /*117d0*/  @P0 SHF.R.U32.HI R5, RZ, UR4, R0 ;  /* 0x00000004ff050c19 */ /* 0x000fe20008011600 */
[----:B------:R-:W-:Y:S01]  /*117e0*/  VIADD R0, R7, 0x80 ;  /* 0x0000008007007836 */ /* 0x000fe20000000000 */
[----:B------:R-:W-:Y:S01]  /*117f0*/  PLOP3.LUT P0, PT, PT, PT, UP0, 0x80, 0x0 ;  /* 0x000000000000781c */ /* 0x000fe20003f0f008 */
[----:B------:R-:W-:Y:S02]  /*11800*/  @UP0 ULDC UR4, c[0x0][0x44c] ;  /* 0x0001130000040ab9 */ /* 0x000fe40000000800 */
[----:B------:R-:W-:Y:S02]  /*11810*/  IMAD.MOV.U32 R10, RZ, RZ, R0 ;  /* 0x000000ffff0a7224 */ /* 0x000fe400078e0000 */
[----:B------:R-:W-:Y:S02]  /*11820*/  IMAD.MOV R9, RZ, RZ, -R5 ;  /* 0x000000ffff097224 */ /* 0x000fe400078e0a05 */
[----:B------:R-:W-:Y:S01]  /*11830*/  @P1 IMAD.HI.U32 R4, R0, UR4, RZ ;  /* 0x0000000400041c27 */ /* 0x000fe2000f8e00ff */
[----:B------:R-:W-:-:S03]  /*11840*/  @UP0 ULDC UR4, c[0x0][0x450] ;  /* 0x0001140000040ab9 */ /* 0x000fc60000000800 */
[----:B-1----:R-:W-:Y:S02]  /*11850*/  IMAD R9, R20, R9, R7 ;  /* 0x0000000914097224 */ /* 0x002fe400078e0207 */
[----:B------:R-:W-:Y:S01]  /*11860*/  @P0 SHF.R.U32.HI R10, RZ, UR4, R4 ;  /* 0x00000004ff0a0c19 */ /* 0x000fe20008011604 */
[----:B------:R-:W-:Y:S01]  /*11870*/  ULDC.64 UR4, c[0x0][0x2d0] ;  /* 0x0000b40000047ab9 */ /* 0x000fe20000000a00 */
[----:B------:R-:W-:Y:S02]  /*11880*/  SHF.R.S32.HI R4, RZ, 0x1f, R5 ;  /* 0x0000001fff047819 */ /* 0x000fe40000011405 */
[----:B------:R-:W-:Y:S01]  /*11890*/  SHF.R.S32.HI R12, RZ, 0x1f, R10 ;  /* 0x0000001fff0c7819 */ /* 0x000fe2000001140a */
[----:B------:R-:W-:-:S04]  /*118a0*/  IMAD.WIDE.U32 R6, R10, UR4, R2 ;  /* 0x000000040a067c25 */ /* 0x000fc8000f8e0002 */
[----:B------:R-:W-:Y:S02]  /*118b0*/  IMAD R4, R4, UR4, RZ ;  /* 0x0000000404047c24 */ /* 0x000fe4000f8e02ff */
[----:B------:R-:W-:Y:S02]  /*118c0*/  IMAD R12, R12, UR4, RZ ;  /* 0x000000040c0c7c24 */ /* 0x000fe4000f8e02ff */
[C---:B------:R-:W-:Y:S02]  /*118d0*/  IMAD R8, R5.reuse, UR5, R4 ;  /* 0x0000000505087c24 */ /* 0x040fe4000f8e0204 */
[----:B------:R-:W-:Y:S01]  /*118e0*/  IMAD.WIDE.U32 R4, R5, UR4, R2 ;  /* 0x0000000405047c25 */ /* 0x000fe2000f8e0002 */
[----:B------:R-:W-:-:S03]  /*118f0*/  SHF.R.S32.HI R2, RZ, 0x1f, R9 ;  /* 0x0000001fff027819 */ /* 0x000fc60000011409 */
[----:B------:R-:W-:Y:S02]  /*11900*/  IMAD.MOV R11, RZ, RZ, -R10 ;  /* 0x000000ffff0b7224 */ /* 0x000fe400078e0a0a */
[----:B------:R-:W-:Y:S01]  /*11910*/  IMAD R10, R10, UR5, R12 ;  /* 0x000000050a0a7c24 */ /* 0x000fe2000f8e020c */
[----:B------:R-:W-:Y:S01]  /*11920*/  ULDC.64 UR4, c[0x0][0x2c8] ;  /* 0x0000b20000047ab9 */ /* 0x000fe20000000a00 */
[----:B------:R-:W-:Y:S02]  /*11930*/  IMAD.IADD R3, R5, 0x1, R8 ;  /* 0x0000000105037824 */ /* 0x000fe400078e0208 */
[----:B------:R-:W-:Y:S02]  /*11940*/  IMAD R8, R2, UR4, RZ ;  /* 0x0000000402087c24 */ /* 0x000fe4000f8e02ff */
[----:B------:R-:W-:Y:S02]  /*11950*/  IMAD R0, R20, R11, R0 ;  /* 0x0000000b14007224 */ /* 0x000fe400078e0200 */
[----:B------:R-:W-:-:S02]  /*11960*/  IMAD.MOV.U32 R2, RZ, RZ, R4 ;  /* 0x000000ffff027224 */ /* 0x000fc400078e0004 */
[C---:B------:R-:W-:Y:S02]  /*11970*/  IMAD R8, R9.reuse, UR5, R8 ;  /* 0x0000000509087c24 */ /* 0x040fe4000f8e0208 */
[----:B------:R-:W-:Y:S01]  /*11980*/  IMAD.WIDE.U32 R4, R9, UR4, R2 ;  /* 0x0000000409047c25 */ /* 0x000fe2000f8e0002 */
[----:B------:R-:W-:-:S03]  /*11990*/  SHF.R.S32.HI R2, RZ, 0x1f, R0 ;  /* 0x0000001fff027819 */ /* 0x000fc60000011400 */
[----:B------:R-:W-:Y:S02]  /*119a0*/  IMAD.IADD R3, R7, 0x1, R10 ;  /* 0x0000000107037824 */ /* 0x000fe400078e020a */
[----:B------:R-:W-:Y:S02]  /*119b0*/  IMAD R7, R2, UR4, RZ ;  /* 0x0000000402077c24 */ /* 0x000fe4000f8e02ff */
[----:B------:R-:W-:Y:S02]  /*119c0*/  IMAD.MOV.U32 R2, RZ, RZ, R6 ;  /* 0x000000ffff027224 */ /* 0x000fe400078e0006 */
[C---:B------:R-:W-:Y:S02]  /*119d0*/  IMAD R6, R0.reuse, UR5, R7 ;  /* 0x0000000500067c24 */ /* 0x040fe4000f8e0207 */
[----:B------:R-:W-:Y:S01]  /*119e0*/  IMAD.WIDE.U32 R2, R0, UR4, R2 ;  /* 0x0000000400027c25 */ /* 0x000fe2000f8e0002 */
[----:B------:R-:W-:Y:S02]  /*119f0*/  ULDC.64 UR4, c[0x0][0x280] ;  /* 0x0000a00000047ab9 */ /* 0x000fe40000000a00 */
[----:B------:R-:W-:Y:S01]  /*11a00*/  LEA R7, P0, R4, UR4, 0x1 ;  /* 0x0000000404077c11 */ /* 0x000fe2000f8008ff */
[----:B------:R-:W-:-:S02]  /*11a10*/  IMAD.IADD R9, R5, 0x1, R8 ;  /* 0x0000000105097824 */ /* 0x000fc400078e0208 */
[----:B------:R-:W-:-:S03]  /*11a20*/  IMAD.IADD R3, R3, 0x1, R6 ;  /* 0x0000000103037824 */ /* 0x000fc600078e0206 */
[----:B------:R-:W-:Y:S02]  /*11a30*/  LEA.HI.X R9, R4, UR5, R9, 0x1, P0 ;  /* 0x0000000504097c11 */ /* 0x000fe400080f0c09 */
[C---:B------:R-:W-:Y:S01]  /*11a40*/  LEA R10, P0, R2.reuse, UR4, 0x1 ;  /* 0x00000004020a7c11 */ /* 0x040fe2000f8008ff */
[----:B------:R-:W-:Y:S02]  /*11a50*/  ULDC UR4, c[0x0][0x2b8] ;  /* 0x0000ae0000047ab9 */ /* 0x000fe40000000800 */
[----:B------:R-:W-:Y:S02]  /*11a60*/  ISETP.GE.AND P3, PT, R27, UR4, PT ;  /* 0x000000041b007c0c */ /* 0x000fe4000bf66270 */
[----:B------:R-:W-:Y:S01]  /*11a70*/  LEA.HI.X R8, R2, UR5, R3, 0x1, P0 ;  /* 0x0000000502087c11 */ /* 0x000fe200080f0c03 */
[----:B------:R-:W-:Y:S01]  /*11a80*/  UMOV UR5, 0xffffffff ;  /* 0xffffffff00057882 */ /* 0x000fe20000000000 */
[----:B------:R-:W-:Y:S02]  /*11a90*/  ISETP.GE.AND P0, PT, R14, UR4, PT ;  /* 0x000000040e007c0c */ /* 0x000fe4000bf06270 */
[----:B------:R-:W-:Y:S01]  /*11aa0*/  ISETP.GE.AND P1, PT, R13, UR4, PT ;  /* 0x000000040d007c0c */ /* 0x000fe2000bf26270 */
[----:B------:R-:W-:-:S12]  /*11ab0*/  BRA.DIV UR5, `(.L_x_950) ;  /* 0x0000002605e87947 */ /* 0x000fd8000b800000 */
[----:B------:R-:W0:Y:S01]  /*11ac0*/  S2R R3, SR_TID.X ;  /* 0x0000000000037919 */ /* 0x000e220000002100 */
[----:B------:R-:W-:Y:S01]  /*11ad0*/  ULDC UR4, c[0x0][0x288] ;  /* 0x0000a20000047ab9 */ /* 0x000fe20000000800 */
[----:B------:R-:W-:Y:S01]  /*11ae0*/  IMAD.MOV.U32 R24, RZ, RZ, 0x1 ;  /* 0x00000001ff187424 */ /* 0x000fe200078e00ff */
[----:B------:R-:W-:Y:S01]  /*11af0*/  SHFL.IDX PT, R2, R9, RZ, 0x1c1f ;  /* 0x001c1fff09027589 */ /* 0x000fe200000e0000 */
[----:B------:R-:W-:-:S03]  /*11b00*/  IMAD R0, R20, UR4, RZ ;  /* 0x0000000414007c24 */ /* 0x000fc6000f8e02ff */
[----:B------:R-:W-:Y:S04]  /*11b10*/  SHFL.IDX PT, R14, R7, RZ, 0x1c1f ;  /* 0x001c1fff070e7589 */ /* 0x000fe800000e0000 */
[----:B------:R-:W1:Y:S01]  /*11b20*/  SHFL.IDX PT, R4, R9, 0x1, 0x1c1f ;  /* 0x003c1f0009047f89 */ /* 0x000e6200000e0000 */
[----:B0-----:R-:W-:-:S04]  /*11b30*/  LOP3.LUT R3, R3, 0x7f, RZ, 0xc0, !PT ;  /* 0x0000007f03037812 */ /* 0x001fc800078ec0ff */
[----:B------:R-:W-:Y:S01]  /*11b40*/  SHF.R.U32.HI R3, RZ, 0x2, R3 ;  /* 0x00000002ff037819 */ /* 0x000fe20000011603 */
[----:B-1----:R-:W-:-:S04]  /*11b50*/  IMAD.MOV.U32 R5, RZ, RZ, R4 ;  /* 0x000000ffff057224 */ /* 0x002fc800078e0004 */
[----:B------:R-:W-:Y:S02]  /*11b60*/  VIADD R6, R3, UR42 ;  /* 0x0000002a03067c36 */ /* 0x000fe40008000000 */
[----:B------:R-:W-:Y:S02]  /*11b70*/  IMAD.MOV.U32 R3, RZ, RZ, R2 ;  /* 0x000000ffff037224 */ /* 0x000fe400078e0002 */
[----:B------:R-:W-:Y:S01]  /*11b80*/  IMAD.MOV.U32 R2, RZ, RZ, R14 ;  /* 0x000000ffff027224 */ /* 0x000fe200078e000e */
[C---:B------:R-:W-:Y:S01]  /*11b90*/  ISETP.GE.AND P2, PT, R6.reuse, R0, PT ;  /* 0x000000000600720c */ /* 0x040fe20003f46270 */
[----:B------:R-:W0:Y:S01]  /*11ba0*/  SHFL.IDX PT, R14, R7, 0x1, 0x1c1f ;  /* 0x003c1f00070e7f89 */ /* 0x000e2200000e0000 */
[----:B------:R-:W-:-:S11]  /*11bb0*/  VIADD R11, R6, 0x20 ;  /* 0x00000020060b7836 */ /* 0x000fd60000000000 */
[----:B------:R-:W-:Y:S01]  /*11bc0*/  @!P2 IMAD.WIDE.U32 R2, R27, 0x2, R2 ;  /* 0x000000021b02a825 */ /* 0x000fe200078e0002 */
[----:B------:R-:W-:-:S05]  /*11bd0*/  @!P2 LEA R21, R28, UR47, 0x1 ;  /* 0x0000002f1c15ac11 */ /* 0x000fca000f8e08ff */
[----:B------:R-:W-:Y:S04]  /*11be0*/  @!P2 LDGSTS.E.BYPASS.LTC128B.128 [R21+0xc400], desc[UR36][R2.64], !P3 ;  /* 0x0c4000000215afae */ /* 0x000fe8000d901d64 */
[----:B------:R-:W-:Y:S01]  /*11bf0*/  @!P2 LDGSTS.E.BYPASS.LTC128B.128 [R21+0xf400], desc[UR36][R2.64+0x40], !P0 ;  /* 0x0f4000400215afae */ /* 0x000fe2000c101d64 */
[----:B0-----:R-:W-:-:S03]  /*11c00*/  IMAD.MOV.U32 R4, RZ, RZ, R14 ;  /* 0x000000ffff047224 */ /* 0x001fc600078e000e */
[----:B------:R0:W-:Y:S01]  /*11c10*/  @!P2 LDGSTS.E.BYPASS.LTC128B.128 [R21+0x12400], desc[UR36][R2.64+0x80], !P1 ;  /* 0x124000800215afae */ /* 0x0001e2000c901d64 */
[----:B------:R-:W-:Y:S01]  /*11c20*/  ISETP.GE.AND P2, PT, R11, R0, PT ;  /* 0x000000000b00720c */ /* 0x000fe20003f46270 */
[----:B------:R-:W-:Y:S02]  /*11c30*/  VIADD R11, R6, 0x40 ;  /* 0x00000040060b7836 */ /* 0x000fe40000000000 */
[----:B------:R-:W-:Y:S04]  /*11c40*/  SHFL.IDX PT, R14, R7, 0x2, 0x1c1f ;  /* 0x005c1f00070e7f89 */ /* 0x000fe800000e0000 */
[----:B0-----:R-:W0:Y:S06]  /*11c50*/  SHFL.IDX PT, R2, R9, 0x2, 0x1c1f ;  /* 0x005c1f0009027f89 */ /* 0x001e2c00000e0000 */
[----:B------:R-:W-:Y:S01]  /*11c60*/  @!P2 IMAD.WIDE.U32 R4, R27, 0x2, R4 ;  /* 0x000000021b04a825 */ /* 0x000fe200078e0004 */
[----:B------:R-:W-:-:S05]  /*11c70*/  @!P2 LEA R25, R28, UR47, 0x1 ;  /* 0x0000002f1c19ac11 */ /* 0x000fca000f8e08ff */
[----:B------:R-:W-:Y:S04]  /*11c80*/  @!P2 LDGSTS.E.BYPASS.LTC128B.128 [R25+0xcc00], desc[UR36][R4.64], !P3 ;  /* 0x0cc000000419afae */ /* 0x000fe8000d901d64 */
[----:B------:R-:W-:Y:S04]  /*11c90*/  @!P2 LDGSTS.E.BYPASS.LTC128B.128 [R25+0xfc00], desc[UR36][R4.64+0x40], !P0 ;  /* 0x0fc000400419afae */ /* 0x000fe8000c101d64 */
[----:B------:R1:W-:Y:S01]  /*11ca0*/  @!P2 LDGSTS.E.BYPASS.LTC128B.128 [R25+0x12c00], desc[UR36][R4.64+0x80], !P1 ;  /* 0x12c000800419afae */ /* 0x0003e2000c901d64 */
[----:B------:R-:W-:Y:S01]  /*11cb0*/  ISETP.GE.AND P2, PT, R11, R0, PT ;  /* 0x000000000b00720c */ /* 0x000fe20003f46270 */
[----:B------:R-:W-:-:S02]  /*11cc0*/  VIADD R11, R6, 0x60 ;  /* 0x00000060060b7836 */ /* 0x000fc40000000000 */
[----:B0-----:R-:W-:Y:S02]  /*11cd0*/  IMAD.MOV.U32 R3, RZ, RZ, R2 ;  /* 0x000000ffff037224 */ /* 0x001fe400078e0002 */
[----:B------:R-:W-:Y:S01]  /*11ce0*/  IMAD.MOV.U32 R2, RZ, RZ, R14 ;  /* 0x000000ffff027224 */ /* 0x000fe200078e000e */
[----:B-1----:R-:W-:Y:S07]  /*11cf0*/  SHFL.IDX PT, R5, R9, 0x3, 0x1c1f ;  /* 0x007c1f0009057f89 */ /* 0x002fee00000e0000 */
[----:B------:R-:W-:Y:S01]  /*11d00*/  @!P2 IMAD.WIDE.U32 R2, R27, 0x2, R2 ;  /* 0x000000021b02a825 */ /* 0x000fe200078e0002 */
[----:B------:R-:W-:Y:S01]  /*11d10*/  @!P2 LEA R21, R28, UR47, 0x1 ;  /* 0x0000002f1c15ac11 */ /* 0x000fe2000f8e08ff */
[----:B------:R0:W1:Y:S04]  /*11d20*/  SHFL.IDX PT, R4, R7, 0x3, 0x1c1f ;  /* 0x007c1f0007047f89 */ /* 0x00006800000e0000 */
[----:B------:R-:W-:Y:S04]  /*11d30*/  @!P2 LDGSTS.E.BYPASS.LTC128B.128 [R21+0xd400], desc[UR36][R2.64], !P3 ;  /* 0x0d4000000215afae */ /* 0x000fe8000d901d64 */
[----:B------:R-:W-:Y:S01]  /*11d40*/  @!P2 LDGSTS.E.BYPASS.LTC128B.128 [R21+0x10400], desc[UR36][R2.64+0x40], !P0 ;  /* 0x104000400215afae */ /* 0x000fe2000c101d64 */
[----:B0-----:R-:W-:-:S03]  /*11d50*/  VIADD R7, R6, 0x80 ;  /* 0x0000008006077836 */ /* 0x001fc60000000000 */
[----:B------:R0:W-:Y:S01]  /*11d60*/  @!P2 LDGSTS.E.BYPASS.LTC128B.128 [R21+0x13400], desc[UR36][R2.64+0x80], !P1 ;  /* 0x134000800215afae */ /* 0x0001e2000c901d64 */
[----:B------:R-:W-:-:S03]  /*11d70*/  ISETP.GE.AND P2, PT, R11, R0, PT ;  /* 0x000000000b00720c */ /* 0x000fc60003f46270 */
[----:B------:R-:W-:Y:S04]  /*11d80*/  SHFL.IDX PT, R14, R10, 0x1, 0x1c1f ;  /* 0x003c1f000a0e7f89 */ /* 0x000fe800000e0000 */
[----:B0-----:R-:W-:Y:S06]  /*11d90*/  SHFL.IDX PT, R3, R8, RZ, 0x1c1f ;  /* 0x001c1fff08037589 */ /* 0x001fec00000e0000 */
        /* <DEDUP_REMOVED lines=13> */
.L_x_1010:
[----:B------:R-:W-:Y:S01]  /*11e70*/  VIADD R5, R6, 0xa0 ;  /* 0x000000a006057836 */ /* 0x000fe20000000000 */
[----:B------:R-:W-:Y:S01]  /*11e80*/  BSSY B0, `(.L_x_951) ;  /* 0x000000d000007945 */ /* 0x000fe20003800000 */
[----:B-1----:R-:W-:Y:S02]  /*11e90*/  IMAD.MOV.U32 R2, RZ, RZ, R14 ;  /* 0x000000ffff027224 */ /* 0x002fe400078e000e */
[----:B--2---:R-:W-:Y:S01]  /*11ea0*/  IMAD.MOV.U32 R3, RZ, RZ, R4 ;  /* 0x000000ffff037224 */ /* 0x004fe200078e0004 */
        /* <DEDUP_REMOVED lines=10> */
.L_x_952:
[----:B------:R-:W-:Y:S05]  /*11f50*/  BSYNC B0 ;  /* 0x0000000000007941 */ /* 0x000fea0003800000 */
.L_x_951:
[----:B------:R-:W-:Y:S01]  /*11f60*/  NOP ;  /* 0x0000000000007918 */ /* 0x000fe20000000000 */
[----:B------:R-:W-:Y:S01]  /*11f70*/  SYNCS.ARRIVE.TRANS64.RED.A0T1 RZ, [UR47+0x2d800], RZ ;  /* 0x02d800ffffff79a7 */ /* 0x000fe2000820042f */
[----:B------:R-:W-:Y:S01]  /*11f80*/  IMAD.MOV.U32 R0, RZ, RZ, 0x1 ;  /* 0x00000001ff007424 */ /* 0x000fe200078e00ff */
[----:B------:R-:W-:Y:S04]  /*11f90*/  ARRIVES.LDGSTSBAR.64.TRANSCNT [UR47+0x2d800] ;  /* 0x02d80000ff0079b0 */ /* 0x000fe80008000aaf */
[----:B------:R-:W-:Y:S01]  /*11fa0*/  SHF.L.U32 R0, R0, 0x1f, RZ ;  /* 0x0000001f00007819 */ /* 0x000fe200000006ff */
[----:B------:R-:W-:Y:S01]  /*11fb0*/  NOP ;  /* 0x0000000000007918 */ /* 0x000fe20000000000 */
[----:B------:R-:W-:Y:S01]  /*11fc0*/  SYNCS.ARRIVE.TRANS64.A1T0 RZ, [UR47+0x2d800], RZ ;  /* 0x02d800ffffff79a7 */ /* 0x000fe2000810002f */
[----:B------:R-:W-:-:S05]  /*11fd0*/  VIADD R19, R19, 0xfffffffe ;  /* 0xfffffffe13137836 */ /* 0x000fca0000000000 */
[----:B------:R-:W-:Y:S01]  /*11fe0*/  ISETP.GE.AND P0, PT, R19, UR51, PT ;  /* 0x0000003313007c0c */ /* 0x000fe2000bf06270 */
[----:B------:R-:W1:Y:S02]  /*11ff0*/  SYNCS.PHASECHK.TRANS64.TRYWAIT P1, [UR47+0x2d820], R0 ;  /* 0x02d82000ff0075a7 */ /* 0x000e64000802016f */
[----:B-1----:R-:W-:Y:S10]  /*12000*/  @!P1 BRA `(.L_x_953) ;  /* 0x0000002800849947 */ /* 0x002ff40003800000 */
.L_x_1011:
[----:B------:R-:W-:Y:S01]  /*12010*/  IMAD.MOV.U32 R21, RZ, RZ, RZ ;  /* 0x000000ffff157224 */ /* 0x000fe200078e00ff */
[----:B------:R-:W-:Y:S06]  /*12020*/  @!P0 BRA `(.L_x_954) ;  /* 0x0000000c00cc8947 */ /* 0x000fec0003800000 */
[----:B0-----:R-:W0:Y:S01]  /*12030*/  S2R R2, SR_TID.X ;  /* 0x0000000000027919 */ /* 0x001e220000002100 */
[----:B------:R-:W-:Y:S01]  /*12040*/  UIADD3 UR4, UR46, 0x1, URZ ;  /* 0x000000012e047890 */ /* 0x000fe2000fffe03f */
[----:B------:R-:W-:Y:S01]  /*12050*/  LOP3.LUT R3, RZ, UR44, RZ, 0x33, !PT ;  /* 0x0000002cff037c12 */ /* 0x000fe2000f8e33ff */
[----:B------:R-:W-:Y:S01]  /*12060*/  BSSY B0, `(.L_x_954) ;  /* 0x00000ef000007945 */ /* 0x000fe20003800000 */
[----:B------:R-:W1:Y:S01]  /*12070*/  S2R R4, SR_TID.X ;  /* 0x0000000000047919 */ /* 0x000e620000002100 */
[----:B------:R-:W-:Y:S01]  /*12080*/  UIMAD UR4, UR4, UR40, URZ ;  /* 0x00000028040472a4 */ /* 0x000fe2000f8e023f */
[----:B------:R-:W-:Y:S01]  /*12090*/  LOP3.LUT R5, RZ, UR43, RZ, 0x33, !PT ;  /* 0x0000002bff057c12 */ /* 0x000fe2000f8e33ff */
[----:B------:R-:W-:-:S04]  /*120a0*/  IMAD.MOV.U32 R20, RZ, RZ, RZ ;  /* 0x000000ffff147224 */ /* 0x000fc800078e00ff */
[----:B------:R-:W-:Y:S01]  /*120b0*/  LOP3.LUT R0, RZ, UR4, RZ, 0x33, !PT ;  /* 0x00000004ff007c12 */ /* 0x000fe2000f8e33ff */
[----:B------:R-:W-:-:S03]  /*120c0*/  ULDC UR4, c[0x0][0x2f4] ;  /* 0x0000bd0000047ab9 */ /* 0x000fc60000000800 */
[----:B------:R-:W-:-:S04]  /*120d0*/  VIADDMNMX R0, R0, -UR45, R3, !PT ;  /* 0x8000002d00007c46 */ /* 0x000fc8000f800103 */
[----:B------:R-:W-:-:S04]  /*120e0*/  VIMNMX R0, R0, R5, !PT ;  /* 0x0000000500007248 */ /* 0x000fc80007fe0100 */
[----:B------:R-:W-:Y:S02]  /*120f0*/  IADD3 R26, -R0, -0x2, RZ ;  /* 0xfffffffe001a7810 */ /* 0x000fe40007ffe1ff */
[----:B0-----:R-:W-:-:S04]  /*12100*/  LOP3.LUT R2, R2, 0x7f, RZ, 0xc0, !PT ;  /* 0x0000007f02027812 */ /* 0x001fc800078ec0ff */
[----:B------:R-:W-:-:S04]  /*12110*/  SHF.R.U32.HI R2, RZ, 0x2, R2 ;  /* 0x00000002ff027819 */ /* 0x000fc80000011602 */
[----:B------:R-:W-:Y:S01]  /*12120*/  IADD3 R23, R23, R22, R2 ;  /* 0x0000001617177210 */ /* 0x000fe20007ffe002 */
[----:B------:R-:W-:Y:S01]  /*12130*/  IMAD.MOV.U32 R22, RZ, RZ, 0x1 ;  /* 0x00000001ff167424 */ /* 0x000fe200078e00ff */
[----:B------:R-:W-:Y:S01]  /*12140*/  IADD3 R3, -R2, UR49, RZ ;  /* 0x0000003102037c10 */ /* 0x000fe2000fffe1ff */
[C---:B-1----:R-:W-:Y:S02]  /*12150*/  IMAD.SHL.U32 R2, R4.reuse, 0x8, RZ ;  /* 0x0000000804027824 */ /* 0x042fe400078e00ff */
[----:B------:R-:W-:Y:S02]  /*12160*/  IMAD.SHL.U32 R4, R4, 0x8, RZ ;  /* 0x0000000804047824 */ /* 0x000fe400078e00ff */
[----:B------:R-:W-:Y:S01]  /*12170*/  VIADD R23, R23, 0xfffffe80 ;  /* 0xfffffe8017177836 */ /* 0x000fe20000000000 */
[----:B------:R-:W-:Y:S01]  /*12180*/  LOP3.LUT R2, R2, 0x18, RZ, 0xc0, !PT ;  /* 0x0000001802027812 */ /* 0x000fe200078ec0ff */
[----:B------:R-:W-:Y:S01]  /*12190*/  IMAD R3, R0, 0x80, R3 ;  /* 0x0000008000037824 */ /* 0x000fe200078e0203 */
[----:B------:R-:W-:Y:S01]  /*121a0*/  LOP3.LUT R4, R4, 0x18, RZ, 0xc0, !PT ;  /* 0x0000001804047812 */ /* 0x000fe200078ec0ff */
[----:B------:R-:W-:Y:S01]  /*121b0*/  IMAD R10, R0, -0x80, R23 ;  /* 0xffffff80000a7824 */ /* 0x000fe200078e0217 */
[----:B------:R-:W-:Y:S01]  /*121c0*/  ISETP.GE.AND P3, PT, R2, UR4, PT ;  /* 0x0000000402007c0c */ /* 0x000fe2000bf66270 */
[----:B------:R-:W-:Y:S01]  /*121d0*/  VIADD R0, R3, 0x100 ;  /* 0x0000010003007836 */ /* 0x000fe20000000000 */
[----:B------:R-:W-:-:S02]  /*121e0*/  LOP3.LUT R4, R4, 0x20, RZ, 0xfc, !PT ;  /* 0x0000002004047812 */ /* 0x000fc400078efcff */
[----:B------:R-:W-:Y:S02]  /*121f0*/  LOP3.LUT R2, R2, 0x40, RZ, 0xfc, !PT ;  /* 0x0000004002027812 */ /* 0x000fe400078efcff */
[----:B------:R-:W-:Y:S02]  /*12200*/  ISETP.GE.AND P2, PT, R4, UR4, PT ;  /* 0x0000000404007c0c */ /* 0x000fe4000bf46270 */
[----:B------:R-:W-:-:S13]  /*12210*/  ISETP.GE.AND P1, PT, R2, UR4, PT ;  /* 0x0000000402007c0c */ /* 0x000fda000bf26270 */
.L_x_967:
        /* <DEDUP_REMOVED lines=15> */
[----:B------:R-:W-:-:S03]  /*12310*/  ULDC.64 UR4, c[0x0][0x418] ;  /* 0x0001060000047ab9 */ /* 0x000fc60000000a00 */
[----:B------:R-:W-:Y:S01]  /*12320*/  IMAD.IADD R3, R5, 0x1, R3 ;  /* 0x0000000105037824 */ /* 0x000fe200078e0203 */
[----:B------:R-:W-:-:S04]  /*12330*/  LEA R6, P0, R2, UR4, 0x2 ;  /* 0x0000000402067c11 */ /* 0x000fc8000f8010ff */
[----:B------:R-:W-:-:S05]  /*12340*/  LEA.HI.X R7, R2, UR5, R3, 0x2, P0 ;  /* 0x0000000502077c11 */ /* 0x000fca00080f1403 */
[----:B------:R-:W2:Y:S01]  /*12350*/  LDG.E R6, desc[UR36][R6.64] ;  /* 0x0000002406067981 */ /* 0x000ea2000c1e1900 */
[----:B------:R-:W-:Y:S01]  /*12360*/  LOP3.LUT P4, RZ, R16, 0x8, RZ, 0xc0, !PT ;  /* 0x0000000810ff7812 */ /* 0x000fe2000788c0ff */
[----:B------:R-:W-:-:S05]  /*12370*/  VIADD R21, R20, 0x1 ;  /* 0x0000000114157836 */ /* 0x000fca0000000000 */
[----:B------:R-:W-:-:S04]  /*12380*/  ISETP.NE.AND P0, PT, R21, 0x2, PT ;  /* 0x000000021500780c */ /* 0x000fc80003f05270 */
[----:B------:R-:W-:Y:S02]  /*12390*/  SEL R3, RZ, 0x1, P0 ;  /* 0x00000001ff037807 */ /* 0x000fe40000000000 */
[----:B------:R-:W-:Y:S02]  /*123a0*/  SEL R21, R21, RZ, P0 ;  /* 0x000000ff15157207 */ /* 0x000fe40000000000 */
[----:B------:R-:W-:Y:S02]  /*123b0*/  LOP3.LUT R24, R22, R3, RZ, 0x3c, !PT ;  /* 0x0000000316187212 */ /* 0x000fe400078e3cff */
[----:B--2---:R-:W-:Y:S01]  /*123c0*/  SHF.R.S32.HI R25, RZ, 0x1f, R6 ;  /* 0x0000001fff197819 */ /* 0x004fe20000011406 */
[----:B------:R-:W-:Y:S06]  /*123d0*/  @!P4 BRA `(.L_x_955) ;  /* 0x000000000004c947 */ /* 0x000fec0003800000 */
[----:B------:R-:W-:Y:S01]  /*123e0*/  BPT.TRAP 0x1 ;  /* 0x000000040000795c */ /* 0x000fe20000300000 */
.L_x_955:
[----:B------:R-:W-:Y:S01]  /*123f0*/  LEA R7, R21, UR47, 0x3 ;  /* 0x0000002f15077c11 */ /* 0x000fe2000f8e18ff */
[----:B------:R-:W-:Y:S01]  /*12400*/  BSSY B1, `(.L_x_956) ;  /* 0x0000004000017945 */ /* 0x000fe20003800000 */
[----:B------:R-:W-:-:S04]  /*12410*/  SHF.L.U32 R2, R24, 0x1f, RZ ;  /* 0x0000001f18027819 */ /* 0x000fc800000006ff */
[----:B------:R-:W0:Y:S02]  /*12420*/  SYNCS.PHASECHK.TRANS64.TRYWAIT P0, [R7+URZ+0x2d840], R2 ;  /* 0x02d84002070075a7 */ /* 0x000e24000800017f */
[----:B0-----:R-:W-:Y:S05]  /*12430*/  @!P0 BRA `(.L_x_957) ;  /* 0x0000002400908947 */ /* 0x001fea0003800000 */
.L_x_1012:
[----:B------:R-:W-:Y:S05]  /*12440*/  BSYNC B1 ;  /* 0x0000000000017941 */ /* 0x000fea0003800000 */
.L_x_956:
        /* <DEDUP_REMOVED lines=24> */
[----:B------:R-:W-:Y:S01]  /*125d0*/  LEA R8, P0, R2, UR6, 0x1 ;  /* 0x0000000602087c11 */ /* 0x000fe2000f8008ff */
[----:B------:R-:W-:Y:S01]  /*125e0*/  VIADD R19, R3, UR4 ;  /* 0x0000000403137c36 */ /* 0x000fe20008000000 */
[----:B------:R-:W-:-:S04]  /*125f0*/  UMOV UR4, 0xffffffff ;  /* 0xffffffff00047882 */ /* 0x000fc80000000000 */
[----:B------:R-:W-:Y:S01]  /*12600*/  LEA.HI.X R19, R2, UR7, R19, 0x1, P0 ;  /* 0x0000000702137c11 */ /* 0x000fe200080f0c13 */
[----:B------:R-:W-:Y:S06]  /*12610*/  BRA.DIV UR4, `(.L_x_958) ;  /* 0x00000026042c7947 */ /* 0x000fec000b800000 */
[----:B------:R-:W0:Y:S01]  /*12620*/  S2R R3, SR_TID.X ;  /* 0x0000000000037919 */ /* 0x000e220000002100 */
[----:B------:R-:W-:Y:S02]  /*12630*/  LOP3.LUT P6, RZ, R16, 0x4, RZ, 0xc0, !PT ;  /* 0x0000000410ff7812 */ /* 0x000fe400078cc0ff */
[----:B------:R-:W-:Y:S01]  /*12640*/  LEA R9, R9, UR47, 0x1 ;  /* 0x0000002f09097c11 */ /* 0x000fe2000f8e08ff */
        /* <DEDUP_REMOVED lines=26> */
.L_x_1022:
        /* <DEDUP_REMOVED lines=11> */
.L_x_959:
[----:B------:R-:W-:Y:S02]  /*128a0*/  PLOP3.LUT P4, PT, P4, P0, PT, 0xa2, 0x0 ;  /* 0x000000000000781c */ /* 0x000fe40002781472 */
[----:B------:R-:W-:-:S08]  /*128b0*/  @P0 R2UR P4, UR4, R7 ;  /* 0x00000000070402ca */ /* 0x000fd00000080000 */
[----:B------:R-:W-:-:S05]  /*128c0*/  @P0 PLOP3.LUT P0, PT, P4, PT, PT, 0x80, 0x0 ;  /* 0x000000000000081c */ /* 0x000fca000270f070 */
[----:B------:R-:W-:Y:S01]  /*128d0*/  @!P4 SYNCS.ARRIVE.TRANS64.RED.A0T1 RZ, [UR4+0x2d830], RZ ;  /* 0x02d830ffffffc9a7 */ /* 0x000fe20008200404 */
[----:B------:R-:W-:Y:S07]  /*128e0*/  @!P4 ARRIVES.LDGSTSBAR.64.TRANSCNT [UR4+0x2d830] ;  /* 0x02d83000ff00c9b0 */ /* 0x000fee0008000a84 */
[----:B------:R-:W-:Y:S05]  /*128f0*/  @P0 BRA.U.ANY `(.L_x_959) ;  /* 0xfffffffd00e80947 */ /* 0x000fea000393ffff */
[----:B------:R-:W-:Y:S01]  /*12900*/  NOP ;  /* 0x0000000000007918 */ /* 0x000fe20000000000 */
[----:B------:R-:W-:-:S13]  /*12910*/  LOP3.LUT P5, RZ, R16, 0x8, RZ, 0xc0, !PT ;  /* 0x0000000810ff7812 */ /* 0x000fda00078ac0ff */
[----:B------:R-:W-:Y:S05]  /*12920*/  @!P5 BRA `(.L_x_960) ;  /* 0x000000000004d947 */ /* 0x000fea0003800000 */
[----:B------:R-:W-:Y:S01]  /*12930*/  BPT.TRAP 0x1 ;  /* 0x000000040000795c */ /* 0x000fe20000300000 */
.L_x_960:
[----:B------:R2:W-:Y:S01]  /*12940*/  SYNCS.ARRIVE.TRANS64.A1T0 RZ, [R7+URZ+0x2d830], RZ ;  /* 0x02d830ff07ff79a7 */ /* 0x0005e2000810003f */
[----:B------:R-:W-:Y:S05]  /*12950*/  @!P5 BRA `(.L_x_961) ;  /* 0x000000000004d947 */ /* 0x000fea0003800000 */
[----:B------:R-:W-:Y:S01]  /*12960*/  BPT.TRAP 0x1 ;  /* 0x000000040000795c */ /* 0x000fe20000300000 */
.L_x_961:
[----:B-1----:R-:W-:Y:S01]  /*12970*/  SHF.L.U32 R2, R22, 0x1f, RZ ;  /* 0x0000001f16027819 */ /* 0x002fe200000006ff */
[----:B------:R-:W-:Y:S01]  /*12980*/  BSSY B1, `(.L_x_962) ;  /* 0x0000004000017945 */ /* 0x000fe20003800000 */
[----:B--2---:R-:W-:-:S04]  /*12990*/  LEA R7, R20, UR47, 0x3 ;  /* 0x0000002f14077c11 */ /* 0x004fc8000f8e18ff */
[----:B------:R-:W1:Y:S02]  /*129a0*/  SYNCS.PHASECHK.TRANS64.TRYWAIT P0, [R7+URZ+0x2d860], R2 ;  /* 0x02d86002070075a7 */ /* 0x000e64000800017f */
[----:B-1----:R-:W-:Y:S05]  /*129b0*/  @!P0 BRA `(.L_x_963) ;  /* 0x0000002400988947 */ /* 0x002fea0003800000 */
.L_x_1023:
[----:B------:R-:W-:Y:S05]  /*129c0*/  BSYNC B1 ;  /* 0x0000000000017941 */ /* 0x000fea0003800000 */
.L_x_962:
        /* <DEDUP_REMOVED lines=36> */
.L_x_1033:
        /* <DEDUP_REMOVED lines=18> */
[----:B------:R-:W-:Y:S02]  /*12d30*/  IMAD.IADD R3, R3, 0x1, R9 ;  /* 0x0000000103037824 */ /* 0x000fe400078e0209 */
[----:B------:R-:W-:Y:S02]  /*12d40*/  IMAD R25, R25, UR4, RZ ;  /* 0x0000000419197c24 */ /* 0x000fe4000f8e02ff */
[----:B------:R-:W-:-:S04]  /*12d50*/  IMAD.WIDE.U32 R2, R6, UR4, R2 ;  /* 0x0000000406027c25 */ /* 0x000fc8000f8e0002 */
[----:B------:R-:W-:-:S04]  /*12d60*/  IMAD R25, R6, UR5, R25 ;  /* 0x0000000506197c24 */ /* 0x000fc8000f8e0219 */
[----:B------:R-:W-:-:S07]  /*12d70*/  IMAD.IADD R19, R3, 0x1, R25 ;  /* 0x0000000103137824 */ /* 0x000fce00078e0219 */
.L_x_965:
        /* <DEDUP_REMOVED lines=10> */
.L_x_966:
[----:B------:R-:W-:Y:S01]  /*12e20*/  R2UR UR6, R29 ;  /* 0x000000001d0672ca */ /* 0x000fe200000e0000 */
[----:B------:R-:W-:Y:S01]  /*12e30*/  ULDC.64 UR4, c[0x0][0x330] ;  /* 0x0000cc0000047ab9 */ /* 0x000fe20000000a00 */
[----:B------:R-:W-:Y:S01]  /*12e40*/  IMAD.MOV.U32 R18, RZ, RZ, R2 ;  /* 0x000000ffff127224 */ /* 0x000fe200078e0002 */
[----:B------:R0:W-:Y:S01]  /*12e50*/  SYNCS.ARRIVE.TRANS64.A1T0 RZ, [R7+URZ+0x2d850], RZ ;  /* 0x02d850ff07ff79a7 */ /* 0x0001e2000810003f */
[----:B------:R-:W-:Y:S02]  /*12e60*/  IMAD.U32 R3, RZ, RZ, UR4 ;  /* 0x00000004ff037e24 */ /* 0x000fe4000f8e00ff */
[----:B------:R-:W-:Y:S02]  /*12e70*/  VIADD R26, R26, 0xffffffff ;  /* 0xffffffff1a1a7836 */ /* 0x000fe40000000000 */
[----:B------:R-:W-:-:S04]  /*12e80*/  IMAD.WIDE.U32 R18, R3, UR41, R18 ;  /* 0x0000002903127c25 */ /* 0x000fc8000f8e0012 */
[----:B------:R-:W-:Y:S01]  /*12e90*/  VIADD R0, R0, 0x80 ;  /* 0x0000008000007836 */ /* 0x000fe20000000000 */
[----:B------:R-:W-:Y:S01]  /*12ea0*/  UIMAD UR4, UR6, UR4, URZ ;  /* 0x00000004060472a4 */ /* 0x000fe2000f8e023f */
[----:B------:R-:W-:Y:S02]  /*12eb0*/  VIADD R10, R10, 0xffffff80 ;  /* 0xffffff800a0a7836 */ /* 0x000fe40000000000 */
[----:B------:R-:W-:Y:S01]  /*12ec0*/  ULDC.64 UR6, c[0x0][0x318] ;  /* 0x0000c60000067ab9 */ /* 0x000fe20000000a00 */
[----:B------:R-:W-:Y:S01]  /*12ed0*/  UIMAD UR4, UR41, UR5, UR4 ;  /* 0x00000005290472a4 */ /* 0x000fe2000f8e0204 */
[----:B------:R-:W-:Y:S01]  /*12ee0*/  LEA R17, P0, R18, UR6, 0x1 ;  /* 0x0000000612117c11 */ /* 0x000fe2000f8008ff */
[----:B------:R-:W-:Y:S02]  /*12ef0*/  IMAD.MOV.U32 R20, RZ, RZ, R21 ;  /* 0x000000ffff147224 */ /* 0x000fe400078e0015 */
[----:B------:R-:W-:Y:S02]  /*12f00*/  IMAD.MOV.U32 R22, RZ, RZ, R24 ;  /* 0x000000ffff167224 */ /* 0x000fe400078e0018 */
[----:B------:R-:W-:-:S05]  /*12f10*/  VIADD R3, R19, UR4 ;  /* 0x0000000413037c36 */ /* 0x000fca0008000000 */
[----:B------:R-:W-:Y:S02]  /*12f20*/  LEA.HI.X R18, R18, UR7, R3, 0x1, P0 ;  /* 0x0000000712127c11 */ /* 0x000fe400080f0c03 */
[----:B------:R-:W-:-:S13]  /*12f30*/  ISETP.GT.AND P0, PT, R26, UR51, PT ;  /* 0x000000331a007c0c */ /* 0x000fda000bf04270 */
[----:B0-----:R-:W-:Y:S05]  /*12f40*/  @P0 BRA `(.L_x_967) ;  /* 0xfffffff000b40947 */ /* 0x001fea000383ffff */
[----:B------:R-:W-:Y:S05]  /*12f50*/  BSYNC B0 ;  /* 0x0000000000007941 */ /* 0x000fea0003800000 */
.L_x_954:
[----:B------:R-:W-:-:S13]  /*12f60*/  LOP3.LUT P0, RZ, R16, 0x8, RZ, 0xc0, !PT ;  /* 0x0000000810ff7812 */ /* 0x000fda000780c0ff */
[----:B------:R-:W-:Y:S05]  /*12f70*/  @!P0 BRA `(.L_x_968) ;  /* 0x0000000000048947 */ /* 0x000fea0003800000 */
[----:B------:R-:W-:Y:S01]  /*12f80*/  BPT.TRAP 0x1 ;  /* 0x000000040000795c */ /* 0x000fe20000300000 */
.L_x_968:
[C---:B0-----:R-:W-:Y:S01]  /*12f90*/  LEA R0, R21.reuse, UR47, 0x3 ;  /* 0x0000002f15007c11 */ /* 0x041fe2000f8e18ff */
[----:B------:R-:W0:Y:S01]  /*12fa0*/  S2R R2, SR_TID.X ;  /* 0x0000000000027919 */ /* 0x000e220000002100 */
[----:B------:R-:W-:Y:S01]  /*12fb0*/  SHF.L.U32 R3, R24, 0x1f, RZ ;  /* 0x0000001f18037819 */ /* 0x000fe200000006ff */
[----:B------:R-:W-:Y:S01]  /*12fc0*/  IMAD.MOV.U32 R5, RZ, RZ, -0x80 ;  /* 0xffffff80ff057424 */ /* 0x000fe200078e00ff */
[----:B------:R-:W-:Y:S01]  /*12fd0*/  BSSY B0, `(.L_x_969) ;  /* 0x0000008000007945 */ /* 0x000fe20003800000 */
[----:B------:R-:W-:Y:S01]  /*12fe0*/  IMAD R4, R21, 0x3000, R28 ;  /* 0x0000300015047824 */ /* 0x000fe200078e021c */
[----:B------:R-:W1:Y:S01]  /*12ff0*/  SYNCS.PHASECHK.TRANS64.TRYWAIT P0, [R0+URZ+0x2d860], R3 ;  /* 0x02d86003000075a7 */ /* 0x000e62000800017f */
[----:B------:R-:W-:Y:S01]  /*13000*/  IMAD R5, R26, R5, UR49 ;  /* 0x000000311a057e24 */ /* 0x000fe2000f8e0205 */
[----:B0-----:R-:W-:-:S04]  /*13010*/  LOP3.LUT R2, R2, 0x7f, RZ, 0xc0, !PT ;  /* 0x0000007f02027812 */ /* 0x001fc800078ec0ff */
[----:B------:R-:W-:-:S05]  /*13020*/  SHF.R.U32.HI R2, RZ, 0x2, R2 ;  /* 0x00000002ff027819 */ /* 0x000fca0000011602 */
[----:B------:R-:W-:Y:S01]  /*13030*/  IMAD.IADD R5, R5, 0x1, -R2 ;  /* 0x0000000105057824 */ /* 0x000fe200078e0a02 */
[----:B-1----:R-:W-:Y:S06]  /*13040*/  @!P0 BRA `(.L_x_970) ;  /* 0x00000024005c8947 */ /* 0x002fec0003800000 */
.L_x_1034:
[----:B------:R-:W-:Y:S05]  /*13050*/  BSYNC B0 ;  /* 0x0000000000007941 */ /* 0x000fea0003800000 */
.L_x_969:
[----:B------:R-:W1:Y:S01]  /*13060*/  S2R R10, SR_TID.X ;  /* 0x00000000000a7919 */ /* 0x000e620000002100 */
[----:B------:R-:W-:Y:S01]  /*13070*/  UMOV UR4, 0xffffffff ;  /* 0xffffffff00047882 */ /* 0x000fe20000000000 */
[----:B-1----:R-:W-:-:S05]  /*13080*/  IMAD.SHL.U32 R9, R10, 0x8, RZ ;  /* 0x000000080a097824 */ /* 0x002fca00078e00ff */
[----:B------:R-:W-:Y:S01]  /*13090*/  LOP3.LUT R9, R9, 0x18, RZ, 0xc0, !PT ;  /* 0x0000001809097812 */ /* 0x000fe200078ec0ff */
[----:B------:R-:W-:Y:S06]  /*130a0*/  BRA.DIV UR4, `(.L_x_971) ;  /* 0x0000002604587947 */ /* 0x000fec000b800000 */
[----:B------:R-:W-:Y:S01]  /*130b0*/  IMAD.SHL.U32 R7, R10, 0x8, RZ ;  /* 0x000000080a077824 */ /* 0x000fe200078e00ff */
[----:B0-----:R-:W-:Y:S01]  /*130c0*/  SHFL.IDX PT, R3, R18, RZ, 0x1c1f ;  /* 0x001c1fff12037589 */ /* 0x001fe200000e0000 */
[----:B------:R-:W-:Y:S01]  /*130d0*/  ULDC UR4, c[0x0][0x2f4] ;  /* 0x0000bd0000047ab9 */ /* 0x000fe20000000800 */
[----:B------:R-:W-:Y:S02]  /*130e0*/  LEA R4, R4, UR47, 0x1 ;  /* 0x0000002f04047c11 */ /* 0x000fe4000f8e08ff */
[----:B------:R-:W0:Y:S01]  /*130f0*/  SHFL.IDX PT, R2, R17, RZ, 0x1c1f ;  /* 0x001c1fff11027589 */ /* 0x000e2200000e0000 */
[----:B------:R-:W-:Y:S02]  /*13100*/  LOP3.LUT R7, R7, 0x18, RZ, 0xc0, !PT ;  /* 0x0000001807077812 */ /* 0x000fe400078ec0ff */
[----:B------:R-:W-:Y:S01]  /*13110*/  ISETP.GE.AND P2, PT, R9, UR4, PT ;  /* 0x0000000409007c0c */ /* 0x000fe2000bf46270 */
[----:B------:R-:W-:Y:S01]  /*13120*/  SHFL.IDX PT, R6, R18, 0x1, 0x1c1f ;  /* 0x003c1f0012067f89 */ /* 0x000fe200000e0000 */
[----:B------:R-:W-:-:S02]  /*13130*/  LOP3.LUT R8, R7, 0x20, RZ, 0xfc, !PT ;  /* 0x0000002007087812 */ /* 0x000fc400078efcff */
[----:B------:R-:W-:Y:S01]  /*13140*/  LOP3.LUT R7, R7, 0x40, RZ, 0xfc, !PT ;  /* 0x0000004007077812 */ /* 0x000fe200078efcff */
[----:B------:R-:W1:Y:S01]  /*13150*/  SHFL.IDX PT, R14, R17, 0x1, 0x1c1f ;  /* 0x003c1f00110e7f89 */ /* 0x000e6200000e0000 */
[----:B------:R-:W-:Y:S02]  /*13160*/  ISETP.GE.AND P1, PT, R8, UR4, PT ;  /* 0x0000000408007c0c */ /* 0x000fe4000bf26270 */
[----:B------:R-:W-:Y:S01]  /*13170*/  ISETP.GE.AND P0, PT, R7, UR4, PT ;  /* 0x0000000407007c0c */ /* 0x000fe2000bf06270 */
[----:B------:R-:W2:Y:S01]  /*13180*/  SHFL.IDX PT, R8, R17, 0x2, 0x1c1f ;  /* 0x005c1f0011087f89 */ /* 0x000ea200000e0000 */
[C---:B------:R-:W-:Y:S02]  /*13190*/  ISETP.LT.OR P3, PT, R5.reuse, 0x1, P2 ;  /* 0x000000010500780c */ /* 0x040fe40001761670 */
[C---:B------:R-:W-:Y:S01]  /*131a0*/  ISETP.LT.OR P4, PT, R5.reuse, 0x1, P1 ;  /* 0x000000010500780c */ /* 0x040fe20000f81670 */
[----:B------:R-:W3:Y:S01]  /*131b0*/  SHFL.IDX PT, R7, R18, 0x2, 0x1c1f ;  /* 0x005c1f0012077f89 */ /* 0x000ee200000e0000 */
[----:B------:R-:W-:-:S03]  /*131c0*/  ISETP.LT.OR P5, PT, R5, 0x1, P0 ;  /* 0x000000010500780c */ /* 0x000fc600007a1670 */
[----:B------:R-:W4:Y:S01]  /*131d0*/  SHFL.IDX PT, R18, R18, 0x3, 0x1c1f ;  /* 0x007c1f0012127f89 */ /* 0x000f2200000e0000 */
[----:B0-----:R-:W-:-:S05]  /*131e0*/  IMAD.WIDE.U32 R2, R9, 0x2, R2 ;  /* 0x0000000209027825 */ /* 0x001fca00078e0002 */
[----:B------:R-:W-:Y:S01]  /*131f0*/  LDGSTS.E.BYPASS.LTC128B.128 [R4+0x400], desc[UR36][R2.64], !P3 ;  /* 0x0040000002047fae */ /* 0x000fe2000d901d64 */
[----:B------:R-:W-:-:S03]  /*13200*/  ISETP.LT.OR P3, PT, R5, 0x21, P2 ;  /* 0x000000210500780c */ /* 0x000fc60001761670 */
[----:B------:R-:W-:Y:S01]  /*13210*/  LDGSTS.E.BYPASS.LTC128B.128 [R4+0x2400], desc[UR36][R2.64+0x40], !P4 ;  /* 0x0240004002047fae */ /* 0x000fe2000e101d64 */
[----:B------:R-:W-:-:S03]  /*13220*/  ISETP.LT.OR P4, PT, R5, 0x21, P1 ;  /* 0x000000210500780c */ /* 0x000fc60000f81670 */
[----:B------:R1:W-:Y:S01]  /*13230*/  LDGSTS.E.BYPASS.LTC128B.128 [R4+0x4400], desc[UR36][R2.64+0x80], !P5 ;  /* 0x0440008002047fae */ /* 0x0003e2000e901d64 */
[----:B------:R-:W-:Y:S01]  /*13240*/  ISETP.LT.OR P5, PT, R5, 0x21, P0 ;  /* 0x000000210500780c */ /* 0x000fe200007a1670 */
[----:B-1----:R-:W-:Y:S02]  /*13250*/  IMAD.MOV.U32 R2, RZ, RZ, R14 ;  /* 0x000000ffff027224 */ /* 0x002fe400078e000e */
[----:B------:R-:W-:Y:S01]  /*13260*/  IMAD.MOV.U32 R3, RZ, RZ, R6 ;  /* 0x000000ffff037224 */ /* 0x000fe200078e0006 */
[----:B------:R0:W1:Y:S01]  /*13270*/  SHFL.IDX PT, R14, R17, 0x3, 0x1c1f ;  /* 0x007c1f00110e7f89 */ /* 0x00006200000e0000 */
[----:B------:R-:W-:Y:S02]  /*13280*/  IMAD.MOV.U32 R6, RZ, RZ, RZ ;  /* 0x000000ffff067224 */ /* 0x000fe400078e00ff */
[----:B------:R-:W-:-:S05]  /*13290*/  IMAD.WIDE.U32 R2, R9, 0x2, R2 ;  /* 0x0000000209027825 */ /* 0x000fca00078e0002 */
[----:B------:R-:W-:Y:S01]  /*132a0*/  LDGSTS.E.BYPASS.LTC128B.128 [R4+0xc00], desc[UR36][R2.64], !P3 ;  /* 0x00c0000002047fae */ /* 0x000fe2000d901d64 */
[----:B------:R-:W-:-:S03]  /*132b0*/  ISETP.LT.OR P3, PT, R5, 0x41, P2 ;  /* 0x000000410500780c */ /* 0x000fc60001761670 */
[----:B------:R-:W-:Y:S01]  /*132c0*/  LDGSTS.E.BYPASS.LTC128B.128 [R4+0x2c00], desc[UR36][R2.64+0x40], !P4 ;  /* 0x02c0004002047fae */ /* 0x000fe2000e101d64 */
[----:B------:R-:W-:-:S03]  /*132d0*/  ISETP.LT.OR P4, PT, R5, 0x41, P1 ;  /* 0x000000410500780c */ /* 0x000fc60000f81670 */
[----:B------:R2:W-:Y:S01]  /*132e0*/  LDGSTS.E.BYPASS.LTC128B.128 [R4+0x4c00], desc[UR36][R2.64+0x80], !P5 ;  /* 0x04c0008002047fae */ /* 0x0005e2000e901d64 */
[----:B------:R-:W-:Y:S01]  /*132f0*/  ISETP.LT.OR P5, PT, R5, 0x41, P0 ;  /* 0x000000410500780c */ /* 0x000fe200007a1670 */
[----:B--2---:R-:W-:Y:S02]  /*13300*/  IMAD.MOV.U32 R2, RZ, RZ, R8 ;  /* 0x000000ffff027224 */ /* 0x004fe400078e0008 */
[----:B---3--:R-:W-:Y:S02]  /*13310*/  IMAD.MOV.U32 R3, RZ, RZ, R7 ;  /* 0x000000ffff037224 */ /* 0x008fe400078e0007 */
[----:B------:R-:W-:-:S05]  /*13320*/  IMAD.WIDE.U32 R2, R9, 0x2, R2 ;  /* 0x0000000209027825 */ /* 0x000fca00078e0002 */
[----:B------:R0:W-:Y:S04]  /*13330*/  LDGSTS.E.BYPASS.LTC128B.128 [R4+0x1400], desc[UR36][R2.64], !P3 ;  /* 0x0140000002047fae */ /* 0x0001e8000d901d64 */
[----:B------:R0:W-:Y:S04]  /*13340*/  LDGSTS.E.BYPASS.LTC128B.128 [R4+0x3400], desc[UR36][R2.64+0x40], !P4 ;  /* 0x0340004002047fae */ /* 0x0001e8000e101d64 */
[----:B-1--4-:R0:W-:Y:S02]  /*13350*/  LDGSTS.E.BYPASS.LTC128B.128 [R4+0x5400], desc[UR36][R2.64+0x80], !P5 ;  /* 0x0540008002047fae */ /* 0x0121e4000e901d64 */
.L_x_1044:
[C---:B------:R-:W-:Y:S01]  /*13360*/  ISETP.LT.OR P2, PT, R5.reuse, 0x61, P2 ;  /* 0x000000610500780c */ /* 0x040fe20001741670 */
[----:B0-----:R-:W-:Y:S01]  /*13370*/  IMAD.MOV.U32 R2, RZ, RZ, R14 ;  /* 0x000000ffff027224 */ /* 0x001fe200078e000e */
        /* <DEDUP_REMOVED lines=12> */
.L_x_972:
        /* <DEDUP_REMOVED lines=10> */
.L_x_973:
[----:B0-----:R-:W-:Y:S01]  /*134e0*/  VIADD R2, R21, 0x1 ;  /* 0x0000000115027836 */ /* 0x001fe20000000000 */
[----:B------:R0:W-:Y:S04]  /*134f0*/  SYNCS.ARRIVE.TRANS64.A1T0 RZ, [R0+URZ+0x2d850], RZ ;  /* 0x02d850ff00ff79a7 */ /* 0x0001e8000810003f */
[----:B------:R-:W-:-:S04]  /*13500*/  ISETP.NE.AND P0, PT, R2, 0x2, PT ;  /* 0x000000020200780c */ /* 0x000fc80003f05270 */
[----:B------:R-:W-:Y:S02]  /*13510*/  SEL R3, RZ, 0x1, P0 ;  /* 0x00000001ff037807 */ /* 0x000fe40000000000 */
[----:B------:R-:W-:Y:S02]  /*13520*/  SEL R2, R2, RZ, P0 ;  /* 0x000000ff02027207 */ /* 0x000fe40000000000 */
[----:B0-----:R-:W-:-:S07]  /*13530*/  LOP3.LUT R0, R24, R3, RZ, 0x3c, !PT ;  /* 0x0000000318007212 */ /* 0x001fce00078e3cff */
.L_x_933:
[----:B------:R-:W0:Y:S01]  /*13540*/  S2R R4, SR_CgaCtaId ;  /* 0x0000000000047919 */ /* 0x000e220000008800 */
[----:B------:R-:W-:Y:S02]  /*13550*/  MOV R3, 0x400 ;  /* 0x0000040000037802 */ /* 0x000fe40000000f00 */
[----:B------:R-:W-:Y:S02]  /*13560*/  SHF.L.U32 R6, R6, 0x1f, RZ ;  /* 0x0000001f06067819 */ /* 0x000fe400000006ff */
[----:B0-----:R-:W-:-:S04]  /*13570*/  LEA R7, R4, R3, 0x18 ;  /* 0x0000000304077211 */ /* 0x001fc800078ec0ff */
[----:B------:R-:W0:Y:S02]  /*13580*/  SYNCS.PHASECHK.TRANS64.TRYWAIT P0, [R7+URZ+0x2d820], R6 ;  /* 0x02d82006070075a7 */ /* 0x000e24000800017f */
[----:B0-----:R-:W-:Y:S05]  /*13590*/  @!P0 BRA `(.L_x_974) ;  /* 0x0000002400988947 */ /* 0x001fea0003800000 */
.L_x_1045:
[----:B------:R-:W-:-:S03]  /*135a0*/  UMOV UR4, 0xffffffff ;  /* 0xffffffff00047882 */ /* 0x000fc60000000000 */
[----:B------:R-:W-:Y:S05]  /*135b0*/  BRA.DIV UR4, `(.L_x_975) ;  /* 0x0000002604a47947 */ /* 0x000fea000b800000 */
[----:B------:R-:W1:Y:S02]  /*135c0*/  S2R R3, SR_TID.X ;  /* 0x0000000000037919 */ /* 0x000e640000002100 */
[----:B-1----:R-:W-:-:S04]  /*135d0*/  SHF.R.U32.HI R3, RZ, 0x5, R3 ;  /* 0x00000005ff037819 */ /* 0x002fc80000011603 */
[----:B------:R-:W-:-:S05]  /*135e0*/  LOP3.LUT R3, R3, 0x3, RZ, 0xc0, !PT ;  /* 0x0000000303037812 */ /* 0x000fca00078ec0ff */
[----:B------:R1:W2:Y:S02]  /*135f0*/  SHFL.IDX PT, R14, R3, RZ, 0x1f ;  /* 0x00001fff030e7589 */ /* 0x0002a400000e0000 */
.L_x_1048:
[----:B--2---:R-:W-:-:S13]  /*13600*/  ISETP.NE.AND P0, PT, R14, RZ, PT ;  /* 0x000000ff0e00720c */ /* 0x004fda0003f05270 */
[----:B------:R-:W-:Y:S05]  /*13610*/  @P0 BRA `(.L_x_841) ;  /* 0x0000000000900947 */ /* 0x000fea0003800000 */
[----:B------:R-:W-:-:S03]  /*13620*/  UMOV UR4, 0xffffffff ;  /* 0xffffffff00047882 */ /* 0x000fc60000000000 */
[----:B------:R-:W-:Y:S05]  /*13630*/  BRA.DIV UR4, `(.L_x_976) ;  /* 0x0000002604b87947 */ /* 0x000fea000b800000 */
[----:B------:R-:W-:-:S13]  /*13640*/  ELECT P6, URZ, PT ;  /* 0x00000000003f782f */ /* 0x000fda00038c0000 */
.L_x_1051:
[----:B------:R-:W-:Y:S05]  /*13650*/  @!P6 BRA `(.L_x_841) ;  /* 0x000000000080e947 */ /* 0x000fea0003800000 */
[----:B-1----:R-:W2:Y:S02]  /*13660*/  LDL R3, [R1+0xc] ;  /* 0x00000c0001037983 */ /* 0x002ea40000100800 */
[----:B--2---:R-:W-:-:S13]  /*13670*/  R2UR UR4, R3 ;  /* 0x00000000030472ca */ /* 0x004fda00000e0000 */
[----:B------:R-:W-:-:S06]  /*13680*/  ULOP3.LUT UR4, UR4, 0x2, URZ, 0xfc, !UPT ;  /* 0x0000000204047892 */ /* 0x000fcc000f8efc3f */
[----:B------:R-:W-:-:S05]  /*13690*/  IMAD.U32 R3, RZ, RZ, UR4 ;  /* 0x00000004ff037e24 */ /* 0x000fca000f8e00ff */
[----:B------:R-:W-:-:S13]  /*136a0*/  ISETP.NE.AND P0, PT, R3, 0x3, PT ;  /* 0x000000030300780c */ /* 0x000fda0003f05270 */
[----:B------:R-:W-:Y:S05]  /*136b0*/  @!P0 BRA `(.L_x_977) ;  /* 0x0000000000048947 */ /* 0x000fea0003800000 */
[----:B------:R-:W-:Y:S01]  /*136c0*/  BPT.TRAP 0x1 ;  /* 0x000000040000795c */ /* 0x000fe20000300000 */
.L_x_977:
[----:B------:R-:W-:Y:S01]  /*136d0*/  IMAD R5, R2, 0x8, R7 ;  /* 0x0000000802057824 */ /* 0x000fe200078e0207 */
[----:B------:R-:W-:Y:S01]  /*136e0*/  SHF.L.U32 R4, R0, 0x1f, RZ ;  /* 0x0000001f00047819 */ /* 0x000fe200000006ff */
[----:B------:R-:W-:-:S03]  /*136f0*/  VIADD R2, R2, 0x1 ;  /* 0x0000000102027836 */ /* 0x000fc60000000000 */
[----:B------:R-:W1:Y:S02]  /*13700*/  SYNCS.PHASECHK.TRANS64.TRYWAIT P1, [R5+URZ+0x2d840], R4 ;  /* 0x02d84004050075a7 */ /* 0x000e64000802017f */
[----:B------:R-:W-:-:S04]  /*13710*/  ISETP.NE.AND P2, PT, R2, 0x2, PT ;  /* 0x000000020200780c */ /* 0x000fc80003f45270 */
[----:B------:R-:W-:Y:S01]  /*13720*/  SEL R3, RZ, 0x1, P2 ;  /* 0x00000001ff037807 */ /* 0x000fe20001000000 */
[----:B-1----:R-:W-:Y:S08]  /*13730*/  @!P1 BRA `(.L_x_978) ;  /* 0x0000002400989947 */ /* 0x002ff00003800000 */
.L_x_1052:
[----:B------:R-:W-:Y:S02]  /*13740*/  SEL R2, R2, RZ, P2 ;  /* 0x000000ff02027207 */ /* 0x000fe40001000000 */
[----:B------:R-:W-:Y:S01]  /*13750*/  LOP3.LUT R0, R0, R3, RZ, 0x3c, !PT ;  /* 0x0000000300007212 */ /* 0x000fe200078e3cff */
[----:B------:R-:W-:Y:S06]  /*13760*/  @!P0 BRA `(.L_x_979) ;  /* 0x0000000000048947 */ /* 0x000fec0003800000 */
[----:B------:R-:W-:Y:S01]  /*13770*/  BPT.TRAP 0x1 ;  /* 0x000000040000795c */ /* 0x000fe20000300000 */
.L_x_979:
[----:B------:R-:W-:Y:S01]  /*13780*/  IMAD R3, R2, 0x8, R7 ;  /* 0x0000000802037824 */ /* 0x000fe200078e0207 */
[----:B------:R-:W-:-:S04]  /*13790*/  SHF.L.U32 R0, R0, 0x1f, RZ ;  /* 0x0000001f00007819 */ /* 0x000fc800000006ff */
[----:B------:R-:W2:Y:S02]  /*137a0*/  SYNCS.PHASECHK.TRANS64.TRYWAIT P1, [R3+URZ+0x2d840], R0 ;  /* 0x02d84000030075a7 */ /* 0x000ea4000802017f */
[----:B--2---:R-:W-:Y:S05]  /*137b0*/  @!P1 BRA `(.L_x_980) ;  /* 0x00000024008c9947 */ /* 0x004fea0003800000 */
.L_x_1053:
[----:B------:R-:W-:Y:S05]  /*137c0*/  @!P0 BRA `(.L_x_981) ;  /* 0x0000000000048947 */ /* 0x000fea0003800000 */
[----:B------:R-:W-:Y:S01]  /*137d0*/  BPT.TRAP 0x1 ;  /* 0x000000040000795c */ /* 0x000fe20000300000 */
.L_x_981:
[----:B------:R-:W3:Y:S02]  /*137e0*/  SYNCS.PHASECHK.TRANS64.TRYWAIT P1, [R5+URZ+0x2d860], R4 ;  /* 0x02d86004050075a7 */ /* 0x000ee4000802017f */
[----:B---3--:R-:W-:Y:S05]  /*137f0*/  @!P1 BRA `(.L_x_982) ;  /* 0x0000002400909947 */ /* 0x008fea0003800000 */
.L_x_1054:
[----:B------:R-:W-:Y:S05]  /*13800*/  @!P0 BRA `(.L_x_983) ;  /* 0x0000000000048947 */ /* 0x000fea0003800000 */
[----:B------:R-:W-:Y:S01]  /*13810*/  BPT.TRAP 0x1 ;  /* 0x000000040000795c */ /* 0x000fe20000300000 */
.L_x_983:
[----:B----4-:R4:W0:Y:S02]  /*13820*/  SYNCS.PHASECHK.TRANS64.TRYWAIT P0, [R3+URZ+0x2d860], R0 ;  /* 0x02d86000030075a7 */ /* 0x010824000800017f */
[----:B0-----:R-:W-:Y:S05]  /*13830*/  @!P0 NANOSLEEP.SYNCS 0x989680 ;  /* 0x009896800000895d */ /* 0x001fea0003900000 */
[----:B------:R-:W0:Y:S02]  /*13840*/  @!P0 SYNCS.PHASECHK.TRANS64 P0, [R3+URZ+0x2d860], R0 ;  /* 0x02d86000030085a7 */ /* 0x000e24000800007f */
[----:B0-----:R-:W-:Y:S05]  /*13850*/  @!P0 BRA `(.L_x_983) ;  /* 0xfffffffc00f08947 */ /* 0x001fea000383ffff */
.L_x_841:
[----:B------:R-:W-:Y:S05]  /*13860*/  BSYNC B6 ;  /* 0x0000000000067941 */ /* 0x000fea0003800000 */
.L_x_838:
[----:B------:R-:W-:Y:S05]  /*13870*/  EXIT ;  /* 0x000000000000794d */ /* 0x000fea0003800000 */
.L_x_851:
[----:B0-----:R-:W-:-:S04]  /*13880*/  IMAD.U32 R4, RZ, RZ, UR38 ;  /* 0x00000026ff047e24 */ /* 0x001fc8000f8e00ff */
[----:B------:R0:W1:Y:S03]  /*13890*/  SYNCS.PHASECHK.TRANS64.TRYWAIT P0, [R4+URZ+0x2d800], R5 ;  /* 0x02d80005040075a7 */ /* 0x000066000800017f */
[----:B-1----:R-:W-:Y:S05]  /*138a0*/  @!P0 NANOSLEEP.SYNCS 0x989680 ;  /* 0x009896800000895d */ /* 0x002fea0003900000 */
[----:B------:R-:W1:Y:S02]  /*138b0*/  @!P0 SYNCS.PHASECHK.TRANS64 P0, [R4+URZ+0x2d800], R5 ;  /* 0x02d80005040085a7 */ /* 0x000e64000800007f */
[----:B-1----:R-:W-:Y:S05]  /*138c0*/  @!P0 BRA `(.L_x_851) ;  /* 0xfffffffc00ec8947 */ /* 0x002fea000383ffff */
[----:B------:R-:W-:Y:S05]  /*138d0*/  BRA `(.L_x_984) ;  /* 0xfffffedc00b47947 */ /* 0x000fea000383ffff */
.L_x_855:
[----:B-1----:R-:W-:-:S04]  /*138e0*/  IMAD.U32 R6, RZ, RZ, UR38 ;  /* 0x00000026ff067e24 */ /* 0x002fc8000f8e00ff */
[----:B------:R1:W2:Y:S03]  /*138f0*/  SYNCS.PHASECHK.TRANS64.TRYWAIT P1, [R6+URZ+0x2d830], R5 ;  /* 0x02d83005060075a7 */ /* 0x0002a6000802017f */
[----:B--2---:R-:W-:Y:S05]  /*13900*/  @!P1 NANOSLEEP.SYNCS 0x989680 ;  /* 0x009896800000995d */ /* 0x004fea0003900000 */
[----:B------:R-:W2:Y:S02]  /*13910*/  @!P1 SYNCS.PHASECHK.TRANS64 P1, [R6+URZ+0x2d830], R5 ;  /* 0x02d83005060095a7 */ /* 0x000ea4000802007f */
[----:B--2---:R-:W-:Y:S05]  /*13920*/  @!P1 BRA `(.L_x_855) ;  /* 0xfffffffc00ec9947 */ /* 0x004fea000383ffff */
[----:B------:R-:W-:Y:S05]  /*13930*/  BRA `(.L_x_854) ;  /* 0xfffffedc00ec7947 */ /* 0x000fea000383ffff */
.L_x_872:
[----:B--2---:R-:W-:-:S04]  /*13940*/  IMAD.U32 R15, RZ, RZ, UR4 ;  /* 0x00000004ff0f7e24 */ /* 0x004fc8000f8e00ff */
[----:B------:R2:W3:Y:S03]  /*13950*/  SYNCS.PHASECHK.TRANS64.TRYWAIT P1, [R15+URZ+0x2d830], R0 ;  /* 0x02d830000f0075a7 */ /* 0x0004e6000802017f */
[----:B---3--:R-:W-:Y:S05]  /*13960*/  @!P1 NANOSLEEP.SYNCS 0x989680 ;  /* 0x009896800000995d */ /* 0x008fea0003900000 */
[----:B------:R-:W3:Y:S02]  /*13970*/  @!P1 SYNCS.PHASECHK.TRANS64 P1, [R15+URZ+0x2d830], R0 ;  /* 0x02d830000f0095a7 */ /* 0x000ee4000802007f */
[----:B---3--:R-:W-:Y:S05]  /*13980*/  @!P1 BRA `(.L_x_872) ;  /* 0xfffffffc00ec9947 */ /* 0x008fea000383ffff */
[----:B------:R-:W-:Y:S05]  /*13990*/  BRA `(.L_x_869) ;  /* 0xffffff1400e87947 */ /* 0x000fea000383ffff */
.L_x_876:
[----:B-1----:R-:W-:-:S04]  /*139a0*/  IMAD.U32 R15, RZ, RZ, UR10 ;  /* 0x0000000aff0f7e24 */ /* 0x002fc8000f8e00ff */
[----:B------:R1:W2:Y:S03]  /*139b0*/  SYNCS.PHASECHK.TRANS64.TRYWAIT P1, [R15+URZ+0x2d850], R0 ;  /* 0x02d850000f0075a7 */ /* 0x0002a6000802017f */
[----:B--2---:R-:W-:Y:S05]  /*139c0*/  @!P1 NANOSLEEP.SYNCS 0x989680 ;  /* 0x009896800000995d */ /* 0x004fea0003900000 */
[----:B------:R-:W2:Y:S02]  /*139d0*/  @!P1 SYNCS.PHASECHK.TRANS64 P1, [R15+URZ+0x2d850], R0 ;  /* 0x02d850000f0095a7 */ /* 0x000ea4000802007f */
[----:B--2---:R-:W-:Y:S05]  /*139e0*/  @!P1 BRA `(.L_x_876) ;  /* 0xfffffffc00ec9947 */ /* 0x004fea000383ffff */
[----:B------:R-:W-:Y:S05]  /*139f0*/  BRA `(.L_x_873) ;  /* 0xffffff18009c7947 */ /* 0x000fea000383ffff */
.L_x_895:
[----:B--2---:R-:W-:-:S04]  /*13a00*/  IMAD.U32 R15, RZ, RZ, UR4 ;  /* 0x00000004ff0f7e24 */ /* 0x004fc8000f8e00ff */
[----:B------:R2:W3:Y:S03]  /*13a10*/  SYNCS.PHASECHK.TRANS64.TRYWAIT P1, [R15+URZ+0x2d830], R0 ;  /* 0x02d830000f0075a7 */ /* 0x0004e6000802017f */
[----:B---3--:R-:W-:Y:S05]  /*13a20*/  @!P1 NANOSLEEP.SYNCS 0x989680 ;  /* 0x009896800000995d */ /* 0x008fea0003900000 */
[----:B------:R-:W3:Y:S02]  /*13a30*/  @!P1 SYNCS.PHASECHK.TRANS64 P1, [R15+URZ+0x2d830], R0 ;  /* 0x02d830000f0095a7 */ /* 0x000ee4000802007f */
[----:B---3--:R-:W-:Y:S05]  /*13a40*/  @!P1 BRA `(.L_x_895) ;  /* 0xfffffffc00ec9947 */ /* 0x008fea000383ffff */
[----:B------:R-:W-:Y:S05]  /*13a50*/  BRA `(.L_x_892) ;  /* 0xffffff4c00107947 */ /* 0x000fea000383ffff */
.L_x_899:
[----:B-1----:R-:W-:-:S04]  /*13a60*/  IMAD.U32 R15, RZ, RZ, UR14 ;  /* 0x0000000eff0f7e24 */ /* 0x002fc8000f8e00ff */
[----:B------:R1:W2:Y:S03]  /*13a70*/  SYNCS.PHASECHK.TRANS64.TRYWAIT P1, [R15+URZ+0x2d850], R0 ;  /* 0x02d850000f0075a7 */ /* 0x0002a6000802017f */
[----:B--2---:R-:W-:Y:S05]  /*13a80*/  @!P1 NANOSLEEP.SYNCS 0x989680 ;  /* 0x009896800000995d */ /* 0x004fea0003900000 */
[----:B------:R-:W2:Y:S02]  /*13a90*/  @!P1 SYNCS.PHASECHK.TRANS64 P1, [R15+URZ+0x2d850], R0 ;  /* 0x02d850000f0095a7 */ /* 0x000ea4000802007f */
[----:B--2---:R-:W-:Y:S05]  /*13aa0*/  @!P1 BRA `(.L_x_899) ;  /* 0xfffffffc00ec9947 */ /* 0x004fea000383ffff */
[----:B------:R-:W-:Y:S05]  /*13ab0*/  BRA `(.L_x_896) ;  /* 0xffffff4c00d07947 */ /* 0x000fea000383ffff */
.L_x_907:
[----:B--2---:R-:W-:-:S04]  /*13ac0*/  IMAD.U32 R13, RZ, RZ, UR10 ;  /* 0x0000000aff0d7e24 */ /* 0x004fc8000f8e00ff */
[----:B------:R2:W3:Y:S03]  /*13ad0*/  SYNCS.PHASECHK.TRANS64.TRYWAIT P1, [R13+URZ+0x2d830], R0 ;  /* 0x02d830000d0075a7 */ /* 0x0004e6000802017f */
[----:B---3--:R-:W-:Y:S05]  /*13ae0*/  @!P1 NANOSLEEP.SYNCS 0x989680 ;  /* 0x009896800000995d */ /* 0x008fea0003900000 */
[----:B------:R-:W3:Y:S02]  /*13af0*/  @!P1 SYNCS.PHASECHK.TRANS64 P1, [R13+URZ+0x2d830], R0 ;  /* 0x02d830000d0095a7 */ /* 0x000ee4000802007f */
[----:B---3--:R-:W-:Y:S05]  /*13b00*/  @!P1 BRA `(.L_x_907) ;  /* 0xfffffffc00ec9947 */ /* 0x008fea000383ffff */
[----:B------:R-:W-:Y:S05]  /*13b10*/  BRA `(.L_x_904) ;  /* 0xffffff6c00a07947 */ /* 0x000fea000383ffff */
.L_x_911:
[----:B-1----:R-:W-:-:S04]  /*13b20*/  IMAD.U32 R13, RZ, RZ, UR10 ;  /* 0x0000000aff0d7e24 */ /* 0x002fc8000f8e00ff */
[----:B------:R1:W2:Y:S03]  /*13b30*/  SYNCS.PHASECHK.TRANS64.TRYWAIT P1, [R13+URZ+0x2d850], R0 ;  /* 0x02d850000d0075a7 */ /* 0x0002a6000802017f */
[----:B--2---:R-:W-:Y:S05]  /*13b40*/  @!P1 NANOSLEEP.SYNCS 0x989680 ;  /* 0x009896800000995d */ /* 0x004fea0003900000 */
[----:B------:R-:W2:Y:S02]  /*13b50*/  @!P1 SYNCS.PHASECHK.TRANS64 P1, [R13+URZ+0x2d850], R0 ;  /* 0x02d850000d0095a7 */ /* 0x000ea4000802007f */
[----:B--2---:R-:W-:Y:S05]  /*13b60*/  @!P1 BRA `(.L_x_911) ;  /* 0xfffffffc00ec9947 */ /* 0x004fea000383ffff */
[----:B------:R-:W-:Y:S05]  /*13b70*/  BRA `(.L_x_908) ;  /* 0xffffff7000407947 */ /* 0x000fea000383ffff */
.L_x_926:
[----:B-1----:R-:W-:-:S04]  /*13b80*/  IMAD.U32 R5, RZ, RZ, UR6 ;  /* 0x00000006ff057e24 */ /* 0x002fc8000f8e00ff */
[----:B------:R1:W2:Y:S03]  /*13b90*/  SYNCS.PHASECHK.TRANS64.TRYWAIT P1, [R5+URZ+0x2d850], R2 ;  /* 0x02d85002050075a7 */ /* 0x0002a6000802017f */
[----:B--2---:R-:W-:Y:S05]  /*13ba0*/  @!P1 NANOSLEEP.SYNCS 0x989680 ;  /* 0x009896800000995d */ /* 0x004fea0003900000 */
[----:B------:R-:W2:Y:S02]  /*13bb0*/  @!P1 SYNCS.PHASECHK.TRANS64 P1, [R5+URZ+0x2d850], R2 ;  /* 0x02d85002050095a7 */ /* 0x000ea4000802007f */
[----:B--2---:R-:W-:Y:S05]  /*13bc0*/  @!P1 BRA `(.L_x_926) ;  /* 0xfffffffc00ec9947 */ /* 0x004fea000383ffff */
[----:B------:R-:W-:Y:S05]  /*13bd0*/  BRA `(.L_x_925) ;  /* 0xffffff9c00b47947 */ /* 0x000fea000383ffff */
.L_x_944:
[----:B------:R-:W-:Y:S02]  /*13be0*/  IMAD.MOV.U32 R13, RZ, RZ, R18 ;  /* 0x000000ffff0d7224 */ /* 0x000fe400078e0012 */
[----:B------:R-:W-:Y:S02]  /*13bf0*/  IMAD.MOV.U32 R12, RZ, RZ, RZ ;  /* 0x000000ffff0c7224 */ /* 0x000fe400078e00ff */
[----:B------:R-:W-:Y:S02]  /*13c00*/  IMAD.MOV.U32 R11, RZ, RZ, 0x1f ;  /* 0x0000001fff0b7424 */ /* 0x000fe400078e00ff */
[----:B------:R-:W-:-:S07]  /*13c10*/  IMAD.MOV.U32 R15, RZ, RZ, -0x1 ;  /* 0xffffffffff0f7424 */ /* 0x000fce00078e00ff */
[----:B-----5:R-:W-:Y:S05]  /*13c20*/  WARPSYNC.COLLECTIVE R15, `(.L_x_985) ;  /* 0x000000000f087348 */ /* 0x020fea0003c00000 */
[----:B------:R0:W1:Y:S02]  /*13c30*/  SHFL.IDX P6, R14, R13, R12, R11 ;  /* 0x0000000c0d0e7389 */ /* 0x00006400000c000b */
[----:B01---5:R-:W-:Y:S01]  /*13c40*/  ENDCOLLECTIVE ;  /* 0x000000000000791b */ /* 0x023fe20003800000 */
.L_x_985:
[----:B------:R-:W-:Y:S05]  /*13c50*/  BRA `(.L_x_986) ;  /* 0xffffffcc00dc7947 */ /* 0x000fea000383ffff */
.L_x_946:
[----:B0-----:R-:W-:-:S04]  /*13c60*/  IMAD.U32 R3, RZ, RZ, UR47 ;  /* 0x0000002fff037e24 */ /* 0x001fc8000f8e00ff */
[----:B------:R0:W1:Y:S03]  /*13c70*/  SYNCS.PHASECHK.TRANS64.TRYWAIT P0, [R3+URZ+0x2d840], R10 ;  /* 0x02d8400a030075a7 */ /* 0x000066000800017f */
[----:B-1----:R-:W-:Y:S05]  /*13c80*/  @!P0 NANOSLEEP.SYNCS 0x989680 ;  /* 0x009896800000895d */ /* 0x002fea0003900000 */
[----:B------:R-:W1:Y:S02]  /*13c90*/  @!P0 SYNCS.PHASECHK.TRANS64 P0, [R3+URZ+0x2d840], R10 ;  /* 0x02d8400a030085a7 */ /* 0x000e64000800007f */
[----:B-1----:R-:W-:Y:S05]  /*13ca0*/  @!P0 BRA `(.L_x_946) ;  /* 0xfffffffc00ec8947 */ /* 0x002fea000383ffff */
[----:B------:R-:W-:Y:S05]  /*13cb0*/  BRA `(.L_x_987) ;  /* 0xffffffd000647947 */ /* 0x000fea000383ffff */
.L_x_947:
        /* <DEDUP_REMOVED lines=8> */
.L_x_989:
[----:B------:R-:W-:Y:S05]  /*13d40*/  BSYNC B0 ;  /* 0x0000000000007941 */ /* 0x000fea0003800000 */
.L_x_988:
[----:B------:R-:W-:Y:S01]  /*13d50*/  IMAD.MOV.U32 R13, RZ, RZ, R0 ;  /* 0x000000ffff0d7224 */ /* 0x000fe200078e0000 */
[----:B------:R-:W0:Y:S01]  /*13d60*/  S2R R21, SR_TID.X ;  /* 0x0000000000157919 */ /* 0x000e220000002100 */
[----:B------:R-:W-:Y:S02]  /*13d70*/  IMAD.MOV.U32 R12, RZ, RZ, RZ ;  /* 0x000000ffff0c7224 */ /* 0x000fe400078e00ff */
[----:B------:R-:W-:Y:S02]  /*13d80*/  IMAD.MOV.U32 R11, RZ, RZ, 0x1c1f ;  /* 0x00001c1fff0b7424 */ /* 0x000fe400078e00ff */
[----:B------:R-:W-:Y:S02]  /*13d90*/  IMAD.MOV.U32 R15, RZ, RZ, -0x1 ;  /* 0xffffffffff0f7424 */ /* 0x000fe400078e00ff */
[----:B------:R-:W-:-:S07]  /*13da0*/  IMAD.MOV.U32 R6, RZ, RZ, R14 ;  /* 0x000000ffff067224 */ /* 0x000fce00078e000e */
[----:B0-----:R-:W-:Y:S05]  /*13db0*/  WARPSYNC.COLLECTIVE R15, `(.L_x_990) ;  /* 0x000000000f087348 */ /* 0x001fea0003c00000 */
[----:B------:R1:W2:Y:S02]  /*13dc0*/  SHFL.IDX P6, R14, R13, R12, R11 ;  /* 0x0000000c0d0e7389 */ /* 0x0002a400000c000b */
[----:B012---:R-:W-:Y:S01]  /*13dd0*/  ENDCOLLECTIVE ;  /* 0x000000000000791b */ /* 0x007fe20003800000 */
.L_x_990:
[----:B------:R-:W-:Y:S02]  /*13de0*/  IMAD.MOV.U32 R7, RZ, RZ, R6 ;  /* 0x000000ffff077224 */ /* 0x000fe400078e0006 */
[----:B------:R-:W-:Y:S02]  /*13df0*/  IMAD.MOV.U32 R13, RZ, RZ, R9 ;  /* 0x000000ffff0d7224 */ /* 0x000fe400078e0009 */
[----:B------:R-:W-:Y:S02]  /*13e00*/  IMAD.MOV.U32 R12, RZ, RZ, 0x1 ;  /* 0x00000001ff0c7424 */ /* 0x000fe400078e00ff */
[----:B------:R-:W-:Y:S01]  /*13e10*/  IMAD.SHL.U32 R27, R21, 0x8, RZ ;  /* 0x00000008151b7824 */ /* 0x000fe200078e00ff */
[----:B------:R-:W-:Y:S01]  /*13e20*/  @P0 LEA R21, R28, UR47, 0x1 ;  /* 0x0000002f1c150c11 */ /* 0x000fe2000f8e08ff */
[----:B------:R-:W-:-:S07]  /*13e30*/  IMAD.MOV.U32 R6, RZ, RZ, R14 ;  /* 0x000000ffff067224 */ /* 0x000fce00078e000e */
[----:B------:R-:W-:Y:S05]  /*13e40*/  WARPSYNC.COLLECTIVE R15, `(.L_x_991) ;  /* 0x000000000f087348 */ /* 0x000fea0003c00000 */
[----:B------:R0:W1:Y:S02]  /*13e50*/  SHFL.IDX P6, R14, R13, R12, R11 ;  /* 0x0000000c0d0e7389 */ /* 0x00006400000c000b */
[----:B01----:R-:W-:Y:S01]  /*13e60*/  ENDCOLLECTIVE ;  /* 0x000000000000791b */ /* 0x003fe20003800000 */
.L_x_991:
[----:B------:R-:W-:-:S05]  /*13e70*/  LOP3.LUT R27, R27, 0x18, RZ, 0xc0, !PT ;  /* 0x000000181b1b7812 */ /* 0x000fca00078ec0ff */
[----:B------:R-:W-:-:S05]  /*13e80*/  @P0 IMAD.WIDE.U32 R6, R27, 0x2, R6 ;  /* 0x000000021b060825 */ /* 0x000fca00078e0006 */
[----:B------:R-:W-:Y:S01]  /*13e90*/  @!PT LDS RZ, [RZ] ;  /* 0x00000000fffff984 */ /* 0x000fe20000000800 */
[----:B------:R-:W-:Y:S01]  /*13ea0*/  @!PT LDS RZ, [RZ] ;  /* 0x00000000fffff984 */ /* 0x000fe20000000800 */
[----:B------:R-:W-:Y:S01]  /*13eb0*/  @!PT LDS RZ, [RZ] ;  /* 0x00000000fffff984 */ /* 0x000fe20000000800 */
[----:B------:R0:W-:Y:S01]  /*13ec0*/  @P0 LDGSTS.E.BYPASS.LTC128B.128 [R21+0x15400], desc[UR36][R6.64], !P4 ;  /* 0x1540000006150fae */ /* 0x0001e2000e101d64 */
[----:B------:R-:W-:-:S03]  /*13ed0*/  IMAD.MOV.U32 R13, RZ, RZ, R0 ;  /* 0x000000ffff0d7224 */ /* 0x000fc600078e0000 */
[----:B------:R0:W-:Y:S04]  /*13ee0*/  @P0 LDGSTS.E.BYPASS.LTC128B.128 [R21+0x17400], desc[UR36][R6.64+0x40], !P3 ;  /* 0x1740004006150fae */ /* 0x0001e8000d901d64 */
[----:B------:R0:W-:Y:S01]  /*13ef0*/  @P0 LDGSTS.E.BYPASS.LTC128B.128 [R21+0x19400], desc[UR36][R6.64+0x80], !P2 ;  /* 0x1940008006150fae */ /* 0x0001e2000d101d64 */
[----:B------:R-:W-:Y:S01]  /*13f00*/  ISETP.GE.AND P0, PT, R8, 0x21, PT ;  /* 0x000000210800780c */ /* 0x000fe20003f06270 */
[----:B------:R-:W-:-:S12]  /*13f10*/  IMAD.MOV.U32 R4, RZ, RZ, R14 ;  /* 0x000000ffff047224 */ /* 0x000fd800078e000e */
[----:B0-----:R-:W-:Y:S05]  /*13f20*/  WARPSYNC.COLLECTIVE R15, `(.L_x_992) ;  /* 0x000000000f087348 */ /* 0x001fea0003c00000 */
[----:B------:R1:W2:Y:S02]  /*13f30*/  SHFL.IDX P6, R14, R13, R12, R11 ;  /* 0x0000000c0d0e7389 */ /* 0x0002a400000c000b */
[----:B012---:R-:W-:Y:S01]  /*13f40*/  ENDCOLLECTIVE ;  /* 0x000000000000791b */ /* 0x007fe20003800000 */
.L_x_992:
[----:B------:R-:W-:Y:S01]  /*13f50*/  @P0 LEA R25, R28, UR47, 0x1 ;  /* 0x0000002f1c190c11 */ /* 0x000fe2000f8e08ff */
[----:B------:R-:W-:Y:S02]  /*13f60*/  IMAD.MOV.U32 R13, RZ, RZ, R9 ;  /* 0x000000ffff0d7224 */ /* 0x000fe400078e0009 */
[----:B------:R-:W-:Y:S02]  /*13f70*/  IMAD.MOV.U32 R12, RZ, RZ, 0x2 ;  /* 0x00000002ff0c7424 */ /* 0x000fe400078e00ff */
[----:B------:R-:W-:-:S07]  /*13f80*/  IMAD.MOV.U32 R5, RZ, RZ, R14 ;  /* 0x000000ffff057224 */ /* 0x000fce00078e000e */
[----:B------:R-:W-:Y:S05]  /*13f90*/  WARPSYNC.COLLECTIVE R15, `(.L_x_993) ;  /* 0x000000000f087348 */ /* 0x000fea0003c00000 */
[----:B------:R0:W1:Y:S02]  /*13fa0*/  SHFL.IDX P6, R14, R13, R12, R11 ;  /* 0x0000000c0d0e7389 */ /* 0x00006400000c000b */
[----:B01----:R-:W-:Y:S01]  /*13fb0*/  ENDCOLLECTIVE ;  /* 0x000000000000791b */ /* 0x003fe20003800000 */
.L_x_993:
        /* <DEDUP_REMOVED lines=14> */
.L_x_994:
[----:B------:R-:W-:Y:S01]  /*140a0*/  @!PT LDS RZ, [RZ] ;  /* 0x00000000fffff984 */ /* 0x000fe20000000800 */
[----:B------:R-:W-:Y:S01]  /*140b0*/  @!PT LDS RZ, [RZ] ;  /* 0x00000000fffff984 */ /* 0x000fe20000000800 */
[----:B------:R-:W-:Y:S01]  /*140c0*/  @!PT LDS RZ, [RZ] ;  /* 0x00000000fffff984 */ /* 0x000fe20000000800 */
[----:B------:R0:W-:Y:S01]  /*140d0*/  @P0 LDGSTS.E.BYPASS.LTC128B.128 [R25+0x19c00], desc[UR36][R4.64+0x80], !P2 ;  /* 0x19c0008004190fae */ /* 0x0001e2000d101d64 */
[----:B------:R-:W-:Y:S01]  /*140e0*/  ISETP.GE.AND P0, PT, R8, 0x41, PT ;  /* 0x000000410800780c */ /* 0x000fe20003f06270 */
[----:B------:R-:W-:Y:S02]  /*140f0*/  IMAD.MOV.U32 R13, RZ, RZ, R9 ;  /* 0x000000ffff0d7224 */ /* 0x000fe400078e0009 */
[----:B------:R-:W-:Y:S02]  /*14100*/  IMAD.MOV.U32 R12, RZ, RZ, 0x3 ;  /* 0x00000003ff0c7424 */ /* 0x000fe400078e00ff */
[----:B------:R-:W-:-:S08]  /*14110*/  IMAD.MOV.U32 R3, RZ, RZ, R14 ;  /* 0x000000ffff037224 */ /* 0x000fd000078e000e */
[----:B0-----:R-:W-:Y:S05]  /*14120*/  WARPSYNC.COLLECTIVE R15, `(.L_x_995) ;  /* 0x000000000f087348 */ /* 0x001fea0003c00000 */
[----:B------:R1:W2:Y:S02]  /*14130*/  SHFL.IDX P6, R14, R13, R12, R11 ;  /* 0x0000000c0d0e7389 */ /* 0x0002a400000c000b */
[----:B012---:R-:W-:Y:S01]  /*14140*/  ENDCOLLECTIVE ;  /* 0x000000000000791b */ /* 0x007fe20003800000 */
.L_x_995:
[----:B------:R-:W-:-:S04]  /*14150*/  LOP3.LUT R3, R3, R2, RZ, 0x3c, !PT ;  /* 0x0000000203037212 */ /* 0x000fc800078e3cff */
[----:B------:R-:W-:-:S04]  /*14160*/  LOP3.LUT R2, R3, R2, RZ, 0x3c, !PT ;  /* 0x0000000203027212 */ /* 0x000fc800078e3cff */
[----:B------:R-:W-:Y:S01]  /*14170*/  LOP3.LUT R3, R3, R2, RZ, 0x3c, !PT ;  /* 0x0000000203037212 */ /* 0x000fe200078e3cff */
[----:B------:R-:W-:Y:S02]  /*14180*/  IMAD.MOV.U32 R13, RZ, RZ, R0 ;  /* 0x000000ffff0d7224 */ /* 0x000fe400078e0000 */
[----:B------:R-:W-:Y:S01]  /*14190*/  @P0 IMAD.WIDE.U32 R2, R27, 0x2, R2 ;  /* 0x000000021b020825 */ /* 0x000fe200078e0002 */
[----:B------:R-:W-:-:S05]  /*141a0*/  @P0 LEA R27, R28, UR47, 0x1 ;  /* 0x0000002f1c1b0c11 */ /* 0x000fca000f8e08ff */
        /* <DEDUP_REMOVED lines=10> */
.L_x_996:
[----:B------:R-:W-:Y:S05]  /*14250*/  BRA `(.L_x_997) ;  /* 0xffffffd0002c7947 */ /* 0x000fea000383ffff */
.L_x_950:
[----:B------:R-:W-:Y:S02]  /*14260*/  IMAD.MOV.U32 R13, RZ, RZ, R9 ;  /* 0x000000ffff0d7224 */ /* 0x000fe400078e0009 */
[----:B------:R-:W-:Y:S02]  /*14270*/  IMAD.MOV.U32 R12, RZ, RZ, RZ ;  /* 0x000000ffff0c7224 */ /* 0x000fe400078e00ff */
[----:B------:R-:W-:Y:S02]  /*14280*/  IMAD.MOV.U32 R11, RZ, RZ, 0x1c1f ;  /* 0x00001c1fff0b7424 */ /* 0x000fe400078e00ff */
[----:B------:R-:W-:Y:S02]  /*14290*/  IMAD.MOV.U32 R15, RZ, RZ, -0x1 ;  /* 0xffffffffff0f7424 */ /* 0x000fe400078e00ff */
[----:B------:R-:W-:Y:S02]  /*142a0*/  VIADD R6, R21, UR42 ;  /* 0x0000002a15067c36 */ /* 0x000fe40008000000 */
[----:B------:R-:W-:-:S07]  /*142b0*/  IMAD.MOV.U32 R24, RZ, RZ, 0x1 ;  /* 0x00000001ff187424 */ /* 0x000fce00078e00ff */
[----:B------:R-:W-:Y:S05]  /*142c0*/  WARPSYNC.COLLECTIVE R15, `(.L_x_998) ;  /* 0x000000000f087348 */ /* 0x000fea0003c00000 */
[----:B------:R0:W1:Y:S02]  /*142d0*/  SHFL.IDX P6, R14, R13, R12, R11 ;  /* 0x0000000c0d0e7389 */ /* 0x00006400000c000b */
[----:B01----:R-:W-:Y:S01]  /*142e0*/  ENDCOLLECTIVE ;  /* 0x000000000000791b */ /* 0x003fe20003800000 */
.L_x_998:
[----:B------:R-:W-:Y:S02]  /*142f0*/  VIADD R5, R6, 0x20 ;  /* 0x0000002006057836 */ /* 0x000fe40000000000 */
[----:B------:R-:W-:Y:S02]  /*14300*/  IMAD.MOV.U32 R13, RZ, RZ, R7 ;  /* 0x000000ffff0d7224 */ /* 0x000fe400078e0007 */
[----:B------:R-:W-:-:S07]  /*14310*/  IMAD.MOV.U32 R2, RZ, RZ, R14 ;  /* 0x000000ffff027224 */ /* 0x000fce00078e000e */
[----:B------:R-:W-:Y:S05]  /*14320*/  WARPSYNC.COLLECTIVE R15, `(.L_x_999) ;  /* 0x000000000f087348 */ /* 0x000fea0003c00000 */
[----:B------:R0:W1:Y:S02]  /*14330*/  SHFL.IDX P6, R14, R13, R12, R11 ;  /* 0x0000000c0d0e7389 */ /* 0x00006400000c000b */
[----:B01----:R-:W-:Y:S01]  /*14340*/  ENDCOLLECTIVE ;  /* 0x000000000000791b */ /* 0x003fe20003800000 */
.L_x_999:
[----:B------:R-:W-:Y:S01]  /*14350*/  ULDC UR4, c[0x0][0x288] ;  /* 0x0000a20000047ab9 */ /* 0x000fe20000000800 */
[----:B------:R-:W-:Y:S02]  /*14360*/  IMAD.MOV.U32 R3, RZ, RZ, R2 ;  /* 0x000000ffff037224 */ /* 0x000fe400078e0002 */
[----:B------:R-:W-:-:S05]  /*14370*/  IMAD R0, R20, UR4, RZ ;  /* 0x0000000414007c24 */ /* 0x000fca000f8e02ff */
[----:B------:R-:W-:Y:S01]  /*14380*/  ISETP.GE.AND P2, PT, R6, R0, PT ;  /* 0x000000000600720c */ /* 0x000fe20003f46270 */
[----:B------:R-:W-:Y:S02]  /*14390*/  IMAD.MOV.U32 R13, RZ, RZ, R9 ;  /* 0x000000ffff0d7224 */ /* 0x000fe400078e0009 */
[----:B------:R-:W-:-:S10]  /*143a0*/  IMAD.MOV.U32 R12, RZ, RZ, 0x1 ;  /* 0x00000001ff0c7424 */ /* 0x000fd400078e00ff */
[----:B------:R-:W-:Y:S01]  /*143b0*/  @!P2 LEA R21, R28, UR47, 0x1 ;  /* 0x0000002f1c15ac11 */ /* 0x000fe2000f8e08ff */
[----:B------:R-:W-:-:S07]  /*143c0*/  IMAD.MOV.U32 R2, RZ, RZ, R14 ;  /* 0x000000ffff027224 */ /* 0x000fce00078e000e */
[----:B------:R-:W-:Y:S05]  /*143d0*/  WARPSYNC.COLLECTIVE R15, `(.L_x_1000) ;  /* 0x000000000f087348 */ /* 0x000fea0003c00000 */
[----:B------:R0:W1:Y:S02]  /*143e0*/  SHFL.IDX P6, R14, R13, R12, R11 ;  /* 0x0000000c0d0e7389 */ /* 0x00006400000c000b */
[----:B01----:R-:W-:Y:S01]  /*143f0*/  ENDCOLLECTIVE ;  /* 0x000000000000791b */ /* 0x003fe20003800000 */
.L_x_1000:
        /* <DEDUP_REMOVED lines=13> */
.L_x_1001:
[----:B------:R-:W-:Y:S02]  /*144d0*/  VIADD R3, R6, 0x40 ;  /* 0x0000004006037836 */ /* 0x000fe40000000000 */
[----:B------:R-:W-:Y:S01]  /*144e0*/  IMAD.MOV.U32 R5, RZ, RZ, R4 ;  /* 0x000000ffff057224 */ /* 0x000fe200078e0004 */
[----:B------:R-:W-:Y:S01]  /*144f0*/  @!P2 LEA R25, R28, UR47, 0x1 ;  /* 0x0000002f1c19ac11 */ /* 0x000fe2000f8e08ff */
[----:B------:R-:W-:Y:S02]  /*14500*/  IMAD.MOV.U32 R13, RZ, RZ, R9 ;  /* 0x000000ffff0d7224 */ /* 0x000fe400078e0009 */
[----:B------:R-:W-:Y:S02]  /*14510*/  IMAD.MOV.U32 R12, RZ, RZ, 0x2 ;  /* 0x00000002ff0c7424 */ /* 0x000fe400078e00ff */
[----:B------:R-:W-:-:S07]  /*14520*/  IMAD.MOV.U32 R4, RZ, RZ, R14 ;  /* 0x000000ffff047224 */ /* 0x000fce00078e000e */
[----:B------:R-:W-:Y:S05]  /*14530*/  WARPSYNC.COLLECTIVE R15, `(.L_x_1002) ;  /* 0x000000000f087348 */ /* 0x000fea0003c00000 */
[----:B------:R0:W1:Y:S02]  /*14540*/  SHFL.IDX P6, R14, R13, R12, R11 ;  /* 0x0000000c0d0e7389 */ /* 0x00006400000c000b */
[----:B01----:R-:W-:Y:S01]  /*14550*/  ENDCOLLECTIVE ;  /* 0x000000000000791b */ /* 0x003fe20003800000 */
.L_x_1002:
        /* <DEDUP_REMOVED lines=13> */
.L_x_1003:
        /* <DEDUP_REMOVED lines=8> */
.L_x_1004:
        /* <DEDUP_REMOVED lines=12> */
.L_x_1005:
[----:B------:R-:W-:-:S05]  /*14770*/  VIADD R3, R6, 0x60 ;  /* 0x0000006006037836 */ /* 0x000fca0000000000 */
        /* <DEDUP_REMOVED lines=9> */
.L_x_1006:
        /* <DEDUP_REMOVED lines=13> */
.L_x_1007:
[----:B------:R-:W-:Y:S01]  /*148e0*/  @!P2 LEA R7, R28, UR47, 0x1 ;  /* 0x0000002f1c07ac11 */ /* 0x000fe2000f8e08ff */
[----:B------:R-:W-:Y:S02]  /*148f0*/  IMAD.MOV.U32 R13, RZ, RZ, R8 ;  /* 0x000000ffff0d7224 */ /* 0x000fe400078e0008 */
[----:B------:R-:W-:Y:S02]  /*14900*/  IMAD.MOV.U32 R12, RZ, RZ, 0x1 ;  /* 0x00000001ff0c7424 */ /* 0x000fe400078e00ff */
[----:B------:R-:W-:-:S07]  /*14910*/  IMAD.MOV.U32 R2, RZ, RZ, R14 ;  /* 0x000000ffff027224 */ /* 0x000fce00078e000e */
[----:B------:R-:W-:Y:S05]  /*14920*/  WARPSYNC.COLLECTIVE R15, `(.L_x_1008) ;  /* 0x000000000f087348 */ /* 0x000fea0003c00000 */
[----:B------:R0:W1:Y:S02]  /*14930*/  SHFL.IDX P6, R14, R13, R12, R11 ;  /* 0x0000000c0d0e7389 */ /* 0x00006400000c000b */
[----:B01----:R-:W-:Y:S01]  /*14940*/  ENDCOLLECTIVE ;  /* 0x000000000000791b */ /* 0x003fe20003800000 */
.L_x_1008:
        /* <DEDUP_REMOVED lines=12> */
.L_x_1009:
[----:B------:R-:W-:Y:S05]  /*14a10*/  BRA `(.L_x_1010) ;  /* 0xffffffd400147947 */ /* 0x000fea000383ffff */
.L_x_953:
[----:B0-----:R-:W-:-:S04]  /*14a20*/  IMAD.U32 R3, RZ, RZ, UR47 ;  /* 0x0000002fff037e24 */ /* 0x001fc8000f8e00ff */
[----:B------:R0:W1:Y:S03]  /*14a30*/  SYNCS.PHASECHK.TRANS64.TRYWAIT P1, [R3+URZ+0x2d820], R0 ;  /* 0x02d82000030075a7 */ /* 0x000066000802017f */
[----:B-1----:R-:W-:Y:S05]  /*14a40*/  @!P1 NANOSLEEP.SYNCS 0x989680 ;  /* 0x009896800000995d */ /* 0x002fea0003900000 */
[----:B------:R-:W1:Y:S02]  /*14a50*/  @!P1 SYNCS.PHASECHK.TRANS64 P1, [R3+URZ+0x2d820], R0 ;  /* 0x02d82000030095a7 */ /* 0x000e64000802007f */
[----:B-1----:R-:W-:Y:S05]  /*14a60*/  @!P1 BRA `(.L_x_953) ;  /* 0xfffffffc00ec9947 */ /* 0x002fea000383ffff */
[----:B------:R-:W-:Y:S05]  /*14a70*/  BRA `(.L_x_1011) ;  /* 0xffffffd400647947 */ /* 0x000fea000383ffff */
.L_x_957:
[----:B0-----:R0:W1:Y:S02]  /*14a80*/  SYNCS.PHASECHK.TRANS64.TRYWAIT P0, [R7+URZ+0x2d840], R2 ;  /* 0x02d84002070075a7 */ /* 0x001064000800017f */
[----:B-1----:R-:W-:Y:S05]  /*14a90*/  @!P0 NANOSLEEP.SYNCS 0x989680 ;  /* 0x009896800000895d */ /* 0x002fea0003900000 */
[----:B------:R-:W1:Y:S02]  /*14aa0*/  @!P0 SYNCS.PHASECHK.TRANS64 P0, [R7+URZ+0x2d840], R2 ;  /* 0x02d84002070085a7 */ /* 0x000e64000800007f */
[----:B-1----:R-:W-:Y:S05]  /*14ab0*/  @!P0 BRA `(.L_x_957) ;  /* 0xfffffffc00f08947 */ /* 0x002fea000383ffff */
[----:B------:R-:W-:Y:S05]  /*14ac0*/  BRA `(.L_x_1012) ;  /* 0xffffffd8005c7947 */ /* 0x000fea000383ffff */
.L_x_958:
        /* <DEDUP_REMOVED lines=8> */
.L_x_1014:
[----:B------:R-:W-:Y:S05]  /*14b50*/  BSYNC B1 ;  /* 0x0000000000017941 */ /* 0x000fea0003800000 */
.L_x_1013:
[----:B------:R-:W0:Y:S01]  /*14b60*/  S2R R27, SR_TID.X ;  /* 0x00000000001b7919 */ /* 0x000e220000002100 */
[----:B------:R-:W-:Y:S01]  /*14b70*/  IMAD.MOV.U32 R13, RZ, RZ, R8 ;  /* 0x000000ffff0d7224 */ /* 0x000fe200078e0008 */
[----:B------:R-:W-:Y:S01]  /*14b80*/  LOP3.LUT R16, R16, 0xf7ffffff, RZ, 0xc0, !PT ;  /* 0xf7ffffff10107812 */ /* 0x000fe200078ec0ff */
[----:B------:R-:W-:Y:S01]  /*14b90*/  IMAD.MOV.U32 R12, RZ, RZ, RZ ;  /* 0x000000ffff0c7224 */ /* 0x000fe200078e00ff */
[----:B------:R-:W-:Y:S01]  /*14ba0*/  LEA R9, R9, UR47, 0x1 ;  /* 0x0000002f09097c11 */ /* 0x000fe2000f8e08ff */
[----:B------:R-:W-:Y:S01]  /*14bb0*/  IMAD.MOV.U32 R11, RZ, RZ, 0x1c1f ;  /* 0x00001c1fff0b7424 */ /* 0x000fe200078e00ff */
[----:B------:R-:W-:Y:S01]  /*14bc0*/  @P1 LOP3.LUT R16, R16, 0x8000000, RZ, 0xfc, !PT ;  /* 0x0800000010101812 */ /* 0x000fe200078efcff */
[----:B------:R-:W-:Y:S02]  /*14bd0*/  IMAD.MOV.U32 R15, RZ, RZ, -0x1 ;  /* 0xffffffffff0f7424 */ /* 0x000fe400078e00ff */
[----:B------:R-:W-:Y:S01]  /*14be0*/  IMAD.MOV.U32 R3, RZ, RZ, R14 ;  /* 0x000000ffff037224 */ /* 0x000fe200078e000e */
[----:B------:R-:W-:-:S13]  /*14bf0*/  LOP3.LUT P1, RZ, R16, 0x4, RZ, 0xc0, !PT ;  /* 0x0000000410ff7812 */ /* 0x000fda000782c0ff */
[----:B0-----:R-:W-:Y:S05]  /*14c00*/  WARPSYNC.COLLECTIVE R15, `(.L_x_1015) ;  /* 0x000000000f087348 */ /* 0x001fea0003c00000 */
[----:B------:R1:W2:Y:S02]  /*14c10*/  SHFL.IDX P6, R14, R13, R12, R11 ;  /* 0x0000000c0d0e7389 */ /* 0x0002a400000c000b */
[----:B012---:R-:W-:Y:S01]  /*14c20*/  ENDCOLLECTIVE ;  /* 0x000000000000791b */ /* 0x007fe20003800000 */
.L_x_1015:
[----:B------:R-:W-:Y:S02]  /*14c30*/  IMAD.MOV.U32 R13, RZ, RZ, R19 ;  /* 0x000000ffff0d7224 */ /* 0x000fe400078e0013 */
[----:B------:R-:W-:Y:S02]  /*14c40*/  IMAD.MOV.U32 R12, RZ, RZ, 0x1 ;  /* 0x00000001ff0c7424 */ /* 0x000fe400078e00ff */
[----:B------:R-:W-:Y:S02]  /*14c50*/  IMAD.SHL.U32 R27, R27, 0x8, RZ ;  /* 0x000000081b1b7824 */ /* 0x000fe400078e00ff */
[----:B------:R-:W-:-:S03]  /*14c60*/  IMAD.MOV.U32 R2, RZ, RZ, R14 ;  /* 0x000000ffff027224 */ /* 0x000fc600078e000e */
[----:B------:R-:W-:-:S07]  /*14c70*/  LOP3.LUT R27, R27, 0x18, RZ, 0xc0, !PT ;  /* 0x000000181b1b7812 */ /* 0x000fce00078ec0ff */
[----:B------:R-:W-:Y:S05]  /*14c80*/  WARPSYNC.COLLECTIVE R15, `(.L_x_1016) ;  /* 0x000000000f087348 */ /* 0x000fea0003c00000 */
[----:B------:R0:W1:Y:S02]  /*14c90*/  SHFL.IDX P6, R14, R13, R12, R11 ;  /* 0x0000000c0d0e7389 */ /* 0x00006400000c000b */
[----:B01----:R-:W-:Y:S01]  /*14ca0*/  ENDCOLLECTIVE ;  /* 0x000000000000791b */ /* 0x003fe20003800000 */
.L_x_1016:
        /* <DEDUP_REMOVED lines=14> */
.L_x_1017:
[----:B------:R-:W-:Y:S02]  /*14d90*/  IMAD.MOV.U32 R13, RZ, RZ, R19 ;  /* 0x000000ffff0d7224 */ /* 0x000fe400078e0013 */
[----:B------:R-:W-:Y:S02]  /*14da0*/  IMAD.MOV.U32 R12, RZ, RZ, 0x2 ;  /* 0x00000002ff0c7424 */ /* 0x000fe400078e00ff */
[----:B------:R-:W-:-:S07]  /*14db0*/  IMAD.MOV.U32 R2, RZ, RZ, R14 ;  /* 0x000000ffff027224 */ /* 0x000fce00078e000e */
[----:B------:R-:W-:Y:S05]  /*14dc0*/  WARPSYNC.COLLECTIVE R15, `(.L_x_1018) ;  /* 0x000000000f087348 */ /* 0x000fea0003c00000 */
[----:B------:R0:W1:Y:S02]  /*14dd0*/  SHFL.IDX P6, R14, R13, R12, R11 ;  /* 0x0000000c0d0e7389 */ /* 0x00006400000c000b */
[----:B01----:R-:W-:Y:S01]  /*14de0*/  ENDCOLLECTIVE ;  /* 0x000000000000791b */ /* 0x003fe20003800000 */
.L_x_1018:
        /* <DEDUP_REMOVED lines=13> */
.L_x_1019:
[----:B------:R-:W-:Y:S02]  /*14ec0*/  IMAD.MOV.U32 R13, RZ, RZ, R19 ;  /* 0x000000ffff0d7224 */ /* 0x000fe400078e0013 */
[----:B------:R-:W-:Y:S02]  /*14ed0*/  IMAD.MOV.U32 R12, RZ, RZ, 0x3 ;  /* 0x00000003ff0c7424 */ /* 0x000fe400078e00ff */
[----:B------:R-:W-:-:S07]  /*14ee0*/  IMAD.MOV.U32 R2, RZ, RZ, R14 ;  /* 0x000000ffff027224 */ /* 0x000fce00078e000e */
[----:B------:R-:W-:Y:S05]  /*14ef0*/  WARPSYNC.COLLECTIVE R15, `(.L_x_1020) ;  /* 0x000000000f087348 */ /* 0x000fea0003c00000 */
[----:B------:R0:W1:Y:S02]  /*14f00*/  SHFL.IDX P6, R14, R13, R12, R11 ;  /* 0x0000000c0d0e7389 */ /* 0x00006400000c000b */
[----:B01----:R-:W-:Y:S01]  /*14f10*/  ENDCOLLECTIVE ;  /* 0x000000000000791b */ /* 0x003fe20003800000 */
.L_x_1020:
        /* <DEDUP_REMOVED lines=14> */
.L_x_1021:
[----:B------:R-:W-:Y:S01]  /*15000*/  IMAD.MOV.U32 R2, RZ, RZ, R14 ;  /* 0x000000ffff027224 */ /* 0x000fe200078e000e */
[----:B------:R-:W-:Y:S06]  /*15010*/  BRA `(.L_x_1022) ;  /* 0xffffffd400f47947 */ /* 0x000fec000383ffff */
.L_x_963:
[----:B-1----:R1:W2:Y:S02]  /*15020*/  SYNCS.PHASECHK.TRANS64.TRYWAIT P0, [R7+URZ+0x2d860], R2 ;  /* 0x02d86002070075a7 */ /* 0x0022a4000800017f */
[----:B--2---:R-:W-:Y:S05]  /*15030*/  @!P0 NANOSLEEP.SYNCS 0x989680 ;  /* 0x009896800000895d */ /* 0x004fea0003900000 */
[----:B------:R-:W2:Y:S02]  /*15040*/  @!P0 SYNCS.PHASECHK.TRANS64 P0, [R7+URZ+0x2d860], R2 ;  /* 0x02d86002070085a7 */ /* 0x000ea4000800007f */
[----:B--2---:R-:W-:Y:S05]  /*15050*/  @!P0 BRA `(.L_x_963) ;  /* 0xfffffffc00f08947 */ /* 0x004fea000383ffff */
[----:B------:R-:W-:Y:S05]  /*15060*/  BRA `(.L_x_1023) ;  /* 0xffffffd800547947 */ /* 0x000fea000383ffff */
.L_x_964:
        /* <DEDUP_REMOVED lines=8> */
.L_x_1025:
[----:B------:R-:W-:Y:S05]  /*150f0*/  BSYNC B1 ;  /* 0x0000000000017941 */ /* 0x000fea0003800000 */
.L_x_1024:
[----:B------:R-:W-:Y:S01]  /*15100*/  IMAD.MOV.U32 R13, RZ, RZ, R17 ;  /* 0x000000ffff0d7224 */ /* 0x000fe200078e0011 */
[----:B------:R-:W-:Y:S01]  /*15110*/  LEA R8, R8, UR47, 0x1 ;  /* 0x0000002f08087c11 */ /* 0x000fe2000f8e08ff */
[----:B------:R-:W-:Y:S02]  /*15120*/  IMAD.MOV.U32 R12, RZ, RZ, RZ ;  /* 0x000000ffff0c7224 */ /* 0x000fe400078e00ff */
[----:B------:R-:W-:Y:S02]  /*15130*/  IMAD.MOV.U32 R11, RZ, RZ, 0x1c1f ;  /* 0x00001c1fff0b7424 */ /* 0x000fe400078e00ff */
[----:B------:R-:W-:Y:S02]  /*15140*/  IMAD.MOV.U32 R15, RZ, RZ, -0x1 ;  /* 0xffffffffff0f7424 */ /* 0x000fe400078e00ff */
[----:B------:R-:W-:-:S07]  /*15150*/  IMAD.MOV.U32 R3, RZ, RZ, R14 ;  /* 0x000000ffff037224 */ /* 0x000fce00078e000e */
[----:B------:R-:W-:Y:S05]  /*15160*/  WARPSYNC.COLLECTIVE R15, `(.L_x_1026) ;  /* 0x000000000f087348 */ /* 0x000fea0003c00000 */
[----:B------:R0:W1:Y:S02]  /*15170*/  SHFL.IDX P6, R14, R13, R12, R11 ;  /* 0x0000000c0d0e7389 */ /* 0x00006400000c000b */
[----:B01----:R-:W-:Y:S01]  /*15180*/  ENDCOLLECTIVE ;  /* 0x000000000000791b */ /* 0x003fe20003800000 */
.L_x_1026:
[----:B------:R-:W-:Y:S02]  /*15190*/  IMAD.MOV.U32 R13, RZ, RZ, R18 ;  /* 0x000000ffff0d7224 */ /* 0x000fe400078e0012 */
[----:B------:R-:W-:Y:S01]  /*151a0*/  IMAD.MOV.U32 R12, RZ, RZ, 0x1 ;  /* 0x00000001ff0c7424 */ /* 0x000fe200078e00ff */
[----:B------:R-:W-:-:S13]  /*151b0*/  IADD3 R2, P0, R14, R4, RZ ;  /* 0x000000040e027210 */ /* 0x000fda0007f1e0ff */
[----:B------:R-:W-:Y:S05]  /*151c0*/  WARPSYNC.COLLECTIVE R15, `(.L_x_1027) ;  /* 0x000000000f087348 */ /* 0x000fea0003c00000 */
[----:B------:R0:W1:Y:S02]  /*151d0*/  SHFL.IDX P6, R14, R13, R12, R11 ;  /* 0x0000000c0d0e7389 */ /* 0x00006400000c000b */
[----:B01----:R-:W-:Y:S01]  /*151e0*/  ENDCOLLECTIVE ;  /* 0x000000000000791b */ /* 0x003fe20003800000 */
.L_x_1027:
        /* <DEDUP_REMOVED lines=15> */
.L_x_1028:
[----:B------:R-:W-:Y:S02]  /*152e0*/  IMAD.MOV.U32 R13, RZ, RZ, R18 ;  /* 0x000000ffff0d7224 */ /* 0x000fe400078e0012 */
[----:B------:R-:W-:Y:S01]  /*152f0*/  IMAD.MOV.U32 R12, RZ, RZ, 0x2 ;  /* 0x00000002ff0c7424 */ /* 0x000fe200078e00ff */
[----:B------:R-:W-:-:S13]  /*15300*/  IADD3 R2, P0, R14, R4, RZ ;  /* 0x000000040e027210 */ /* 0x000fda0007f1e0ff */
[----:B------:R-:W-:Y:S05]  /*15310*/  WARPSYNC.COLLECTIVE R15, `(.L_x_1029) ;  /* 0x000000000f087348 */ /* 0x000fea0003c00000 */
[----:B------:R0:W1:Y:S02]  /*15320*/  SHFL.IDX P6, R14, R13, R12, R11 ;  /* 0x0000000c0d0e7389 */ /* 0x00006400000c000b */
[----:B01----:R-:W-:Y:S01]  /*15330*/  ENDCOLLECTIVE ;  /* 0x000000000000791b */ /* 0x003fe20003800000 */
.L_x_1029:
        /* <DEDUP_REMOVED lines=15> */
.L_x_1030:
[----:B------:R-:W-:Y:S02]  /*15430*/  IMAD.MOV.U32 R13, RZ, RZ, R18 ;  /* 0x000000ffff0d7224 */ /* 0x000fe400078e0012 */
[----:B------:R-:W-:Y:S01]  /*15440*/  IMAD.MOV.U32 R12, RZ, RZ, 0x3 ;  /* 0x00000003ff0c7424 */ /* 0x000fe200078e00ff */
[----:B------:R-:W-:-:S13]  /*15450*/  IADD3 R2, P0, R14, R4, RZ ;  /* 0x000000040e027210 */ /* 0x000fda0007f1e0ff */
[----:B------:R-:W-:Y:S05]  /*15460*/  WARPSYNC.COLLECTIVE R15, `(.L_x_1031) ;  /* 0x000000000f087348 */ /* 0x000fea0003c00000 */
[----:B------:R0:W1:Y:S02]  /*15470*/  SHFL.IDX P6, R14, R13, R12, R11 ;  /* 0x0000000c0d0e7389 */ /* 0x00006400000c000b */
[----:B01----:R-:W-:Y:S01]  /*15480*/  ENDCOLLECTIVE ;  /* 0x000000000000791b */ /* 0x003fe20003800000 */
.L_x_1031:
        /* <DEDUP_REMOVED lines=12> */
.L_x_1032:
[----:B------:R-:W-:Y:S01]  /*15550*/  @!PT LDS RZ, [RZ] ;  /* 0x00000000fffff984 */ /* 0x000fe20000000800 */
[----:B------:R-:W-:Y:S01]  /*15560*/  @!PT LDS RZ, [RZ] ;  /* 0x00000000fffff984 */ /* 0x000fe20000000800 */
[----:B------:R-:W-:Y:S01]  /*15570*/  @!PT LDS RZ, [RZ] ;  /* 0x00000000fffff984 */ /* 0x000fe20000000800 */
[----:B------:R0:W-:Y:S01]  /*15580*/  LDGSTS.E.BYPASS.LTC128B.128 [R8+0x3400], desc[UR36][R2.64+0x40], !P0 ;  /* 0x0340004002087fae */ /* 0x0001e2000c101d64 */
[----:B------:R-:W-:-:S13]  /*15590*/  ISETP.LT.OR P0, PT, R0, 0x41, P1 ;  /* 0x000000410000780c */ /* 0x000fda0000f01670 */
[----:B------:R0:W-:Y:S01]  /*155a0*/  LDGSTS.E.BYPASS.LTC128B.128 [R8+0x5400], desc[UR36][R2.64+0x80], !P0 ;  /* 0x0540008002087fae */ /* 0x0001e2000c101d64 */
[----:B------:R-:W-:Y:S05]  /*155b0*/  BRA `(.L_x_1033) ;  /* 0xffffffd400947947 */ /* 0x000fea000383ffff */
.L_x_970:
[----:B0-----:R0:W1:Y:S02]  /*155c0*/  SYNCS.PHASECHK.TRANS64.TRYWAIT P0, [R0+URZ+0x2d860], R3 ;  /* 0x02d86003000075a7 */ /* 0x001064000800017f */
[----:B-1----:R-:W-:Y:S05]  /*155d0*/  @!P0 NANOSLEEP.SYNCS 0x989680 ;  /* 0x009896800000895d */ /* 0x002fea0003900000 */
[----:B------:R-:W1:Y:S02]  /*155e0*/  @!P0 SYNCS.PHASECHK.TRANS64 P0, [R0+URZ+0x2d860], R3 ;  /* 0x02d86003000085a7 */ /* 0x000e64000800007f */
[----:B-1----:R-:W-:Y:S05]  /*155f0*/  @!P0 BRA `(.L_x_970) ;  /* 0xfffffffc00f08947 */ /* 0x002fea000383ffff */
[----:B------:R-:W-:Y:S05]  /*15600*/  BRA `(.L_x_1034) ;  /* 0xffffffd800907947 */ /* 0x000fea000383ffff */
.L_x_971:
        /* <DEDUP_REMOVED lines=8> */
.L_x_1036:
[----:B------:R-:W-:Y:S05]  /*15690*/  BSYNC B0 ;  /* 0x0000000000007941 */ /* 0x000fea0003800000 */
.L_x_1035:
[----:B------:R-:W0:Y:S01]  /*156a0*/  S2R R2, SR_TID.X ;  /* 0x0000000000027919 */ /* 0x000e220000002100 */
[----:B------:R-:W-:Y:S01]  /*156b0*/  IMAD.MOV.U32 R13, RZ, RZ, R17 ;  /* 0x000000ffff0d7224 */ /* 0x000fe200078e0011 */
[----:B------:R-:W-:Y:S01]  /*156c0*/  LEA R4, R4, UR47, 0x1 ;  /* 0x0000002f04047c11 */ /* 0x000fe2000f8e08ff */
[----:B------:R-:W-:Y:S02]  /*156d0*/  IMAD.MOV.U32 R12, RZ, RZ, RZ ;  /* 0x000000ffff0c7224 */ /* 0x000fe400078e00ff */
[----:B------:R-:W-:Y:S02]  /*156e0*/  IMAD.MOV.U32 R11, RZ, RZ, 0x1c1f ;  /* 0x00001c1fff0b7424 */ /* 0x000fe400078e00ff */
[----:B------:R-:W-:Y:S02]  /*156f0*/  IMAD.MOV.U32 R15, RZ, RZ, -0x1 ;  /* 0xffffffffff0f7424 */ /* 0x000fe400078e00ff */
[----:B------:R-:W-:-:S07]  /*15700*/  IMAD.MOV.U32 R3, RZ, RZ, R14 ;  /* 0x000000ffff037224 */ /* 0x000fce00078e000e */
[----:B0-----:R-:W-:Y:S05]  /*15710*/  WARPSYNC.COLLECTIVE R15, `(.L_x_1037) ;  /* 0x000000000f087348 */ /* 0x001fea0003c00000 */
[----:B------:R1:W2:Y:S02]  /*15720*/  SHFL.IDX P6, R14, R13, R12, R11 ;  /* 0x0000000c0d0e7389 */ /* 0x0002a400000c000b */
[----:B012---:R-:W-:Y:S01]  /*15730*/  ENDCOLLECTIVE ;  /* 0x000000000000791b */ /* 0x007fe20003800000 */
.L_x_1037:
[----:B------:R-:W-:Y:S02]  /*15740*/  ULDC UR4, c[0x0][0x2f4] ;  /* 0x0000bd0000047ab9 */ /* 0x000fe40000000800 */
[----:B------:R-:W-:-:S04]  /*15750*/  ISETP.GE.AND P2, PT, R9, UR4, PT ;  /* 0x0000000409007c0c */ /* 0x000fc8000bf46270 */
[----:B------:R-:W-:Y:S01]  /*15760*/  ISETP.LT.OR P3, PT, R5, 0x1, P2 ;  /* 0x000000010500780c */ /* 0x000fe20001761670 */
[----:B------:R-:W-:Y:S02]  /*15770*/  IMAD.MOV.U32 R13, RZ, RZ, R18 ;  /* 0x000000ffff0d7224 */ /* 0x000fe400078e0012 */
        /* <DEDUP_REMOVED lines=11> */
.L_x_1038:
        /* <DEDUP_REMOVED lines=17> */
.L_x_1039:
[----:B------:R-:W-:Y:S02]  /*15940*/  IMAD.MOV.U32 R3, RZ, RZ, R6 ;  /* 0x000000ffff037224 */ /* 0x000fe400078e0006 */
[----:B------:R-:W-:Y:S02]  /*15950*/  IMAD.MOV.U32 R6, RZ, RZ, RZ ;  /* 0x000000ffff067224 */ /* 0x000fe400078e00ff */
[----:B------:R-:W-:Y:S02]  /*15960*/  IMAD.MOV.U32 R13, RZ, RZ, R18 ;  /* 0x000000ffff0d7224 */ /* 0x000fe400078e0012 */
[----:B------:R-:W-:Y:S02]  /*15970*/  IMAD.MOV.U32 R12, RZ, RZ, 0x2 ;  /* 0x00000002ff0c7424 */ /* 0x000fe400078e00ff */
[----:B------:R-:W-:-:S07]  /*15980*/  IMAD.MOV.U32 R2, RZ, RZ, R14 ;  /* 0x000000ffff027224 */ /* 0x000fce00078e000e */
[----:B------:R-:W-:Y:S05]  /*15990*/  WARPSYNC.COLLECTIVE R15, `(.L_x_1040) ;  /* 0x000000000f087348 */ /* 0x000fea0003c00000 */
[----:B------:R0:W1:Y:S02]  /*159a0*/  SHFL.IDX P6, R14, R13, R12, R11 ;  /* 0x0000000c0d0e7389 */ /* 0x00006400000c000b */
[----:B01----:R-:W-:Y:S01]  /*159b0*/  ENDCOLLECTIVE ;  /* 0x000000000000791b */ /* 0x003fe20003800000 */
.L_x_1040:
        /* <DEDUP_REMOVED lines=15> */
.L_x_1041:
[----:B------:R-:W-:Y:S02]  /*15ab0*/  IMAD.MOV.U32 R3, RZ, RZ, R7 ;  /* 0x000000ffff037224 */ /* 0x000fe400078e0007 */
[----:B------:R-:W-:Y:S02]  /*15ac0*/  IMAD.MOV.U32 R13, RZ, RZ, R18 ;  /* 0x000000ffff0d7224 */ /* 0x000fe400078e0012 */
[----:B------:R-:W-:Y:S02]  /*15ad0*/  IMAD.MOV.U32 R12, RZ, RZ, 0x3 ;  /* 0x00000003ff0c7424 */ /* 0x000fe400078e00ff */
[----:B------:R-:W-:-:S07]  /*15ae0*/  IMAD.MOV.U32 R8, RZ, RZ, R14 ;  /* 0x000000ffff087224 */ /* 0x000fce00078e000e */
[----:B------:R-:W-:Y:S05]  /*15af0*/  WARPSYNC.COLLECTIVE R15, `(.L_x_1042) ;  /* 0x000000000f087348 */ /* 0x000fea0003c00000 */
[----:B------:R0:W1:Y:S02]  /*15b00*/  SHFL.IDX P6, R14, R13, R12, R11 ;  /* 0x0000000c0d0e7389 */ /* 0x00006400000c000b */
[----:B01----:R-:W-:Y:S01]  /*15b10*/  ENDCOLLECTIVE ;  /* 0x000000000000791b */ /* 0x003fe20003800000 */
.L_x_1042:
        /* <DEDUP_REMOVED lines=13> */
.L_x_1043:
[----:B------:R-:W-:Y:S05]  /*15bf0*/  BRA `(.L_x_1044) ;  /* 0xffffffd400d87947 */ /* 0x000fea000383ffff */
.L_x_974:
[----:B0-----:R0:W1:Y:S02]  /*15c00*/  SYNCS.PHASECHK.TRANS64.TRYWAIT P0, [R7+URZ+0x2d820], R6 ;  /* 0x02d82006070075a7 */ /* 0x001064000800017f */
[----:B-1----:R-:W-:Y:S05]  /*15c10*/  @!P0 NANOSLEEP.SYNCS 0x989680 ;  /* 0x009896800000895d */ /* 0x002fea0003900000 */
[----:B------:R-:W1:Y:S02]  /*15c20*/  @!P0 SYNCS.PHASECHK.TRANS64 P0, [R7+URZ+0x2d820], R6 ;  /* 0x02d82006070085a7 */ /* 0x000e64000800007f */
[----:B-1----:R-:W-:Y:S05]  /*15c30*/  @!P0 BRA `(.L_x_974) ;  /* 0xfffffffc00f08947 */ /* 0x002fea000383ffff */
[----:B------:R-:W-:Y:S05]  /*15c40*/  BRA `(.L_x_1045) ;  /* 0xffffffd800547947 */ /* 0x000fea000383ffff */
.L_x_975:
        /* <DEDUP_REMOVED lines=8> */
[----:B0----5:R-:W-:Y:S05]  /*15cd0*/  WARPSYNC.COLLECTIVE R15, `(.L_x_1047) ;  /* 0x000000000f087348 */ /* 0x021fea0003c00000 */
[----:B------:R1:W2:Y:S02]  /*15ce0*/  SHFL.IDX P6, R14, R13, R12, R11 ;  /* 0x0000000c0d0e7389 */ /* 0x0002a400000c000b */
[----:B012--5:R-:W-:Y:S01]  /*15cf0*/  ENDCOLLECTIVE ;  /* 0x000000000000791b */ /* 0x027fe20003800000 */
.L_x_1047:
[----:B------:R-:W-:Y:S05]  /*15d00*/  BSYNC B0 ;  /* 0x0000000000007941 */ /* 0x000fea0003800000 */
.L_x_1046:
[----:B------:R-:W-:Y:S05]  /*15d10*/  BRA `(.L_x_1048) ;  /* 0xffffffd800387947 */ /* 0x000fea000383ffff */
.L_x_976:
[----:B------:R-:W-:Y:S01]  /*15d20*/  BSSY B0, `(.L_x_1049) ;  /* 0x0000006000007945 */ /* 0x000fe20003800000 */
[----:B------:R-:W-:-:S07]  /*15d30*/  IMAD.MOV.U32 R15, RZ, RZ, -0x1 ;  /* 0xffffffffff0f7424 */ /* 0x000fce00078e00ff */
[----:B01---5:R-:W-:Y:S05]  /*15d40*/  WARPSYNC.COLLECTIVE R15, `(.L_x_1050) ;  /* 0x000000000f0c7348 */ /* 0x023fea0003c00000 */
[----:B------:R-:W-:Y:S02]  /*15d50*/  ELECT P6, UR62, PT ;  /* 0x00000000003e782f */ /* 0x000fe400038c0000 */
[----:B------:R-:W-:Y:S01]  /*15d60*/  MOV R14, UR62 ;  /* 0x0000003e000e7c02 */ /* 0x000fe20008000f00 */
[----:B01---5:R-:W-:Y:S10]  /*15d70*/  ENDCOLLECTIVE ;  /* 0x000000000000791b */ /* 0x023ff40003800000 */
.L_x_1050:
[----:B------:R-:W-:Y:S05]  /*15d80*/  BSYNC B0 ;  /* 0x0000000000007941 */ /* 0x000fea0003800000 */
.L_x_1049:
[----:B------:R-:W-:Y:S05]  /*15d90*/  BRA `(.L_x_1051) ;  /* 0xffffffd8002c7947 */ /* 0x000fea000383ffff */
.L_x_978:
[----:B-1----:R1:W2:Y:S02]  /*15da0*/  SYNCS.PHASECHK.TRANS64.TRYWAIT P1, [R5+URZ+0x2d840], R4 ;  /* 0x02d84004050075a7 */ /* 0x0022a4000802017f */
[----:B--2---:R-:W-:Y:S05]  /*15db0*/  @!P1 NANOSLEEP.SYNCS 0x989680 ;  /* 0x009896800000995d */ /* 0x004fea0003900000 */
[----:B------:R-:W2:Y:S02]  /*15dc0*/  @!P1 SYNCS.PHASECHK.TRANS64 P1, [R5+URZ+0x2d840], R4 ;  /* 0x02d84004050095a7 */ /* 0x000ea4000802007f */
[----:B--2---:R-:W-:Y:S05]  /*15dd0*/  @!P1 BRA `(.L_x_978) ;  /* 0xfffffffc00f09947 */ /* 0x004fea000383ffff */
[----:B------:R-:W-:Y:S05]  /*15de0*/  BRA `(.L_x_1052) ;  /* 0xffffffd800547947 */ /* 0x000fea000383ffff */
.L_x_980:
[----:B--2---:R2:W3:Y:S02]  /*15df0*/  SYNCS.PHASECHK.TRANS64.TRYWAIT P1, [R3+URZ+0x2d840], R0 ;  /* 0x02d84000030075a7 */ /* 0x0044e4000802017f */
[----:B---3--:R-:W-:Y:S05]  /*15e00*/  @!P1 NANOSLEEP.SYNCS 0x989680 ;  /* 0x009896800000995d */ /* 0x008fea0003900000 */
[----:B------:R-:W3:Y:S02]  /*15e10*/  @!P1 SYNCS.PHASECHK.TRANS64 P1, [R3+URZ+0x2d840], R0 ;  /* 0x02d84000030095a7 */ /* 0x000ee4000802007f */
[----:B---3--:R-:W-:Y:S05]  /*15e20*/  @!P1 BRA `(.L_x_980) ;  /* 0xfffffffc00f09947 */ /* 0x008fea000383ffff */
[----:B------:R-:W-:Y:S05]  /*15e30*/  BRA `(.L_x_1053) ;  /* 0xffffffd800607947 */ /* 0x000fea000383ffff */
.L_x_982:
[----:B---3--:R3:W4:Y:S02]  /*15e40*/  SYNCS.PHASECHK.TRANS64.TRYWAIT P1, [R5+URZ+0x2d860], R4 ;  /* 0x02d86004050075a7 */ /* 0x008724000802017f */
[----:B----4-:R-:W-:Y:S05]  /*15e50*/  @!P1 NANOSLEEP.SYNCS 0x989680 ;  /* 0x009896800000995d */ /* 0x010fea0003900000 */
[----:B------:R-:W4:Y:S02]  /*15e60*/  @!P1 SYNCS.PHASECHK.TRANS64 P1, [R5+URZ+0x2d860], R4 ;  /* 0x02d86004050095a7 */ /* 0x000f24000802007f */
[----:B----4-:R-:W-:Y:S05]  /*15e70*/  @!P1 BRA `(.L_x_982) ;  /* 0xfffffffc00f09947 */ /* 0x010fea000383ffff */
[----:B------:R-:W-:Y:S05]  /*15e80*/  BRA `(.L_x_1054) ;  /* 0xffffffd8005c7947 */ /* 0x000fea000383ffff */
.L_x_1055:
        /* <DEDUP_REMOVED lines=15> */
.L_x_2783:


//--------------------- .text._ZN7cutlass13device_kernelIN5flash11enable_sm90INS1_16FlashAttnFwdSm90INS1_25CollectiveMainloopFwdSm90ILi2EN4cute5tupleIJNS5_1CILi1EEES8_S8_EEENS6_IJNS7_ILi192EEENS7_ILi128EEENS7_ILi96EEEEEELi96ENS_6half_tEfNS_4arch4Sm90ELb0ELb1ELb0ELb1ELb1ELb0ELb0ELb0ELb1ELb1ELb1ELb0EEENS1_21CollectiveEpilogueFwdINS6_IJSA_SC_SB_EEES9_SE_SG_Li384ELb1ELb1ELb1ELb0EEENS1_36VarlenDynamicPersistentTileSchedulerILi192ELi128ELi384ELi128ELb1ELb1ELb1ELb1ELb0ELb1EEEEEEEEEvNT_6ParamsE --------------------------
	.section	.text._ZN7cutlass13device_kernelIN5flash11enable_sm90INS1_16FlashAttnFwdSm90INS1_25CollectiveMainloopFwdSm90ILi2EN4cute5tupleIJNS5_1CILi1EEES8_S8_EEENS6_IJNS7_ILi192EEENS7_ILi128EEENS7_ILi96EEEEEELi96ENS_6half_tEfNS_4arch4Sm90ELb0ELb1ELb0ELb1ELb1ELb0ELb0ELb0ELb1ELb1ELb1ELb0EEENS1_21CollectiveEpilogueFwdINS6_IJSA_SC_SB_EEES9_SE_SG_Li384ELb1ELb1ELb1ELb0EEENS1_36VarlenDynamicPersistentTileSchedulerILi192ELi128ELi384ELi128ELb1ELb1ELb1ELb1ELb0ELb1EEEEEEEEEvNT_6ParamsE,"ax",@progbits
	.align	128
.text._ZN7cutlass13device_kernelIN5flash11enable_sm90INS1_16FlashAttnFwdSm90INS1_25CollectiveMainloopFwdSm90ILi2EN4cute5tupleIJNS5_1CILi1EEES8_S8_EEENS6_IJNS7_ILi192EEENS7_ILi128EEENS7_ILi96EEEEEELi96ENS_6half_tEfNS_4arch4Sm90ELb0ELb1ELb0ELb1ELb1ELb0ELb0ELb0ELb1ELb1ELb1ELb0EEENS1_21CollectiveEpilogueFwdINS6_IJSA_SC_SB_EEES9_SE_SG_Li384ELb1ELb1ELb1ELb0EEENS1_36VarlenDynamicPersistentTileSchedulerILi192ELi128ELi384ELi128ELb1ELb1ELb1ELb1ELb0ELb1EEEEEEEEEvNT_6ParamsE:
        .type           _ZN7cutlass13device_kernelIN5flash11enable_sm90INS1_16FlashAttnFwdSm90INS1_25CollectiveMainloopFwdSm90ILi2EN4cute5tupleIJNS5_1CILi1EEES8_S8_EEENS6_IJNS7_ILi192EEENS7_ILi128EEENS7_ILi96EEEEEELi96ENS_6half_tEfNS_4arch4Sm90ELb0ELb1ELb0ELb1ELb1ELb0ELb0ELb0ELb1ELb1ELb1ELb0EEENS1_21CollectiveEpilogueFwdINS6_IJSA_SC_SB_EEES9_SE_SG_Li384ELb1ELb1ELb1ELb0EEENS1_36VarlenDynamicPersistentTileSchedulerILi192ELi128ELi384ELi128ELb1ELb1ELb1ELb1ELb0ELb1EEEEEEEEEvNT_6ParamsE,@function
        .size           _ZN7cutlass13device_kernelIN5flash11enable_sm90INS1_16FlashAttnFwdSm90INS1_25CollectiveMainloopFwdSm90ILi2EN4cute5tupleIJNS5_1CILi1EEES8_S8_EEENS6_IJNS7_ILi192EEENS7_ILi128EEENS7_ILi96EEEEEELi96ENS_6half_tEfNS_4arch4Sm90ELb0ELb1ELb0ELb1ELb1ELb0ELb0ELb0ELb1ELb1ELb1ELb0EEENS1_21CollectiveEpilogueFwdINS6_IJSA_SC_SB_EEES9_SE_SG_Li384ELb1ELb1ELb1ELb0EEENS1_36VarlenDynamicPersistentTileSchedulerILi192ELi128ELi384ELi128ELb1ELb1ELb1ELb1ELb0ELb1EEEEEEEEEvNT_6ParamsE,(.L_x_2784 - _ZN7cutlass13device_kernelIN5flash11enable_sm90INS1_16FlashAttnFwdSm90INS1_25CollectiveMainloopFwdSm90ILi2EN4cute5tupleIJNS5_1CILi1EEES8_S8_EEENS6_IJNS7_ILi192EEENS7_ILi128EEENS7_ILi96EEEEEELi96ENS_6half_tEfNS_4arch4Sm90ELb0ELb1ELb0ELb1ELb1ELb0ELb0ELb0ELb1ELb1ELb1ELb0EEENS1_21CollectiveEpilogueFwdINS6_IJSA_SC_SB_EEES9_SE_SG_Li384ELb1ELb1ELb1ELb0EEENS1_36VarlenDynamicPersistentTileSchedulerILi192ELi128ELi384ELi128ELb1ELb1ELb1ELb1ELb0ELb1EEEEEEEEEvNT_6ParamsE)
        .other          _ZN7cutlass13device_kernelIN5flash11enable_sm90INS1_16FlashAttnFwdSm90INS1_25CollectiveMainloopFwdSm90ILi2EN4cute5tupleIJNS5_1CILi1EEES8_S8_EEENS6_IJNS7_ILi192EEENS7_ILi128EEENS7_ILi96EEEEEELi96ENS_6half_tEfNS_4arch4Sm90ELb0ELb1ELb0ELb1ELb1ELb0ELb0ELb0ELb1ELb1ELb1ELb0EEENS1_21CollectiveEpilogueFwdINS6_IJSA_SC_SB_EEES9_SE_SG_Li384ELb1ELb1ELb1ELb0EEENS1_36VarlenDynamicPersistentTileSchedulerILi192ELi128ELi384ELi128ELb1ELb1ELb1ELb1ELb0ELb1EEEEEEEEEvNT_6ParamsE,@"STO_CUDA_ENTRY STV_DEFAULT"
_ZN7cutlass13device_kernelIN5flash11enable_sm90INS1_16FlashAttnFwdSm90INS1_25CollectiveMainloopFwdSm90ILi2EN4cute5tupleIJNS5_1CILi1EEES8_S8_EEENS6_IJNS7_ILi192EEENS7_ILi128EEENS7_ILi96EEEEEELi96ENS_6half_tEfNS_4arch4Sm90ELb0ELb1ELb0ELb1ELb1ELb0ELb0ELb0ELb1ELb1ELb1ELb0EEENS1_21CollectiveEpilogueFwdINS6_IJSA_SC_SB_EEES9_SE_SG_Li384ELb1ELb1ELb1ELb0EEENS1_36VarlenDynamicPersistentTileSchedulerILi192ELi128ELi384ELi128ELb1ELb1ELb1ELb1ELb0ELb1EEEEEEEEEvNT_6ParamsE:
        /* <DEDUP_REMOVED lines=45> */
.L_x_1056:
        /* <DEDUP_REMOVED lines=22> */
.L_x_1057:
        /* <DEDUP_REMOVED lines=18> */
.L_x_1058:
        /* <DEDUP_REMOVED lines=22> */
.L_x_1059:
        /* <DEDUP_REMOVED lines=23> */
.L_x_1060:
[----:B------:R-:W-:Y:S01]  /*0820*/  UISETP.NE.AND UP0, UPT, UR9, URZ, UPT ;  /* 0x0000003f0900728c */ /* 0x000fe2000bf05270 */
[----:B------:R-:W-:Y:S01]  /*0830*/  NOP ;  /* 0x0000000000007918 */ /* 0x000fe20000000000 */
[----:B------:R-:W-:Y:S01]  /*0840*/  UMOV UR44, 0x1 ;  /* 0x00000001002c7882 */ /* 0x000fe20000000000 */
[----:B------:R-:W-:Y:S01]  /*0850*/  ULDC.64 UR56, c[0x0][0x208] ;  /* 0x0000820000387ab9 */ /* 0x000fe20000000a00 */
[----:B------:R-:W-:Y:S01]  /*0860*/  USEL UR44, UR44, 0x2, !UP0 ;  /* 0x000000022c2c7887 */ /* 0x000fe2000c000000 */
[----:B01234-:R-:W-:Y:S01]  /*0870*/  BAR.SYNC.DEFER_BLOCKING 0x0 ;  /* 0x0000000000007b1d */ /* 0x01ffe20000010000 */
[----:B------:R-:W-:-:S13]  /*0880*/  PLOP3.LUT P0, PT, PT, PT, UP0, 0x80, 0x0 ;  /* 0x000000000000781c */ /* 0x000fda0003f0f008 */
[----:B------:R-:W-:Y:S05]  /*0890*/  @!P0 BRA `(.L_x_1061) ;  /* 0x0000010800e48947 */ /* 0x000fea0003800000 */
.L_x_1062:
        /* <DEDUP_REMOVED lines=18> */
[----:B------:R-:W-:Y:S01]  /*09c0*/  VIADD R13, R2, 0xffffff80 ;  /* 0xffffff80020d7836 */ /* 0x000fe20000000000 */
[----:B------:R-:W-:Y:S01]  /*09d0*/  R2UR UR6, R9 ;  /* 0x00000000090672ca */ /* 0x000fe200000e0000 */
[----:B------:R-:W-:Y:S01]  /*09e0*/  IMAD.MOV.U32 R19, RZ, RZ, 0x40 ;  /* 0x00000040ff137424 */ /* 0x000fe200078e00ff */
[----:B------:R-:W-:Y:S01]  /*09f0*/  R2UR UR5, R10 ;  /* 0x000000000a0572ca */ /* 0x000fe200000e0000 */
[----:B------:R-:W-:Y:S01]  /*0a00*/  ULOP3.LUT UR52, UR44, 0x1, URZ, 0xfc, !UPT ;  /* 0x000000012c347892 */ /* 0x000fe2000f8efc3f */
[----:B------:R-:W-:Y:S01]  /*0a10*/  SHF.R.S32.HI R0, RZ, 0x1f, R13 ;  /* 0x0000001fff007819 */ /* 0x000fe2000001140d */
[----:B------:R-:W-:Y:S01]  /*0a20*/  UMOV UR51, URZ ;  /* 0x0000003f00337c82 */ /* 0x000fe20008000000 */
[----:B------:R-:W-:Y:S01]  /*0a30*/  R2UR UR7, R11 ;  /* 0x000000000b0772ca */ /* 0x000fe200000e0000 */
[----:B------:R-:W-:Y:S01]  /*0a40*/  UMOV UR50, URZ ;  /* 0x0000003f00327c82 */ /* 0x000fe20008000000 */
[CC--:B------:R-:W-:Y:S01]  /*0a50*/  LEA.HI R3, R0.reuse, R13.reuse, RZ, 0x4 ;  /* 0x0000000d00037211 */ /* 0x0c0fe200078f20ff */
[----:B------:R-:W-:Y:S01]  /*0a60*/  UMOV UR49, URZ ;  /* 0x0000003f00317c82 */ /* 0x000fe20008000000 */
[----:B------:R-:W-:-:S02]  /*0a70*/  LEA.HI R2, R0, R13, RZ, 0x7 ;  /* 0x0000000d00027211 */ /* 0x000fc400078f38ff */
[----:B------:R-:W-:Y:S02]  /*0a80*/  LOP3.LUT R4, R3, 0xfffffff0, RZ, 0xc0, !PT ;  /* 0xfffffff003047812 */ /* 0x000fe400078ec0ff */
[----:B------:R-:W-:Y:S02]  /*0a90*/  SHF.R.S32.HI R6, RZ, 0x4, R3 ;  /* 0x00000004ff067819 */ /* 0x000fe40000011403 */
[----:B------:R-:W-:Y:S01]  /*0aa0*/  LOP3.LUT R153, R2, 0xffffff80, RZ, 0xc0, !PT ;  /* 0xffffff8002997812 */ /* 0x000fe200078ec0ff */
[----:B------:R-:W-:Y:S01]  /*0ab0*/  IMAD.IADD R4, R13, 0x1, -R4 ;  /* 0x000000010d047824 */ /* 0x000fe200078e0a04 */
[----:B------:R-:W-:Y:S02]  /*0ac0*/  LEA.HI R3, R3, R6, RZ, 0x1 ;  /* 0x0000000603037211 */ /* 0x000fe400078f08ff */
[----:B------:R-:W-:Y:S01]  /*0ad0*/  LEA.HI R7, R0, R13, RZ, 0x5 ;  /* 0x0000000d00077211 */ /* 0x000fe200078f28ff */
[----:B------:R-:W-:Y:S01]  /*0ae0*/  IMAD.IADD R153, R13, 0x1, -R153 ;  /* 0x000000010d997824 */ /* 0x000fe200078e0a99 */
[----:B------:R-:W-:-:S02]  /*0af0*/  LOP3.LUT R5, R3, 0x1ffffffe, RZ, 0xc0, !PT ;  /* 0x1ffffffe03057812 */ /* 0x000fc400078ec0ff */
[----:B------:R-:W-:Y:S02]  /*0b00*/  SHF.R.S32.HI R3, RZ, 0x1f, R4 ;  /* 0x0000001fff037819 */ /* 0x000fe40000011404 */
[----:B------:R-:W-:Y:S01]  /*0b10*/  SHF.R.S32.HI R8, RZ, 0x1f, R153 ;  /* 0x0000001fff087819 */ /* 0x000fe20000011499 */
[----:B------:R-:W-:Y:S01]  /*0b20*/  IMAD.IADD R5, R6, 0x1, -R5 ;  /* 0x0000000106057824 */ /* 0x000fe200078e0a05 */
[----:B------:R-:W-:Y:S02]  /*0b30*/  LEA.HI R3, R3, R4, RZ, 0x3 ;  /* 0x0000000403037211 */ /* 0x000fe400078f18ff */
[----:B------:R-:W-:Y:S01]  /*0b40*/  LEA.HI R9, R8, R153, RZ, 0x2 ;  /* 0x0000009908097211 */ /* 0x000fe200078f10ff */
[----:B------:R-:W-:Y:S01]  /*0b50*/  IMAD.SHL.U32 R5, R5, 0x8, RZ ;  /* 0x0000000805057824 */ /* 0x000fe200078e00ff */
[----:B------:R-:W-:Y:S01]  /*0b60*/  SHF.R.S32.HI R7, RZ, 0x5, R7 ;  /* 0x00000005ff077819 */ /* 0x000fe20000011407 */
[----:B------:R-:W-:Y:S01]  /*0b70*/  IMAD.SHL.U32 R6, R3, 0x40, RZ ;  /* 0x0000004003067824 */ /* 0x000fe200078e00ff */
[----:B------:R-:W-:-:S02]  /*0b80*/  SHF.R.S32.HI R10, RZ, 0x2, R9 ;  /* 0x00000002ff0a7819 */ /* 0x000fc40000011409 */
[----:B------:R-:W-:Y:S01]  /*0b90*/  SHF.R.S32.HI R11, RZ, 0x1f, R9 ;  /* 0x0000001fff0b7819 */ /* 0x000fe20000011409 */
[----:B------:R-:W-:Y:S01]  /*0ba0*/  IMAD R12, R7, 0x10, R4 ;  /* 0x00000010070c7824 */ /* 0x000fe200078e0204 */
[----:B------:R-:W-:Y:S02]  /*0bb0*/  LOP3.LUT R3, R3, 0xfffffff8, RZ, 0xc0, !PT ;  /* 0xfffffff803037812 */ /* 0x000fe400078ec0ff */
[----:B------:R-:W-:Y:S02]  /*0bc0*/  SHF.R.S32.HI R14, RZ, 0x7, R2 ;  /* 0x00000007ff0e7819 */ /* 0x000fe40000011402 */
[----:B------:R-:W-:Y:S01]  /*0bd0*/  LEA.HI R11, R11, R10, RZ, 0x3 ;  /* 0x0000000a0b0b7211 */ /* 0x000fe200078f18ff */
[----:B------:R-:W-:Y:S01]  /*0be0*/  IMAD.IADD R3, R4, 0x1, -R3 ;  /* 0x0000000104037824 */ /* 0x000fe200078e0a03 */
[----:B------:R-:W-:Y:S01]  /*0bf0*/  LEA.HI R8, R8, R153, RZ, 0x5 ;  /* 0x0000009908087211 */ /* 0x000fe200078f28ff */
[----:B------:R-:W-:Y:S01]  /*0c00*/  IMAD.HI R4, R14, 0x55555556, RZ ;  /* 0x555555560e047827 */ /* 0x000fe200078e02ff */
[----:B------:R-:W-:-:S02]  /*0c10*/  LOP3.LUT R11, R11, 0xfffffff8, RZ, 0xc0, !PT ;  /* 0xfffffff80b0b7812 */ /* 0x000fc400078ec0ff */
[----:B------:R-:W-:Y:S01]  /*0c20*/  LOP3.LUT R6, R6, 0x7ffffe00, RZ, 0xc0, !PT ;  /* 0x7ffffe0006067812 */ /* 0x000fe200078ec0ff */
[----:B------:R-:W-:Y:S01]  /*0c30*/  IMAD.SHL.U32 R2, R3, 0x40, RZ ;  /* 0x0000004003027824 */ /* 0x000fe200078e00ff */
[----:B------:R-:W-:Y:S01]  /*0c40*/  LEA.HI R4, R4, R4, RZ, 0x1 ;  /* 0x0000000404047211 */ /* 0x000fe200078f08ff */
[----:B------:R-:W-:Y:S01]  /*0c50*/  IMAD.IADD R11, R10, 0x1, -R11 ;  /* 0x000000010a0b7824 */ /* 0x000fe200078e0a0b */
[----:B------:R-:W-:Y:S01]  /*0c60*/  SHF.R.S32.HI R8, RZ, 0x5, R8 ;  /* 0x00000005ff087819 */ /* 0x000fe20000011408 */
[----:B------:R-:W-:Y:S01]  /*0c70*/  IMAD R6, R7, 0x400, R6 ;  /* 0x0000040007067824 */ /* 0x000fe200078e0206 */
[----:B------:R-:W-:Y:S01]  /*0c80*/  LOP3.LUT R2, R2, 0x1c0, RZ, 0xc0, !PT ;  /* 0x000001c002027812 */ /* 0x000fe200078ec0ff */
[--C-:B------:R-:W-:Y:S01]  /*0c90*/  IMAD.U32 R7, R12, 0x20, R5.reuse ;  /* 0x000000200c077824 */ /* 0x100fe200078e0005 */
[----:B------:R-:W-:Y:S01]  /*0ca0*/  LEA.HI R0, R0, R13, RZ, 0x2 ;  /* 0x0000000d00007211 */ /* 0x000fe200078f10ff */
[----:B------:R-:W-:Y:S01]  /*0cb0*/  IMAD R4, R4, -0x3, R14 ;  /* 0xfffffffd04047824 */ /* 0x000fe200078e020e */
[----:B------:R-:W-:Y:S01]  /*0cc0*/  LOP3.LUT R5, R2, 0x8, R5, 0xf8, !PT ;  /* 0x0000000802057812 */ /* 0x000fe200078ef805 */
[----:B------:R-:W-:Y:S01]  /*0cd0*/  IMAD R11, R8, 0x10, R11 ;  /* 0x00000010080b7824 */ /* 0x000fe200078e020b */
[----:B------:R-:W-:Y:S01]  /*0ce0*/  SHF.R.U32.HI R2, RZ, 0x3, R2 ;  /* 0x00000003ff027819 */ /* 0x000fe20000011602 */
[----:B------:R0:W-:Y:S01]  /*0cf0*/  STL [R1+0x14], R7 ;  /* 0x0000140701007387 */ /* 0x0001e20000100800 */
[----:B------:R-:W-:-:S02]  /*0d00*/  LOP3.LUT R151, R0, 0xfffffffc, RZ, 0xc0, !PT ;  /* 0xfffffffc00977812 */ /* 0x000fc400078ec0ff */
[----:B------:R-:W-:Y:S02]  /*0d10*/  LOP3.LUT R5, R5, R2, RZ, 0x3c, !PT ;  /* 0x0000000205057212 */ /* 0x000fe400078e3cff */
[----:B------:R-:W-:Y:S01]  /*0d20*/  R2P PR, R3, 0x6 ;  /* 0x0000000603007804 */ /* 0x000fe20000000000 */
[----:B------:R-:W-:Y:S01]  /*0d30*/  IMAD.IADD R151, R13, 0x1, -R151 ;  /* 0x000000010d977824 */ /* 0x000fe200078e0a97 */
[----:B------:R-:W-:Y:S01]  /*0d40*/  SHF.R.S32.HI R152, RZ, 0x2, R0 ;  /* 0x00000002ff987819 */ /* 0x000fe20000011400 */
[----:B------:R-:W-:Y:S02]  /*0d50*/  IMAD.IADD R5, R6, 0x1, R5 ;  /* 0x0000000106057824 */ /* 0x000fe400078e0205 */
[----:B0-----:R-:W-:Y:S01]  /*0d60*/  IMAD R7, R4, 0x40, R11 ;  /* 0x0000004004077824 */ /* 0x001fe200078e020b */
[----:B------:R-:W-:Y:S01]  /*0d70*/  LOP3.LUT R4, R9, 0x7ffffffc, RZ, 0xc0, !PT ;  /* 0x7ffffffc09047812 */ /* 0x000fe200078ec0ff */
[C---:B------:R-:W-:Y:S01]  /*0d80*/  IMAD.SHL.U32 R138, R151.reuse, 0x8, RZ ;  /* 0x00000008978a7824 */ /* 0x040fe200078e00ff */
[----:B------:R-:W-:-:S02]  /*0d90*/  LEA.HI R2, R151, R151, RZ, 0x1 ;  /* 0x0000009797027211 */ /* 0x000fc400078f08ff */
[----:B------:R0:W-:Y:S01]  /*0da0*/  STL [R1+0x10], R7 ;  /* 0x0000100701007387 */ /* 0x0001e20000100800 */
[----:B------:R-:W-:Y:S01]  /*0db0*/  IMAD.IADD R4, R153, 0x1, -R4 ;  /* 0x0000000199047824 */ /* 0x000fe200078e0a04 */
[----:B------:R-:W-:Y:S01]  /*0dc0*/  LEA R18, R5, UR41, 0x1 ;  /* 0x0000002905127c11 */ /* 0x000fe2000f8e08ff */
[----:B------:R-:W-:Y:S01]  /*0dd0*/  VIADD R139, R138, 0x20 ;  /* 0x000000208a8b7836 */ /* 0x000fe20000000000 */
[----:B------:R-:W-:Y:S01]  /*0de0*/  LOP3.LUT R2, R2, 0x1ffffffe, RZ, 0xc0, !PT ;  /* 0x1ffffffe02027812 */ /* 0x000fe200078ec0ff */
[----:B------:R-:W-:Y:S01]  /*0df0*/  IMAD.SHL.U32 R17, R4, 0x2, RZ ;  /* 0x0000000204117824 */ /* 0x000fe200078e00ff */
[----:B------:R-:W-:Y:S01]  /*0e00*/  SEL R19, R19, 0xffffffc0, !P2 ;  /* 0xffffffc013137807 */ /* 0x000fe20005000000 */
[----:B------:R-:W-:Y:S01]  /*0e10*/  VIADD R22, R18, 0x21800 ;  /* 0x0002180012167836 */ /* 0x000fe20000000000 */
[----:B------:R-:W-:Y:S01]  /*0e20*/  SHF.R.S32.HI R3, RZ, 0x1f, R139 ;  /* 0x0000001fff037819 */ /* 0x000fe2000001148b */
[----:B------:R-:W-:Y:S02]  /*0e30*/  VIADD R141, R138, 0x40 ;  /* 0x000000408a8d7836 */ /* 0x000fe40000000000 */
[----:B------:R-:W-:-:S02]  /*0e40*/  VIADD R150, R17, 0x18 ;  /* 0x0000001811967836 */ /* 0x000fc40000000000 */
[C---:B------:R-:W-:Y:S01]  /*0e50*/  VIADD R149, R17.reuse, 0x20 ;  /* 0x0000002011957836 */ /* 0x040fe20000000000 */
[----:B------:R-:W-:Y:S01]  /*0e60*/  SHF.R.S32.HI R0, RZ, 0x1f, R141 ;  /* 0x0000001fff007819 */ /* 0x000fe2000001148d */
        /* <DEDUP_REMOVED lines=12> */
[----:B------:R-:W-:Y:S01]  /*0f30*/  VIADD R142, R17, 0x58 ;  /* 0x00000058118e7836 */ /* 0x000fe20000000000 */
[----:B------:R-:W-:Y:S01]  /*0f40*/  SHF.R.S32.HI R156, RZ, 0x1f, R144 ;  /* 0x0000001fff9c7819 */ /* 0x000fe20000011490 */
[----:B------:R-:W-:Y:S01]  /*0f50*/  VIADD R23, R18, 0x21820 ;  /* 0x0002182012177836 */ /* 0x000fe20000000000 */
[----:B------:R-:W-:Y:S01]  /*0f60*/  SHF.R.S32.HI R155, RZ, 0x1f, R143 ;  /* 0x0000001fff9b7819 */ /* 0x000fe2000001148f */
[----:B------:R-:W-:Y:S01]  /*0f70*/  IMAD.IADD R2, R151, 0x1, -R2 ;  /* 0x0000000197027824 */ /* 0x000fe200078e0a02 */
[----:B------:R-:W-:Y:S01]  /*0f80*/  SHF.R.S32.HI R154, RZ, 0x1f, R142 ;  /* 0x0000001fff9a7819 */ /* 0x000fe2000001148e */
[----:B------:R-:W-:-:S02]  /*0f90*/  @P1 VIADD R23, R22, 0xffffffe0 ;  /* 0xffffffe016171836 */ /* 0x000fc40000000000 */
[----:B------:R-:W-:Y:S02]  /*0fa0*/  IMAD.IADD R22, R22, 0x1, R19 ;  /* 0x0000000116167824 */ /* 0x000fe400078e0213 */
[----:B------:R-:W-:Y:S02]  /*0fb0*/  VIADD R140, R17, 0x10 ;  /* 0x00000010118c7836 */ /* 0x000fe40000000000 */
[----:B------:R-:W-:Y:S02]  /*0fc0*/  IMAD R137, R2, 0x8, R7 ;  /* 0x0000000802897824 */ /* 0x000fe400078e0207 */
[----:B------:R-:W-:Y:S02]  /*0fd0*/  IMAD.IADD R19, R19, 0x1, R23 ;  /* 0x0000000113137824 */ /* 0x000fe400078e0217 */
[----:B0-----:R-:W-:-:S07]  /*0fe0*/  VIADD R136, R23, 0x6000 ;  /* 0x0000600017887836 */ /* 0x001fce0000000000 */
.L_x_1166:
[----:B------:R-:W-:Y:S01]  /*0ff0*/  ULDC.64 UR8, c[0x0][0xa28] ;  /* 0x00028a0000087ab9 */ /* 0x000fe20000000a00 */
[----:B------:R-:W-:Y:S01]  /*1000*/  ULDC UR4, c[0x0][0x424] ;  /* 0x0001090000047ab9 */ /* 0x000fe20000000800 */
[----:B------:R-:W-:-:S04]  /*1010*/  UISETP.NE.U32.AND UP0, UPT, UR8, URZ, UPT ;  /* 0x0000003f0800728c */ /* 0x000fc8000bf05070 */
[----:B------:R-:W-:-:S03]  /*1020*/  UISETP.NE.AND.EX UP0, UPT, UR9, URZ, UPT, UP0 ;  /* 0x0000003f0900728c */ /* 0x000fc6000bf05300 */
[----:B------:R-:W-:Y:S02]  /*1030*/  ULDC.64 UR8, c[0x0][0xa18] ;  /* 0x0002860000087ab9 */ /* 0x000fe40000000a00 */
[----:B------:R-:W-:Y:S01]  /*1040*/  UISETP.NE.U32.AND UP1, UPT, UR8, URZ, UPT ;  /* 0x0000003f0800728c */ /* 0x000fe2000bf25070 */
[----:B------:R-:W-:-:S03]  /*1050*/  PLOP3.LUT P0, PT, PT, PT, UP0, 0x80, 0x0 ;  /* 0x000000000000781c */ /* 0x000fc60003f0f008 */
[----:B------:R-:W-:-:S03]  /*1060*/  UISETP.NE.AND.EX UP1, UPT, UR9, URZ, UPT, UP1 ;  /* 0x0000003f0900728c */ /* 0x000fc6000bf25310 */
[----:B------:R-:W-:Y:S02]  /*1070*/  @UP0 ULDC.64 UR8, c[0x0][0xa28] ;  /* 0x00028a0000080ab9 */ /* 0x000fe40000000a00 */
[----:B------:R-:W-:Y:S01]  /*1080*/  @UP0 UIMAD.WIDE UR8, UR7, 0x4, UR8 ;  /* 0x00000004070808a5 */ /* 0x000fe2000f8e0208 */
[----:B------:R-:W-:-:S05]  /*1090*/  PLOP3.LUT P2, PT, PT, PT, UP1, 0x80, 0x0 ;  /* 0x000000000000781c */ /* 0x000fca0003f4f018 */
[----:B01-3--:R-:W-:Y:S02]  /*10a0*/  IMAD.U32 R2, RZ, RZ, UR8 ;  /* 0x00000008ff027e24 */ /* 0x00bfe4000f8e00ff */
[----:B----4-:R-:W-:Y:S01]  /*10b0*/  IMAD.U32 R3, RZ, RZ, UR9 ;  /* 0x00000009ff037e24 */ /* 0x010fe2000f8e00ff */
[----:B------:R-:W-:Y:S02]  /*10c0*/  @UP1 ULDC.64 UR8, c[0x0][0xa18] ;  /* 0x0002860000081ab9 */ /* 0x000fe40000000a00 */
[----:B------:R-:W-:Y:S02]  /*10d0*/  @UP1 UIMAD.WIDE UR8, UR7, 0x4, UR8 ;  /* 0x00000004070818a5 */ /* 0x000fe4000f8e0208 */
[----:B--2---:R-:W2:Y:S04]  /*10e0*/  @P0 LDG.E R2, desc[UR56][R2.64] ;  /* 0x0000003802020981 */ /* 0x004ea8000c1e1900 */
[----:B------:R-:W-:-:S02]  /*10f0*/  IMAD.U32 R4, RZ, RZ, UR8 ;  /* 0x00000008ff047e24 */ /* 0x000fc4000f8e00ff */
[----:B------:R-:W-:Y:S01]  /*1100*/  IMAD.U32 R5, RZ, RZ, UR9 ;  /* 0x00000009ff057e24 */ /* 0x000fe2000f8e00ff */
[----:B------:R-:W-:-:S04]  /*1110*/  ULDC.64 UR8, c[0x0][0x418] ;  /* 0x0001060000087ab9 */ /* 0x000fc80000000a00 */
[----:B------:R-:W3:Y:S01]  /*1120*/  @P2 LDG.E R4, desc[UR56][R4.64] ;  /* 0x0000003804042981 */ /* 0x000ee2000c1e1900 */
[----:B------:R-:W-:Y:S01]  /*1130*/  UISETP.NE.U32.AND UP0, UPT, UR8, URZ, UPT ;  /* 0x0000003f0800728c */ /* 0x000fe2000bf05070 */
[----:B------:R-:W-:Y:S01]  /*1140*/  UMOV UR38, URZ ;  /* 0x0000003f00267c82 */ /* 0x000fe20008000000 */
[----:B------:R-:W-:Y:S02]  /*1150*/  ULOP3.LUT UR40, UR5, 0xffff, URZ, 0xc0, !UPT ;  /* 0x0000ffff05287892 */ /* 0x000fe4000f8ec03f */
[----:B------:R-:W-:-:S03]  /*1160*/  UISETP.NE.AND.EX UP0, UPT, UR9, URZ, UPT, UP0 ;  /* 0x0000003f0900728c */ /* 0x000fc6000bf05300 */
[----:B------:R-:W-:Y:S01]  /*1170*/  ULDC.64 UR8, c[0x0][0xa20] ;  /* 0x0002880000087ab9 */ /* 0x000fe20000000a00 */
[----:B------:R-:W-:Y:S01]  /*1180*/  USEL UR4, UR4, 0x1, UP0 ;  /* 0x0000000104047887 */ /* 0x000fe20008000000 */
[----:B------:R-:W-:Y:S01]  /*1190*/  ISETP.NE.U32.AND P1, PT, RZ, UR8, PT ;  /* 0x00000008ff007c0c */ /* 0x000fe2000bf25070 */
[----:B------:R-:W-:Y:S02]  /*11a0*/  ULDC UR8, c[0x0][0x2f0] ;  /* 0x0000bc0000087ab9 */ /* 0x000fe40000000800 */
[----:B------:R-:W-:Y:S01]  /*11b0*/  UIMAD UR4, UR4, UR8, URZ ;  /* 0x00000008040472a4 */ /* 0x000fe2000f8e023f */
[----:B------:R-:W-:Y:S02]  /*11c0*/  ISETP.NE.AND.EX P1, PT, RZ, UR9, PT, P1 ;  /* 0x00000009ff007c0c */ /* 0x000fe4000bf25310 */
[----:B--2---:R-:W-:Y:S02]  /*11d0*/  @P0 R2UR UR38, R2 ;  /* 0x00000000022602ca */ /* 0x004fe400000e0000 */
[----:B---3--:R-:W-:Y:S01]  /*11e0*/  @P2 R2UR UR48, R4 ;  /* 0x00000000043022ca */ /* 0x008fe200000e0000 */
[----:B-----5:R-:W-:-:S14]  /*11f0*/  @P2 BRA `(.L_x_1063) ;  /* 0x0000000000382947 */ /* 0x020fdc0003800000 */
[----:B------:R-:W-:Y:S01]  /*1200*/  ULDC.64 UR8, c[0x0][0xa00] ;  /* 0x0002800000087ab9 */ /* 0x000fe20000000a00 */
[----:B------:R-:W-:Y:S01]  /*1210*/  ULDC UR48, c[0x0][0x288] ;  /* 0x0000a20000307ab9 */ /* 0x000fe20000000800 */
[----:B------:R-:W-:-:S04]  /*1220*/  ISETP.NE.U32.AND P0, PT, RZ, UR8, PT ;  /* 0x00000008ff007c0c */ /* 0x000fc8000bf05070 */
[----:B------:R-:W-:-:S13]  /*1230*/  ISETP.NE.AND.EX P0, PT, RZ, UR9, PT, P0 ;  /* 0x00000009ff007c0c */ /* 0x000fda000bf05300 */
[----:B------:R-:W-:Y:S05]  /*1240*/  @!P0 BRA `(.L_x_1063) ;  /* 0x0000000000248947 */ /* 0x000fea0003800000 */
[----:B------:R-:W-:Y:S02]  /*1250*/  ULDC.64 UR8, c[0x0][0xa00] ;  /* 0x0002800000087ab9 */ /* 0x000fe40000000a00 */
[----:B------:R-:W-:-:S06]  /*1260*/  UIMAD.WIDE UR8, UR7, 0x4, UR8 ;  /* 0x00000004070878a5 */ /* 0x000fcc000f8e0208 */
[----:B------:R-:W-:Y:S02]  /*1270*/  IMAD.U32 R2, RZ, RZ, UR8 ;  /* 0x00000008ff027e24 */ /* 0x000fe4000f8e00ff */
[----:B------:R-:W-:-:S05]  /*1280*/  IMAD.U32 R3, RZ, RZ, UR9 ;  /* 0x00000009ff037e24 */ /* 0x000fca000f8e00ff */
[----:B------:R-:W2:Y:S04]  /*1290*/  LDG.E R4, desc[UR56][R2.64] ;  /* 0x0000003802047981 */ /* 0x000ea8000c1e1900 */
[----:B------:R-:W3:Y:S01]  /*12a0*/  LDG.E R0, desc[UR56][R2.64+0x4] ;  /* 0x0000043802007981 */ /* 0x000ee2000c1e1900 */
[----:B--2---:R-:W-:Y:S02]  /*12b0*/  R2UR UR48, R4 ;  /* 0x00000000043072ca */ /* 0x004fe400000e0000 */
[----:B---3--:R-:W-:-:S13]  /*12c0*/  R2UR UR8, R0 ;  /* 0x00000000000872ca */ /* 0x008fda00000e0000 */
[----:B------:R-:W-:-:S12]  /*12d0*/  UIADD3 UR48, -UR48, UR8, URZ ;  /* 0x0000000830307290 */ /* 0x000fd8000fffe13f */
.L_x_1063:
[----:B------:R-:W-:Y:S01]  /*12e0*/  UMOV UR43, UR7 ;  /* 0x00000007002b7c82 */ /* 0x000fe20008000000 */
[----:B------:R-:W-:Y:S05]  /*12f0*/  @!P1 BRA `(.L_x_1064) ;  /* 0x00000000001c9947 */ /* 0x000fea0003800000 */
[----:B------:R-:W-:Y:S02]  /*1300*/  ULDC.64 UR8, c[0x0][0xa20] ;  /* 0x0002880000087ab9 */ /* 0x000fe40000000a00 */
[----:B------:R-:W-:-:S06]  /*1310*/  UIMAD.WIDE UR8, UR7, 0x4, UR8 ;  /* 0x00000004070878a5 */ /* 0x000fcc000f8e0208 */
[----:B------:R-:W-:Y:S02]  /*1320*/  IMAD.U32 R2, RZ, RZ, UR8 ;  /* 0x00000008ff027e24 */ /* 0x000fe4000f8e00ff */
[----:B------:R-:W-:-:S05]  /*1330*/  IMAD.U32 R3, RZ, RZ, UR9 ;  /* 0x00000009ff037e24 */ /* 0x000fca000f8e00ff */
[----:B------:R-:W2:Y:S02]  /*1340*/  LDG.E R2, desc[UR56][R2.64] ;  /* 0x0000003802027981 */ /* 0x000ea4000c1e1900 */
[----:B--2---:R-:W-:Y:S01]  /*1350*/  R2UR UR4, R2 ;  /* 0x00000000020472ca */ /* 0x004fe200000e0000 */
[----:B------:R-:W-:-:S14]  /*1360*/  BRA `(.L_x_1065) ;  /* 0x0000000000347947 */ /* 0x000fdc0003800000 */
.L_x_1064:
[----:B------:R-:W-:Y:S02]  /*1370*/  ULDC.64 UR8, c[0x0][0xa08] ;  /* 0x0002820000087ab9 */ /* 0x000fe40000000a00 */
        /* <DEDUP_REMOVED lines=12> */
.L_x_1065:
[----:B------:R-:W-:Y:S01]  /*1440*/  ULDC UR7, c[0x0][0x448] ;  /* 0x0001120000077ab9 */ /* 0x000fe20000000800 */
[----:B------:R-:W-:Y:S02]  /*1450*/  UIMAD UR39, UR6, 0xc0, URZ ;  /* 0x000000c0062778a4 */ /* 0x000fe4000f8e023f */
[----:B------:R-:W-:Y:S02]  /*1460*/  UISETP.NE.AND UP0, UPT, UR7, 0x1, UPT ;  /* 0x000000010700788c */ /* 0x000fe4000bf05270 */
[----:B------:R-:W-:Y:S01]  /*1470*/  UIADD3 UR10, UR39, 0xbf, URZ ;  /* 0x000000bf270a7890 */ /* 0x000fe2000fffe03f */
[----:B------:R-:W-:Y:S01]  /*1480*/  ULDC.64 UR6, c[0x0][0x9e0] ;  /* 0x0002780000067ab9 */ /* 0x000fe20000000a00 */
[----:B------:R-:W-:Y:S02]  /*1490*/  UP2UR UR54, UPR, URZ, 0x1 ;  /* 0x000000013f367883 */ /* 0x000fe40008000000 */
[----:B------:R-:W-:-:S05]  /*14a0*/  UIADD3 UR38, -UR38, UR4, URZ ;  /* 0x0000000426267290 */ /* 0x000fca000fffe13f */
[----:B------:R-:W-:Y:S01]  /*14b0*/  @UP0 ULDC UR8, c[0x0][0x44c] ;  /* 0x0001130000080ab9 */ /* 0x000fe20000000800 */
[----:B------:R-:W-:Y:S01]  /*14c0*/  @UP0 ULDC UR11, c[0x0][0x450] ;  /* 0x00011400000b0ab9 */ /* 0x000fe20000000800 */
[----:B------:R-:W-:Y:S02]  /*14d0*/  UIMAD.WIDE.U32 UR8, UR10, UR8, URZ ;  /* 0x000000080a0872a5 */ /* 0x000fe4000f8e003f */
[----:B------:R-:W-:Y:S02]  /*14e0*/  UIADD3 UR4, UR38, 0x1, -UR48 ;  /* 0x0000000126047890 */ /* 0x000fe4000fffe830 */
[----:B------:R-:W-:Y:S02]  /*14f0*/  @UP0 USHF.R.U32.HI UR10, URZ, UR11, UR9 ;  /* 0x0000000b3f0a0299 */ /* 0x000fe40008011609 */
[----:B------:R-:W-:Y:S02]  /*1500*/  UISETP.GE.AND UP0, UPT, UR7, 0x1, UPT ;  /* 0x000000010700788c */ /* 0x000fe4000bf06270 */
[----:B------:R-:W-:-:S02]  /*1510*/  UIADD3 UR10, UR4, UR10, URZ ;  /* 0x0000000a040a7290 */ /* 0x000fc4000fffe03f */
[----:B------:R-:W-:Y:S02]  /*1520*/  UP2UR UR53, UPR, URZ, 0x1 ;  /* 0x000000013f357883 */ /* 0x000fe40008000000 */
[----:B------:R-:W-:Y:S01]  /*1530*/  PLOP3.LUT P0, PT, PT, PT, UP0, 0x40, 0x0 ;  /* 0x000000000000781c */ /* 0x000fe20003f0e808 */
[----:B------:R-:W-:-:S12]  /*1540*/  UIADD3 UR6, UR10, UR6, URZ ;  /* 0x000000060a067290 */ /* 0x000fd8000fffe03f */
[----:B------:R-:W-:Y:S05]  /*1550*/  @P0 BRA `(.L_x_1066) ;  /* 0x0000000000440947 */ /* 0x000fea0003800000 */
        /* <DEDUP_REMOVED lines=10> */
.L_x_1067:
[----:B------:R-:W-:-:S11]  /*1600*/  UISETP.NE.AND UP0, UPT, UR7, 0x1, UPT ;  /* 0x000000010700788c */ /* 0x000fd6000bf05270 */
[----:B------:R-:W-:Y:S02]  /*1610*/  @UP0 ULDC.64 UR10, c[0x0][0x9e8] ;  /* 0x00027a00000a0ab9 */ /* 0x000fe40000000a00 */
[----:B------:R-:W-:-:S04]  /*1620*/  UIMAD.WIDE.U32 UR8, UR4, UR10, URZ ;  /* 0x0000000a040872a5 */ /* 0x000fc8000f8e003f */
[----:B------:R-:W-:-:S12]  /*1630*/  @UP0 USHF.R.U32.HI UR4, URZ, UR11, UR9 ;  /* 0x0000000b3f040299 */ /* 0x000fd80008011609 */
.L_x_1068:
[----:B------:R-:W-:-:S04]  /*1640*/  UIMAD UR4, UR4, UR7, UR7 ;  /* 0x00000007040472a4 */ /* 0x000fc8000f8e0207 */
[----:B------:R-:W-:-:S04]  /*1650*/  UISETP.LT.AND UP0, UPT, UR6, UR4, UPT ;  /* 0x000000040600728c */ /* 0x000fc8000bf01270 */
[----:B------:R-:W-:-:S12]  /*1660*/  USEL UR6, UR6, UR4, UP0 ;  /* 0x0000000406067287 */ /* 0x000fd80008000000 */
.L_x_1066:
[----:B------:R-:W-:Y:S02]  /*1670*/  UISETP.NE.AND UP0, UPT, UR54, URZ, UPT ;  /* 0x0000003f3600728c */ /* 0x000fe4000bf05270 */
[----:B------:R-:W-:Y:S02]  /*1680*/  UIADD3 UR4, UR38, 0x7f, URZ ;  /* 0x0000007f26047890 */ /* 0x000fe4000fffe03f */
[----:B------:R-:W-:Y:S02]  /*1690*/  UIADD3 UR10, UR6, 0x7f, URZ ;  /* 0x0000007f060a7890 */ /* 0x000fe4000fffe03f */
[----:B------:R-:W-:Y:S02]  /*16a0*/  UISETP.GE.AND UP1, UPT, UR7, 0x1, UPT ;  /* 0x000000010700788c */ /* 0x000fe4000bf26270 */
[----:B------:R-:W-:Y:S02]  /*16b0*/  USHF.R.S32.HI UR6, URZ, 0x1f, UR4 ;  /* 0x0000001f3f067899 */ /* 0x000fe40008011404 */
[----:B------:R-:W-:Y:S01]  /*16c0*/  USHF.R.S32.HI UR11, URZ, 0x1f, UR10 ;  /* 0x0000001f3f0b7899 */ /* 0x000fe2000801140a */
[----:B------:R-:W-:Y:S01]  /*16d0*/  @UP0 ULDC UR8, c[0x0][0x44c] ;  /* 0x0001130000080ab9 */ /* 0x000fe20000000800 */
[----:B------:R-:W-:Y:S01]  /*16e0*/  ULEA.HI UR6, UR6, UR4, URZ, 0x7 ;  /* 0x0000000406067291 */ /* 0x000fe2000f8f383f */
[----:B------:R-:W-:Y:S01]  /*16f0*/  PLOP3.LUT P0, PT, PT, PT, UP1, 0x40, 0x0 ;  /* 0x000000000000781c */ /* 0x000fe20003f0e818 */
[----:B------:R-:W-:-:S02]  /*1700*/  UIMAD.WIDE.U32 UR8, UR39, UR8, URZ ;  /* 0x00000008270872a5 */ /* 0x000fc4000f8e003f */
[----:B------:R-:W-:Y:S01]  /*1710*/  ULEA.HI UR11, UR11, UR10, URZ, 0x7 ;  /* 0x0000000a0b0b7291 */ /* 0x000fe2000f8f383f */
[----:B------:R-:W-:Y:S01]  /*1720*/  @UP0 ULDC UR13, c[0x0][0x450] ;  /* 0x00011400000d0ab9 */ /* 0x000fe20000000800 */
[----:B------:R-:W-:Y:S01]  /*1730*/  UMOV UR12, UR39 ;  /* 0x00000027000c7c82 */ /* 0x000fe20008000000 */
[----:B------:R-:W-:Y:S02]  /*1740*/  UIADD3 UR58, UR38, -UR48, URZ ;  /* 0x80000030263a7290 */ /* 0x000fe4000fffe03f */
[----:B------:R-:W-:Y:S02]  /*1750*/  USHF.R.S32.HI UR6, URZ, 0x7, UR6 ;  /* 0x000000073f067899 */ /* 0x000fe40008011406 */
[----:B------:R-:W-:Y:S02]  /*1760*/  USHF.R.S32.HI UR11, URZ, 0x7, UR11 ;  /* 0x000000073f0b7899 */ /* 0x000fe4000801140b */
[----:B------:R-:W-:Y:S02]  /*1770*/  @UP0 USHF.R.U32.HI UR12, URZ, UR13, UR9 ;  /* 0x0000000d3f0c0299 */ /* 0x000fe40008011609 */
[----:B------:R-:W-:-:S02]  /*1780*/  UISETP.LT.AND UP0, UPT, UR6, UR11, UPT ;  /* 0x0000000b0600728c */ /* 0x000fc4000bf01270 */
[----:B------:R-:W-:Y:S01]  /*1790*/  UIADD3 UR4, UR58, UR12, URZ ;  /* 0x0000000c3a047290 */ /* 0x000fe2000fffe03f */
[----:B------:R-:W-:Y:S01]  /*17a0*/  ULDC UR10, c[0x0][0x9dc] ;  /* 0x00027700000a7ab9 */ /* 0x000fe20000000800 */
[----:B------:R-:W-:Y:S02]  /*17b0*/  USEL UR6, UR6, UR11, UP0 ;  /* 0x0000000b06067287 */ /* 0x000fe40008000000 */
[----:B------:R-:W-:Y:S01]  /*17c0*/  UIADD3 UR10, UR4, -UR10, URZ ;  /* 0x8000000a040a7290 */ /* 0x000fe2000fffe03f */
[----:B------:R-:W-:Y:S11]  /*17d0*/  @P0 BRA `(.L_x_1069) ;  /* 0x0000000000440947 */ /* 0x000ff60003800000 */
        /* <DEDUP_REMOVED lines=10> */
.L_x_1070:
[----:B------:R-:W-:-:S11]  /*1880*/  UISETP.NE.AND UP0, UPT, UR7, 0x1, UPT ;  /* 0x000000010700788c */ /* 0x000fd6000bf05270 */
[----:B------:R-:W-:Y:S02]  /*1890*/  @UP0 ULDC.64 UR12, c[0x0][0x9e8] ;  /* 0x00027a00000c0ab9 */ /* 0x000fe40000000a00 */
[----:B------:R-:W-:-:S04]  /*18a0*/  UIMAD.WIDE.U32 UR8, UR4, UR12, URZ ;  /* 0x0000000c040872a5 */ /* 0x000fc8000f8e003f */
[----:B------:R-:W-:-:S12]  /*18b0*/  @UP0 USHF.R.U32.HI UR4, URZ, UR13, UR9 ;  /* 0x0000000d3f040299 */ /* 0x000fd80008011609 */
.L_x_1071:
[----:B------:R-:W-:-:S04]  /*18c0*/  UIMAD UR4, UR4, UR7, URZ ;  /* 0x00000007040472a4 */ /* 0x000fc8000f8e023f */
[----:B------:R-:W-:-:S04]  /*18d0*/  UISETP.LT.AND UP0, UPT, UR10, UR4, UPT ;  /* 0x000000040a00728c */ /* 0x000fc8000bf01270 */
[----:B------:R-:W-:-:S12]  /*18e0*/  USEL UR10, UR10, UR4, !UP0 ;  /* 0x000000040a0a7287 */ /* 0x000fd8000c000000 */
.L_x_1069:
[----:B------:R-:W-:-:S04]  /*18f0*/  USHF.R.S32.HI UR4, URZ, 0x1f, UR10 ;  /* 0x0000001f3f047899 */ /* 0x000fc8000801140a */
[----:B------:R-:W-:-:S04]  /*1900*/  ULEA.HI UR4, UR4, UR10, URZ, 0x7 ;  /* 0x0000000a04047291 */ /* 0x000fc8000f8f383f */
[----:B------:R-:W-:Y:S02]  /*1910*/  USHF.R.S32.HI UR7, URZ, 0x7, UR4 ;  /* 0x000000073f077899 */ /* 0x000fe40008011404 */
[----:B------:R-:W-:Y:S02]  /*1920*/  ULOP3.LUT UR4, UR5, 0xff000000, URZ, 0xc0, !UPT ;  /* 0xff00000005047892 */ /* 0x000fe4000f8ec03f */
[----:B------:R-:W-:Y:S02]  /*1930*/  UISETP.LT.AND UP0, UPT, URZ, UR7, UPT ;  /* 0x000000073f00728c */ /* 0x000fe4000bf01270 */
[----:B------:R-:W-:Y:S02]  /*1940*/  ULOP3.LUT UR5, UR5, 0xff0000, URZ, 0xc0, !UPT ;  /* 0x00ff000005057892 */ /* 0x000fe4000f8ec03f */
[----:B------:R-:W-:Y:S02]  /*1950*/  USEL UR36, URZ, UR7, !UP0 ;  /* 0x000000073f247287 */ /* 0x000fe4000c000000 */
[----:B------:R-:W-:-:S02]  /*1960*/  USHF.R.U32.HI UR4, URZ, 0x8, UR4 ;  /* 0x000000083f047899 */ /* 0x000fc40008011604 */
[----:B------:R-:W-:Y:S02]  /*1970*/  UISETP.GT.AND UP0, UPT, UR6, UR36, UPT ;  /* 0x000000240600728c */ /* 0x000fe4000bf04270 */
[----:B------:R-:W-:-:S03]  /*1980*/  ULEA.HI UR5, UR5, UR4, URZ, 0x10 ;  /* 0x0000000405057291 */ /* 0x000fc6000f8f803f */
[----:B------:R-:W-:Y:S01]  /*1990*/  UMOV UR4, URZ ;  /* 0x0000003f00047c82 */ /* 0x000fe20008000000 */
[----:B------:R-:W-:Y:S01]  /*19a0*/  PLOP3.LUT P0, PT, PT, PT, UP0, 0x80, 0x0 ;  /* 0x000000000000781c */ /* 0x000fe20003f0f008 */
[----:B------:R-:W-:Y:S02]  /*19b0*/  ULOP3.LUT UR37, UR5, 0xff, URZ, 0xc0, !UPT ;  /* 0x000000ff05257892 */ /* 0x000fe4000f8ec03f */
[----:B------:R-:W-:-:S10]  /*19c0*/  USHF.R.U32.HI UR47, URZ, 0x10, UR5 ;  /* 0x000000103f2f7899 */ /* 0x000fd40008011605 */
[----:B------:R-:W-:Y:S05]  /*19d0*/  @!P0 BRA `(.L_x_1072) ;  /* 0x0000000000948947 */ /* 0x000fea0003800000 */
[----:B------:R-:W-:Y:S01]  /*19e0*/  UISETP.NE.AND UP0, UPT, UR47, URZ, UPT ;  /* 0x0000003f2f00728c */ /* 0x000fe2000bf05270 */
[----:B------:R-:W-:-:S03]  /*19f0*/  ULDC UR4, c[0x0][0x9f0] ;  /* 0x00027c0000047ab9 */ /* 0x000fc60000000800 */
[----:B------:R-:W-:-:S04]  /*1a00*/  USEL UR10, UR47, UR4, UP0 ;  /* 0x000000042f0a7287 */ /* 0x000fc80008000000 */
[----:B------:R-:W-:Y:S02]  /*1a10*/  UIADD3 UR4, UR10, -0x1, UR6 ;  /* 0xffffffff0a047890 */ /* 0x000fe4000fffe006 */
[----:B------:R-:W-:Y:S02]  /*1a20*/  IMAD.U32 R3, RZ, RZ, UR10 ;  /* 0x0000000aff037e24 */ /* 0x000fe4000f8e00ff */
[----:B------:R-:W-:-:S03]  /*1a30*/  UIADD3 UR7, -UR36, UR4, URZ ;  /* 0x0000000424077290 */ /* 0x000fc6000fffe13f */
[-C--:B------:R-:W-:Y:S01]  /*1a40*/  IABS R0, R3.reuse ;  /* 0x0000000300007213 */ /* 0x080fe20000000000 */
[----:B------:R-:W-:Y:S01]  /*1a50*/  UMOV UR4, URZ ;  /* 0x0000003f00047c82 */ /* 0x000fe20008000000 */
[----:B------:R-:W-:Y:S01]  /*1a60*/  IABS R5, R3 ;  /* 0x0000000300057213 */ /* 0x000fe20000000000 */
[----:B------:R-:W-:Y:S01]  /*1a70*/  IMAD.U32 R4, RZ, RZ, UR7 ;  /* 0x00000007ff047e24 */ /* 0x000fe2000f8e00ff */
[----:B------:R-:W-:Y:S01]  /*1a80*/  R2UR UR11, R0 ;  /* 0x00000000000b72ca */ /* 0x000fe200000e0000 */
[----:B------:R-:W-:-:S03]  /*1a90*/  ULOP3.LUT UR7, UR7, UR10, URZ, 0x3c, !UPT ;  /* 0x0000000a07077292 */ /* 0x000fc6000f8e3c3f */
[----:B------:R-:W-:-:S05]  /*1aa0*/  IABS R4, R4 ;  /* 0x0000000400047213 */ /* 0x000fca0000000000 */
[----:B------:R-:W-:-:S04]  /*1ab0*/  IMAD.MOV.U32 R3, RZ, RZ, R4 ;  /* 0x000000ffff037224 */ /* 0x000fc800078e0004 */
[----:B------:R-:W0:Y:S01]  /*1ac0*/  I2F.RP R0, UR11 ;  /* 0x0000000b00007d06 */ /* 0x000e220008209400 */
[----:B------:R-:W-:-:S07]  /*1ad0*/  R2UR UR9, R3 ;  /* 0x00000000030972ca */ /* 0x000fce00000e0000 */
[----:B0-----:R-:W0:Y:S02]  /*1ae0*/  MUFU.RCP R0, R0 ;  /* 0x0000000000007308 */ /* 0x001e240000001000 */
[----:B0-----:R-:W-:Y:S02]  /*1af0*/  VIADD R2, R0, 0xffffffe ;  /* 0x0ffffffe00027836 */ /* 0x001fe40000000000 */
        /* <DEDUP_REMOVED lines=19> */
.L_x_1072:
[----:B------:R-:W-:Y:S01]  /*1c30*/  UIMAD UR36, UR37, UR4, UR36 ;  /* 0x00000004252472a4 */ /* 0x000fe2000f8e0224 */
[----:B------:R-:W-:Y:S01]  /*1c40*/  IMAD.U32 R88, RZ, RZ, UR6 ;  /* 0x00000006ff587e24 */ /* 0x000fe2000f8e00ff */
[----:B------:R-:W-:Y:S01]  /*1c50*/  PLOP3.LUT P0, PT, PT, PT, PT, 0x80, 0x0 ;  /* 0x000000000000781c */ /* 0x000fe20003f0f070 */
[----:B------:R-:W-:Y:S01]  /*1c60*/  IMAD.U32 R3, RZ, RZ, UR4 ;  /* 0x00000004ff037e24 */ /* 0x000fe2000f8e00ff */
[----:B------:R-:W-:Y:S01]  /*1c70*/  CS2R R134, SRZ ;  /* 0x0000000000867805 */ /* 0x000fe2000001ff00 */
[----:B------:R-:W-:Y:S01]  /*1c80*/  IMAD.MOV.U32 R2, RZ, RZ, RZ ;  /* 0x000000ffff027224 */ /* 0x000fe200078e00ff */
[----:B------:R-:W-:Y:S01]  /*1c90*/  CS2R R132, SRZ ;  /* 0x0000000000847805 */ /* 0x000fe2000001ff00 */
[----:B------:R-:W-:Y:S01]  /*1ca0*/  IMAD.MOV.U32 R0, RZ, RZ, RZ ;  /* 0x000000ffff007224 */ /* 0x000fe200078e00ff */
[----:B------:R-:W-:Y:S02]  /*1cb0*/  VIADDMNMX R88, R3, UR36, R88, PT ;  /* 0x0000002403587c46 */ /* 0x000fe4000b800158 */
[----:B------:R-:W-:-:S02]  /*1cc0*/  CS2R R130, SRZ ;  /* 0x0000000000827805 */ /* 0x000fc4000001ff00 */
[----:B------:R-:W-:Y:S02]  /*1cd0*/  CS2R R128, SRZ ;  /* 0x0000000000807805 */ /* 0x000fe4000001ff00 */
[----:B------:R-:W-:Y:S02]  /*1ce0*/  CS2R R126, SRZ ;  /* 0x00000000007e7805 */ /* 0x000fe4000001ff00 */
[----:B------:R-:W-:Y:S02]  /*1cf0*/  ISETP.GT.AND P1, PT, R88, UR36, PT ;  /* 0x0000002458007c0c */ /* 0x000fe4000bf24270 */
        /* <DEDUP_REMOVED lines=20> */
[----:B------:R-:W0:Y:S02]  /*1e40*/  S2R R4, SR_TID.X ;  /* 0x0000000000047919 */ /* 0x000e240000002100 */
[----:B0-----:R-:W-:-:S05]  /*1e50*/  VIADD R5, R4, 0xffffff80 ;  /* 0xffffff8004057836 */ /* 0x001fca0000000000 */
[----:B------:R-:W-:-:S04]  /*1e60*/  SHF.R.S32.HI R4, RZ, 0x1f, R5 ;  /* 0x0000001fff047819 */ /* 0x000fc80000011405 */
[----:B------:R-:W-:-:S04]  /*1e70*/  LEA.HI R4, R4, R5, RZ, 0x7 ;  /* 0x0000000504047211 */ /* 0x000fc800078f38ff */
[----:B------:R-:W-:-:S05]  /*1e80*/  SHF.R.S32.HI R4, RZ, 0x7, R4 ;  /* 0x00000007ff047819 */ /* 0x000fca0000011404 */
[----:B------:R-:W0:Y:S02]  /*1e90*/  SHFL.IDX PT, R0, R4, RZ, 0x1f ;  /* 0x00001fff04007589 */ /* 0x000e2400000e0000 */
[----:B0-----:R-:W-:-:S13]  /*1ea0*/  R2UR UR46, R0 ;  /* 0x00000000002e72ca */ /* 0x001fda00000e0000 */
[----:B------:R-:W-:-:S04]  /*1eb0*/  UIMAD.WIDE UR4, UR46, 0x55555556, URZ ;  /* 0x555555562e0478a5 */ /* 0x000fc8000f8e023f */
[----:B------:R-:W-:Y:S02]  /*1ec0*/  ULEA.HI UR55, UR5, UR5, URZ, 0x1 ;  /* 0x0000000505377291 */ /* 0x000fe4000f8f083f */
[----:B------:R-:W-:Y:S02]  /*1ed0*/  UIADD3 UR5, UR41, 0x21800, URZ ;  /* 0x0002180029057890 */ /* 0x000fe4000fffe03f */
[----:B------:R-:W-:Y:S02]  /*1ee0*/  UIMAD UR55, UR55, -0x3, UR46 ;  /* 0xfffffffd373778a4 */ /* 0x000fe4000f8e022e */
[----:B------:R-:W-:Y:S02]  /*1ef0*/  ULOP3.LUT UP0, URZ, UR5, 0x3ff, URZ, 0xc0, !UPT ;  /* 0x000003ff053f7892 */ /* 0x000fe4000f80c03f */
[----:B------:R-:W-:Y:S02]  /*1f00*/  ULEA UR4, UR55, UR41, 0xc ;  /* 0x0000002937047291 */ /* 0x000fe4000f8e603f */
[----:B------:R-:W-:-:S02]  /*1f10*/  ULEA UR5, UR55, UR5, 0xd ;  /* 0x0000000537057291 */ /* 0x000fc4000f8e683f */
[----:B------:R-:W-:Y:S01]  /*1f20*/  PLOP3.LUT P0, PT, PT, PT, UP0, 0x80, 0x0 ;  /* 0x000000000000781c */ /* 0x000fe20003f0f008 */
[----:B------:R-:W-:Y:S02]  /*1f30*/  UIADD3 UR4, UR4, 0xc400, URZ ;  /* 0x0000c40004047890 */ /* 0x000fe4000fffe03f */
[----:B------:R-:W-:Y:S02]  /*1f40*/  USHF.R.U32.HI UR5, URZ, 0x4, UR5 ;  /* 0x000000043f057899 */ /* 0x000fe40008011605 */
[----:B------:R-:W-:Y:S02]  /*1f50*/  USHF.R.U32.HI UR4, URZ, 0x4, UR4 ;  /* 0x000000043f047899 */ /* 0x000fe40008011604 */
[----:B------:R-:W-:Y:S02]  /*1f60*/  ULOP3.LUT UR45, UR5, 0x3fff, URZ, 0xc0, !UPT ;  /* 0x00003fff052d7892 */ /* 0x000fe4000f8ec03f */
[----:B------:R-:W-:-:S04]  /*1f70*/  ULOP3.LUT UR59, UR4, 0x3fff, URZ, 0xc0, !UPT ;  /* 0x00003fff043b7892 */ /* 0x000fc8000f8ec03f */
[----:B------:R-:W-:Y:S08]  /*1f80*/  @!P0 BRA `(.L_x_1074) ;  /* 0x0000000000408947 */ /* 0x000ff00003800000 */
        /* <DEDUP_REMOVED lines=16> */
.L_x_1074:
[----:B------:R-:W-:Y:S01]  /*2090*/  ULEA.HI UR4, UR51, UR51, URZ, 0x1 ;  /* 0x0000003333047291 */ /* 0x000fe2000f8f083f */
[----:B------:R-:W-:-:S03]  /*20a0*/  IMAD.U32 R2, RZ, RZ, UR52 ;  /* 0x00000034ff027e24 */ /* 0x000fc6000f8e00ff */
[----:B------:R-:W-:Y:S02]  /*20b0*/  ULOP3.LUT UR4, UR4, 0xfffffffe, URZ, 0xc0, !UPT ;  /* 0xfffffffe04047892 */ /* 0x000fe4000f8ec03f */
[----:B------:R-:W-:Y:S02]  /*20c0*/  ISETP.NE.AND P0, PT, R2, 0x3, PT ;  /* 0x000000030200780c */ /* 0x000fe40003f05270 */
[----:B------:R-:W-:-:S06]  /*20d0*/  UIADD3 UR4, UR51, -UR4, URZ ;  /* 0x8000000433047290 */ /* 0x000fcc000fffe03f */
[----:B------:R-:W-:-:S05]  /*20e0*/  IMAD.U32 R0, RZ, RZ, UR4 ;  /* 0x00000004ff007e24 */ /* 0x000fca000f8e00ff */
[----:B------:R-:W-:-:S04]  /*20f0*/  SHF.L.U32 R0, R0, 0x1f, RZ ;  /* 0x0000001f00007819 */ /* 0x000fc800000006ff */
[----:B------:R-:W0:Y:S02]  /*2100*/  SYNCS.PHASECHK.TRANS64.TRYWAIT P1, [UR41+0x2d800], R0 ;  /* 0x02d80000ff0075a7 */ /* 0x000e240008020169 */
[----:B0-----:R-:W-:Y:S05]  /*2110*/  @!P1 BRA `(.L_x_1075) ;  /* 0x0000015400f49947 */ /* 0x001fea0003800000 */
.L_x_1261:
[----:B------:R-:W-:Y:S05]  /*2120*/  @!P0 BRA `(.L_x_1076) ;  /* 0x0000000000048947 */ /* 0x000fea0003800000 */
[----:B------:R-:W-:Y:S01]  /*2130*/  BPT.TRAP 0x1 ;  /* 0x000000040000795c */ /* 0x000fe20000300000 */
.L_x_1076:
[----:B0-----:R-:W-:Y:S02]  /*2140*/  IMAD.U32 R3, RZ, RZ, UR49 ;  /* 0x00000031ff037e24 */ /* 0x001fe4000f8e00ff */
[----:B------:R-:W-:-:S03]  /*2150*/  IMAD.U32 R0, RZ, RZ, UR50 ;  /* 0x00000032ff007e24 */ /* 0x000fc6000f8e00ff */
[----:B------:R-:W-:Y:S02]  /*2160*/  LEA R3, R3, UR41, 0x3 ;  /* 0x0000002903037c11 */ /* 0x000fe4000f8e18ff */
[----:B------:R-:W-:-:S04]  /*2170*/  SHF.L.U32 R0, R0, 0x1f, RZ ;  /* 0x0000001f00007819 */ /* 0x000fc800000006ff */
[----:B------:R0:W1:Y:S01]  /*2180*/  SYNCS.PHASECHK.TRANS64.TRYWAIT P1, [R3+URZ+0x2d830], R0 ;  /* 0x02d83000030075a7 */ /* 0x000062000802017f */
[----:B------:R-:W-:Y:S05]  /*2190*/  @!P0 BRA `(.L_x_1077) ;  /* 0x0000000000048947 */ /* 0x000fea0003800000 */
[----:B------:R-:W-:Y:S01]  /*21a0*/  BPT.TRAP 0x1 ;  /* 0x000000040000795c */ /* 0x000fe20000300000 */
.L_x_1077:
[----:B-1----:R-:W-:Y:S05]  /*21b0*/  @P1 BRA `(.L_x_1078) ;  /* 0x0000000000081947 */ /* 0x002fea0003800000 */
[----:B------:R-:W1:Y:S02]  /*21c0*/  SYNCS.PHASECHK.TRANS64.TRYWAIT P1, [R3+URZ+0x2d830], R0 ;  /* 0x02d83000030075a7 */ /* 0x000e64000802017f */
[----:B-1----:R-:W-:Y:S05]  /*21d0*/  @!P1 BRA `(.L_x_1079) ;  /* 0x0000015400dc9947 */ /* 0x002fea0003800000 */
.L_x_1078:
[----:B------:R-:W-:Y:S05]  /*21e0*/  WARPSYNC.ALL ;  /* 0x0000000000007948 */ /* 0x000fea0003800000 */
[----:B------:R-:W-:Y:S01]  /*21f0*/  UIADD3 UR4, UR41, 0x15400, URZ ;  /* 0x0001540029047890 */ /* 0x000fe2000fffe03f */
[----:B------:R-:W-:Y:S01]  /*2200*/  WARPGROUP.ARRIVE ;  /* 0x00000000000079c5 */ /* 0x000fe20000000000 */
[----:B------:R-:W-:Y:S01]  /*2210*/  UMOV UR5, 0x80000020 ;  /* 0x8000002000057882 */ /* 0x000fe20000000000 */
[----:B------:R-:W-:Y:S01]  /*2220*/  UMOV UR7, 0x80000020 ;  /* 0x8000002000077882 */ /* 0x000fe20000000000 */
[----:B------:R-:W-:Y:S01]  /*2230*/  USHF.R.U32.HI UR4, URZ, 0x4, UR4 ;  /* 0x000000043f047899 */ /* 0x000fe20008011604 */
[----:B------:R-:W-:Y:S01]  /*2240*/  UMOV UR9, 0x80000020 ;  /* 0x8000002000097882 */ /* 0x000fe20000000000 */
[----:B------:R-:W-:-:S02]  /*2250*/  UMOV UR11, 0x80000020 ;  /* 0x80000020000b7882 */ /* 0x000fc40000000000 */
[----:B------:R-:W-:Y:S01]  /*2260*/  ULOP3.LUT UR4, UR4, 0x3fff, URZ, 0xc0, !UPT ;  /* 0x00003fff04047892 */ /* 0x000fe2000f8ec03f */
[----:B------:R-:W-:Y:S01]  /*2270*/  UMOV UR13, 0x80000020 ;  /* 0x80000020000d7882 */ /* 0x000fe20000000000 */
[----:B------:R-:W-:Y:S02]  /*2280*/  UMOV UR15, 0x80000020 ;  /* 0x80000020000f7882 */ /* 0x000fe40000000000 */
[----:B------:R-:W-:Y:S02]  /*2290*/  ULOP3.LUT UR32, UR4, 0x10000, URZ, 0xfc, !UPT ;  /* 0x0001000004207892 */ /* 0x000fe4000f8efc3f */
[----:B------:R-:W-:Y:S02]  /*22a0*/  ULOP3.LUT UR4, UR59, 0x10000, URZ, 0xfc, !UPT ;  /* 0x000100003b047892 */ /* 0x000fe4000f8efc3f */
[----:B------:R-:W-:Y:S02]  /*22b0*/  UIMAD UR6, UR49, 0x600, UR32 ;  /* 0x00000600310678a4 */ /* 0x000fe4000f8e0220 */
[----:B------:R-:W-:-:S02]  /*22c0*/  UIADD3 UR8, UR4, 0x2, URZ ;  /* 0x0000000204087890 */ /* 0x000fc4000fffe03f */
[----:B------:R-:W-:Y:S02]  /*22d0*/  UIADD3 UR10, UR6, 0x2, URZ ;  /* 0x00000002060a7890 */ /* 0x000fe4000fffe03f */
[----:B------:R-:W-:Y:S02]  /*22e0*/  UIADD3 UR12, UR4, 0x300, URZ ;  /* 0x00000300040c7890 */ /* 0x000fe4000fffe03f */
[----:B------:R-:W-:Y:S02]  /*22f0*/  UIADD3 UR14, UR6, 0x200, URZ ;  /* 0x00000200060e7890 */ /* 0x000fe4000fffe03f */
[----:B------:R-:W-:Y:S01]  /*2300*/  HGMMA.64x128x16.F32 R24, gdesc[UR4], RZ, !UPT, gsb0 ;  /* 0x01e00000041879f0 */ /* 0x000fe2000c0008ff */
        /* <DEDUP_REMOVED lines=30> */
.L_x_1080:
[----:B------:R-:W-:Y:S01]  /*24f0*/  UISETP.NE.AND UP1, UPT, UR54, URZ, UPT ;  /* 0x0000003f3600728c */ /* 0x000fe2000bf25270 */
[----:B------:R-:W-:Y:S01]  /*2500*/  VIADD R5, R137, UR39 ;  /* 0x0000002789057c36 */ /* 0x000fe20008000000 */
[----:B------:R-:W-:Y:S01]  /*2510*/  R2UR UR6, R3 ;  /* 0x00000000030672ca */ /* 0x000fe200000e0000 */
[----:B01----:R-:W-:Y:S01]  /*2520*/  IMAD.MOV.U32 R3, RZ, RZ, -0x80 ;  /* 0xffffff80ff037424 */ /* 0x003fe200078e00ff */
[----:B------:R-:W-:Y:S01]  /*2530*/  UISETP.NE.AND UP0, UPT, UR53, URZ, UPT ;  /* 0x0000003f3500728c */ /* 0x000fe2000bf05270 */
[----:B------:R-:W-:Y:S01]  /*2540*/  LEA R4, R88, 0xffffff80, 0x7 ;  /* 0xffffff8058047811 */ /* 0x000fe200078e38ff */
[----:B------:R-:W-:Y:S01]  /*2550*/  ULDC UR35, c[0x0][0x9dc] ;  /* 0x0002770000237ab9 */ /* 0x000fe20000000800 */
[----:B------:R-:W-:Y:S01]  /*2560*/  PLOP3.LUT P1, PT, PT, PT, UP1, 0x80, 0x0 ;  /* 0x000000000000781c */ /* 0x000fe20003f2f018 */
[----:B------:R-:W-:Y:S01]  /*2570*/  ULDC UR14, c[0x0][0x9e0] ;  /* 0x00027800000e7ab9 */ /* 0x000fe20000000800 */
[----:B------:R-:W-:Y:S02]  /*2580*/  PLOP3.LUT P2, PT, PT, PT, UP1, 0x80, 0x0 ;  /* 0x000000000000781c */ /* 0x000fe40003f4f018 */
[----:B------:R-:W-:-:S04]  /*2590*/  @UP1 ULDC UR7, c[0x0][0x44c] ;  /* 0x0001130000071ab9 */ /* 0x000fc80000000800 */
[----:B------:R-:W-:-:S04]  /*25a0*/  UIADD3 UR6, UR6, 0x2d840, URZ ;  /* 0x0002d84006067890 */ /* 0x000fc8000fffe03f */
[----:B------:R-:W-:Y:S01]  /*25b0*/  UPRMT UR6, UR42, 0x654, UR6 ;  /* 0x000006542a067896 */ /* 0x000fe20008000006 */
[----:B------:R-:W-:Y:S01]  /*25c0*/  @P1 IMAD.HI.U32 R0, R5, UR7, RZ ;  /* 0x0000000705001c27 */ /* 0x000fe2000f8e00ff */
[----:B------:R-:W-:Y:S01]  /*25d0*/  @UP1 ULDC UR7, c[0x0][0x450] ;  /* 0x0001140000071ab9 */ /* 0x000fe20000000800 */
[----:B------:R-:W-:-:S03]  /*25e0*/  PLOP3.LUT P1, PT, PT, PT, UP0, 0x40, 0x0 ;  /* 0x000000000000781c */ /* 0x000fc60003f2e808 */
[----:B------:R-:W-:Y:S01]  /*25f0*/  @P2 SHF.R.U32.HI R5, RZ, UR7, R0 ;  /* 0x00000007ff052c19 */ /* 0x000fe20008011600 */
[----:B------:R-:W-:Y:S02]  /*2600*/  IMAD R0, R88, R3, 0x80 ;  /* 0x0000008058007424 */ /* 0x000fe400078e0203 */
[----:B------:R-:W-:Y:S01]  /*2610*/  IMAD.U32 R3, RZ, RZ, UR48 ;  /* 0x00000030ff037e24 */ /* 0x000fe2000f8e00ff */
[----:B------:R-:W-:Y:S01]  /*2620*/  SYNCS.ARRIVE.TRANS64.RED.A1T0 RZ, [UR6], RZ ;  /* 0x000000ffffff79a7 */ /* 0x000fe20008100406 */
[----:B------:R-:W0:Y:S01]  /*2630*/  SHFL.IDX PT, R11, R5, RZ, 0x1c1f ;  /* 0x001c1fff050b7589 */ /* 0x000e2200000e0000 */
[C-C-:B------:R-:W-:Y:S01]  /*2640*/  IADD3 R2, -R17.reuse, 0x1, R0.reuse ;  /* 0x0000000111027810 */ /* 0x140fe20007ffe100 */
[----:B------:R-:W-:Y:S01]  /*2650*/  ULOP3.LUT UR6, URZ, UR35, URZ, 0x33, !UPT ;  /* 0x000000233f067292 */ /* 0x000fe2000f8e333f */
[----:B------:R-:W-:Y:S02]  /*2660*/  IADD3 R6, -R17, UR38, R0 ;  /* 0x0000002611067c10 */ /* 0x000fe4000fffe100 */
[----:B------:R-:W-:-:S05]  /*2670*/  IADD3 R2, -R3, UR38, R2 ;  /* 0x0000002603027c10 */ /* 0x000fca000fffe102 */
[C---:B------:R-:W-:Y:S02]  /*2680*/  VIADD R7, R2.reuse, UR14 ;  /* 0x0000000e02077c36 */ /* 0x040fe40008000000 */
[----:B------:R-:W-:-:S03]  /*2690*/  VIADD R8, R2, UR6 ;  /* 0x0000000602087c36 */ /* 0x000fc60008000000 */
[----:B0-----:R-:W-:Y:S01]  /*26a0*/  VIADDMNMX R9, R11, R7, R6, PT ;  /* 0x000000070b097246 */ /* 0x001fe20003800106 */
[----:B------:R-:W-:Y:S01]  /*26b0*/  IMAD.IADD R10, R8, 0x1, R11 ;  /* 0x00000001080a7824 */ /* 0x000fe200078e020b */
[----:B------:R-:W-:Y:S06]  /*26c0*/  @P1 BRA `(.L_x_1081) ;  /* 0x0000000000641947 */ /* 0x000fec0003800000 */
[----:B------:R-:W-:Y:S01]  /*26d0*/  IMAD.U32 R2, RZ, RZ, UR48 ;  /* 0x00000030ff027e24 */ /* 0x000fe2000f8e00ff */
[----:B------:R-:W-:Y:S04]  /*26e0*/  BSSY B0, `(.L_x_1082) ;  /* 0x0000013000007945 */ /* 0x000fe80003800000 */
[----:B------:R-:W-:-:S04]  /*26f0*/  IADD3 R11, -R2, UR38, R11 ;  /* 0x00000026020b7c10 */ /* 0x000fc8000fffe10b */
        /* <DEDUP_REMOVED lines=11> */
.L_x_1083:
[----:B------:R-:W-:Y:S02]  /*27b0*/  ULDC UR6, c[0x0][0x9e4] ;  /* 0x0002790000067ab9 */ /* 0x000fe40000000800 */
[----:B------:R-:W-:-:S05]  /*27c0*/  IMAD.U32 R12, RZ, RZ, UR6 ;  /* 0x00000006ff0c7e24 */ /* 0x000fca000f8e00ff */
[----:B------:R-:W-:-:S13]  /*27d0*/  ISETP.NE.AND P1, PT, R12, 0x1, PT ;  /* 0x000000010c00780c */ /* 0x000fda0003f25270 */
[----:B------:R-:W0:Y:S02]  /*27e0*/  @P1 LDC.64 R2, c[0x0][0x9e8] ;  /* 0x00027a00ff021b82 */ /* 0x000e240000000a00 */
[----:B0-----:R-:W-:-:S05]  /*27f0*/  @P1 IMAD.HI.U32 R2, R11, R2, RZ ;  /* 0x000000020b021227 */ /* 0x001fca00078e00ff */
[----:B------:R-:W-:-:S07]  /*2800*/  @P1 SHF.R.U32.HI R11, RZ, R3, R2 ;  /* 0x00000003ff0b1219 */ /* 0x000fce0000011602 */
.L_x_1084:
[----:B------:R-:W-:Y:S05]  /*2810*/  BSYNC B0 ;  /* 0x0000000000007941 */ /* 0x000fea0003800000 */
.L_x_1082:
[----:B------:R-:W-:-:S04]  /*2820*/  IMAD R2, R11, R12, -R4 ;  /* 0x0000000c0b027224 */ /* 0x000fc800078e0a04 */
[----:B------:R-:W-:-:S05]  /*2830*/  IMAD.IADD R2, R2, 0x1, -R17 ;  /* 0x0000000102027824 */ /* 0x000fca00078e0a11 */
[----:B------:R-:W-:Y:S02]  /*2840*/  VIADDMNMX R9, R2, R12, R9, PT ;  /* 0x0000000c02097246 */ /* 0x000fe40003800109 */
[----:B------:R-:W-:-:S07]  /*2850*/  VIMNMX R10, R10, R2, !PT ;  /* 0x000000020a0a7248 */ /* 0x000fce0007fe0100 */
.L_x_1081:
[C---:B------:R-:W-:Y:S01]  /*2860*/  ISETP.GE.AND P6, PT, R0.reuse, 0xa, PT ;  /* 0x0000000a0000780c */ /* 0x040fe20003fc6270 */
[----:B------:R-:W0:Y:S01]  /*2870*/  SHFL.IDX PT, R5, R5, 0x1, 0x1c1f ;  /* 0x003c1f0005057f89 */ /* 0x000e2200000e0000 */
[C---:B------:R-:W-:Y:S01]  /*2880*/  ISETP.GE.AND P1, PT, R0.reuse, 0x2, PT ;  /* 0x000000020000780c */ /* 0x040fe20003f26270 */
[----:B------:R-:W-:Y:S01]  /*2890*/  UISETP.NE.AND UP0, UPT, UR53, URZ, UPT ;  /* 0x0000003f3500728c */ /* 0x000fe2000bf05270 */
        /* <DEDUP_REMOVED lines=175> */
[----:B------:R-:W-:Y:S02]  /*3390*/  ISETP.GE.AND P6, PT, R0, 0x7a, PT ;  /* 0x0000007a0000780c */ /* 0x000fe40003fc6270 */
[----:B0-----:R-:W-:Y:S01]  /*33a0*/  VIADDMNMX R0, R5, R7, R6, PT ;  /* 0x0000000705007246 */ /* 0x001fe20003800106 */
[----:B------:R-:W-:-:S10]  /*33b0*/  IMAD.IADD R7, R8, 0x1, R5 ;  /* 0x0000000108077824 */ /* 0x000fd400078e0205 */
[----:B------:R-:W-:Y:S02]  /*33c0*/  @P6 LOP3.LUT R16, R16, 0x1, RZ, 0xfc, !PT ;  /* 0x0000000110106812 */ /* 0x000fe400078efcff */
[----:B------:R-:W-:-:S04]  /*33d0*/  ISETP.GT.AND P6, PT, R10, 0x79, !P6 ;  /* 0x000000790a00780c */ /* 0x000fc800077c4270 */
[----:B------:R-:W-:-:S04]  /*33e0*/  ISETP.LT.OR P6, PT, R9, 0x7a, P6 ;  /* 0x0000007a0900780c */ /* 0x000fc800037c1670 */
[----:B------:R-:W-:Y:S02]  /*33f0*/  FSEL R85, R85, -INF , !P6 ;  /* 0xff80000055557808 */ /* 0x000fe40007000000 */
[----:B------:R-:W-:-:S13]  /*3400*/  PLOP3.LUT P6, PT, PT, PT, UP0, 0x40, 0x0 ;  /* 0x000000000000781c */ /* 0x000fda0003fce808 */
[----:B------:R-:W-:Y:S05]  /*3410*/  @P6 BRA `(.L_x_1085) ;  /* 0x0000000000646947 */ /* 0x000fea0003800000 */
        /* <DEDUP_REMOVED lines=14> */
.L_x_1087:
[----:B------:R-:W-:Y:S02]  /*3500*/  ULDC UR6, c[0x0][0x9e4] ;  /* 0x0002790000067ab9 */ /* 0x000fe40000000800 */
[----:B------:R-:W-:-:S05]  /*3510*/  IMAD.U32 R9, RZ, RZ, UR6 ;  /* 0x00000006ff097e24 */ /* 0x000fca000f8e00ff */
[----:B------:R-:W-:-:S13]  /*3520*/  ISETP.NE.AND P6, PT, R9, 0x1, PT ;  /* 0x000000010900780c */ /* 0x000fda0003fc5270 */
[----:B------:R-:W0:Y:S02]  /*3530*/  @P6 LDC.64 R2, c[0x0][0x9e8] ;  /* 0x00027a00ff026b82 */ /* 0x000e240000000a00 */
[----:B0-----:R-:W-:-:S05]  /*3540*/  @P6 IMAD.HI.U32 R2, R5, R2, RZ ;  /* 0x0000000205026227 */ /* 0x001fca00078e00ff */
[----:B------:R-:W-:-:S07]  /*3550*/  @P6 SHF.R.U32.HI R5, RZ, R3, R2 ;  /* 0x00000003ff056219 */ /* 0x000fce0000011602 */
.L_x_1088:
[----:B------:R-:W-:Y:S05]  /*3560*/  BSYNC B0 ;  /* 0x0000000000007941 */ /* 0x000fea0003800000 */
.L_x_1086:
[----:B------:R-:W-:-:S04]  /*3570*/  IMAD R4, R5, R9, -R4 ;  /* 0x0000000905047224 */ /* 0x000fc800078e0a04 */
[----:B------:R-:W-:-:S05]  /*3580*/  IMAD.IADD R4, R4, 0x1, -R17 ;  /* 0x0000000104047824 */ /* 0x000fca00078e0a11 */
[----:B------:R-:W-:Y:S02]  /*3590*/  VIADDMNMX R0, R4, R9, R0, PT ;  /* 0x0000000904007246 */ /* 0x000fe40003800100 */
[----:B------:R-:W-:-:S07]  /*35a0*/  VIMNMX R7, R7, R4, !PT ;  /* 0x0000000407077248 */ /* 0x000fce0007fe0100 */
.L_x_1085:
[----:B------:R-:W-:Y:S01]  /*35b0*/  ISETP.GT.AND P1, PT, R7, 0x1, !P1 ;  /* 0x000000010700780c */ /* 0x000fe20004f24270 */
[----:B------:R-:W-:Y:S01]  /*35c0*/  ULDC UR33, c[0x0][0x988] ;  /* 0x0002620000217ab9 */ /* 0x000fe20000000800 */
[----:B------:R-:W-:Y:S01]  /*35d0*/  LOP3.LUT P6, RZ, R16, 0x4, RZ, 0xc0, !PT ;  /* 0x0000000410ff7812 */ /* 0x000fe200078cc0ff */
[----:B------:R-:W-:Y:S01]  /*35e0*/  UISETP.NE.AND UP1, UPT, UR54, URZ, UPT ;  /* 0x0000003f3600728c */ /* 0x000fe2000bf25270 */
[----:B------:R-:W-:Y:S01]  /*35f0*/  ISETP.LT.OR P1, PT, R0, 0x2, P1 ;  /* 0x000000020000780c */ /* 0x000fe20000f21670 */
[----:B------:R-:W-:Y:S01]  /*3600*/  UISETP.NE.AND UP0, UPT, UR53, URZ, UPT ;  /* 0x0000003f3500728c */ /* 0x000fe2000bf05270 */
[----:B------:R-:W-:Y:S01]  /*3610*/  FMNMX.FTZ R3, R24, R25, !PT ;  /* 0x0000001918037209 */ /* 0x000fe20007810000 */
[----:B------:R-:W-:Y:S01]  /*3620*/  UMOV UR10, UR39 ;  /* 0x00000027000a7c82 */ /* 0x000fe20008000000 */
[----:B------:R-:W-:Y:S02]  /*3630*/  FSEL R27, R27, -INF , !P1 ;  /* 0xff8000001b1b7808 */ /* 0x000fe40004800000 */
[----:B------:R-:W-:-:S02]  /*3640*/  ISETP.GT.AND P1, PT, R7, 0x9, !P6 ;  /* 0x000000090700780c */ /* 0x000fc40007724270 */
[----:B------:R-:W-:Y:S02]  /*3650*/  FMNMX.FTZ R2, R28, R3, !PT ;  /* 0x000000031c027209 */ /* 0x000fe40007810000 */
[----:B------:R-:W-:Y:S01]  /*3660*/  ISETP.LT.OR P1, PT, R0, 0xa, P1 ;  /* 0x0000000a0000780c */ /* 0x000fe20000f21670 */
[----:B------:R-:W-:Y:S01]  /*3670*/  @UP1 ULDC UR6, c[0x0][0x44c] ;  /* 0x0001130000061ab9 */ /* 0x000fe20000000800 */
[----:B------:R-:W-:Y:S01]  /*3680*/  FMNMX.FTZ R3, R29, R2, !PT ;  /* 0x000000021d037209 */ /* 0x000fe20007810000 */
[----:B------:R-:W-:Y:S01]  /*3690*/  UIMAD.WIDE.U32 UR6, UR39, UR6, URZ ;  /* 0x00000006270672a5 */ /* 0x000fe2000f8e003f */
[----:B------:R-:W-:Y:S01]  /*36a0*/  FSEL R31, R31, -INF , !P1 ;  /* 0xff8000001f1f7808 */ /* 0x000fe20004800000 */
[----:B------:R-:W-:Y:S01]  /*36b0*/  @UP1 ULDC UR11, c[0x0][0x450] ;  /* 0x00011400000b1ab9 */ /* 0x000fe20000000800 */
[----:B------:R-:W-:Y:S01]  /*36c0*/  LOP3.LUT P1, RZ, R16, 0x8, RZ, 0xc0, !PT ;  /* 0x0000000810ff7812 */ /* 0x000fe2000782c0ff */
[----:B------:R-:W-:Y:S01]  /*36d0*/  @UP1 USHF.R.U32.HI UR10, URZ, UR11, UR7 ;  /* 0x0000000b3f0a1299 */ /* 0x000fe20008011607 */
[----:B------:R-:W-:-:S02]  /*36e0*/  FMNMX.FTZ R2, R32, R3, !PT ;  /* 0x0000000320027209 */ /* 0x000fc40007810000 */
[----:B------:R-:W-:Y:S01]  /*36f0*/  ISETP.GT.AND P1, PT, R7, 0x10, !P1 ;  /* 0x000000100700780c */ /* 0x000fe20004f24270 */
[----:B------:R-:W-:Y:S01]  /*3700*/  UIADD3 UR58, UR58, UR10, URZ ;  /* 0x0000000a3a3a7290 */ /* 0x000fe2000fffe03f */
[----:B------:R-:W-:Y:S02]  /*3710*/  FMNMX.FTZ R3, R33, R2, !PT ;  /* 0x0000000221037209 */ /* 0x000fe40007810000 */
[----:B------:R-:W-:Y:S01]  /*3720*/  ISETP.LT.OR P1, PT, R0, 0x11, P1 ;  /* 0x000000110000780c */ /* 0x000fe20000f21670 */
[----:B------:R-:W-:Y:S01]  /*3730*/  UIADD3 UR14, UR58, UR14, URZ ;  /* 0x0000000e3a0e7290 */ /* 0x000fe2000fffe03f */
        /* <DEDUP_REMOVED lines=84> */
[C---:B------:R-:W-:Y:S02]  /*3c80*/  ISETP.GT.AND P5, PT, R7.reuse, 0x78, !P5 ;  /* 0x000000780700780c */ /* 0x040fe40006fa4270 */
[----:B------:R-:W-:Y:S02]  /*3c90*/  ISETP.GT.AND P1, PT, R7, 0x41, !P1 ;  /* 0x000000410700780c */ /* 0x000fe40004f24270 */
[C---:B------:R-:W-:Y:S02]  /*3ca0*/  ISETP.LT.OR P3, PT, R0.reuse, 0x71, P3 ;  /* 0x000000710000780c */ /* 0x040fe40001f61670 */
        /* <DEDUP_REMOVED lines=16> */
[----:B0-----:R-:W-:Y:S02]  /*3db0*/  FMNMX.FTZ R3, R4, R3, !PT ;  /* 0x0000000304037209 */ /* 0x001fe40007810000 */
[----:B------:R-:W-:Y:S02]  /*3dc0*/  FSEL R63, R63, -INF , !P1 ;  /* 0xff8000003f3f7808 */ /* 0x000fe40004800000 */
[----:B------:R-:W-:Y:S01]  /*3dd0*/  LOP3.LUT P1, RZ, R16, 0x800, RZ, 0xc0, !PT ;  /* 0x0000080010ff7812 */ /* 0x000fe2000782c0ff */
[----:B------:R-:W-:-:S03]  /*3de0*/  FMUL.FTZ R89, R3, UR33 ;  /* 0x0000002103597c20 */ /* 0x000fc60008410000 */
[----:B------:R-:W-:-:S04]  /*3df0*/  ISETP.GT.AND P1, PT, R7, 0x50, !P1 ;  /* 0x000000500700780c */ /* 0x000fc80004f24270 */
[----:B------:R-:W-:-:S04]  /*3e00*/  ISETP.LT.OR P1, PT, R0, 0x51, P1 ;  /* 0x000000510000780c */ /* 0x000fc80000f21670 */
[----:B------:R-:W-:Y:S02]  /*3e10*/  FSEL R66, R66, -INF , !P1 ;  /* 0xff80000042427808 */ /* 0x000fe40004800000 */
[----:B------:R-:W-:-:S04]  /*3e20*/  LOP3.LUT P1, RZ, R16, 0x400, RZ, 0xc0, !PT ;  /* 0x0000040010ff7812 */ /* 0x000fc8000782c0ff */
        /* <DEDUP_REMOVED lines=29> */
[----:B------:R-:W-:Y:S01]  /*4000*/  ISETP.GT.AND P6, PT, R7, 0x79, !P6 ;  /* 0x000000790700780c */ /* 0x000fe200077c4270 */
[--C-:B------:R-:W-:Y:S01]  /*4010*/  FFMA.FTZ R4, R32, UR33, -R89.reuse ;  /* 0x0000002120047c23 */ /* 0x100fe20008010859 */
[----:B------:R-:W-:Y:S01]  /*4020*/  FSEL R90, R26, -INF , !P1 ;  /* 0xff8000001a5a7808 */ /* 0x000fe20004800000 */
[--C-:B------:R-:W-:Y:S01]  /*4030*/  FFMA.FTZ R10, R28, UR33, -R89.reuse ;  /* 0x000000211c0a7c23 */ /* 0x100fe20008010859 */
[----:B------:R-:W-:Y:S01]  /*4040*/  LOP3.LUT P1, RZ, R16, 0x4000000, RZ, 0xc0, !PT ;  /* 0x0400000010ff7812 */ /* 0x000fe2000782c0ff */
[----:B------:R-:W-:Y:S01]  /*4050*/  MUFU.EX2 R8, R8 ;  /* 0x0000000800087308 */ /* 0x000fe20000000800 */
[----:B------:R-:W-:Y:S01]  /*4060*/  FMNMX.FTZ R5, R90, R27, !PT ;  /* 0x0000001b5a057209 */ /* 0x000fe20007810000 */
[--C-:B------:R-:W-:Y:S01]  /*4070*/  FFMA.FTZ R11, R29, UR33, -R89.reuse ;  /* 0x000000211d0b7c23 */ /* 0x100fe20008010859 */
[----:B------:R-:W-:Y:S01]  /*4080*/  ISETP.GT.AND P1, PT, R7, 0x68, !P1 ;  /* 0x000000680700780c */ /* 0x000fe20004f24270 */
[--C-:B------:R-:W-:Y:S01]  /*4090*/  FFMA.FTZ R53, R53, UR33, -R89.reuse ;  /* 0x0000002135357c23 */ /* 0x100fe20008010859 */
[----:B------:R-:W-:Y:S01]  /*40a0*/  FMNMX.FTZ R2, R30, R5, !PT ;  /* 0x000000051e027209 */ /* 0x000fe20007810000 */
[--C-:B------:R-:W-:Y:S01]  /*40b0*/  FFMA.FTZ R13, R33, UR33, -R89.reuse ;  /* 0x00000021210d7c23 */ /* 0x100fe20008010859 */
[----:B------:R-:W-:Y:S01]  /*40c0*/  ISETP.LT.OR P1, PT, R0, 0x69, P1 ;  /* 0x000000690000780c */ /* 0x000fe20000f21670 */
[----:B------:R-:W0:Y:S01]  /*40d0*/  MUFU.EX2 R9, R9 ;  /* 0x0000000900097308 */ /* 0x000e220000000800 */
[----:B------:R-:W-:Y:S01]  /*40e0*/  FMNMX.FTZ R5, R31, R2, !PT ;  /* 0x000000021f057209 */ /* 0x000fe20007810000 */
[--C-:B------:R-:W-:Y:S01]  /*40f0*/  FFMA.FTZ R49, R49, UR33, -R89.reuse ;  /* 0x0000002131317c23 */ /* 0x100fe20008010859 */
[----:B------:R-:W-:Y:S01]  /*4100*/  FSEL R78, R78, -INF , !P1 ;  /* 0xff8000004e4e7808 */ /* 0x000fe20004800000 */
[--C-:B------:R-:W-:Y:S01]  /*4110*/  FFMA.FTZ R12, R36, UR33, -R89.reuse ;  /* 0x00000021240c7c23 */ /* 0x100fe20008010859 */
[----:B------:R-:W-:Y:S01]  /*4120*/  FMNMX.FTZ R2, R34, R5, !PT ;  /* 0x0000000522027209 */ /* 0x000fe20007810000 */
[--C-:B------:R-:W-:Y:S01]  /*4130*/  FFMA.FTZ R21, R41, UR33, -R89.reuse ;  /* 0x0000002129157c23 */ /* 0x100fe20008010859 */
[----:B------:R-:W-:Y:S01]  /*4140*/  ISETP.LT.OR P6, PT, R0, 0x7a, P6 ;  /* 0x0000007a0000780c */ /* 0x000fe200037c1670 */
[----:B------:R-:W1:Y:S01]  /*4150*/  MUFU.EX2 R10, R10 ;  /* 0x0000000a000a7308 */ /* 0x000e620000000800 */
[----:B------:R-:W-:Y:S01]  /*4160*/  FMNMX.FTZ R5, R35, R2, !PT ;  /* 0x0000000223057209 */ /* 0x000fe20007810000 */
[--C-:B------:R-:W-:Y:S01]  /*4170*/  FFMA.FTZ R41, R73, UR33, -R89.reuse ;  /* 0x0000002149297c23 */ /* 0x100fe20008010859 */
[----:B------:R-:W-:Y:S01]  /*4180*/  FSEL R87, R87, -INF , !P6 ;  /* 0xff80000057577808 */ /* 0x000fe20007000000 */
[--C-:B------:R-:W-:Y:S01]  /*4190*/  FFMA.FTZ R15, R37, UR33, -R89.reuse ;  /* 0x00000021250f7c23 */ /* 0x100fe20008010859 */
[----:B------:R-:W-:Y:S01]  /*41a0*/  FMNMX.FTZ R2, R38, R5, !PT ;  /* 0x0000000526027209 */ /* 0x000fe20007810000 */
[--C-:B------:R-:W-:Y:S01]  /*41b0*/  FFMA.FTZ R14, R40, UR33, -R89.reuse ;  /* 0x00000021280e7c23 */ /* 0x100fe20008010859 */
[--C-:B------:R-:W-:Y:S01]  /*41c0*/  FFMA.FTZ R20, R44, UR33, -R89.reuse ;  /* 0x000000212c147c23 */ /* 0x100fe20008010859 */
[----:B------:R-:W-:Y:S01]  /*41d0*/  MUFU.EX2 R11, R11 ;  /* 0x0000000b000b7308 */ /* 0x000fe20000000800 */
[----:B------:R-:W-:Y:S01]  /*41e0*/  FMNMX.FTZ R5, R39, R2, !PT ;  /* 0x0000000227057209 */ /* 0x000fe20007810000 */
[--C-:B------:R-:W-:Y:S01]  /*41f0*/  FFMA.FTZ R29, R45, UR33, -R89.reuse ;  /* 0x000000212d1d7c23 */ /* 0x100fe20008010859 */
[--C-:B------:R-:W-:Y:S01]  /*4200*/  FFMA.FTZ R40, R64, UR33, -R89.reuse ;  /* 0x0000002140287c23 */ /* 0x100fe20008010859 */
        /* <DEDUP_REMOVED lines=8> */
[----:B------:R-:W-:Y:S01]  /*4290*/  FFMA.FTZ R37, R85, UR33, -R89 ;  /* 0x0000002155257c23 */ /* 0x000fe20008010859 */
        /* <DEDUP_REMOVED lines=17> */
[----:B------:R2:W-:Y:S01]  /*43b0*/  MUFU.EX2 R5, R49 ;  /* 0x0000003100057308 */ /* 0x0005e20000000800 */
[----:B------:R-:W-:Y:S01]  /*43c0*/  FMNMX.FTZ R25, R67, R6, !PT ;  /* 0x0000000643197209 */ /* 0x000fe20007810000 */
[----:B------:R-:W-:-:S03]  /*43d0*/  FFMA.FTZ R6, R52, UR33, -R89 ;  /* 0x0000002134067c23 */ /* 0x000fc60008010859 */
[----:B------:R-:W-:-:S03]  /*43e0*/  FMNMX.FTZ R24, R70, R25, !PT ;  /* 0x0000001946187209 */ /* 0x000fc60007810000 */
[----:B------:R-:W-:Y:S01]  /*43f0*/  MUFU.EX2 R20, R20 ;  /* 0x0000001400147308 */ /* 0x000fe20000000800 */
[----:B------:R-:W-:Y:S01]  /*4400*/  FMNMX.FTZ R25, R71, R24, !PT ;  /* 0x0000001847197209 */ /* 0x000fe20007810000 */
[--C-:B--2---:R-:W-:Y:S01]  /*4410*/  FFMA.FTZ R49, R57, UR33, -R89.reuse ;  /* 0x0000002139317c23 */ /* 0x104fe20008010859 */
[----:B------:R-:W-:Y:S02]  /*4420*/  FFMA.FTZ R57, R65, UR33, -R89 ;  /* 0x0000002141397c23 */ /* 0x000fe40008010859 */
        /* <DEDUP_REMOVED lines=10> */
[----:B------:R-:W-:Y:S01]  /*44d0*/  MUFU.EX2 R2, R2 ;  /* 0x0000000200027308 */ /* 0x000fe20000000800 */
[----:B------:R-:W-:Y:S01]  /*44e0*/  FMNMX.FTZ R7, R83, R26, !PT ;  /* 0x0000001a53077209 */ /* 0x000fe20007810000 */
[----:B------:R-:W-:-:S03]  /*44f0*/  FFMA.FTZ R26, R60, UR33, -R89 ;  /* 0x000000213c1a7c23 */ /* 0x000fc60008010859 */
[----:B------:R-:W-:-:S03]  /*4500*/  FMNMX.FTZ R0, R86, R7, !PT ;  /* 0x0000000756007209 */ /* 0x000fc60007810000 */
[----:B------:R-:W-:Y:S01]  /*4510*/  MUFU.EX2 R6, R6 ;  /* 0x0000000600067308 */ /* 0x000fe20000000800 */
[----:B------:R-:W-:-:S05]  /*4520*/  FMNMX.FTZ R0, R87, R0, !PT ;  /* 0x0000000057007209 */ /* 0x000fca0007810000 */
[----:B------:R-:W2:Y:S02]  /*4530*/  SHFL.BFLY PT, R7, R0, 0x2, 0x1f ;  /* 0x0c401f0000077f89 */ /* 0x000ea400000e0000 */
[----:B------:R-:W-:Y:S08]  /*4540*/  MUFU.EX2 R24, R24 ;  /* 0x0000001800187308 */ /* 0x000ff00000000800 */
[----:B------:R-:W-:Y:S08]  /*4550*/  MUFU.EX2 R49, R49 ;  /* 0x0000003100317308 */ /* 0x000ff00000000800 */
[----:B------:R-:W-:Y:S01]  /*4560*/  MUFU.EX2 R26, R26 ;  /* 0x0000001a001a7308 */ /* 0x000fe20000000800 */
[----:B--2---:R-:W-:Y:S01]  /*4570*/  FMNMX.FTZ R32, R0, R7, !PT ;  /* 0x0000000700207209 */ /* 0x004fe20007810000 */
[----:B------:R-:W-:-:S06]  /*4580*/  FFMA.FTZ R0, R80, UR33, -R89 ;  /* 0x0000002150007c23 */ /* 0x000fcc0008010859 */
[----:B------:R-:W-:Y:S01]  /*4590*/  MUFU.EX2 R53, R53 ;  /* 0x0000003500357308 */ /* 0x000fe20000000800 */
[----:B------:R-:W2:Y:S07]  /*45a0*/  SHFL.BFLY PT, R7, R32, 0x1, 0x1f ;  /* 0x0c201f0020077f89 */ /* 0x000eae00000e0000 */
[----:B------:R-:W-:Y:S08]  /*45b0*/  MUFU.EX2 R40, R40 ;  /* 0x0000002800287308 */ /* 0x000ff00000000800 */
[----:B------:R-:W-:Y:S08]  /*45c0*/  MUFU.EX2 R57, R57 ;  /* 0x0000003900397308 */ /* 0x000ff00000000800 */
[----:B------:R-:W-:Y:S01]  /*45d0*/  MUFU.EX2 R44, R44 ;  /* 0x0000002c002c7308 */ /* 0x000fe20000000800 */
[----:B--2---:R-:W-:Y:S01]  /*45e0*/  FMNMX.FTZ R7, R32, R7, !PT ;  /* 0x0000000720077209 */ /* 0x004fe20007810000 */
        /* <DEDUP_REMOVED lines=22> */
[----:B------:R2:W3:Y:S01]  /*4750*/  MUFU.EX2 R69, R52 ;  /* 0x0000003400457308 */ /* 0x0004e20000000800 */
[--C-:B------:R-:W-:Y:S01]  /*4760*/  FFMA.FTZ R42, R51, UR33, -R48.reuse ;  /* 0x00000021332a7c23 */ /* 0x100fe20008010830 */
[--C-:B------:R-:W-:Y:S01]  /*4770*/  FFMA.FTZ R39, R54, UR33, -R48.reuse ;  /* 0x0000002136277c23 */ /* 0x100fe20008010830 */
[--C-:B------:R-:W-:Y:S01]  /*4780*/  FFMA.FTZ R51, R62, UR33, -R48.reuse ;  /* 0x000000213e337c23 */ /* 0x100fe20008010830 */
[--C-:B------:R-:W-:Y:S01]  /*4790*/  FFMA.FTZ R54, R63, UR33, -R48.reuse ;  /* 0x000000213f367c23 */ /* 0x100fe20008010830 */
[--C-:B------:R-:W-:Y:S01]  /*47a0*/  FFMA.FTZ R67, R67, UR33, -R48.reuse ;  /* 0x0000002143437c23 */ /* 0x100fe20008010830 */
[--C-:B------:R-:W-:Y:S01]  /*47b0*/  FFMA.FTZ R74, R74, UR33, -R48.reuse ;  /* 0x000000214a4a7c23 */ /* 0x100fe20008010830 */
[--C-:B------:R-:W-:Y:S01]  /*47c0*/  FFMA.FTZ R75, R75, UR33, -R48.reuse ;  /* 0x000000214b4b7c23 */ /* 0x100fe20008010830 */
[----:B------:R-:W4:Y:S01]  /*47d0*/  MUFU.EX2 R56, R56 ;  /* 0x0000003800387308 */ /* 0x000f220000000800 */
[--C-:B--2---:R-:W-:Y:S01]  /*47e0*/  FFMA.FTZ R52, R46, UR33, -R48.reuse ;  /* 0x000000212e347c23 */ /* 0x104fe20008010830 */
[--C-:B------:R-:W-:Y:S01]  /*47f0*/  FFMA.FTZ R46, R55, UR33, -R48.reuse ;  /* 0x00000021372e7c23 */ /* 0x100fe20008010830 */
[----:B0-----:R-:W-:Y:S01]  /*4800*/  FADD.FTZ R55, R8, R9 ;  /* 0x0000000908377221 */ /* 0x001fe20000010000 */
[----:B------:R-:W-:Y:S01]  /*4810*/  F2FP.F16.F32.PACK_AB R8, R9, R8 ;  /* 0x000000080908723e */ /* 0x000fe200000000ff */
[--C-:B------:R-:W-:Y:S01]  /*4820*/  FFMA.FTZ R78, R78, UR33, -R48.reuse ;  /* 0x000000214e4e7c23 */ /* 0x100fe20008010830 */
[----:B------:R-:W-:Y:S01]  /*4830*/  FFMA.FTZ R79, R79, UR33, -R48 ;  /* 0x000000214f4f7c23 */ /* 0x000fe20008010830 */
[----:B-1----:R-:W-:Y:S01]  /*4840*/  FADD.FTZ R58, R10, R55 ;  /* 0x000000370a3a7221 */ /* 0x002fe20000010000 */
[----:B------:R0:W1:Y:S01]  /*4850*/  MUFU.EX2 R73, R60 ;  /* 0x0000003c00497308 */ /* 0x0000620000000800 */
[----:B---3--:R-:W-:Y:S01]  /*4860*/  FADD.FTZ R9, R90, R69 ;  /* 0x000000455a097221 */ /* 0x008fe20000010000 */
[C---:B------:R-:W-:Y:S01]  /*4870*/  F2FP.F16.F32.PACK_AB R10, R11.reuse, R10 ;  /* 0x0000000a0b0a723e */ /* 0x040fe200000000ff */
[----:B------:R-:W-:Y:S01]  /*4880*/  FADD.FTZ R59, R11, R58 ;  /* 0x0000003a0b3b7221 */ /* 0x000fe20000010000 */
[--C-:B------:R-:W-:Y:S01]  /*4890*/  FFMA.FTZ R55, R66, UR33, -R48.reuse ;  /* 0x0000002142377c23 */ /* 0x100fe20008010830 */
[--C-:B------:R-:W-:Y:S01]  /*48a0*/  FFMA.FTZ R82, R82, UR33, -R48.reuse ;  /* 0x0000002152527c23 */ /* 0x100fe20008010830 */
[--C-:B------:R-:W-:Y:S01]  /*48b0*/  FFMA.FTZ R83, R83, UR33, -R48.reuse ;  /* 0x0000002153537c23 */ /* 0x100fe20008010830 */
[--C-:B------:R-:W-:Y:S01]  /*48c0*/  FFMA.FTZ R86, R86, UR33, -R48.reuse ;  /* 0x0000002156567c23 */ /* 0x100fe20008010830 */
[----:B------:R-:W2:Y:S01]  /*48d0*/  MUFU.EX2 R27, R27 ;  /* 0x0000001b001b7308 */ /* 0x000ea20000000800 */
[----:B0-----:R-:W-:Y:S01]  /*48e0*/  FADD.FTZ R60, R4, R59 ;  /* 0x0000003b043c7221 */ /* 0x001fe20000010000 */
[----:B----4-:R-:W-:Y:S01]  /*48f0*/  FADD.FTZ R58, R56, R9 ;  /* 0x00000009383a7221 */ /* 0x010fe20000010000 */
[----:B------:R-:W-:Y:S01]  /*4900*/  F2FP.F16.F32.PACK_AB R9, R69, R90 ;  /* 0x0000005a4509723e */ /* 0x000fe200000000ff */
[----:B------:R-:W-:Y:S01]  /*4910*/  FFMA.FTZ R87, R87, UR33, -R48 ;  /* 0x0000002157577c23 */ /* 0x000fe20008010830 */
[----:B------:R-:W-:-:S03]  /*4920*/  FADD.FTZ R59, R13, R60 ;  /* 0x0000003c0d3b7221 */ /* 0x000fc60000010000 */
[----:B------:R-:W0:Y:S01]  /*4930*/  MUFU.EX2 R30, R30 ;  /* 0x0000001e001e7308 */ /* 0x000e220000000800 */
[C---:B-1----:R-:W-:Y:S01]  /*4940*/  FADD.FTZ R60, R73.reuse, R58 ;  /* 0x0000003a493c7221 */ /* 0x042fe20000010000 */
[----:B------:R-:W-:Y:S01]  /*4950*/  FADD.FTZ R62, R12, R59 ;  /* 0x0000003b0c3e7221 */ /* 0x000fe20000010000 */
[----:B------:R-:W-:Y:S01]  /*4960*/  F2FP.F16.F32.PACK_AB R11, R73, R56 ;  /* 0x00000038490b723e */ /* 0x000fe200000000ff */
[--C-:B------:R-:W-:Y:S01]  /*4970*/  FFMA.FTZ R58, R70, UR33, -R48.reuse ;  /* 0x00000021463a7c23 */ /* 0x100fe20008010830 */
[----:B------:R-:W-:Y:S01]  /*4980*/  FFMA.FTZ R59, R71, UR33, -R48 ;  /* 0x00000021473b7c23 */ /* 0x000fe20008010830 */
[----:B------:R-:W-:Y:S02]  /*4990*/  FADD.FTZ R69, R15, R62 ;  /* 0x0000003e0f457221 */ /* 0x000fe40000010000 */
[----:B------:R-:W1:Y:S01]  /*49a0*/  MUFU.EX2 R31, R31 ;  /* 0x0000001f001f7308 */ /* 0x000e620000000800 */
[----:B--2---:R-:W-:Y:S01]  /*49b0*/  FADD.FTZ R63, R27, R60 ;  /* 0x0000003c1b3f7221 */ /* 0x004fe20000010000 */
[----:B------:R-:W-:Y:S01]  /*49c0*/  FADD.FTZ R62, R14, R69 ;  /* 0x000000450e3e7221 */ /* 0x000fe20000010000 */
[----:B------:R2:W-:Y:S05]  /*49d0*/  STSM.16.M88.4 [R18+0x21800], R8 ;  /* 0x0218000812007844 */ /* 0x0005ea0000000200 */
[----:B------:R-:W3:Y:S01]  /*49e0*/  MUFU.EX2 R34, R34 ;  /* 0x0000002200227308 */ /* 0x000ee20000000800 */
[----:B0-----:R-:W-:-:S07]  /*49f0*/  FADD.FTZ R60, R30, R63 ;  /* 0x0000003f1e3c7221 */ /* 0x001fce0000010000 */
[----:B------:R-:W0:Y:S01]  /*4a00*/  MUFU.EX2 R38, R38 ;  /* 0x0000002600267308 */ /* 0x000e220000000800 */
[----:B-1----:R-:W-:Y:S01]  /*4a10*/  FADD.FTZ R63, R31, R60 ;  /* 0x0000003c1f3f7221 */ /* 0x002fe20000010000 */
[----:B--2---:R-:W-:Y:S02]  /*4a20*/  F2FP.F16.F32.PACK_AB R8, R13, R4 ;  /* 0x000000040d08723e */ /* 0x004fe400000000ff */
[----:B------:R-:W-:Y:S02]  /*4a30*/  F2FP.F16.F32.PACK_AB R10, R15, R12 ;  /* 0x0000000c0f0a723e */ /* 0x000fe400000000ff */
[----:B------:R-:W-:Y:S02]  /*4a40*/  F2FP.F16.F32.PACK_AB R12, R21, R14 ;  /* 0x0000000e150c723e */ /* 0x000fe400000000ff */
[----:B------:R-:W1:Y:S01]  /*4a50*/  MUFU.EX2 R43, R43 ;  /* 0x0000002b002b7308 */ /* 0x000e620000000800 */
[----:B---3--:R-:W-:Y:S01]  /*4a60*/  FADD.FTZ R63, R34, R63 ;  /* 0x0000003f223f7221 */ /* 0x008fe20000010000 */
[----:B------:R-:W-:-:S02]  /*4a70*/  F2FP.F16.F32.PACK_AB R14, R29, R20 ;  /* 0x000000141d0e723e */ /* 0x000fc400000000ff */
[----:B------:R-:W-:Y:S02]  /*4a80*/  F2FP.F16.F32.PACK_AB R9, R30, R27 ;  /* 0x0000001b1e09723e */ /* 0x000fe400000000ff */
[----:B------:R-:W-:Y:S02]  /*4a90*/  F2FP.F16.F32.PACK_AB R11, R34, R31 ;  /* 0x0000001f220b723e */ /* 0x000fe400000000ff */
[----:B------:R-:W2:Y:S01]  /*4aa0*/  MUFU.EX2 R52, R52 ;  /* 0x0000003400347308 */ /* 0x000ea20000000800 */
[----:B0-----:R-:W-:Y:S02]  /*4ab0*/  FADD.FTZ R60, R38, R63 ;  /* 0x0000003f263c7221 */ /* 0x001fe40000010000 */
[----:B------:R0:W-:Y:S05]  /*4ac0*/  STSM.16.M88.4 [R23], R8 ;  /* 0x0000000817007844 */ /* 0x0001ea0000000200 */
[----:B------:R3:W-:Y:S01]  /*4ad0*/  MUFU.EX2 R56, R67 ;  /* 0x0000004300387308 */ /* 0x0007e20000000800 */
[----:B-1----:R-:W-:-:S07]  /*4ae0*/  FADD.FTZ R63, R43, R60 ;  /* 0x0000003c2b3f7221 */ /* 0x002fce0000010000 */
[----:B------:R-:W1:Y:S01]  /*4af0*/  MUFU.EX2 R65, R65 ;  /* 0x0000004100417308 */ /* 0x000e620000000800 */
[----:B---3--:R-:W-:Y:S01]  /*4b00*/  FADD.FTZ R67, R21, R62 ;  /* 0x0000003e15437221 */ /* 0x008fe20000010000 */
[----:B--2---:R-:W-:Y:S01]  /*4b10*/  FADD.FTZ R60, R52, R63 ;  /* 0x0000003f343c7221 */ /* 0x004fe20000010000 */
[----:B0-----:R-:W-:Y:S02]  /*4b20*/  F2FP.F16.F32.PACK_AB R8, R5, R2 ;  /* 0x000000020508723e */ /* 0x001fe400000000ff */
[----:B------:R-:W-:Y:S01]  /*4b30*/  FADD.FTZ R62, R20, R67 ;  /* 0x00000043143e7221 */ /* 0x000fe20000010000 */
[----:B------:R-:W-:Y:S02]  /*4b40*/  F2FP.F16.F32.PACK_AB R10, R25, R6 ;  /* 0x00000006190a723e */ /* 0x000fe400000000ff */
[----:B------:R-:W0:Y:S01]  /*4b50*/  MUFU.EX2 R35, R35 ;  /* 0x0000002300237308 */ /* 0x000e220000000800 */
[----:B------:R-:W-:-:S04]  /*4b60*/  FADD.FTZ R67, R29, R62 ;  /* 0x0000003e1d437221 */ /* 0x000fc80000010000 */
[----:B------:R-:W-:-:S03]  /*4b70*/  FADD.FTZ R62, R2, R67 ;  /* 0x00000043023e7221 */ /* 0x000fc60000010000 */
[----:B------:R-:W2:Y:S01]  /*4b80*/  MUFU.EX2 R42, R42 ;  /* 0x0000002a002a7308 */ /* 0x000ea20000000800 */
[----:B------:R-:W-:Y:S01]  /*4b90*/  FADD.FTZ R63, R5, R62 ;  /* 0x0000003e053f7221 */ /* 0x000fe20000010000 */
[----:B-1----:R-:W-:-:S03]  /*4ba0*/  FADD.FTZ R60, R65, R60 ;  /* 0x0000003c413c7221 */ /* 0x002fc60000010000 */
[----:B------:R-:W-:Y:S01]  /*4bb0*/  FADD.FTZ R4, R6, R63 ;  /* 0x0000003f06047221 */ /* 0x000fe20000010000 */
[----:B------:R-:W-:Y:S02]  /*4bc0*/  VIADD R6, R88, 0xfffffffe ;  /* 0xfffffffe58067836 */ /* 0x000fe40000000000 */
[----:B------:R-:W1:Y:S01]  /*4bd0*/  MUFU.EX2 R39, R39 ;  /* 0x0000002700277308 */ /* 0x000e620000000800 */
[----:B0-----:R-:W-:Y:S01]  /*4be0*/  FADD.FTZ R13, R35, R60 ;  /* 0x0000003c230d7221 */ /* 0x001fe20000010000 */
[----:B------:R-:W-:-:S04]  /*4bf0*/  FADD.FTZ R15, R25, R4 ;  /* 0x00000004190f7221 */ /* 0x000fc80000010000 */
[----:B------:R-:W-:Y:S02]  /*4c00*/  FADD.FTZ R20, R24, R15 ;  /* 0x0000000f18147221 */ /* 0x000fe40000010000 */
[----:B------:R-:W0:Y:S01]  /*4c10*/  MUFU.EX2 R46, R46 ;  /* 0x0000002e002e7308 */ /* 0x000e220000000800 */
[C---:B--2---:R-:W-:Y:S01]  /*4c20*/  FADD.FTZ R4, R42.reuse, R13 ;  /* 0x0000000d2a047221 */ /* 0x044fe20000010000 */
[----:B------:R-:W-:Y:S01]  /*4c30*/  FADD.FTZ R21, R49, R20 ;  /* 0x0000001431157221 */ /* 0x000fe20000010000 */
[----:B------:R-:W-:Y:S02]  /*4c40*/  F2FP.F16.F32.PACK_AB R13, R43, R38 ;  /* 0x000000262b0d723e */ /* 0x000fe400000000ff */
[----:B------:R-:W-:Y:S01]  /*4c50*/  F2FP.F16.F32.PACK_AB R9, R42, R35 ;  /* 0x000000232a09723e */ /* 0x000fe200000000ff */
[----:B------:R-:W-:Y:S02]  /*4c60*/  FADD.FTZ R20, R26, R21 ;  /* 0x000000151a147221 */ /* 0x000fe40000010000 */
[----:B------:R-:W2:Y:S01]  /*4c70*/  MUFU.EX2 R47, R47 ;  /* 0x0000002f002f7308 */ /* 0x000ea20000000800 */
[----:B-1----:R-:W-:Y:S01]  /*4c80*/  FADD.FTZ R15, R39, R4 ;  /* 0x00000004270f7221 */ /* 0x002fe20000010000 */
[----:B------:R-:W-:-:S04]  /*4c90*/  FADD.FTZ R27, R53, R20 ;  /* 0x00000014351b7221 */ /* 0x000fc80000010000 */
[----:B------:R-:W-:Y:S02]  /*4ca0*/  FADD.FTZ R2, R40, R27 ;  /* 0x0000001b28027221 */ /* 0x000fe40000010000 */
[----:B------:R-:W1:Y:S01]  /*4cb0*/  MUFU.EX2 R50, R50 ;  /* 0x0000003200327308 */ /* 0x000e620000000800 */
[C---:B0-----:R-:W-:Y:S01]  /*4cc0*/  FADD.FTZ R4, R46.reuse, R15 ;  /* 0x0000000f2e047221 */ /* 0x041fe20000010000 */
[----:B------:R-:W-:Y:S02]  /*4cd0*/  F2FP.F16.F32.PACK_AB R15, R65, R52 ;  /* 0x00000034410f723e */ /* 0x000fe400000000ff */
[----:B------:R-:W-:-:S03]  /*4ce0*/  F2FP.F16.F32.PACK_AB R11, R46, R39 ;  /* 0x000000272e0b723e */ /* 0x000fc600000000ff */
[----:B------:R0:W-:Y:S01]  /*4cf0*/  STSM.16.M88.4 [R22], R12 ;  /* 0x0000000c16007844 */ /* 0x0001e20000000200 */
[----:B------:R-:W3:Y:S01]  /*4d00*/  MUFU.EX2 R51, R51 ;  /* 0x0000003300337308 */ /* 0x000ee20000000800 */
[----:B--2---:R-:W-:Y:S02]  /*4d10*/  FADD.FTZ R21, R47, R4 ;  /* 0x000000042f157221 */ /* 0x004fe40000010000 */
[----:B------:R2:W-:Y:S05]  /*4d20*/  STSM.16.M88.4 [R19], R8 ;  /* 0x0000000813007844 */ /* 0x0005ea0000000200 */
[----:B------:R-:W4:Y:S01]  /*4d30*/  MUFU.EX2 R54, R54 ;  /* 0x0000003600367308 */ /* 0x000f220000000800 */
[----:B-1----:R-:W-:Y:S01]  /*4d40*/  FADD.FTZ R4, R50, R21 ;  /* 0x0000001532047221 */ /* 0x002fe20000010000 */
[----:B------:R-:W-:Y:S01]  /*4d50*/  FADD.FTZ R21, R57, R2 ;  /* 0x0000000239157221 */ /* 0x000fe20000010000 */
[----:B0-----:R-:W-:-:S05]  /*4d60*/  F2FP.F16.F32.PACK_AB R12, R49, R24 ;  /* 0x00000018310c723e */ /* 0x001fca00000000ff */
[----:B------:R-:W0:Y:S01]  /*4d70*/  MUFU.EX2 R55, R55 ;  /* 0x0000003700377308 */ /* 0x000e220000000800 */
[----:B---3--:R-:W-:Y:S01]  /*4d80*/  FADD.FTZ R5, R51, R4 ;  /* 0x0000000433057221 */ /* 0x008fe20000010000 */
[----:B------:R-:W-:Y:S01]  /*4d90*/  FADD.FTZ R4, R44, R21 ;  /* 0x000000152c047221 */ /* 0x000fe20000010000 */
[----:B------:R-:W-:Y:S02]  /*4da0*/  F2FP.F16.F32.PACK_AB R14, R53, R26 ;  /* 0x0000001a350e723e */ /* 0x000fe400000000ff */
[----:B------:R-:W-:Y:S01]  /*4db0*/  F2FP.F16.F32.PACK_AB R13, R50, R47 ;  /* 0x0000002f320d723e */ /* 0x000fe200000000ff */
[----:B------:R-:W-:Y:S01]  /*4dc0*/  FADD.FTZ R21, R61, R4 ;  /* 0x000000043d157221 */ /* 0x000fe20000010000 */
[----:B------:R-:W-:Y:S01]  /*4dd0*/  F2FP.F16.F32.PACK_AB R24, R57, R40 ;  /* 0x000000283918723e */ /* 0x000fe200000000ff */
[----:B------:R-:W1:Y:S01]  /*4de0*/  MUFU.EX2 R58, R58 ;  /* 0x0000003a003a7308 */ /* 0x000e620000000800 */
[C---:B----4-:R-:W-:Y:S01]  /*4df0*/  FADD.FTZ R2, R54.reuse, R5 ;  /* 0x0000000536027221 */ /* 0x050fe20000010000 */
[----:B------:R-:W-:-:S02]  /*4e00*/  F2FP.F16.F32.PACK_AB R15, R54, R51 ;  /* 0x00000033360f723e */ /* 0x000fc400000000ff */
[----:B------:R-:W-:-:S03]  /*4e10*/  F2FP.F16.F32.PACK_AB R26, R61, R44 ;  /* 0x0000002c3d1a723e */ /* 0x000fc600000000ff */
[----:B------:R3:W-:Y:S01]  /*4e20*/  STSM.16.M88.4 [R18+0x27800], R12 ;  /* 0x0278000c12007844 */ /* 0x0007e20000000200 */
[----:B------:R-:W4:Y:S01]  /*4e30*/  MUFU.EX2 R59, R59 ;  /* 0x0000003b003b7308 */ /* 0x000f220000000800 */
[----:B0-----:R-:W-:Y:S01]  /*4e40*/  FADD.FTZ R5, R55, R2 ;  /* 0x0000000237057221 */ /* 0x001fe20000010000 */
[----:B------:R-:W-:-:S03]  /*4e50*/  F2FP.F16.F32.PACK_AB R25, R56, R55 ;  /* 0x000000373819723e */ /* 0x000fc600000000ff */
[----:B------:R-:W-:-:S03]  /*4e60*/  FADD.FTZ R5, R56, R5 ;  /* 0x0000000538057221 */ /* 0x000fc60000010000 */
[----:B------:R-:W0:Y:S01]  /*4e70*/  MUFU.EX2 R48, R74 ;  /* 0x0000004a00307308 */ /* 0x000e220000000800 */
[----:B-1----:R-:W-:-:S07]  /*4e80*/  FADD.FTZ R2, R58, R5 ;  /* 0x000000053a027221 */ /* 0x002fce0000010000 */
[----:B------:R-:W1:Y:S01]  /*4e90*/  MUFU.EX2 R75, R75 ;  /* 0x0000004b004b7308 */ /* 0x000e620000000800 */
[C---:B----4-:R-:W-:Y:S01]  /*4ea0*/  FADD.FTZ R5, R59.reuse, R2 ;  /* 0x000000023b057221 */ /* 0x050fe20000010000 */
[----:B------:R-:W-:Y:S01]  /*4eb0*/  FADD.FTZ R2, R28, R21 ;  /* 0x000000151c027221 */ /* 0x000fe20000010000 */
[----:B------:R-:W-:-:S05]  /*4ec0*/  F2FP.F16.F32.PACK_AB R27, R59, R58 ;  /* 0x0000003a3b1b723e */ /* 0x000fca00000000ff */
[----:B------:R-:W4:Y:S01]  /*4ed0*/  MUFU.EX2 R78, R78 ;  /* 0x0000004e004e7308 */ /* 0x000f220000000800 */
[----:B0-----:R-:W-:Y:S01]  /*4ee0*/  FADD.FTZ R4, R48, R5 ;  /* 0x0000000530047221 */ /* 0x001fe20000010000 */
[----:B------:R3:W-:Y:S06]  /*4ef0*/  STSM.16.M88.4 [R136], R24 ;  /* 0x0000001888007844 */ /* 0x0007ec0000000200 */
[----:B------:R-:W0:Y:S01]  /*4f00*/  MUFU.EX2 R31, R79 ;  /* 0x0000004f001f7308 */ /* 0x000e220000000800 */
[C---:B-1----:R-:W-:Y:S01]  /*4f10*/  FADD.FTZ R21, R75.reuse, R4 ;  /* 0x000000044b157221 */ /* 0x042fe20000010000 */
[----:B------:R-:W-:-:S06]  /*4f20*/  F2FP.F16.F32.PACK_AB R29, R75, R48 ;  /* 0x000000304b1d723e */ /* 0x000fcc00000000ff */
[----:B------:R-:W1:Y:S01]  /*4f30*/  MUFU.EX2 R41, R41 ;  /* 0x0000002900297308 */ /* 0x000e620000000800 */
[----:B----4-:R-:W-:-:S07]  /*4f40*/  FADD.FTZ R4, R78, R21 ;  /* 0x000000154e047221 */ /* 0x010fce0000010000 */
[----:B------:R-:W4:Y:S01]  /*4f50*/  MUFU.EX2 R36, R36 ;  /* 0x0000002400247308 */ /* 0x000f220000000800 */
[C---:B0-----:R-:W-:Y:S01]  /*4f60*/  FADD.FTZ R21, R31.reuse, R4 ;  /* 0x000000041f157221 */ /* 0x041fe20000010000 */
[----:B------:R-:W-:-:S06]  /*4f70*/  F2FP.F16.F32.PACK_AB R31, R31, R78 ;  /* 0x0000004e1f1f723e */ /* 0x000fcc00000000ff */
[----:B------:R-:W0:Y:S01]  /*4f80*/  MUFU.EX2 R45, R45 ;  /* 0x0000002d002d7308 */ /* 0x000e220000000800 */
[C---:B-1----:R-:W-:Y:S01]  /*4f90*/  F2FP.F16.F32.PACK_AB R28, R41.reuse, R28 ;  /* 0x0000001c291c723e */ /* 0x042fe200000000ff */
[----:B------:R-:W-:-:S06]  /*4fa0*/  FADD.FTZ R5, R41, R2 ;  /* 0x0000000229057221 */ /* 0x000fcc0000010000 */
[----:B------:R-:W-:Y:S01]  /*4fb0*/  MUFU.EX2 R0, R0 ;  /* 0x0000000000007308 */ /* 0x000fe20000000800 */
[----:B----4-:R-:W-:-:S07]  /*4fc0*/  FADD.FTZ R2, R36, R5 ;  /* 0x0000000524027221 */ /* 0x010fce0000010000 */
[----:B------:R-:W2:Y:S01]  /*4fd0*/  MUFU.EX2 R33, R33 ;  /* 0x0000002100217308 */ /* 0x000ea20000000800 */
[C---:B0-----:R-:W-:Y:S01]  /*4fe0*/  F2FP.F16.F32.PACK_AB R30, R45.reuse, R36 ;  /* 0x000000242d1e723e */ /* 0x041fe200000000ff */
[----:B------:R-:W-:-:S04]  /*4ff0*/  FADD.FTZ R5, R45, R2 ;  /* 0x000000022d057221 */ /* 0x000fc80000010000 */
[----:B------:R3:W-:Y:S02]  /*5000*/  STSM.16.M88.4 [R22+0x6000], R28 ;  /* 0x0060001c16007844 */ /* 0x0007e40000000200 */
[----:B------:R-:W0:Y:S08]  /*5010*/  MUFU.EX2 R32, R32 ;  /* 0x0000002000207308 */ /* 0x000e300000000800 */
[----:B------:R-:W1:Y:S01]  /*5020*/  MUFU.EX2 R37, R37 ;  /* 0x0000002500257308 */ /* 0x000e620000000800 */
[----:B--2---:R-:W-:Y:S01]  /*5030*/  F2FP.F16.F32.PACK_AB R8, R33, R0 ;  /* 0x000000002108723e */ /* 0x004fe200000000ff */
[----:B------:R-:W-:-:S04]  /*5040*/  FADD.FTZ R0, R0, R5 ;  /* 0x0000000500007221 */ /* 0x000fc80000010000 */
[----:B------:R-:W-:Y:S02]  /*5050*/  FADD.FTZ R33, R33, R0 ;  /* 0x0000000021217221 */ /* 0x000fe40000010000 */
[----:B------:R-:W-:Y:S02]  /*5060*/  MUFU.EX2 R82, R82 ;  /* 0x0000005200527308 */ /* 0x000fe40000000800 */
[----:B0-----:R-:W-:-:S06]  /*5070*/  FADD.FTZ R2, R32, R33 ;  /* 0x0000002120027221 */ /* 0x001fcc0000010000 */
[----:B------:R-:W0:Y:S01]  /*5080*/  MUFU.EX2 R83, R83 ;  /* 0x0000005300537308 */ /* 0x000e220000000800 */
[C---:B-1----:R-:W-:Y:S01]  /*5090*/  F2FP.F16.F32.PACK_AB R10, R37.reuse, R32 ;  /* 0x00000020250a723e */ /* 0x042fe200000000ff */
[----:B------:R-:W-:-:S06]  /*50a0*/  FADD.FTZ R2, R37, R2 ;  /* 0x0000000225027221 */ /* 0x000fcc0000010000 */
[----:B------:R-:W1:Y:S08]  /*50b0*/  MUFU.EX2 R86, R86 ;  /* 0x0000005600567308 */ /* 0x000e700000000800 */
[----:B------:R-:W2:Y:S01]  /*50c0*/  MUFU.EX2 R87, R87 ;  /* 0x0000005700577308 */ /* 0x000ea20000000800 */
[----:B0-----:R-:W-:Y:S01]  /*50d0*/  F2FP.F16.F32.PACK_AB R9, R83, R82 ;  /* 0x000000525309723e */ /* 0x001fe200000000ff */
[----:B------:R-:W-:-:S04]  /*50e0*/  FADD.FTZ R82, R82, R21 ;  /* 0x0000001552527221 */ /* 0x000fc80000010000 */
[----:B------:R-:W-:-:S04]  /*50f0*/  FADD.FTZ R83, R83, R82 ;  /* 0x0000005253537221 */ /* 0x000fc80000010000 */
[----:B-1----:R-:W-:Y:S01]  /*5100*/  FADD.FTZ R0, R86, R83 ;  /* 0x0000005356007221 */ /* 0x002fe20000010000 */
[----:B--2---:R-:W-:-:S03]  /*5110*/  F2FP.F16.F32.PACK_AB R11, R87, R86 ;  /* 0x00000056570b723e */ /* 0x004fc600000000ff */
[----:B------:R-:W-:Y:S02]  /*5120*/  FADD.FTZ R0, R87, R0 ;  /* 0x0000000057007221 */ /* 0x000fe40000010000 */
[----:B------:R3:W-:Y:S01]  /*5130*/  STSM.16.M88.4 [R19+0x6000], R8 ;  /* 0x0060000813007844 */ /* 0x0007e20000000200 */
[----:B------:R0:W-:Y:S06]  /*5140*/  MEMBAR.ALL.CTA ;  /* 0x0000000000007992 */ /* 0x0001ec0000008000 */
[----:B0-----:R-:W0:Y:S02]  /*5150*/  FENCE.VIEW.ASYNC.S ;  /* 0x00000000000073c6 */ /* 0x001e240000000000 */
[----:B0-----:R-:W-:Y:S01]  /*5160*/  NOP ;  /* 0x0000000000007918 */ /* 0x001fe20000000000 */
        /* <DEDUP_REMOVED lines=12> */
.L_x_1090:
[----:B------:R-:W-:Y:S02]  /*5230*/  ULDC UR18, c[0x0][0x9e4] ;  /* 0x0002790000127ab9 */ /* 0x000fe40000000800 */
[----:B------:R-:W-:-:S11]  /*5240*/  UISETP.NE.AND UP0, UPT, UR18, 0x1, UPT ;  /* 0x000000011200788c */ /* 0x000fd6000bf05270 */
[----:B------:R-:W-:Y:S02]  /*5250*/  @UP0 ULDC.64 UR6, c[0x0][0x9e8] ;  /* 0x00027a0000060ab9 */ /* 0x000fe40000000a00 */
[----:B------:R-:W-:-:S04]  /*5260*/  UIMAD.WIDE.U32 UR10, UR15, UR6, URZ ;  /* 0x000000060f0a72a5 */ /* 0x000fc8000f8e003f */
[----:B------:R-:W-:-:S12]  /*5270*/  @UP0 USHF.R.U32.HI UR15, URZ, UR7, UR11 ;  /* 0x000000073f0f0299 */ /* 0x000fd8000801160b */
.L_x_1091:
[----:B------:R-:W-:-:S04]  /*5280*/  UIMAD UR15, UR15, UR18, UR18 ;  /* 0x000000120f0f72a4 */ /* 0x000fc8000f8e0212 */
[----:B------:R-:W-:-:S04]  /*5290*/  UISETP.LT.AND UP0, UPT, UR14, UR15, UPT ;  /* 0x0000000f0e00728c */ /* 0x000fc8000bf01270 */
[----:B------:R-:W-:-:S12]  /*52a0*/  USEL UR14, UR14, UR15, UP0 ;  /* 0x0000000f0e0e7287 */ /* 0x000fd80008000000 */
.L_x_1089:
[----:B------:R-:W-:Y:S01]  /*52b0*/  USHF.R.S32.HI UR6, URZ, 0x1f, UR14 ;  /* 0x0000001f3f067899 */ /* 0x000fe2000801140e */
[----:B------:R-:W-:Y:S02]  /*52c0*/  CS2R R134, SRZ ;  /* 0x0000000000867805 */ /* 0x000fe4000001ff00 */
[----:B------:R-:W-:Y:S02]  /*52d0*/  CS2R R132, SRZ ;  /* 0x0000000000847805 */ /* 0x000fe4000001ff00 */
[----:B------:R-:W-:Y:S01]  /*52e0*/  CS2R R130, SRZ ;  /* 0x0000000000827805 */ /* 0x000fe2000001ff00 */
[----:B------:R-:W-:Y:S01]  /*52f0*/  ULEA.HI UR6, UR6, UR14, URZ, 0x7 ;  /* 0x0000000e06067291 */ /* 0x000fe2000f8f383f */
[----:B------:R-:W-:Y:S02]  /*5300*/  CS2R R128, SRZ ;  /* 0x0000000000807805 */ /* 0x000fe4000001ff00 */
[----:B------:R-:W-:Y:S02]  /*5310*/  CS2R R126, SRZ ;  /* 0x00000000007e7805 */ /* 0x000fe4000001ff00 */
[----:B------:R-:W-:Y:S01]  /*5320*/  CS2R R124, SRZ ;  /* 0x00000000007c7805 */ /* 0x000fe2000001ff00 */
[----:B------:R-:W-:Y:S01]  /*5330*/  USHF.R.S32.HI UR6, URZ, 0x7, UR6 ;  /* 0x000000073f067899 */ /* 0x000fe20008011406 */
[----:B------:R-:W-:-:S02]  /*5340*/  CS2R R122, SRZ ;  /* 0x00000000007a7805 */ /* 0x000fc4000001ff00 */
[----:B------:R-:W-:Y:S02]  /*5350*/  CS2R R120, SRZ ;  /* 0x0000000000787805 */ /* 0x000fe4000001ff00 */
[----:B------:R-:W-:Y:S01]  /*5360*/  CS2R R118, SRZ ;  /* 0x0000000000767805 */ /* 0x000fe2000001ff00 */
[----:B------:R-:W-:Y:S01]  /*5370*/  UISETP.LT.AND UP0, UPT, UR36, UR6, UPT ;  /* 0x000000062400728c */ /* 0x000fe2000bf01270 */
[----:B------:R-:W-:Y:S02]  /*5380*/  CS2R R116, SRZ ;  /* 0x0000000000747805 */ /* 0x000fe4000001ff00 */
[----:B------:R-:W-:Y:S02]  /*5390*/  CS2R R114, SRZ ;  /* 0x0000000000727805 */ /* 0x000fe4000001ff00 */
[----:B------:R-:W-:Y:S01]  /*53a0*/  CS2R R112, SRZ ;  /* 0x0000000000707805 */ /* 0x000fe2000001ff00 */
[----:B------:R-:W-:Y:S01]  /*53b0*/  USEL UR59, UR36, UR6, !UP0 ;  /* 0x00000006243b7287 */ /* 0x000fe2000c000000 */
[----:B------:R-:W-:-:S02]  /*53c0*/  CS2R R110, SRZ ;  /* 0x00000000006e7805 */ /* 0x000fc4000001ff00 */
[----:B------:R-:W-:Y:S02]  /*53d0*/  CS2R R108, SRZ ;  /* 0x00000000006c7805 */ /* 0x000fe4000001ff00 */
[----:B------:R-:W-:Y:S02]  /*53e0*/  CS2R R106, SRZ ;  /* 0x00000000006a7805 */ /* 0x000fe4000001ff00 */
[----:B------:R-:W-:Y:S02]  /*53f0*/  CS2R R104, SRZ ;  /* 0x0000000000687805 */ /* 0x000fe4000001ff00 */
        /* <DEDUP_REMOVED lines=8> */
[----:B------:R-:W-:Y:S01]  /*5480*/  CS2R R88, SRZ ;  /* 0x0000000000587805 */ /* 0x000fe2000001ff00 */
[----:B------:R-:W-:Y:S06]  /*5490*/  @!P1 BRA `(.L_x_1092) ;  /* 0x00000034002c9947 */ /* 0x000fec0003800000 */
[----:B------:R-:W-:Y:S01]  /*54a0*/  IMAD.MOV.U32 R4, RZ, RZ, R7 ;  /* 0x000000ffff047224 */ /* 0x000fe200078e0007 */
[----:B------:R-:W-:Y:S01]  /*54b0*/  UMOV UR28, UR50 ;  /* 0x00000032001c7c82 */ /* 0x000fe20008000000 */
[----:B------:R-:W-:Y:S01]  /*54c0*/  IMAD.MOV.U32 R5, RZ, RZ, R3 ;  /* 0x000000ffff057224 */ /* 0x000fe200078e0003 */
[----:B------:R-:W-:Y:S01]  /*54d0*/  UMOV UR60, UR49 ;  /* 0x00000031003c7c82 */ /* 0x000fe20008000000 */
[----:B------:R-:W-:Y:S01]  /*54e0*/  IMAD.MOV.U32 R135, RZ, RZ, RZ ;  /* 0x000000ffff877224 */ /* 0x000fe200078e00ff */
[----:B------:R-:W-:Y:S01]  /*54f0*/  ULDC UR34, c[0x0][0x9e4] ;  /* 0x0002790000227ab9 */ /* 0x000fe20000000800 */
[----:B------:R-:W-:Y:S01]  /*5500*/  ULDC UR35, c[0x0][0x9dc] ;  /* 0x0002770000237ab9 */ /* 0x000fe20000000800 */
[----:B------:R-:W-:Y:S01]  /*5510*/  ULDC UR33, c[0x0][0x988] ;  /* 0x0002620000217ab9 */ /* 0x000fe20000000800 */
[----:B------:R-:W-:-:S05]  /*5520*/  ULDC UR58, c[0x0][0x9e0] ;  /* 0x00027800003a7ab9 */ /* 0x000fca0000000800 */
.L_x_1111:
[----:B------:R-:W-:Y:S01]  /*5530*/  ISETP.NE.AND P2, PT, RZ, UR46, PT ;  /* 0x0000002eff007c0c */ /* 0x000fe2000bf45270 */
[----:B------:R-:W-:-:S04]  /*5540*/  UISETP.NE.AND UP0, UPT, UR60, 0x1, UPT ;  /* 0x000000013c00788c */ /* 0x000fc8000bf05270 */
[----:B------:R-:W-:-:S04]  /*5550*/  USEL UR50, URZ, 0x1, UP0 ;  /* 0x000000013f327887 */ /* 0x000fc80008000000 */
[----:B------:R-:W-:-:S04]  /*5560*/  ULOP3.LUT UR50, UR28, UR50, URZ, 0x3c, !UPT ;  /* 0x000000321c327292 */ /* 0x000fc8000f8e3c3f */
[----:B------:R-:W-:Y:S08]  /*5570*/  @P2 BRA `(.L_x_1093) ;  /* 0x0000000000382947 */ /* 0x000ff00003800000 */
[----:B------:R-:W-:Y:S05]  /*5580*/  @!P0 BRA `(.L_x_1094) ;  /* 0x0000000000048947 */ /* 0x000fea0003800000 */
[----:B------:R-:W-:Y:S01]  /*5590*/  BPT.TRAP 0x1 ;  /* 0x000000040000795c */ /* 0x000fe20000300000 */
.L_x_1094:
        /* <DEDUP_REMOVED lines=9> */
.L_x_1095:
[----:B-1----:R-:W-:Y:S05]  /*5630*/  @P1 BRA `(.L_x_1093) ;  /* 0x0000000000081947 */ /* 0x002fea0003800000 */
[----:B------:R-:W1:Y:S02]  /*5640*/  SYNCS.PHASECHK.TRANS64.TRYWAIT P1, [UR6+0x2d830], R3 ;  /* 0x02d83003ff0075a7 */ /* 0x000e640008020146 */
[----:B-1----:R-:W-:Y:S05]  /*5650*/  @!P1 BRA `(.L_x_1096) ;  /* 0x0000012000d09947 */ /* 0x002fea0003800000 */
.L_x_1093:
[----:B------:R-:W2:Y:S01]  /*5660*/  S2R R7, SR_TID.X ;  /* 0x0000000000077919 */ /* 0x000ea20000002100 */
[----:B------:R-:W-:Y:S01]  /*5670*/  UIADD3 UR49, UR60, 0x1, URZ ;  /* 0x000000013c317890 */ /* 0x000fe2000fffe03f */
[----:B------:R-:W-:Y:S01]  /*5680*/  UMOV UR7, 0x80000020 ;  /* 0x8000002000077882 */ /* 0x000fe20000000000 */
[----:B------:R-:W-:Y:S02]  /*5690*/  UMOV UR11, 0x80000020 ;  /* 0x80000020000b7882 */ /* 0x000fe40000000000 */
        /* <DEDUP_REMOVED lines=9> */
[----:B------:R-:W-:Y:S02]  /*5730*/  UIADD3 UR18, UR6, 0x202, URZ ;  /* 0x0000020206127890 */ /* 0x000fe4000fffe03f */
[----:B------:R-:W-:Y:S02]  /*5740*/  UIADD3 UR22, UR6, 0x400, URZ ;  /* 0x0000040006167890 */ /* 0x000fe4000fffe03f */
[----:B------:R-:W-:Y:S01]  /*5750*/  UIADD3 UR26, UR6, 0x402, URZ ;  /* 0x00000402061a7890 */ /* 0x000fe2000fffe03f */
[----:B--2---:R-:W-:-:S05]  /*5760*/  SHF.R.U32.HI R7, RZ, 0x7, R7 ;  /* 0x00000007ff077819 */ /* 0x004fca0000011607 */
[----:B01----:R-:W-:-:S05]  /*5770*/  VIADD R3, R7, 0x8 ;  /* 0x0000000807037836 */ /* 0x003fca0000000000 */
[----:B------:R0:W-:Y:S06]  /*5780*/  BAR.SYNC.DEFER_BLOCKING R3, 0x100 ;  /* 0x000400030000751d */ /* 0x0001ec0000010000 */
[----:B---3--:R-:W-:-:S06]  /*5790*/  WARPGROUP.ARRIVE ;  /* 0x00000000000079c5 */ /* 0x008fcc0000000000 */
        /* <DEDUP_REMOVED lines=20> */
.L_x_1098:
[----:B------:R-:W-:Y:S01]  /*58e0*/  ULEA UR6, UR60, UR41, 0x3 ;  /* 0x000000293c067291 */ /* 0x000fe2000f8e183f */
[----:B------:R-:W-:-:S05]  /*58f0*/  IMAD.U32 R3, RZ, RZ, UR28 ;  /* 0x0000001cff037e24 */ /* 0x000fca000f8e00ff */
[----:B------:R-:W-:-:S04]  /*5900*/  SHF.L.U32 R3, R3, 0x1f, RZ ;  /* 0x0000001f03037819 */ /* 0x000fc800000006ff */
[----:B------:R0:W1:Y:S01]  /*5910*/  SYNCS.PHASECHK.TRANS64.TRYWAIT P1, [UR6+0x2d850], R3 ;  /* 0x02d85003ff0075a7 */ /* 0x0000620008020146 */
[----:B------:R-:W-:Y:S05]  /*5920*/  @!P0 BRA `(.L_x_1099) ;  /* 0x0000000000048947 */ /* 0x000fea0003800000 */
[----:B------:R-:W-:Y:S01]  /*5930*/  BPT.TRAP 0x1 ;  /* 0x000000040000795c */ /* 0x000fe20000300000 */
.L_x_1099:
[----:B-1----:R-:W-:Y:S05]  /*5940*/  @P1 BRA `(.L_x_1097) ;  /* 0x0000000000081947 */ /* 0x002fea0003800000 */
[----:B------:R-:W1:Y:S02]  /*5950*/  SYNCS.PHASECHK.TRANS64.TRYWAIT P1, [UR6+0x2d850], R3 ;  /* 0x02d85003ff0075a7 */ /* 0x000e640008020146 */
[----:B-1----:R-:W-:Y:S05]  /*5960*/  @!P1 BRA `(.L_x_1100) ;  /* 0x0000012000249947 */ /* 0x002fea0003800000 */
.L_x_1097:
[----:B------:R-:W-:Y:S01]  /*5970*/  UIADD3 UR6, UR41, 0x400, URZ ;  /* 0x0000040029067890 */ /* 0x000fe2000fffe03f */
[----:B------:R-:W-:Y:S01]  /*5980*/  WARPGROUP.ARRIVE ;  /* 0x00000000000079c5 */ /* 0x000fe20000000000 */
[----:B------:R-:W-:-:S05]  /*5990*/  ULEA UR7, UR55, UR41, 0xd ;  /* 0x0000002937077291 */ /* 0x000fca000f8e683f */
[----:B------:R-:W1:Y:S01]  /*59a0*/  S2R R8, SR_TID.X ;  /* 0x0000000000087919 */ /* 0x000e620000002100 */
[----:B------:R-:W-:Y:S02]  /*59b0*/  USHF.R.U32.HI UR6, URZ, 0x4, UR6 ;  /* 0x000000043f067899 */ /* 0x000fe40008011606 */
[----:B------:R-:W-:Y:S02]  /*59c0*/  UIADD3 UR7, UR7, 0x21800, URZ ;  /* 0x0002180007077890 */ /* 0x000fe4000fffe03f */
[----:B------:R-:W-:Y:S02]  /*59d0*/  ULOP3.LUT UR6, UR6, 0x3fff, URZ, 0xc0, !UPT ;  /* 0x00003fff06067892 */ /* 0x000fe4000f8ec03f */
[----:B------:R-:W-:Y:S02]  /*59e0*/  USHF.R.U32.HI UR7, URZ, 0x4, UR7 ;  /* 0x000000043f077899 */ /* 0x000fe40008011607 */
[----:B------:R-:W-:Y:S02]  /*59f0*/  ULOP3.LUT UR10, UR6, 0x2000000, URZ, 0xfc, !UPT ;  /* 0x02000000060a7892 */ /* 0x000fe4000f8efc3f */
[----:B------:R-:W-:-:S02]  /*5a00*/  ULOP3.LUT UR6, UR7, 0x3fff, URZ, 0xc0, !UPT ;  /* 0x00003fff07067892 */ /* 0x000fc4000f8ec03f */
[----:B------:R-:W-:Y:S02]  /*5a10*/  UIMAD UR7, UR60, 0x600, UR10 ;  /* 0x000006003c0778a4 */ /* 0x000fe4000f8e020a */
[----:B------:R-:W-:Y:S01]  /*5a20*/  ULOP3.LUT UR6, UR6, 0x10000, URZ, 0xfc, !UPT ;  /* 0x0001000006067892 */ /* 0x000fe2000f8efc3f */
[----:B------:R-:W-:Y:S01]  /*5a30*/  UMOV UR31, 0x80000020 ;  /* 0x80000020001f7882 */ /* 0x000fe20000000000 */
[----:B------:R-:W-:-:S03]  /*5a40*/  UMOV UR29, 0x40000040 ;  /* 0x40000040001d7882 */ /* 0x000fc60000000000 */
        /* <DEDUP_REMOVED lines=60> */
.L_x_1101:
[----:B------:R-:W-:Y:S01]  /*5e10*/  UISETP.NE.AND UP1, UPT, UR54, URZ, UPT ;  /* 0x0000003f3600728c */ /* 0x000fe2000bf25270 */
[----:B------:R-:W-:Y:S01]  /*5e20*/  VIADD R7, R137, UR39 ;  /* 0x0000002789077c36 */ /* 0x000fe20008000000 */
[----:B------:R-:W-:Y:S01]  /*5e30*/  UISETP.NE.AND UP0, UPT, UR53, URZ, UPT ;  /* 0x0000003f3500728c */ /* 0x000fe2000bf05270 */
[----:B------:R-:W-:-:S03]  /*5e40*/  IMAD.U32 R10, RZ, RZ, UR48 ;  /* 0x00000030ff0a7e24 */ /* 0x000fc6000f8e00ff */
[----:B------:R-:W-:Y:S02]  /*5e50*/  PLOP3.LUT P1, PT, PT, PT, UP1, 0x80, 0x0 ;  /* 0x000000000000781c */ /* 0x000fe40003f2f018 */
[----:B------:R-:W-:-:S03]  /*5e60*/  PLOP3.LUT P2, PT, PT, PT, UP1, 0x80, 0x0 ;  /* 0x000000000000781c */ /* 0x000fc60003f4f018 */
[----:B------:R-:W-:-:S08]  /*5e70*/  @UP1 ULDC UR6, c[0x0][0x44c] ;  /* 0x0001130000061ab9 */ /* 0x000fd00000000800 */
[----:B0-----:R-:W-:Y:S01]  /*5e80*/  @P1 IMAD.HI.U32 R3, R7, UR6, RZ ;  /* 0x0000000607031c27 */ /* 0x001fe2000f8e00ff */
[----:B------:R-:W-:Y:S01]  /*5e90*/  @UP1 ULDC UR6, c[0x0][0x450] ;  /* 0x0001140000061ab9 */ /* 0x000fe20000000800 */
[----:B------:R-:W-:-:S03]  /*5ea0*/  PLOP3.LUT P1, PT, PT, PT, UP0, 0x40, 0x0 ;  /* 0x000000000000781c */ /* 0x000fc60003f2e808 */
[----:B------:R-:W-:Y:S01]  /*5eb0*/  @P2 SHF.R.U32.HI R7, RZ, UR6, R3 ;  /* 0x00000006ff072c19 */ /* 0x000fe20008011603 */
[----:B------:R-:W-:Y:S01]  /*5ec0*/  ULEA UR6, UR49, UR41, 0x3 ;  /* 0x0000002931067291 */ /* 0x000fe2000f8e183f */
[----:B------:R-:W-:-:S03]  /*5ed0*/  IMAD.SHL.U32 R3, R6, 0x80, RZ ;  /* 0x0000008006037824 */ /* 0x000fc600078e00ff */
[----:B------:R-:W-:Y:S01]  /*5ee0*/  UIADD3 UR6, UR6, 0x2d840, URZ ;  /* 0x0002d84006067890 */ /* 0x000fe2000fffe03f */
[----:B------:R-:W0:Y:S01]  /*5ef0*/  SHFL.IDX PT, R14, R7, RZ, 0x1c1f ;  /* 0x001c1fff070e7589 */ /* 0x000e2200000e0000 */
[----:B------:R-:W-:Y:S02]  /*5f00*/  IADD3 R8, -R17, 0x1, -R3 ;  /* 0x0000000111087810 */ /* 0x000fe40007ffe903 */
[----:B------:R-:W-:Y:S02]  /*5f10*/  UPRMT UR6, UR42, 0x654, UR6 ;  /* 0x000006542a067896 */ /* 0x000fe40008000006 */
[----:B------:R-:W-:-:S05]  /*5f20*/  IADD3 R10, -R10, UR38, R8 ;  /* 0x000000260a0a7c10 */ /* 0x000fca000fffe108 */
[----:B------:R-:W-:Y:S02]  /*5f30*/  VIADD R11, R10, UR58 ;  /* 0x0000003a0a0b7c36 */ /* 0x000fe40008000000 */
[----:B------:R-:W-:Y:S01]  /*5f40*/  SYNCS.ARRIVE.TRANS64.RED.A1T0 RZ, [UR6], RZ ;  /* 0x000000ffffff79a7 */ /* 0x000fe20008100406 */
[----:B------:R-:W-:-:S06]  /*5f50*/  ULOP3.LUT UR6, URZ, UR35, URZ, 0x33, !UPT ;  /* 0x000000233f067292 */ /* 0x000fcc000f8e333f */
[----:B------:R-:W-:Y:S02]  /*5f60*/  VIADD R10, R10, UR6 ;  /* 0x000000060a0a7c36 */ /* 0x000fe40008000000 */
[----:B0-----:R-:W-:Y:S02]  /*5f70*/  IMAD.IADD R9, R11, 0x1, R14 ;  /* 0x000000010b097824 */ /* 0x001fe400078e020e */
[----:B------:R-:W-:Y:S01]  /*5f80*/  IMAD.IADD R8, R14, 0x1, R10 ;  /* 0x000000010e087824 */ /* 0x000fe200078e020a */
[----:B------:R-:W-:Y:S06]  /*5f90*/  @P1 BRA `(.L_x_1102) ;  /* 0x00000000005c1947 */ /* 0x000fec0003800000 */
[----:B------:R-:W-:Y:S01]  /*5fa0*/  IMAD.U32 R12, RZ, RZ, UR48 ;  /* 0x00000030ff0c7e24 */ /* 0x000fe2000f8e00ff */
[----:B------:R-:W-:Y:S04]  /*5fb0*/  BSSY B0, `(.L_x_1103) ;  /* 0x0000011000007945 */ /* 0x000fe80003800000 */
[----:B------:R-:W-:-:S04]  /*5fc0*/  IADD3 R14, -R12, UR38, R14 ;  /* 0x000000260c0e7c10 */ /* 0x000fc8000fffe10e */
        /* <DEDUP_REMOVED lines=10> */
.L_x_1104:
[----:B------:R-:W-:-:S05]  /*6070*/  IMAD.U32 R15, RZ, RZ, UR34 ;  /* 0x00000022ff0f7e24 */ /* 0x000fca000f8e00ff */
[----:B------:R-:W-:-:S13]  /*6080*/  ISETP.NE.AND P1, PT, R15, 0x1, PT ;  /* 0x000000010f00780c */ /* 0x000fda0003f25270 */
[----:B------:R-:W0:Y:S02]  /*6090*/  @P1 LDC.64 R12, c[0x0][0x9e8] ;  /* 0x00027a00ff0c1b82 */ /* 0x000e240000000a00 */
[----:B0-----:R-:W-:-:S05]  /*60a0*/  @P1 IMAD.HI.U32 R12, R14, R12, RZ ;  /* 0x0000000c0e0c1227 */ /* 0x001fca00078e00ff */
[----:B------:R-:W-:-:S07]  /*60b0*/  @P1 SHF.R.U32.HI R14, RZ, R13, R12 ;  /* 0x0000000dff0e1219 */ /* 0x000fce000001160c */
.L_x_1105:
[----:B------:R-:W-:Y:S05]  /*60c0*/  BSYNC B0 ;  /* 0x0000000000007941 */ /* 0x000fea0003800000 */
.L_x_1103:
[----:B------:R-:W-:-:S04]  /*60d0*/  IMAD R14, R14, R15, -R3 ;  /* 0x0000000f0e0e7224 */ /* 0x000fc800078e0a03 */
[----:B------:R-:W-:-:S05]  /*60e0*/  IMAD.IADD R14, R14, 0x1, -R17 ;  /* 0x000000010e0e7824 */ /* 0x000fca00078e0a11 */
[----:B------:R-:W-:Y:S02]  /*60f0*/  VIMNMX R8, R8, R14, !PT ;  /* 0x0000000e08087248 */ /* 0x000fe40007fe0100 */
[----:B------:R-:W-:-:S07]  /*6100*/  VIADDMNMX R9, R14, R15, R9, PT ;  /* 0x0000000f0e097246 */ /* 0x000fce0003800109 */
.L_x_1102:
        /* <DEDUP_REMOVED lines=14> */
[--C-:B0-----:R-:W-:Y:S01]  /*61f0*/  IMAD.IADD R11, R11, 0x1, R7.reuse ;  /* 0x000000010b0b7824 */ /* 0x101fe200078e0207 */
[----:B------:R-:W-:Y:S01]  /*6200*/  ISETP.GT.AND P5, PT, R8, 0x9, P1 ;  /* 0x000000090800780c */ /* 0x000fe20000fa4270 */
[----:B------:R-:W-:Y:S01]  /*6210*/  IMAD.IADD R10, R10, 0x1, R7 ;  /* 0x000000010a0a7824 */ /* 0x000fe200078e0207 */
        /* <DEDUP_REMOVED lines=76> */
[----:B------:R-:W-:Y:S02]  /*66e0*/  ISETP.GT.AND P2, PT, R8, 0x79, P1 ;  /* 0x000000790800780c */ /* 0x000fe40000f44270 */
        /* <DEDUP_REMOVED lines=22> */
.L_x_1108:
[----:B------:R-:W-:-:S05]  /*6850*/  IMAD.U32 R12, RZ, RZ, UR34 ;  /* 0x00000022ff0c7e24 */ /* 0x000fca000f8e00ff */
[----:B------:R-:W-:-:S13]  /*6860*/  ISETP.NE.AND P2, PT, R12, 0x1, PT ;  /* 0x000000010c00780c */ /* 0x000fda0003f45270 */
[----:B------:R-:W0:Y:S02]  /*6870*/  @P2 LDC.64 R8, c[0x0][0x9e8] ;  /* 0x00027a00ff082b82 */ /* 0x000e240000000a00 */
[----:B0-----:R-:W-:-:S05]  /*6880*/  @P2 IMAD.HI.U32 R8, R7, R8, RZ ;  /* 0x0000000807082227 */ /* 0x001fca00078e00ff */
[----:B------:R-:W-:-:S07]  /*6890*/  @P2 SHF.R.U32.HI R7, RZ, R9, R8 ;  /* 0x00000009ff072219 */ /* 0x000fce0000011608 */
.L_x_1109:
[----:B------:R-:W-:Y:S05]  /*68a0*/  BSYNC B0 ;  /* 0x0000000000007941 */ /* 0x000fea0003800000 */
.L_x_1107:
[----:B------:R-:W-:-:S04]  /*68b0*/  IMAD R3, R7, R12, -R3 ;  /* 0x0000000c07037224 */ /* 0x000fc800078e0a03 */
[----:B------:R-:W-:-:S05]  /*68c0*/  IMAD.IADD R3, R3, 0x1, -R17 ;  /* 0x0000000103037824 */ /* 0x000fca00078e0a11 */
[----:B------:R-:W-:Y:S02]  /*68d0*/  VIMNMX R10, R10, R3, !PT ;  /* 0x000000030a0a7248 */ /* 0x000fe40007fe0100 */
[----:B------:R-:W-:-:S07]  /*68e0*/  VIADDMNMX R11, R3, R12, R11, PT ;  /* 0x0000000c030b7246 */ /* 0x000fce000380010b */
.L_x_1106:
[----:B------:R-:W-:Y:S02]  /*68f0*/  FMNMX.FTZ R3, R24, R5, !PT ;  /* 0x0000000518037209 */ /* 0x000fe40007810000 */
[----:B------:R-:W-:Y:S02]  /*6900*/  LOP3.LUT R16, R16, 0xf7ffffff, RZ, 0xc0, !PT ;  /* 0xf7ffffff10107812 */ /* 0x000fe400078ec0ff */
[----:B------:R-:W-:Y:S02]  /*6910*/  FMNMX.FTZ R3, R25, R3, !PT ;  /* 0x0000000319037209 */ /* 0x000fe40007810000 */
[----:B------:R-:W-:Y:S02]  /*6920*/  @P0 LOP3.LUT R16, R16, 0x8000000, RZ, 0xfc, !PT ;  /* 0x0800000010100812 */ /* 0x000fe400078efcff */
[----:B------:R-:W-:Y:S02]  /*6930*/  FMNMX.FTZ R3, R28, R3, !PT ;  /* 0x000000031c037209 */ /* 0x000fe40007810000 */
[----:B------:R-:W-:-:S02]  /*6940*/  ISETP.GT.AND P0, PT, R10, 0x59, P1 ;  /* 0x000000590a00780c */ /* 0x000fc40000f04270 */
[----:B------:R-:W-:Y:S02]  /*6950*/  FMNMX.FTZ R3, R29, R3, !PT ;  /* 0x000000031d037209 */ /* 0x000fe40007810000 */
[----:B------:R-:W-:Y:S02]  /*6960*/  ISETP.GT.AND P4, PT, R10, 0x1, P1 ;  /* 0x000000010a00780c */ /* 0x000fe40000f84270 */
[----:B------:R-:W-:Y:S02]  /*6970*/  FMNMX.FTZ R3, R32, R3, !PT ;  /* 0x0000000320037209 */ /* 0x000fe40007810000 */
[----:B------:R-:W-:Y:S02]  /*6980*/  ISETP.GT.AND P5, PT, R10, 0x8, P1 ;  /* 0x000000080a00780c */ /* 0x000fe40000fa4270 */
[----:B------:R-:W-:Y:S02]  /*6990*/  FMNMX.FTZ R3, R33, R3, !PT ;  /* 0x0000000321037209 */ /* 0x000fe40007810000 */
[----:B------:R-:W-:-:S02]  /*69a0*/  LOP3.LUT R16, R16, 0xbfffffff, RZ, 0xc0, !PT ;  /* 0xbfffffff10107812 */ /* 0x000fc400078ec0ff */
[----:B------:R-:W-:Y:S02]  /*69b0*/  FMNMX.FTZ R3, R36, R3, !PT ;  /* 0x0000000324037209 */ /* 0x000fe40007810000 */
[----:B------:R-:W-:Y:S02]  /*69c0*/  ISETP.LT.OR P4, PT, R11, 0x2, P4 ;  /* 0x000000020b00780c */ /* 0x000fe40002781670 */
[----:B------:R-:W-:Y:S02]  /*69d0*/  FMNMX.FTZ R3, R37, R3, !PT ;  /* 0x0000000325037209 */ /* 0x000fe40007810000 */
[----:B------:R-:W-:Y:S02]  /*69e0*/  ISETP.LT.OR P5, PT, R11, 0x9, P5 ;  /* 0x000000090b00780c */ /* 0x000fe40002fa1670 */
[----:B------:R-:W-:Y:S02]  /*69f0*/  FMNMX.FTZ R3, R40, R3, !PT ;  /* 0x0000000328037209 */ /* 0x000fe40007810000 */
[----:B------:R-:W-:-:S02]  /*6a00*/  @P0 LOP3.LUT R16, R16, 0x40000000, RZ, 0xfc, !PT ;  /* 0x4000000010100812 */ /* 0x000fc400078efcff */
[----:B------:R-:W-:Y:S02]  /*6a10*/  FMNMX.FTZ R3, R41, R3, !PT ;  /* 0x0000000329037209 */ /* 0x000fe40007810000 */
[----:B------:R-:W-:Y:S02]  /*6a20*/  ISETP.GT.AND P0, PT, R10, 0x71, P1 ;  /* 0x000000710a00780c */ /* 0x000fe40000f04270 */
[----:B------:R-:W-:Y:S02]  /*6a30*/  FMNMX.FTZ R3, R44, R3, !PT ;  /* 0x000000032c037209 */ /* 0x000fe40007810000 */
[----:B------:R-:W-:Y:S02]  /*6a40*/  FSEL R27, R27, -INF , !P4 ;  /* 0xff8000001b1b7808 */ /* 0x000fe40006000000 */
[----:B------:R-:W-:Y:S02]  /*6a50*/  FMNMX.FTZ R3, R45, R3, !PT ;  /* 0x000000032d037209 */ /* 0x000fe40007810000 */
[----:B------:R-:W-:-:S02]  /*6a60*/  FSEL R30, R30, -INF , !P5 ;  /* 0xff8000001e1e7808 */ /* 0x000fc40006800000 */
[----:B------:R-:W-:Y:S02]  /*6a70*/  FMNMX.FTZ R3, R48, R3, !PT ;  /* 0x0000000330037209 */ /* 0x000fe40007810000 */
[C---:B------:R-:W-:Y:S02]  /*6a80*/  ISETP.GT.AND P6, PT, R10.reuse, 0x9, P1 ;  /* 0x000000090a00780c */ /* 0x040fe40000fc4270 */
[----:B------:R-:W-:Y:S02]  /*6a90*/  FMNMX.FTZ R3, R49, R3, !PT ;  /* 0x0000000331037209 */ /* 0x000fe40007810000 */
[----:B------:R-:W-:Y:S02]  /*6aa0*/  ISETP.GT.AND P2, PT, R10, 0x10, P1 ;  /* 0x000000100a00780c */ /* 0x000fe40000f44270 */
[----:B------:R-:W-:Y:S02]  /*6ab0*/  FMNMX.FTZ R3, R52, R3, !PT ;  /* 0x0000000334037209 */ /* 0x000fe40007810000 */
[----:B------:R-:W-:-:S02]  /*6ac0*/  ISETP.GT.AND P3, PT, R10, 0x11, P1 ;  /* 0x000000110a00780c */ /* 0x000fc40000f64270 */
[----:B------:R-:W-:Y:S02]  /*6ad0*/  FMNMX.FTZ R3, R53, R3, !PT ;  /* 0x0000000335037209 */ /* 0x000fe40007810000 */
[----:B------:R-:W-:Y:S02]  /*6ae0*/  ISETP.GT.AND P4, PT, R10, 0x18, P1 ;  /* 0x000000180a00780c */ /* 0x000fe40000f84270 */
[----:B------:R-:W-:Y:S02]  /*6af0*/  FMNMX.FTZ R3, R56, R3, !PT ;  /* 0x0000000338037209 */ /* 0x000fe40007810000 */
[----:B------:R-:W-:Y:S02]  /*6b00*/  ISETP.GT.AND P5, PT, R10, 0x19, P1 ;  /* 0x000000190a00780c */ /* 0x000fe40000fa4270 */
[----:B------:R-:W-:Y:S02]  /*6b10*/  FMNMX.FTZ R3, R57, R3, !PT ;  /* 0x0000000339037209 */ /* 0x000fe40007810000 */
[----:B------:R-:W-:-:S02]  /*6b20*/  ISETP.LT.OR P6, PT, R11, 0xa, P6 ;  /* 0x0000000a0b00780c */ /* 0x000fc400037c1670 */
[----:B------:R-:W-:Y:S02]  /*6b30*/  FMNMX.FTZ R3, R60, R3, !PT ;  /* 0x000000033c037209 */ /* 0x000fe40007810000 */
[----:B------:R-:W-:Y:S02]  /*6b40*/  ISETP.LT.OR P2, PT, R11, 0x11, P2 ;  /* 0x000000110b00780c */ /* 0x000fe40001741670 */
[----:B------:R-:W-:Y:S02]  /*6b50*/  FMNMX.FTZ R3, R61, R3, !PT ;  /* 0x000000033d037209 */ /* 0x000fe40007810000 */
[C---:B------:R-:W-:Y:S02]  /*6b60*/  ISETP.LT.OR P3, PT, R11.reuse, 0x12, P3 ;  /* 0x000000120b00780c */ /* 0x040fe40001f61670 */
[----:B------:R-:W-:Y:S02]  /*6b70*/  FMNMX.FTZ R3, R64, R3, !PT ;  /* 0x0000000340037209 */ /* 0x000fe40007810000 */
[----:B------:R-:W-:-:S02]  /*6b80*/  ISETP.LT.OR P4, PT, R11, 0x19, P4 ;  /* 0x000000190b00780c */ /* 0x000fc40002781670 */
[----:B------:R-:W-:Y:S02]  /*6b90*/  FMNMX.FTZ R3, R65, R3, !PT ;  /* 0x0000000341037209 */ /* 0x000fe40007810000 */
[----:B------:R-:W-:Y:S02]  /*6ba0*/  ISETP.LT.OR P5, PT, R11, 0x1a, P5 ;  /* 0x0000001a0b00780c */ /* 0x000fe40002fa1670 */
[----:B------:R-:W-:Y:S02]  /*6bb0*/  FMNMX.FTZ R3, R68, R3, !PT ;  /* 0x0000000344037209 */ /* 0x000fe40007810000 */
[----:B------:R-:W-:Y:S02]  /*6bc0*/  LOP3.LUT R16, R16, 0xfffffffd, RZ, 0xc0, !PT ;  /* 0xfffffffd10107812 */ /* 0x000fe400078ec0ff */
[----:B------:R-:W-:Y:S02]  /*6bd0*/  FSEL R31, R31, -INF , !P6 ;  /* 0xff8000001f1f7808 */ /* 0x000fe40007000000 */
[----:B------:R-:W-:-:S02]  /*6be0*/  FSEL R34, R34, -INF , !P2 ;  /* 0xff80000022227808 */ /* 0x000fc40005000000 */
[----:B------:R-:W-:Y:S02]  /*6bf0*/  FSEL R35, R35, -INF , !P3 ;  /* 0xff80000023237808 */ /* 0x000fe40005800000 */
[----:B------:R-:W-:Y:S02]  /*6c00*/  FSEL R38, R38, -INF , !P4 ;  /* 0xff80000026267808 */ /* 0x000fe40006000000 */
[----:B------:R-:W-:Y:S02]  /*6c10*/  FSEL R39, R39, -INF , !P5 ;  /* 0xff80000027277808 */ /* 0x000fe40006800000 */
[C---:B------:R-:W-:Y:S02]  /*6c20*/  ISETP.GT.AND P6, PT, R10.reuse, 0x20, P1 ;  /* 0x000000200a00780c */ /* 0x040fe40000fc4270 */
[C---:B------:R-:W-:Y:S02]  /*6c30*/  ISETP.GT.AND P2, PT, R10.reuse, 0x21, P1 ;  /* 0x000000210a00780c */ /* 0x040fe40000f44270 */
[----:B------:R-:W-:-:S02]  /*6c40*/  ISETP.GT.AND P3, PT, R10, 0x28, P1 ;  /* 0x000000280a00780c */ /* 0x000fc40000f64270 */
[C---:B------:R-:W-:Y:S02]  /*6c50*/  ISETP.GT.AND P4, PT, R10.reuse, 0x29, P1 ;  /* 0x000000290a00780c */ /* 0x040fe40000f84270 */
[----:B------:R-:W-:Y:S02]  /*6c60*/  ISETP.GT.AND P5, PT, R10, 0x30, P1 ;  /* 0x000000300a00780c */ /* 0x000fe40000fa4270 */
[----:B------:R-:W-:Y:S02]  /*6c70*/  FMNMX.FTZ R3, R69, R3, !PT ;  /* 0x0000000345037209 */ /* 0x000fe40007810000 */
[----:B------:R-:W-:Y:S02]  /*6c80*/  @P0 LOP3.LUT R16, R16, 0x2, RZ, 0xfc, !PT ;  /* 0x0000000210100812 */ /* 0x000fe400078efcff */
[----:B------:R-:W-:Y:S02]  /*6c90*/  ISETP.GT.AND P0, PT, R10, 0x78, P1 ;  /* 0x000000780a00780c */ /* 0x000fe40000f04270 */
[----:B------:R-:W-:-:S02]  /*6ca0*/  ISETP.LT.OR P6, PT, R11, 0x21, P6 ;  /* 0x000000210b00780c */ /* 0x000fc400037c1670 */
[C---:B------:R-:W-:Y:S02]  /*6cb0*/  ISETP.LT.OR P2, PT, R11.reuse, 0x22, P2 ;  /* 0x000000220b00780c */ /* 0x040fe40001741670 */
[C---:B------:R-:W-:Y:S02]  /*6cc0*/  ISETP.LT.OR P3, PT, R11.reuse, 0x29, P3 ;  /* 0x000000290b00780c */ /* 0x040fe40001f61670 */
[C---:B------:R-:W-:Y:S02]  /*6cd0*/  ISETP.LT.OR P4, PT, R11.reuse, 0x2a, P4 ;  /* 0x0000002a0b00780c */ /* 0x040fe40002781670 */
[----:B------:R-:W-:Y:S02]  /*6ce0*/  ISETP.LT.OR P5, PT, R11, 0x31, P5 ;  /* 0x000000310b00780c */ /* 0x000fe40002fa1670 */
[----:B------:R-:W-:Y:S02]  /*6cf0*/  FMNMX.FTZ R3, R72, R3, !PT ;  /* 0x0000000348037209 */ /* 0x000fe40007810000 */
[----:B------:R-:W-:-:S02]  /*6d00*/  FSEL R42, R42, -INF , !P6 ;  /* 0xff8000002a2a7808 */ /* 0x000fc40007000000 */
[----:B------:R-:W-:Y:S02]  /*6d10*/  FSEL R43, R43, -INF , !P2 ;  /* 0xff8000002b2b7808 */ /* 0x000fe40005000000 */
[----:B------:R-:W-:Y:S02]  /*6d20*/  FSEL R46, R46, -INF , !P3 ;  /* 0xff8000002e2e7808 */ /* 0x000fe40005800000 */
[----:B------:R-:W-:Y:S02]  /*6d30*/  FSEL R47, R47, -INF , !P4 ;  /* 0xff8000002f2f7808 */ /* 0x000fe40006000000 */
[----:B------:R-:W-:Y:S02]  /*6d40*/  FSEL R50, R50, -INF , !P5 ;  /* 0xff80000032327808 */ /* 0x000fe40006800000 */
[----:B------:R-:W-:Y:S02]  /*6d50*/  FMNMX.FTZ R3, R73, R3, !PT ;  /* 0x0000000349037209 */ /* 0x000fe40007810000 */
[----:B------:R-:W-:-:S02]  /*6d60*/  ISETP.GT.AND P6, PT, R10, 0x31, P1 ;  /* 0x000000310a00780c */ /* 0x000fc40000fc4270 */
[C---:B------:R-:W-:Y:S02]  /*6d70*/  ISETP.GT.AND P2, PT, R10.reuse, 0x38, P1 ;  /* 0x000000380a00780c */ /* 0x040fe40000f44270 */
[C---:B------:R-:W-:Y:S02]  /*6d80*/  ISETP.GT.AND P3, PT, R10.reuse, 0x39, P1 ;  /* 0x000000390a00780c */ /* 0x040fe40000f64270 */
[C---:B------:R-:W-:Y:S02]  /*6d90*/  ISETP.GT.AND P4, PT, R10.reuse, 0x40, P1 ;  /* 0x000000400a00780c */ /* 0x040fe40000f84270 */
[----:B------:R-:W-:Y:S02]  /*6da0*/  ISETP.GT.AND P5, PT, R10, 0x41, P1 ;  /* 0x000000410a00780c */ /* 0x000fe40000fa4270 */
[----:B------:R-:W-:Y:S02]  /*6db0*/  LOP3.LUT R16, R16, 0xfffffff7, RZ, 0xc0, !PT ;  /* 0xfffffff710107812 */ /* 0x000fe400078ec0ff */
[----:B------:R-:W-:-:S02]  /*6dc0*/  FMNMX.FTZ R3, R76, R3, !PT ;  /* 0x000000034c037209 */ /* 0x000fc40007810000 */
[C---:B------:R-:W-:Y:S02]  /*6dd0*/  ISETP.LT.OR P6, PT, R11.reuse, 0x32, P6 ;  /* 0x000000320b00780c */ /* 0x040fe400037c1670 */
[C---:B------:R-:W-:Y:S02]  /*6de0*/  ISETP.LT.OR P2, PT, R11.reuse, 0x39, P2 ;  /* 0x000000390b00780c */ /* 0x040fe40001741670 */
[C---:B------:R-:W-:Y:S02]  /*6df0*/  ISETP.LT.OR P3, PT, R11.reuse, 0x3a, P3 ;  /* 0x0000003a0b00780c */ /* 0x040fe40001f61670 */
[C---:B------:R-:W-:Y:S02]  /*6e00*/  ISETP.LT.OR P4, PT, R11.reuse, 0x41, P4 ;  /* 0x000000410b00780c */ /* 0x040fe40002781670 */
[----:B------:R-:W-:Y:S02]  /*6e10*/  ISETP.LT.OR P5, PT, R11, 0x42, P5 ;  /* 0x000000420b00780c */ /* 0x000fe40002fa1670 */
[----:B------:R-:W-:-:S02]  /*6e20*/  @P0 LOP3.LUT R16, R16, 0x8, RZ, 0xfc, !PT ;  /* 0x0000000810100812 */ /* 0x000fc400078efcff */
[----:B------:R-:W-:Y:S02]  /*6e30*/  ISETP.GT.AND P0, PT, R10, RZ, P1 ;  /* 0x000000ff0a00720c */ /* 0x000fe40000f04270 */
[----:B------:R-:W-:Y:S02]  /*6e40*/  FMNMX.FTZ R3, R77, R3, !PT ;  /* 0x000000034d037209 */ /* 0x000fe40007810000 */
[----:B------:R-:W-:Y:S02]  /*6e50*/  FSEL R51, R51, -INF , !P6 ;  /* 0xff80000033337808 */ /* 0x000fe40007000000 */
[----:B------:R-:W-:Y:S02]  /*6e60*/  FSEL R54, R54, -INF , !P2 ;  /* 0xff80000036367808 */ /* 0x000fe40005000000 */
[----:B------:R-:W-:Y:S02]  /*6e70*/  FSEL R55, R55, -INF , !P3 ;  /* 0xff80000037377808 */ /* 0x000fe40005800000 */
[----:B------:R-:W-:-:S02]  /*6e80*/  FSEL R58, R58, -INF , !P4 ;  /* 0xff8000003a3a7808 */ /* 0x000fc40006000000 */
[----:B------:R-:W-:Y:S02]  /*6e90*/  FSEL R59, R59, -INF , !P5 ;  /* 0xff8000003b3b7808 */ /* 0x000fe40006800000 */
[C---:B------:R-:W-:Y:S02]  /*6ea0*/  ISETP.GT.AND P6, PT, R10.reuse, 0x48, P1 ;  /* 0x000000480a00780c */ /* 0x040fe40000fc4270 */
[C---:B------:R-:W-:Y:S02]  /*6eb0*/  ISETP.GT.AND P2, PT, R10.reuse, 0x49, P1 ;  /* 0x000000490a00780c */ /* 0x040fe40000f44270 */
[C---:B------:R-:W-:Y:S02]  /*6ec0*/  ISETP.GT.AND P3, PT, R10.reuse, 0x50, P1 ;  /* 0x000000500a00780c */ /* 0x040fe40000f64270 */
[C---:B------:R-:W-:Y:S02]  /*6ed0*/  ISETP.GT.AND P4, PT, R10.reuse, 0x51, P1 ;  /* 0x000000510a00780c */ /* 0x040fe40000f84270 */
[----:B------:R-:W-:-:S02]  /*6ee0*/  ISETP.GT.AND P5, PT, R10, 0x58, P1 ;  /* 0x000000580a00780c */ /* 0x000fc40000fa4270 */
[----:B------:R-:W-:Y:S02]  /*6ef0*/  FMNMX.FTZ R3, R80, R3, !PT ;  /* 0x0000000350037209 */ /* 0x000fe40007810000 */
[C---:B------:R-:W-:Y:S02]  /*6f00*/  ISETP.LT.OR P6, PT, R11.reuse, 0x49, P6 ;  /* 0x000000490b00780c */ /* 0x040fe400037c1670 */
[C---:B------:R-:W-:Y:S02]  /*6f10*/  ISETP.LT.OR P2, PT, R11.reuse, 0x4a, P2 ;  /* 0x0000004a0b00780c */ /* 0x040fe40001741670 */
[C---:B------:R-:W-:Y:S02]  /*6f20*/  ISETP.LT.OR P3, PT, R11.reuse, 0x51, P3 ;  /* 0x000000510b00780c */ /* 0x040fe40001f61670 */
[C---:B------:R-:W-:Y:S02]  /*6f30*/  ISETP.LT.OR P4, PT, R11.reuse, 0x52, P4 ;  /* 0x000000520b00780c */ /* 0x040fe40002781670 */
[----:B------:R-:W-:-:S02]  /*6f40*/  ISETP.LT.OR P5, PT, R11, 0x59, P5 ;  /* 0x000000590b00780c */ /* 0x000fc40002fa1670 */
[----:B------:R-:W-:Y:S02]  /*6f50*/  FMNMX.FTZ R3, R81, R3, !PT ;  /* 0x0000000351037209 */ /* 0x000fe40007810000 */
[----:B------:R-:W-:Y:S02]  /*6f60*/  LOP3.LUT R16, R16, 0xffffff7f, RZ, 0xc0, !PT ;  /* 0xffffff7f10107812 */ /* 0x000fe400078ec0ff */
        /* <DEDUP_REMOVED lines=10> */
[----:B------:R-:W-:Y:S02]  /*7010*/  ISETP.GT.AND P1, PT, R10, 0x79, P1 ;  /* 0x000000790a00780c */ /* 0x000fe40000f24270 */
[----:B------:R-:W-:Y:S02]  /*7020*/  FMNMX.FTZ R3, R84, R3, !PT ;  /* 0x0000000354037209 */ /* 0x000fe40007810000 */
[----:B------:R-:W-:Y:S02]  /*7030*/  @P0 LOP3.LUT R16, R16, 0x80, RZ, 0xfc, !PT ;  /* 0x0000008010100812 */ /* 0x000fe400078efcff */
[----:B------:R-:W-:Y:S02]  /*7040*/  FMNMX.FTZ R3, R85, R3, !PT ;  /* 0x0000000355037209 */ /* 0x000fe40007810000 */
[C---:B------:R-:W-:Y:S02]  /*7050*/  LOP3.LUT P0, RZ, R16.reuse, 0x40000000, RZ, 0xc0, !PT ;  /* 0x4000000010ff7812 */ /* 0x040fe4000780c0ff */
[----:B------:R-:W-:Y:S01]  /*7060*/  LOP3.LUT R16, R16, 0xffffffdf, RZ, 0xc0, !PT ;  /* 0xffffffdf10107812 */ /* 0x000fe200078ec0ff */
[----:B------:R-:W0:Y:S01]  /*7070*/  SHFL.BFLY PT, R7, R3, 0x2, 0x1f ;  /* 0x0c401f0003077f89 */ /* 0x000e2200000e0000 */
[----:B------:R-:W-:-:S02]  /*7080*/  ISETP.LT.OR P0, PT, R11, 0x5a, P0 ;  /* 0x0000005a0b00780c */ /* 0x000fc40000701670 */
[----:B------:R-:W-:Y:S02]  /*7090*/  @P1 LOP3.LUT R16, R16, 0x20, RZ, 0xfc, !PT ;  /* 0x0000002010101812 */ /* 0x000fe400078efcff */
[C---:B------:R-:W-:Y:S02]  /*70a0*/  ISETP.LT.OR P6, PT, R11.reuse, 0x71, P6 ;  /* 0x000000710b00780c */ /* 0x040fe400037c1670 */
[C---:B------:R-:W-:Y:S02]  /*70b0*/  LOP3.LUT P1, RZ, R16.reuse, 0x2, RZ, 0xc0, !PT ;  /* 0x0000000210ff7812 */ /* 0x040fe4000782c0ff */
[----:B------:R-:W-:Y:S02]  /*70c0*/  LOP3.LUT R16, R16, 0xfffffeff, RZ, 0xc0, !PT ;  /* 0xfffffeff10107812 */ /* 0x000fe400078ec0ff */
[----:B------:R-:W-:-:S03]  /*70d0*/  ISETP.LT.OR P1, PT, R11, 0x72, P1 ;  /* 0x000000720b00780c */ /* 0x000fc60000f21670 */
[----:B------:R-:W-:Y:S02]  /*70e0*/  @P0 LOP3.LUT R16, R16, 0x100, RZ, 0xfc, !PT ;  /* 0x0000010010100812 */ /* 0x000fe400078efcff */
[C---:B------:R-:W-:Y:S02]  /*70f0*/  ISETP.LT.OR P0, PT, R11.reuse, 0x61, P2 ;  /* 0x000000610b00780c */ /* 0x040fe40001701670 */
[C---:B------:R-:W-:Y:S02]  /*7100*/  LOP3.LUT P2, RZ, R16.reuse, 0x8, RZ, 0xc0, !PT ;  /* 0x0000000810ff7812 */ /* 0x040fe4000784c0ff */
[----:B------:R-:W-:Y:S02]  /*7110*/  LOP3.LUT R16, R16, 0xffffffbf, RZ, 0xc0, !PT ;  /* 0xffffffbf10107812 */ /* 0x000fe400078ec0ff */
[----:B------:R-:W-:Y:S02]  /*7120*/  ISETP.LT.OR P2, PT, R11, 0x79, P2 ;  /* 0x000000790b00780c */ /* 0x000fe40001741670 */
[----:B0-----:R-:W-:-:S02]  /*7130*/  FMNMX.FTZ R3, R3, R7, !PT ;  /* 0x0000000703037209 */ /* 0x001fc40007810000 */
[----:B------:R-:W-:Y:S02]  /*7140*/  FSEL R83, R83, -INF , !P1 ;  /* 0xff80000053537808 */ /* 0x000fe40004800000 */
[----:B------:R-:W-:Y:S01]  /*7150*/  FSEL R86, R86, -INF , !P2 ;  /* 0xff80000056567808 */ /* 0x000fe20005000000 */
[----:B------:R-:W0:Y:S01]  /*7160*/  SHFL.BFLY PT, R7, R3, 0x1, 0x1f ;  /* 0x0c201f0003077f89 */ /* 0x000e2200000e0000 */
[----:B------:R-:W-:Y:S02]  /*7170*/  @P0 LOP3.LUT R16, R16, 0x40, RZ, 0xfc, !PT ;  /* 0x0000004010100812 */ /* 0x000fe400078efcff */
[----:B------:R-:W-:Y:S02]  /*7180*/  ISETP.LT.OR P0, PT, R11, 0x62, P3 ;  /* 0x000000620b00780c */ /* 0x000fe40001f01670 */
[C---:B------:R-:W-:Y:S02]  /*7190*/  LOP3.LUT P3, RZ, R16.reuse, 0x80, RZ, 0xc0, !PT ;  /* 0x0000008010ff7812 */ /* 0x040fe4000786c0ff */
[----:B------:R-:W-:-:S02]  /*71a0*/  LOP3.LUT R16, R16, 0xffffffef, RZ, 0xc0, !PT ;  /* 0xffffffef10107812 */ /* 0x000fc400078ec0ff */
[----:B------:R-:W-:-:S04]  /*71b0*/  ISETP.LT.OR P3, PT, R11, 0x1, P3 ;  /* 0x000000010b00780c */ /* 0x000fc80001f61670 */
[----:B------:R-:W-:-:S03]  /*71c0*/  FSEL R26, R26, -INF , !P3 ;  /* 0xff8000001a1a7808 */ /* 0x000fc60005800000 */
[----:B------:R-:W-:Y:S02]  /*71d0*/  @P0 LOP3.LUT R16, R16, 0x10, RZ, 0xfc, !PT ;  /* 0x0000001010100812 */ /* 0x000fe400078efcff */
[----:B------:R-:W-:Y:S02]  /*71e0*/  ISETP.LT.OR P0, PT, R11, 0x69, P4 ;  /* 0x000000690b00780c */ /* 0x000fe40002701670 */
[C---:B------:R-:W-:Y:S02]  /*71f0*/  LOP3.LUT P4, RZ, R16.reuse, 0x20, RZ, 0xc0, !PT ;  /* 0x0000002010ff7812 */ /* 0x040fe4000788c0ff */
[----:B------:R-:W-:Y:S02]  /*7200*/  LOP3.LUT R16, R16, 0xfffffffb, RZ, 0xc0, !PT ;  /* 0xfffffffb10107812 */ /* 0x000fe400078ec0ff */
[----:B0-----:R-:W-:Y:S02]  /*7210*/  FMNMX.FTZ R3, R3, R7, !PT ;  /* 0x0000000703037209 */ /* 0x001fe40007810000 */
[----:B------:R-:W-:-:S04]  /*7220*/  ISETP.LT.OR P4, PT, R11, 0x7a, P4 ;  /* 0x0000007a0b00780c */ /* 0x000fc80002781670 */
[----:B------:R-:W-:Y:S02]  /*7230*/  FSEL R87, R87, -INF , !P4 ;  /* 0xff80000057577808 */ /* 0x000fe40006000000 */
[----:B------:R-:W-:Y:S02]  /*7240*/  @P0 LOP3.LUT R16, R16, 0x4, RZ, 0xfc, !PT ;  /* 0x0000000410100812 */ /* 0x000fe400078efcff */
[----:B------:R-:W-:Y:S02]  /*7250*/  ISETP.LT.OR P0, PT, R11, 0x6a, P5 ;  /* 0x0000006a0b00780c */ /* 0x000fe40002f01670 */
[C---:B------:R-:W-:Y:S02]  /*7260*/  FSETP.NEU.FTZ.AND P5, PT, R3.reuse, -INF , PT ;  /* 0xff8000000300780b */ /* 0x040fe40003fbd000 */
[----:B------:R-:W-:Y:S02]  /*7270*/  LOP3.LUT R16, R16, 0xefffffff, RZ, 0xc0, !PT ;  /* 0xefffffff10107812 */ /* 0x000fe400078ec0ff */
[----:B------:R-:W-:-:S05]  /*7280*/  FSEL R7, R3, RZ, P5 ;  /* 0x000000ff03077208 */ /* 0x000fca0002800000 */
[----:B------:R-:W-:Y:S01]  /*7290*/  FADD.FTZ R5, -R7, R5 ;  /* 0x0000000507057221 */ /* 0x000fe20000010100 */
[----:B------:R-:W-:Y:S01]  /*72a0*/  FMUL.FTZ R7, R3, UR33 ;  /* 0x0000002103077c20 */ /* 0x000fe20008410000 */
[----:B------:R-:W-:Y:S02]  /*72b0*/  @P0 LOP3.LUT R16, R16, 0x10000000, RZ, 0xfc, !PT ;  /* 0x1000000010100812 */ /* 0x000fe400078efcff */
[----:B------:R-:W-:Y:S02]  /*72c0*/  FMUL.FTZ R9, R5, UR33 ;  /* 0x0000002105097c20 */ /* 0x000fe40008410000 */
[----:B------:R-:W-:Y:S02]  /*72d0*/  FSEL R7, R7, RZ, P5 ;  /* 0x000000ff07077208 */ /* 0x000fe40002800000 */
[----:B------:R-:W-:-:S03]  /*72e0*/  LOP3.LUT R16, R16, 0xdfffffff, RZ, 0xc0, !PT ;  /* 0xdfffffff10107812 */ /* 0x000fc600078ec0ff */
        /* <DEDUP_REMOVED lines=32> */
[----:B------:R-:W-:Y:S01]  /*74f0*/  FMNMX.FTZ R7, R26, R4, !PT ;  /* 0x000000041a077209 */ /* 0x000fe20007810000 */
[----:B------:R-:W-:Y:S01]  /*7500*/  MUFU.EX2 R24, R24 ;  /* 0x0000001800187308 */ /* 0x000fe20000000800 */
[----:B------:R-:W-:-:S02]  /*7510*/  @P6 LOP3.LUT R16, R16, 0x20000000, RZ, 0xfc, !PT ;  /* 0x2000000010106812 */ /* 0x000fc400078efcff */
[----:B------:R-:W-:Y:S02]  /*7520*/  FMNMX.FTZ R7, R27, R7, !PT ;  /* 0x000000071b077209 */ /* 0x000fe40007810000 */
[----:B------:R-:W-:Y:S02]  /*7530*/  LOP3.LUT P6, RZ, R16, 0x100, RZ, 0xc0, !PT ;  /* 0x0000010010ff7812 */ /* 0x000fe400078cc0ff */
[----:B------:R-:W-:Y:S01]  /*7540*/  FMNMX.FTZ R7, R30, R7, !PT ;  /* 0x000000071e077209 */ /* 0x000fe20007810000 */
[----:B------:R-:W-:Y:S01]  /*7550*/  MUFU.EX2 R25, R25 ;  /* 0x0000001900197308 */ /* 0x000fe20000000800 */
[----:B------:R-:W-:Y:S02]  /*7560*/  LOP3.LUT P0, RZ, R16, 0x40, RZ, 0xc0, !PT ;  /* 0x0000004010ff7812 */ /* 0x000fe4000780c0ff */
[----:B------:R-:W-:Y:S02]  /*7570*/  FMNMX.FTZ R7, R31, R7, !PT ;  /* 0x000000071f077209 */ /* 0x000fe40007810000 */
[----:B------:R-:W-:-:S02]  /*7580*/  FSEL R71, R71, -INF , !P6 ;  /* 0xff80000047477808 */ /* 0x000fc40007000000 */
[----:B------:R-:W-:Y:S01]  /*7590*/  FMNMX.FTZ R7, R34, R7, !PT ;  /* 0x0000000722077209 */ /* 0x000fe20007810000 */
[----:B------:R-:W-:Y:S01]  /*75a0*/  MUFU.EX2 R28, R28 ;  /* 0x0000001c001c7308 */ /* 0x000fe20000000800 */
[----:B------:R-:W-:Y:S02]  /*75b0*/  LOP3.LUT P5, RZ, R16, 0x10, RZ, 0xc0, !PT ;  /* 0x0000001010ff7812 */ /* 0x000fe400078ac0ff */
[----:B------:R-:W-:Y:S02]  /*75c0*/  FMNMX.FTZ R7, R35, R7, !PT ;  /* 0x0000000723077209 */ /* 0x000fe40007810000 */
[----:B------:R-:W-:Y:S02]  /*75d0*/  FSEL R74, R74, -INF , !P0 ;  /* 0xff8000004a4a7808 */ /* 0x000fe40004000000 */
[----:B------:R-:W-:Y:S01]  /*75e0*/  FMNMX.FTZ R7, R38, R7, !PT ;  /* 0x0000000726077209 */ /* 0x000fe20007810000 */
[----:B------:R-:W-:Y:S01]  /*75f0*/  MUFU.EX2 R29, R29 ;  /* 0x0000001d001d7308 */ /* 0x000fe20000000800 */
[----:B------:R-:W-:-:S02]  /*7600*/  FSEL R75, R75, -INF , !P5 ;  /* 0xff8000004b4b7808 */ /* 0x000fc40006800000 */
        /* <DEDUP_REMOVED lines=18> */
[----:B------:R-:W-:Y:S03]  /*7730*/  MUFU.EX2 R37, R37 ;  /* 0x0000002500257308 */ /* 0x000fe60000000800 */
[----:B------:R-:W-:-:S04]  /*7740*/  FMNMX.FTZ R7, R55, R7, !PT ;  /* 0x0000000737077209 */ /* 0x000fc80007810000 */
        /* <DEDUP_REMOVED lines=23> */
[----:B------:R-:W-:-:S05]  /*78c0*/  FMNMX.FTZ R7, R87, R7, !PT ;  /* 0x0000000757077209 */ /* 0x000fca0007810000 */
[----:B------:R-:W0:Y:S01]  /*78d0*/  SHFL.BFLY PT, R8, R7, 0x2, 0x1f ;  /* 0x0c401f0007087f89 */ /* 0x000e2200000e0000 */
        /* <DEDUP_REMOVED lines=9> */
[----:B0-----:R-:W-:-:S04]  /*7970*/  FMNMX.FTZ R7, R7, R8, !PT ;  /* 0x0000000807077209 */ /* 0x001fc80007810000 */
[----:B------:R-:W-:-:S03]  /*7980*/  FSETP.NEU.FTZ.AND P1, PT, R7, -INF , PT ;  /* 0xff8000000700780b */ /* 0x000fc60003f3d000 */
[----:B------:R-:W-:Y:S01]  /*7990*/  MUFU.EX2 R69, R69 ;  /* 0x0000004500457308 */ /* 0x000fe20000000800 */
[----:B------:R-:W-:-:S05]  /*79a0*/  FSEL R8, R7, RZ, P1 ;  /* 0x000000ff07087208 */ /* 0x000fca0000800000 */
[----:B------:R-:W-:Y:S01]  /*79b0*/  FADD.FTZ R8, -R8, R4 ;  /* 0x0000000408087221 */ /* 0x000fe20000010100 */
[----:B------:R-:W-:Y:S01]  /*79c0*/  FMUL.FTZ R4, R7, UR33 ;  /* 0x0000002107047c20 */ /* 0x000fe20008410000 */
[----:B------:R-:W-:Y:S04]  /*79d0*/  MUFU.EX2 R72, R72 ;  /* 0x0000004800487308 */ /* 0x000fe80000000800 */
[----:B------:R-:W-:-:S04]  /*79e0*/  FSEL R5, R4, RZ, P1 ;  /* 0x000000ff04057208 */ /* 0x000fc80000800000 */
        /* <DEDUP_REMOVED lines=34> */
[----:B------:R-:W-:Y:S01]  /*7c10*/  MUFU.EX2 R26, R26 ;  /* 0x0000001a001a7308 */ /* 0x000fe20000000800 */
[----:B0-----:R-:W-:-:S04]  /*7c20*/  FFMA.FTZ R2, R4, R2, R24 ;  /* 0x0000000204027223 */ /* 0x001fc80000010018 */
[----:B------:R-:W-:-:S03]  /*7c30*/  FADD.FTZ R2, R25, R2 ;  /* 0x0000000219027221 */ /* 0x000fc60000010000 */
[----:B------:R-:W0:Y:S08]  /*7c40*/  MUFU.EX2 R5, R5 ;  /* 0x0000000500057308 */ /* 0x000e300000000800 */
[----:B------:R-:W1:Y:S08]  /*7c50*/  MUFU.EX2 R11, R27 ;  /* 0x0000001b000b7308 */ /* 0x000e700000000800 */
[----:B------:R-:W2:Y:S01]  /*7c60*/  MUFU.EX2 R27, R30 ;  /* 0x0000001e001b7308 */ /* 0x000ea20000000800 */
[----:B0-----:R-:W-:-:S07]  /*7c70*/  FFMA.FTZ R0, R5, R0, R26 ;  /* 0x0000000005007223 */ /* 0x001fce000001001a */
[----:B------:R-:W0:Y:S01]  /*7c80*/  MUFU.EX2 R31, R31 ;  /* 0x0000001f001f7308 */ /* 0x000e220000000800 */
[----:B-1----:R-:W-:Y:S01]  /*7c90*/  FADD.FTZ R8, R11, R0 ;  /* 0x000000000b087221 */ /* 0x002fe20000010000 */
[----:B------:R-:W-:-:S04]  /*7ca0*/  FADD.FTZ R0, R28, R2 ;  /* 0x000000021c007221 */ /* 0x000fc80000010000 */
[----:B------:R-:W-:Y:S02]  /*7cb0*/  FADD.FTZ R0, R29, R0 ;  /* 0x000000001d007221 */ /* 0x000fe40000010000 */
[----:B------:R-:W1:Y:S01]  /*7cc0*/  MUFU.EX2 R34, R34 ;  /* 0x0000002200227308 */ /* 0x000e620000000800 */
[----:B--2---:R-:W-:Y:S01]  /*7cd0*/  FADD.FTZ R2, R27, R8 ;  /* 0x000000081b027221 */ /* 0x004fe20000010000 */
[----:B------:R-:W-:-:S04]  /*7ce0*/  FADD.FTZ R0, R32, R0 ;  /* 0x0000000020007221 */ /* 0x000fc80000010000 */
[----:B------:R-:W-:Y:S02]  /*7cf0*/  FADD.FTZ R0, R33, R0 ;  /* 0x0000000021007221 */ /* 0x000fe40000010000 */
        /* <DEDUP_REMOVED lines=91> */
.L_x_1110:
[----:B------:R-:W-:Y:S01]  /*82b0*/  ULEA UR6, UR60, UR41, 0x3 ;  /* 0x000000293c067291 */ /* 0x000fe2000f8e183f */
[----:B------:R-:W-:Y:S01]  /*82c0*/  F2FP.F16.F32.PACK_AB R24, R25, R24 ;  /* 0x000000181918723e */ /* 0x000fe200000000ff */
[----:B------:R-:W-:Y:S01]  /*82d0*/  UMOV UR28, UR50 ;  /* 0x00000032001c7c82 */ /* 0x000fe20008000000 */
[----:B------:R-:W-:Y:S01]  /*82e0*/  F2FP.F16.F32.PACK_AB R25, R11, R26 ;  /* 0x0000001a0b19723e */ /* 0x000fe200000000ff */
[----:B------:R-:W-:Y:S01]  /*82f0*/  UIADD3 UR6, UR6, 0x2d860, URZ ;  /* 0x0002d86006067890 */ /* 0x000fe2000fffe03f */
[----:B------:R-:W-:Y:S01]  /*8300*/  F2FP.F16.F32.PACK_AB R32, R33, R32 ;  /* 0x000000202120723e */ /* 0x000fe200000000ff */
[----:B------:R-:W-:Y:S01]  /*8310*/  UMOV UR60, UR49 ;  /* 0x00000031003c7c82 */ /* 0x000fe20008000000 */
[----:B------:R-:W-:Y:S01]  /*8320*/  F2FP.F16.F32.PACK_AB R26, R29, R28 ;  /* 0x0000001c1d1a723e */ /* 0x000fe200000000ff */
[----:B------:R-:W-:Y:S01]  /*8330*/  UPRMT UR6, UR42, 0x654, UR6 ;  /* 0x000006542a067896 */ /* 0x000fe20008000006 */
        /* <DEDUP_REMOVED lines=13> */
[----:B------:R-:W-:Y:S01]  /*8410*/  FMUL.FTZ R96, R96, R4 ;  /* 0x0000000460607220 */ /* 0x000fe20000410000 */
[----:B------:R-:W-:Y:S01]  /*8420*/  F2FP.F16.F32.PACK_AB R42, R45, R44 ;  /* 0x0000002c2d2a723e */ /* 0x000fe200000000ff */
[----:B------:R0:W-:Y:S01]  /*8430*/  STSM.16.M88.4 [R23], R32 ;  /* 0x0000002017007844 */ /* 0x0001e20000000200 */
[----:B------:R-:W-:Y:S01]  /*8440*/  F2FP.F16.F32.PACK_AB R43, R47, R43 ;  /* 0x0000002b2f2b723e */ /* 0x000fe200000000ff */
[----:B------:R-:W-:Y:S01]  /*8450*/  FMUL.FTZ R97, R97, R4 ;  /* 0x0000000461617220 */ /* 0x000fe20000410000 */
        /* <DEDUP_REMOVED lines=38> */
[----:B------:R-:W-:Y:S01]  /*86c0*/  ISETP.GT.AND P1, PT, R6, UR59, PT ;  /* 0x0000003b06007c0c */ /* 0x000fe2000bf24270 */
[-C--:B------:R-:W-:Y:S01]  /*86d0*/  FMUL.FTZ R128, R128, R4.reuse ;  /* 0x0000000480807220 */ /* 0x080fe20000410000 */
[-C--:B------:R-:W-:Y:S01]  /*86e0*/  FMUL.FTZ R129, R129, R4.reuse ;  /* 0x0000000481817220 */ /* 0x080fe20000410000 */
[----:B------:R0:W-:Y:S01]  /*86f0*/  STSM.16.M88.4 [R19+0x6000], R80 ;  /* 0x0060005013007844 */ /* 0x0001e20000000200 */
[-C--:B------:R-:W-:Y:S01]  /*8700*/  FMUL.FTZ R132, R132, R4.reuse ;  /* 0x0000000484847220 */ /* 0x080fe20000410000 */
[----:B------:R-:W-:Y:S01]  /*8710*/  FMUL.FTZ R133, R133, R4 ;  /* 0x0000000485857220 */ /* 0x000fe20000410000 */
        /* <DEDUP_REMOVED lines=33> */
[----:B-1----:R-:W-:Y:S01]  /*8930*/  NOP ;  /* 0x0000000000007918 */ /* 0x002fe20000000000 */
[----:B0-----:R-:W-:Y:S05]  /*8940*/  @P1 BRA `(.L_x_1111) ;  /* 0xffffffc800f81947 */ /* 0x001fea000383ffff */
.L_x_1092:
[----:B------:R-:W-:Y:S02]  /*8950*/  UISETP.NE.AND UP1, UPT, UR54, URZ, UPT ;  /* 0x0000003f3600728c */ /* 0x000fe4000bf25270 */
[----:B------:R-:W-:Y:S02]  /*8960*/  UISETP.NE.AND UP0, UPT, UR53, URZ, UPT ;  /* 0x0000003f3500728c */ /* 0x000fe4000bf05270 */
[----:B------:R-:W-:Y:S02]  /*8970*/  UIADD3 UR10, UR39, 0xbf, URZ ;  /* 0x000000bf270a7890 */ /* 0x000fe4000fffe03f */
[----:B------:R-:W-:Y:S02]  /*8980*/  UIADD3 UR11, UR38, 0x1, -UR48 ;  /* 0x00000001260b7890 */ /* 0x000fe4000fffe830 */
[----:B------:R-:W-:-:S03]  /*8990*/  PLOP3.LUT P1, PT, PT, PT, UP0, 0x40, 0x0 ;  /* 0x000000000000781c */ /* 0x000fc60003f2e808 */
[----:B------:R-:W-:Y:S01]  /*89a0*/  @UP1 ULDC UR6, c[0x0][0x44c] ;  /* 0x0001130000061ab9 */ /* 0x000fe20000000800 */
[----:B------:R-:W-:Y:S01]  /*89b0*/  @UP1 ULDC UR14, c[0x0][0x450] ;  /* 0x00011400000e1ab9 */ /* 0x000fe20000000800 */
[----:B------:R-:W-:-:S04]  /*89c0*/  UIMAD.WIDE.U32 UR6, UR10, UR6, URZ ;  /* 0x000000060a0672a5 */ /* 0x000fc8000f8e003f */
[----:B------:R-:W-:-:S04]  /*89d0*/  @UP1 USHF.R.U32.HI UR10, URZ, UR14, UR7 ;  /* 0x0000000e3f0a1299 */ /* 0x000fc80008011607 */
[----:B------:R-:W-:-:S04]  /*89e0*/  UIADD3 UR10, UR11, UR10, URZ ;  /* 0x0000000a0b0a7290 */ /* 0x000fc8000fffe03f */
[----:B------:R-:W-:Y:S01]  /*89f0*/  UIADD3 UR35, UR10, -UR35, URZ ;  /* 0x800000230a237290 */ /* 0x000fe2000fffe03f */
[----:B------:R-:W-:Y:S11]  /*8a00*/  @P1 BRA `(.L_x_1112) ;  /* 0x0000000000501947 */ /* 0x000ff60003800000 */
[----:B------:R-:W-:Y:S02]  /*8a10*/  UMOV UR14, UR10 ;  /* 0x0000000a000e7c82 */ /* 0x000fe40008000000 */
        /* <DEDUP_REMOVED lines=11> */
.L_x_1113:
[----:B------:R-:W-:Y:S02]  /*8ad0*/  ULDC UR15, c[0x0][0x9e4] ;  /* 0x00027900000f7ab9 */ /* 0x000fe40000000800 */
[----:B------:R-:W-:-:S11]  /*8ae0*/  UISETP.NE.AND UP0, UPT, UR15, 0x1, UPT ;  /* 0x000000010f00788c */ /* 0x000fd6000bf05270 */
[----:B------:R-:W-:Y:S02]  /*8af0*/  @UP0 ULDC.64 UR6, c[0x0][0x9e8] ;  /* 0x00027a0000060ab9 */ /* 0x000fe40000000a00 */
[----:B------:R-:W-:-:S04]  /*8b00*/  UIMAD.WIDE.U32 UR10, UR14, UR6, URZ ;  /* 0x000000060e0a72a5 */ /* 0x000fc8000f8e003f */
[----:B------:R-:W-:-:S12]  /*8b10*/  @UP0 USHF.R.U32.HI UR14, URZ, UR7, UR11 ;  /* 0x000000073f0e0299 */ /* 0x000fd8000801160b */
.L_x_1114:
[----:B------:R-:W-:-:S04]  /*8b20*/  UIMAD UR14, UR14, UR15, URZ ;  /* 0x0000000f0e0e72a4 */ /* 0x000fc8000f8e023f */
[----:B------:R-:W-:-:S04]  /*8b30*/  UISETP.LT.AND UP0, UPT, UR35, UR14, UPT ;  /* 0x0000000e2300728c */ /* 0x000fc8000bf01270 */
[----:B------:R-:W-:-:S12]  /*8b40*/  USEL UR35, UR35, UR14, !UP0 ;  /* 0x0000000e23237287 */ /* 0x000fd8000c000000 */
.L_x_1112:
[----:B------:R-:W-:-:S04]  /*8b50*/  UIADD3 UR35, UR35, 0x7f, URZ ;  /* 0x0000007f23237890 */ /* 0x000fc8000fffe03f */
[----:B------:R-:W-:-:S04]  /*8b60*/  USHF.R.S32.HI UR6, URZ, 0x1f, UR35 ;  /* 0x0000001f3f067899 */ /* 0x000fc80008011423 */
[----:B------:R-:W-:-:S04]  /*8b70*/  ULEA.HI UR6, UR6, UR35, URZ, 0x7 ;  /* 0x0000002306067291 */ /* 0x000fc8000f8f383f */
[----:B------:R-:W-:-:S04]  /*8b80*/  USHF.R.S32.HI UR6, URZ, 0x7, UR6 ;  /* 0x000000073f067899 */ /* 0x000fc80008011406 */
[----:B------:R-:W-:-:S04]  /*8b90*/  UISETP.LT.AND UP0, UPT, UR36, UR6, UPT ;  /* 0x000000062400728c */ /* 0x000fc8000bf01270 */
[----:B------:R-:W-:-:S06]  /*8ba0*/  USEL UR34, UR36, UR6, !UP0 ;  /* 0x0000000624227287 */ /* 0x000fcc000c000000 */
[----:B------:R-:W-:-:S13]  /*8bb0*/  ISETP.GE.AND P1, PT, R6, UR34, PT ;  /* 0x0000002206007c0c */ /* 0x000fda000bf26270 */
[----:B------:R-:W-:Y:S05]  /*8bc0*/  @!P1 BRA `(.L_x_1115) ;  /* 0x0000002000449947 */ /* 0x000fea0003800000 */
[----:B---3--:R-:W-:Y:S01]  /*8bd0*/  IMAD.MOV.U32 R8, RZ, RZ, R7 ;  /* 0x000000ffff087224 */ /* 0x008fe200078e0007 */
[----:B------:R-:W-:Y:S01]  /*8be0*/  UMOV UR28, UR50 ;  /* 0x00000032001c7c82 */ /* 0x000fe20008000000 */
[----:B------:R-:W-:Y:S01]  /*8bf0*/  IMAD.MOV.U32 R9, RZ, RZ, R3 ;  /* 0x000000ffff097224 */ /* 0x000fe200078e0003 */
[----:B------:R-:W-:Y:S01]  /*8c00*/  UMOV UR35, UR49 ;  /* 0x0000003100237c82 */ /* 0x000fe20008000000 */
[----:B------:R-:W-:Y:S01]  /*8c10*/  IMAD.MOV.U32 R4, RZ, RZ, R6 ;  /* 0x000000ffff047224 */ /* 0x000fe200078e0006 */
[----:B------:R-:W-:-:S06]  /*8c20*/  ULDC UR33, c[0x0][0x988] ;  /* 0x0002620000217ab9 */ /* 0x000fcc0000000800 */
.L_x_1126:
[----:B------:R-:W-:Y:S01]  /*8c30*/  ISETP.NE.AND P2, PT, RZ, UR46, PT ;  /* 0x0000002eff007c0c */ /* 0x000fe2000bf45270 */
[----:B------:R-:W-:-:S04]  /*8c40*/  UISETP.NE.AND UP0, UPT, UR35, 0x1, UPT ;  /* 0x000000012300788c */ /* 0x000fc8000bf05270 */
[----:B------:R-:W-:-:S04]  /*8c50*/  USEL UR50, URZ, 0x1, UP0 ;  /* 0x000000013f327887 */ /* 0x000fc80008000000 */
[----:B------:R-:W-:-:S04]  /*8c60*/  ULOP3.LUT UR50, UR28, UR50, URZ, 0x3c, !UPT ;  /* 0x000000321c327292 */ /* 0x000fc8000f8e3c3f */
[----:B------:R-:W-:Y:S08]  /*8c70*/  @P2 BRA `(.L_x_1116) ;  /* 0x0000000000382947 */ /* 0x000ff00003800000 */
[----:B------:R-:W-:Y:S05]  /*8c80*/  @!P0 BRA `(.L_x_1117) ;  /* 0x0000000000048947 */ /* 0x000fea0003800000 */
[----:B------:R-:W-:Y:S01]  /*8c90*/  BPT.TRAP 0x1 ;  /* 0x000000040000795c */ /* 0x000fe20000300000 */
.L_x_1117:
        /* <DEDUP_REMOVED lines=9> */
.L_x_1118:
[----:B-1----:R-:W-:Y:S05]  /*8d30*/  @P1 BRA `(.L_x_1116) ;  /* 0x0000000000081947 */ /* 0x002fea0003800000 */
[----:B------:R-:W1:Y:S02]  /*8d40*/  SYNCS.PHASECHK.TRANS64.TRYWAIT P1, [UR6+0x2d830], R3 ;  /* 0x02d83003ff0075a7 */ /* 0x000e640008020146 */
[----:B-1----:R-:W-:Y:S05]  /*8d50*/  @!P1 BRA `(.L_x_1119) ;  /* 0x000000ec00409947 */ /* 0x002fea0003800000 */
.L_x_1116:
        /* <DEDUP_REMOVED lines=40> */
.L_x_1121:
[----:B------:R-:W-:Y:S01]  /*8fe0*/  ULEA UR6, UR35, UR41, 0x3 ;  /* 0x0000002923067291 */ /* 0x000fe2000f8e183f */
[----:B------:R-:W-:-:S05]  /*8ff0*/  IMAD.U32 R3, RZ, RZ, UR28 ;  /* 0x0000001cff037e24 */ /* 0x000fca000f8e00ff */
[----:B------:R-:W-:-:S04]  /*9000*/  SHF.L.U32 R3, R3, 0x1f, RZ ;  /* 0x0000001f03037819 */ /* 0x000fc800000006ff */
[----:B------:R0:W1:Y:S01]  /*9010*/  SYNCS.PHASECHK.TRANS64.TRYWAIT P1, [UR6+0x2d850], R3 ;  /* 0x02d85003ff0075a7 */ /* 0x0000620008020146 */
[----:B------:R-:W-:Y:S05]  /*9020*/  @!P0 BRA `(.L_x_1122) ;  /* 0x0000000000048947 */ /* 0x000fea0003800000 */
[----:B------:R-:W-:Y:S01]  /*9030*/  BPT.TRAP 0x1 ;  /* 0x000000040000795c */ /* 0x000fe20000300000 */
.L_x_1122:
[----:B-1----:R-:W-:Y:S05]  /*9040*/  @P1 BRA `(.L_x_1120) ;  /* 0x0000000000081947 */ /* 0x002fea0003800000 */
[----:B------:R-:W1:Y:S02]  /*9050*/  SYNCS.PHASECHK.TRANS64.TRYWAIT P1, [UR6+0x2d850], R3 ;  /* 0x02d85003ff0075a7 */ /* 0x000e640008020146 */
[----:B-1----:R-:W-:Y:S05]  /*9060*/  @!P1 BRA `(.L_x_1123) ;  /* 0x000000e800949947 */ /* 0x002fea0003800000 */
.L_x_1120:
[----:B------:R-:W-:Y:S01]  /*9070*/  UIADD3 UR6, UR41, 0x400, URZ ;  /* 0x0000040029067890 */ /* 0x000fe2000fffe03f */
[----:B------:R-:W-:Y:S01]  /*9080*/  WARPGROUP.ARRIVE ;  /* 0x00000000000079c5 */ /* 0x000fe20000000000 */
[----:B------:R-:W-:Y:S01]  /*9090*/  UMOV UR29, 0x40000040 ;  /* 0x40000040001d7882 */ /* 0x000fe20000000000 */
[----:B------:R-:W-:Y:S01]  /*90a0*/  UMOV UR31, 0x80000020 ;  /* 0x80000020001f7882 */ /* 0x000fe20000000000 */
[----:B------:R-:W-:-:S03]  /*90b0*/  USHF.R.U32.HI UR6, URZ, 0x4, UR6 ;  /* 0x000000043f067899 */ /* 0x000fc60008011606 */
[----:B------:R-:W1:Y:S01]  /*90c0*/  S2R R6, SR_TID.X ;  /* 0x0000000000067919 */ /* 0x000e620000002100 */
        /* <DEDUP_REMOVED lines=64> */
.L_x_1124:
        /* <DEDUP_REMOVED lines=73> */
[----:B0-----:R-:W-:Y:S01]  /*9960*/  FMNMX.FTZ R6, R5, R6, !PT ;  /* 0x0000000605067209 */ /* 0x001fe20007810000 */
[----:B------:R-:W-:-:S04]  /*9970*/  FMUL.FTZ R5, R3, UR33 ;  /* 0x0000002103057c20 */ /* 0x000fc80008410000 */
[----:B------:R-:W0:Y:S01]  /*9980*/  SHFL.BFLY PT, R7, R6, 0x1, 0x1f ;  /* 0x0c201f0006077f89 */ /* 0x000e2200000e0000 */
        /* <DEDUP_REMOVED lines=21> */
[----:B------:R-:W-:Y:S01]  /*9ae0*/  FFMA.FTZ R61, R61, UR33, -R5 ;  /* 0x000000213d3d7c23 */ /* 0x000fe20008010805 */
[----:B------:R-:W-:Y:S01]  /*9af0*/  MUFU.EX2 R28, R28 ;  /* 0x0000001c001c7308 */ /* 0x000fe20000000800 */
[----:B0-----:R-:W-:Y:S01]  /*9b00*/  FMNMX.FTZ R7, R6, R7, !PT ;  /* 0x0000000706077209 */ /* 0x001fe20007810000 */
[----:B------:R-:W-:Y:S01]  /*9b10*/  FADD.FTZ R6, -R3, R9 ;  /* 0x0000000903067221 */ /* 0x000fe20000010100 */
[--C-:B------:R-:W-:Y:S01]  /*9b20*/  FFMA.FTZ R64, R64, UR33, -R5.reuse ;  /* 0x0000002140407c23 */ /* 0x100fe20008010805 */
[--C-:B------:R-:W-:Y:S01]  /*9b30*/  FFMA.FTZ R65, R65, UR33, -R5.reuse ;  /* 0x0000002141417c23 */ /* 0x100fe20008010805 */
[----:B------:R-:W-:Y:S01]  /*9b40*/  FFMA.FTZ R68, R68, UR33, -R5 ;  /* 0x0000002144447c23 */ /* 0x000fe20008010805 */
[C---:B------:R-:W-:Y:S01]  /*9b50*/  FADD.FTZ R8, -R7.reuse, R8 ;  /* 0x0000000807087221 */ /* 0x040fe20000010100 */
[----:B------:R-:W-:Y:S01]  /*9b60*/  FMUL.FTZ R9, R7, UR33 ;  /* 0x0000002107097c20 */ /* 0x000fe20008410000 */
[----:B------:R-:W-:Y:S01]  /*9b70*/  FMUL.FTZ R6, R6, UR33 ;  /* 0x0000002106067c20 */ /* 0x000fe20008410000 */
[----:B------:R-:W-:Y:S01]  /*9b80*/  MUFU.EX2 R29, R29 ;  /* 0x0000001d001d7308 */ /* 0x000fe20000000800 */
[----:B------:R-:W-:Y:S01]  /*9b90*/  FMUL.FTZ R8, R8, UR33 ;  /* 0x0000002108087c20 */ /* 0x000fe20008410000 */
        /* <DEDUP_REMOVED lines=26> */
[----:B------:R-:W-:Y:S01]  /*9d40*/  FFMA.FTZ R70, R70, UR33, -R9 ;  /* 0x0000002146467c23 */ /* 0x000fe20008010809 */
[----:B------:R-:W-:Y:S01]  /*9d50*/  FADD.FTZ R2, R25, R2 ;  /* 0x0000000219027221 */ /* 0x000fe20000010000 */
[----:B------:R-:W-:Y:S01]  /*9d60*/  FFMA.FTZ R69, R69, UR33, -R5 ;  /* 0x0000002145457c23 */ /* 0x000fe20008010805 */
[----:B------:R-:W-:Y:S01]  /*9d70*/  FFMA.FTZ R71, R71, UR33, -R9 ;  /* 0x0000002147477c23 */ /* 0x000fe20008010809 */
[----:B------:R-:W0:Y:S01]  /*9d80*/  MUFU.EX2 R20, R27 ;  /* 0x0000001b00147308 */ /* 0x000e220000000800 */
[----:B------:R-:W-:Y:S01]  /*9d90*/  FFMA.FTZ R72, R72, UR33, -R5 ;  /* 0x0000002148487c23 */ /* 0x000fe20008010805 */
[----:B------:R-:W-:Y:S01]  /*9da0*/  FFMA.FTZ R74, R74, UR33, -R9 ;  /* 0x000000214a4a7c23 */ /* 0x000fe20008010809 */
[----:B------:R-:W-:Y:S01]  /*9db0*/  FFMA.FTZ R73, R73, UR33, -R5 ;  /* 0x0000002149497c23 */ /* 0x000fe20008010805 */
[----:B------:R-:W-:Y:S01]  /*9dc0*/  FFMA.FTZ R75, R75, UR33, -R9 ;  /* 0x000000214b4b7c23 */ /* 0x000fe20008010809 */
[----:B------:R-:W-:Y:S01]  /*9dd0*/  FFMA.FTZ R76, R76, UR33, -R5 ;  /* 0x000000214c4c7c23 */ /* 0x000fe20008010805 */
[----:B------:R-:W-:Y:S01]  /*9de0*/  FFMA.FTZ R78, R78, UR33, -R9 ;  /* 0x000000214e4e7c23 */ /* 0x000fe20008010809 */
[----:B------:R-:W-:Y:S01]  /*9df0*/  FFMA.FTZ R77, R77, UR33, -R5 ;  /* 0x000000214d4d7c23 */ /* 0x000fe20008010805 */
[----:B------:R-:W2:Y:S01]  /*9e00*/  MUFU.EX2 R27, R30 ;  /* 0x0000001e001b7308 */ /* 0x000ea20000000800 */
[----:B-1----:R-:W-:Y:S01]  /*9e10*/  FFMA.FTZ R0, R8, R0, R26 ;  /* 0x0000000008007223 */ /* 0x002fe2000001001a */
[----:B------:R-:W-:Y:S01]  /*9e20*/  FFMA.FTZ R79, R79, UR33, -R9 ;  /* 0x000000214f4f7c23 */ /* 0x000fe20008010809 */
[----:B------:R-:W-:Y:S01]  /*9e30*/  FFMA.FTZ R80, R80, UR33, -R5 ;  /* 0x0000002150507c23 */ /* 0x000fe20008010805 */
[----:B------:R-:W-:Y:S01]  /*9e40*/  FFMA.FTZ R82, R82, UR33, -R9 ;  /* 0x0000002152527c23 */ /* 0x000fe20008010809 */
[----:B------:R-:W-:Y:S01]  /*9e50*/  FFMA.FTZ R81, R81, UR33, -R5 ;  /* 0x0000002151517c23 */ /* 0x000fe20008010805 */
[----:B------:R-:W-:Y:S01]  /*9e60*/  FFMA.FTZ R83, R83, UR33, -R9 ;  /* 0x0000002153537c23 */ /* 0x000fe20008010809 */
[----:B------:R-:W-:Y:S01]  /*9e70*/  FFMA.FTZ R84, R84, UR33, -R5 ;  /* 0x0000002154547c23 */ /* 0x000fe20008010805 */
[----:B------:R-:W1:Y:S01]  /*9e80*/  MUFU.EX2 R31, R31 ;  /* 0x0000001f001f7308 */ /* 0x000e620000000800 */
[----:B0-----:R-:W-:Y:S01]  /*9e90*/  FADD.FTZ R10, R20, R0 ;  /* 0x00000000140a7221 */ /* 0x001fe20000010000 */
[----:B------:R-:W-:Y:S01]  /*9ea0*/  FADD.FTZ R0, R28, R2 ;  /* 0x000000021c007221 */ /* 0x000fe20000010000 */
[----:B------:R-:W-:Y:S01]  /*9eb0*/  FFMA.FTZ R86, R86, UR33, -R9 ;  /* 0x0000002156567c23 */ /* 0x000fe20008010809 */
[----:B------:R-:W-:Y:S01]  /*9ec0*/  FFMA.FTZ R5, R85, UR33, -R5 ;  /* 0x0000002155057c23 */ /* 0x000fe20008010805 */
[----:B------:R-:W-:Y:S01]  /*9ed0*/  FFMA.FTZ R9, R87, UR33, -R9 ;  /* 0x0000002157097c23 */ /* 0x000fe20008010809 */
[----:B------:R-:W-:-:S02]  /*9ee0*/  FADD.FTZ R0, R29, R0 ;  /* 0x000000001d007221 */ /* 0x000fc40000010000 */
        /* <DEDUP_REMOVED lines=116> */
.L_x_1125:
        /* <DEDUP_REMOVED lines=106> */
[----:B------:R-:W-:-:S07]  /*acd0*/  IMAD.MOV.U32 R6, RZ, RZ, R4 ;  /* 0x000000ffff067224 */ /* 0x000fce00078e0004 */
.L_x_1115:
[----:B------:R-:W-:-:S13]  /*ace0*/  ISETP.GE.AND P1, PT, R6, UR36, PT ;  /* 0x0000002406007c0c */ /* 0x000fda000bf26270 */
[----:B------:R-:W-:Y:S05]  /*acf0*/  @!P1 BRA `(.L_x_1127) ;  /* 0x0000003400189947 */ /* 0x000fea0003800000 */
[----:B------:R-:W-:Y:S01]  /*ad00*/  IMAD.MOV.U32 R4, RZ, RZ, R7 ;  /* 0x000000ffff047224 */ /* 0x000fe200078e0007 */
[----:B------:R-:W-:Y:S01]  /*ad10*/  UMOV UR28, UR50 ;  /* 0x00000032001c7c82 */ /* 0x000fe20008000000 */
[----:B------:R-:W-:Y:S01]  /*ad20*/  IMAD.MOV.U32 R5, RZ, RZ, R3 ;  /* 0x000000ffff057224 */ /* 0x000fe200078e0003 */
[----:B------:R-:W-:Y:S01]  /*ad30*/  UMOV UR58, UR49 ;  /* 0x00000031003a7c82 */ /* 0x000fe20008000000 */
[----:B------:R-:W-:Y:S01]  /*ad40*/  ULDC UR34, c[0x0][0x9e4] ;  /* 0x0002790000227ab9 */ /* 0x000fe20000000800 */
[----:B------:R-:W-:Y:S01]  /*ad50*/  ULDC UR55, c[0x0][0x9dc] ;  /* 0x0002770000377ab9 */ /* 0x000fe20000000800 */
[----:B------:R-:W-:Y:S01]  /*ad60*/  ULDC UR33, c[0x0][0x988] ;  /* 0x0002620000217ab9 */ /* 0x000fe20000000800 */
[----:B------:R-:W-:-:S05]  /*ad70*/  ULDC UR35, c[0x0][0x9e0] ;  /* 0x0002780000237ab9 */ /* 0x000fca0000000800 */
.L_x_1146:
[----:B------:R-:W-:Y:S01]  /*ad80*/  ISETP.NE.AND P2, PT, RZ, UR46, PT ;  /* 0x0000002eff007c0c */ /* 0x000fe2000bf45270 */
[----:B------:R-:W-:-:S04]  /*ad90*/  UISETP.NE.AND UP0, UPT, UR58, 0x1, UPT ;  /* 0x000000013a00788c */ /* 0x000fc8000bf05270 */
[----:B------:R-:W-:-:S04]  /*ada0*/  USEL UR50, URZ, 0x1, UP0 ;  /* 0x000000013f327887 */ /* 0x000fc80008000000 */
[----:B------:R-:W-:-:S04]  /*adb0*/  ULOP3.LUT UR50, UR28, UR50, URZ, 0x3c, !UPT ;  /* 0x000000321c327292 */ /* 0x000fc8000f8e3c3f */
[----:B------:R-:W-:Y:S08]  /*adc0*/  @P2 BRA `(.L_x_1128) ;  /* 0x0000000000382947 */ /* 0x000ff00003800000 */
[----:B------:R-:W-:Y:S05]  /*add0*/  @!P0 BRA `(.L_x_1129) ;  /* 0x0000000000048947 */ /* 0x000fea0003800000 */
[----:B------:R-:W-:Y:S01]  /*ade0*/  BPT.TRAP 0x1 ;  /* 0x000000040000795c */ /* 0x000fe20000300000 */
.L_x_1129:
        /* <DEDUP_REMOVED lines=9> */
.L_x_1130:
[----:B-1----:R-:W-:Y:S05]  /*ae80*/  @P1 BRA `(.L_x_1128) ;  /* 0x0000000000081947 */ /* 0x002fea0003800000 */
[----:B------:R-:W1:Y:S02]  /*ae90*/  SYNCS.PHASECHK.TRANS64.TRYWAIT P1, [UR6+0x2d830], R3 ;  /* 0x02d83003ff0075a7 */ /* 0x000e640008020146 */
[----:B-1----:R-:W-:Y:S05]  /*aea0*/  @!P1 BRA `(.L_x_1131) ;  /* 0x000000cc001c9947 */ /* 0x002fea0003800000 */
.L_x_1128:
        /* <DEDUP_REMOVED lines=40> */
.L_x_1133:
[----:B------:R-:W-:Y:S01]  /*b130*/  ULEA UR6, UR58, UR41, 0x3 ;  /* 0x000000293a067291 */ /* 0x000fe2000f8e183f */
[----:B------:R-:W-:-:S05]  /*b140*/  IMAD.U32 R3, RZ, RZ, UR28 ;  /* 0x0000001cff037e24 */ /* 0x000fca000f8e00ff */
[----:B------:R-:W-:-:S04]  /*b150*/  SHF.L.U32 R3, R3, 0x1f, RZ ;  /* 0x0000001f03037819 */ /* 0x000fc800000006ff */
[----:B------:R0:W1:Y:S01]  /*b160*/  SYNCS.PHASECHK.TRANS64.TRYWAIT P1, [UR6+0x2d850], R3 ;  /* 0x02d85003ff0075a7 */ /* 0x0000620008020146 */
[----:B------:R-:W-:Y:S05]  /*b170*/  @!P0 BRA `(.L_x_1134) ;  /* 0x0000000000048947 */ /* 0x000fea0003800000 */
[----:B------:R-:W-:Y:S01]  /*b180*/  BPT.TRAP 0x1 ;  /* 0x000000040000795c */ /* 0x000fe20000300000 */
.L_x_1134:
[----:B-1----:R-:W-:Y:S05]  /*b190*/  @P1 BRA `(.L_x_1132) ;  /* 0x0000000000081947 */ /* 0x002fea0003800000 */
[----:B------:R-:W1:Y:S02]  /*b1a0*/  SYNCS.PHASECHK.TRANS64.TRYWAIT P1, [UR6+0x2d850], R3 ;  /* 0x02d85003ff0075a7 */ /* 0x000e640008020146 */
[----:B-1----:R-:W-:Y:S05]  /*b1b0*/  @!P1 BRA `(.L_x_1135) ;  /* 0x000000c800709947 */ /* 0x002fea0003800000 */
.L_x_1132:
        /* <DEDUP_REMOVED lines=70> */
.L_x_1136:
        /* <DEDUP_REMOVED lines=38> */
.L_x_1139:
[----:B------:R-:W-:-:S05]  /*b880*/  IMAD.U32 R15, RZ, RZ, UR34 ;  /* 0x00000022ff0f7e24 */ /* 0x000fca000f8e00ff */
[----:B------:R-:W-:-:S13]  /*b890*/  ISETP.NE.AND P1, PT, R15, 0x1, PT ;  /* 0x000000010f00780c */ /* 0x000fda0003f25270 */
[----:B------:R-:W0:Y:S02]  /*b8a0*/  @P1 LDC.64 R12, c[0x0][0x9e8] ;  /* 0x00027a00ff0c1b82 */ /* 0x000e240000000a00 */
[----:B0-----:R-:W-:-:S05]  /*b8b0*/  @P1 IMAD.HI.U32 R12, R14, R12, RZ ;  /* 0x0000000c0e0c1227 */ /* 0x001fca00078e00ff */
[----:B------:R-:W-:-:S07]  /*b8c0*/  @P1 SHF.R.U32.HI R14, RZ, R13, R12 ;  /* 0x0000000dff0e1219 */ /* 0x000fce000001160c */
.L_x_1140:
[----:B------:R-:W-:Y:S05]  /*b8d0*/  BSYNC B0 ;  /* 0x0000000000007941 */ /* 0x000fea0003800000 */
.L_x_1138:
[----:B------:R-:W-:-:S04]  /*b8e0*/  IMAD R14, R14, R15, -R3 ;  /* 0x0000000f0e0e7224 */ /* 0x000fc800078e0a03 */
[----:B------:R-:W-:-:S05]  /*b8f0*/  IMAD.IADD R14, R14, 0x1, -R17 ;  /* 0x000000010e0e7824 */ /* 0x000fca00078e0a11 */
[----:B------:R-:W-:Y:S02]  /*b900*/  VIMNMX R8, R8, R14, !PT ;  /* 0x0000000e08087248 */ /* 0x000fe40007fe0100 */
[----:B------:R-:W-:-:S07]  /*b910*/  VIADDMNMX R9, R14, R15, R9, PT ;  /* 0x0000000f0e097246 */ /* 0x000fce0003800109 */
.L_x_1137:
        /* <DEDUP_REMOVED lines=116> */
.L_x_1143:
[----:B------:R-:W-:-:S05]  /*c060*/  IMAD.U32 R12, RZ, RZ, UR34 ;  /* 0x00000022ff0c7e24 */ /* 0x000fca000f8e00ff */
[----:B------:R-:W-:-:S13]  /*c070*/  ISETP.NE.AND P2, PT, R12, 0x1, PT ;  /* 0x000000010c00780c */ /* 0x000fda0003f45270 */
[----:B------:R-:W0:Y:S02]  /*c080*/  @P2 LDC.64 R8, c[0x0][0x9e8] ;  /* 0x00027a00ff082b82 */ /* 0x000e240000000a00 */
[----:B0-----:R-:W-:-:S05]  /*c090*/  @P2 IMAD.HI.U32 R8, R7, R8, RZ ;  /* 0x0000000807082227 */ /* 0x001fca00078e00ff */
[----:B------:R-:W-:-:S07]  /*c0a0*/  @P2 SHF.R.U32.HI R7, RZ, R9, R8 ;  /* 0x00000009ff072219 */ /* 0x000fce0000011608 */
.L_x_1144:
[----:B------:R-:W-:Y:S05]  /*c0b0*/  BSYNC B0 ;  /* 0x0000000000007941 */ /* 0x000fea0003800000 */
.L_x_1142:
[----:B------:R-:W-:-:S04]  /*c0c0*/  IMAD R3, R7, R12, -R3 ;  /* 0x0000000c07037224 */ /* 0x000fc800078e0a03 */
[----:B------:R-:W-:-:S05]  /*c0d0*/  IMAD.IADD R3, R3, 0x1, -R17 ;  /* 0x0000000103037824 */ /* 0x000fca00078e0a11 */
[----:B------:R-:W-:Y:S02]  /*c0e0*/  VIMNMX R10, R10, R3, !PT ;  /* 0x000000030a0a7248 */ /* 0x000fe40007fe0100 */
[----:B------:R-:W-:-:S07]  /*c0f0*/  VIADDMNMX R11, R3, R12, R11, PT ;  /* 0x0000000c030b7246 */ /* 0x000fce000380010b */
.L_x_1141:
        /* <DEDUP_REMOVED lines=412> */
.L_x_1145:
        /* <DEDUP_REMOVED lines=106> */
.L_x_1127:
[----:B------:R-:W-:Y:S06]  /*e160*/  BAR.ARV 0x8, 0x200 ;  /* 0x0208000000007b1d */ /* 0x000fec0000002000 */
[----:B------:R-:W-:Y:S05]  /*e170*/  @!P0 BRA `(.L_x_1147) ;  /* 0x0000000000048947 */ /* 0x000fea0003800000 */
[----:B------:R-:W-:Y:S01]  /*e180*/  BPT.TRAP 0x1 ;  /* 0x000000040000795c */ /* 0x000fe20000300000 */
.L_x_1147:
[----:B------:R-:W-:Y:S01]  /*e190*/  ULEA UR8, UR49, UR41, 0x3 ;  /* 0x0000002931087291 */ /* 0x000fe2000f8e183f */
[----:B------:R-:W-:-:S05]  /*e1a0*/  IMAD.U32 R4, RZ, RZ, UR50 ;  /* 0x00000032ff047e24 */ /* 0x000fca000f8e00ff */
[----:B------:R-:W-:-:S04]  /*e1b0*/  SHF.L.U32 R4, R4, 0x1f, RZ ;  /* 0x0000001f04047819 */ /* 0x000fc800000006ff */
[----:B------:R0:W1:Y:S01]  /*e1c0*/  SYNCS.PHASECHK.TRANS64.TRYWAIT P1, [UR8+0x2d850], R4 ;  /* 0x02d85004ff0075a7 */ /* 0x0000620008020148 */
[----:B------:R-:W-:Y:S05]  /*e1d0*/  @!P0 BRA `(.L_x_1148) ;  /* 0x0000000000048947 */ /* 0x000fea0003800000 */
[----:B------:R-:W-:Y:S01]  /*e1e0*/  BPT.TRAP 0x1 ;  /* 0x000000040000795c */ /* 0x000fe20000300000 */
.L_x_1148:
[----:B-1----:R-:W-:Y:S05]  /*e1f0*/  @P1 BRA `(.L_x_1149) ;  /* 0x0000000000081947 */ /* 0x002fea0003800000 */
[----:B------:R-:W1:Y:S02]  /*e200*/  SYNCS.PHASECHK.TRANS64.TRYWAIT P1, [UR8+0x2d850], R4 ;  /* 0x02d85004ff0075a7 */ /* 0x000e640008020148 */
[----:B-1----:R-:W-:Y:S05]  /*e210*/  @!P1 BRA `(.L_x_1150) ;  /* 0x0000009800709947 */ /* 0x002fea0003800000 */
.L_x_1149:
[----:B------:R-:W-:Y:S01]  /*e220*/  UIADD3 UR41, UR41, 0x400, URZ ;  /* 0x0000040029297890 */ /* 0x000fe2000fffe03f */
[----:B------:R-:W-:Y:S01]  /*e230*/  WARPGROUP.ARRIVE ;  /* 0x00000000000079c5 */ /* 0x000fe20000000000 */
[----:B------:R-:W-:Y:S01]  /*e240*/  ULOP3.LUT UR45, UR45, 0x10000, URZ, 0xfc, !UPT ;  /* 0x000100002d2d7892 */ /* 0x000fe2000f8efc3f */
[----:B-1----:R-:W1:Y:S01]  /*e250*/  SHFL.BFLY PT, R5, R2, 0x2, 0x1f ;  /* 0x0c401f0002057f89 */ /* 0x002e6200000e0000 */
[----:B------:R-:W-:Y:S01]  /*e260*/  USHF.R.U32.HI UR41, URZ, 0x4, UR41 ;  /* 0x000000043f297899 */ /* 0x000fe20008011629 */
[----:B---3--:R-:W-:Y:S01]  /*e270*/  IMAD.MOV.U32 R10, RZ, RZ, RZ ;  /* 0x000000ffff0a7224 */ /* 0x008fe200078e00ff */
[----:B------:R-:W-:Y:S01]  /*e280*/  UMOV UR5, 0x40000040 ;  /* 0x4000004000057882 */ /* 0x000fe20000000000 */
[----:B------:R-:W-:Y:S01]  /*e290*/  UMOV UR7, 0x80000020 ;  /* 0x8000002000077882 */ /* 0x000fe20000000000 */
[----:B------:R-:W-:Y:S01]  /*e2a0*/  ULOP3.LUT UR41, UR41, 0x3fff, URZ, 0xc0, !UPT ;  /* 0x00003fff29297892 */ /* 0x000fe2000f8ec03f */
[----:B------:R-:W2:Y:S01]  /*e2b0*/  SHFL.BFLY PT, R9, R0, 0x2, 0x1f ;  /* 0x0c401f0000097f89 */ /* 0x000ea200000e0000 */
[----:B------:R-:W-:-:S02]  /*e2c0*/  UMOV UR4, UR45 ;  /* 0x0000002d00047c82 */ /* 0x000fc40008000000 */
[----:B------:R-:W-:-:S04]  /*e2d0*/  ULOP3.LUT UR9, UR41, 0x2000000, URZ, 0xfc, !UPT ;  /* 0x0200000029097892 */ /* 0x000fc8000f8efc3f */
[----:B------:R-:W-:-:S07]  /*e2e0*/  UIMAD UR9, UR49, 0x600, UR9 ;  /* 0x00000600310978a4 */ /* 0x000fce000f8e0209 */
[----:B------:R-:W-:Y:S02]  /*e2f0*/  UMOV UR6, UR9 ;  /* 0x0000000900067c82 */ /* 0x000fe40008000000 */
[----:B------:R-:W-:Y:S01]  /*e300*/  HGMMA.64x96x16.F32 R88, gdesc[UR4].tnspB, R88, gsb0 ;  /* 0x41600000045879f0 */ /* 0x000fe20008000858 */
[----:B------:R-:W-:Y:S01]  /*e310*/  UIADD3 UR4, UR45, 0x2, URZ ;  /* 0x000000022d047890 */ /* 0x000fe2000fffe03f */
[----:B-1----:R-:W-:Y:S01]  /*e320*/  FADD.FTZ R5, R5, R2 ;  /* 0x0000000205057221 */ /* 0x002fe20000010000 */
[----:B------:R-:W-:Y:S01]  /*e330*/  UIADD3 UR6, UR9, 0x40, URZ ;  /* 0x0000004009067890 */ /* 0x000fe2000fffe03f */
[----:B------:R-:W-:Y:S01]  /*e340*/  IMAD.MOV.U32 R2, RZ, RZ, -0x800000 ;  /* 0xff800000ff027424 */ /* 0x000fe200078e00ff */
[----:B------:R-:W-:Y:S01]  /*e350*/  UMOV UR5, 0x40000040 ;  /* 0x4000004000057882 */ /* 0x000fe20000000000 */
[----:B------:R-:W-:Y:S01]  /*e360*/  UMOV UR7, 0x80000020 ;  /* 0x8000002000077882 */ /* 0x000fe20000000000 */
[----:B0-----:R-:W0:Y:S01]  /*e370*/  SHFL.BFLY PT, R4, R5, 0x1, 0x1f ;  /* 0x0c201f0005047f89 */ /* 0x001e2200000e0000 */
[----:B--2---:R-:W-:Y:S01]  /*e380*/  FADD.FTZ R9, R9, R0 ;  /* 0x0000000009097221 */ /* 0x004fe20000010000 */
[----:B------:R-:W-:-:S04]  /*e390*/  IMAD.MOV.U32 R0, RZ, RZ, -0x800000 ;  /* 0xff800000ff007424 */ /* 0x000fc800078e00ff */
[----:B------:R-:W1:Y:S01]  /*e3a0*/  SHFL.BFLY PT, R6, R9, 0x1, 0x1f ;  /* 0x0c201f0009067f89 */ /* 0x000e6200000e0000 */
[----:B0-----:R-:W-:Y:S01]  /*e3b0*/  FADD.FTZ R12, R5, R4 ;  /* 0x00000004050c7221 */ /* 0x001fe20000010000 */
[----:B------:R-:W-:-:S04]  /*e3c0*/  IMAD.MOV.U32 R4, RZ, RZ, RZ ;  /* 0x000000ffff047224 */ /* 0x000fc800078e00ff */
[----:B------:R-:W-:Y:S01]  /*e3d0*/  FSETP.NE.FTZ.AND P1, PT, R12, RZ, PT ;  /* 0x000000ff0c00720b */ /* 0x000fe20003f35000 */
[----:B-1----:R-:W-:Y:S01]  /*e3e0*/  FADD.FTZ R13, R9, R6 ;  /* 0x00000006090d7221 */ /* 0x002fe20000010000 */
[----:B------:R-:W-:Y:S02]  /*e3f0*/  IMAD.U32 R6, RZ, RZ, UR33 ;  /* 0x00000021ff067e24 */ /* 0x000fe4000f8e00ff */
[----:B------:R-:W-:Y:S02]  /*e400*/  IMAD.U32 R9, RZ, RZ, UR33 ;  /* 0x00000021ff097e24 */ /* 0x000fe4000f8e00ff */
[----:B------:R-:W-:-:S07]  /*e410*/  FSETP.NE.FTZ.AND P2, PT, R13, RZ, PT ;  /* 0x000000ff0d00720b */ /* 0x000fce0003f55000 */
[----:B------:R-:W0:Y:S01]  /*e420*/  @P1 MUFU.LG2 R8, R12 ;  /* 0x0000000c00081308 */ /* 0x000e220000000c00 */
[----:B------:R-:W-:-:S05]  /*e430*/  @P1 FMUL.FTZ R6, R6, 0.69314718246459960938 ;  /* 0x3f31721806061820 */ /* 0x000fca0000410000 */
[----:B------:R-:W-:Y:S02]  /*e440*/  @P2 FMUL.FTZ R9, R9, 0.69314718246459960938 ;  /* 0x3f31721809092820 */ /* 0x000fe40000410000 */
        /* <DEDUP_REMOVED lines=55> */
.L_x_1151:
        /* <DEDUP_REMOVED lines=10> */
[----:B------:R-:W-:Y:S01]  /*e860*/  USEL UR4, URZ, 0x1, UP0 ;  /* 0x000000013f047887 */ /* 0x000fe20008000000 */
        /* <DEDUP_REMOVED lines=44> */
[----:B------:R-:W-:-:S02]  /*eb30*/  UIADD3 UR51, UR51, 0x1, URZ ;  /* 0x0000000133337890 */ /* 0x000fc4000fffe03f */
[----:B------:R-:W-:Y:S02]  /*eb40*/  USEL UR49, UR49, URZ, UP0 ;  /* 0x0000003f31317287 */ /* 0x000fe40008000000 */
[----:B------:R-:W-:-:S12]  /*eb50*/  ULOP3.LUT UR50, UR50, UR4, URZ, 0x3c, !UPT ;  /* 0x0000000432327292 */ /* 0x000fd8000f8e3c3f */
.L_x_1073:
[----:B------:R-:W0:Y:S08]  /*eb60*/  S2UR UR42, SR_CgaCtaId ;  /* 0x00000000002a79c3 */ /* 0x000e300000008800 */
[----:B------:R-:W-:Y:S06]  /*eb70*/  BAR.SYNC.DEFER_BLOCKING 0x5, 0x200 ;  /* 0x0148000000007b1d */ /* 0x000fec0000010000 */
[----:B------:R-:W-:Y:S01]  /*eb80*/  UMOV UR41, 0x400 ;  /* 0x0000040000297882 */ /* 0x000fe20000000000 */
[----:B------:R-:W-:Y:S01]  /*eb90*/  BSSY B0, `(.L_x_1152) ;  /* 0x0000284000007945 */ /* 0x000fe20003800000 */
[----:B0-----:R-:W-:-:S09]  /*eba0*/  ULEA UR41, UR42, UR41, 0x18 ;  /* 0x000000292a297291 */ /* 0x001fd2000f8ec03f */
[----:B------:R-:W0:Y:S02]  /*ebb0*/  LDS.128 R4, [UR41+0x2d8d0] ;  /* 0x02d8d029ff047984 */ /* 0x000e240008000c00 */
[----:B0-----:R-:W-:Y:S02]  /*ebc0*/  R2UR UR6, R5 ;  /* 0x00000000050672ca */ /* 0x001fe400000e0000 */
[----:B------:R-:W-:Y:S02]  /*ebd0*/  R2UR UR5, R6 ;  /* 0x00000000060572ca */ /* 0x000fe400000e0000 */
[----:B------:R-:W-:Y:S01]  /*ebe0*/  R2UR UR7, R7 ;  /* 0x00000000070772ca */ /* 0x000fe200000e0000 */
[----:B------:R-:W-:Y:S06]  /*ebf0*/  BAR.ARV 0x4, 0x200 ;  /* 0x0108000000007b1d */ /* 0x000fec0000002000 */
[----:B------:R-:W-:Y:S08]  /*ec00*/  @P0 BRA `(.L_x_1153) ;  /* 0x0000001c00300947 */ /* 0x000ff00003800000 */
[----:B------:R-:W2:Y:S01]  /*ec10*/  LDL R3, [R1+0x14] ;  /* 0x0000140001037983 */ /* 0x000ea20000100800 */
[----:B------:R-:W0:Y:S01]  /*ec20*/  S2UR UR4, SR_SWINHI ;  /* 0x00000000000479c3 */ /* 0x000e220000002f00 */
[----:B------:R-:W-:-:S07]  /*ec30*/  ULDC.64 UR10, c[0x0][0xc00] ;  /* 0x00030000000a7ab9 */ /* 0x000fce0000000a00 */
[----:B------:R-:W1:Y:S01]  /*ec40*/  LDC R36, c[0x0][0xbe8] ;  /* 0x0002fa00ff247b82 */ /* 0x000e620000000800 */
[----:B------:R-:W-:Y:S01]  /*ec50*/  UMOV UR8, UR41 ;  /* 0x0000002900087c82 */ /* 0x000fe20008000000 */
[----:B0-----:R-:W-:Y:S01]  /*ec60*/  UMOV UR9, UR4 ;  /* 0x0000000400097c82 */ /* 0x001fe20008000000 */
[----:B------:R-:W-:Y:S02]  /*ec70*/  IMAD.U32 R28, RZ, RZ, UR8 ;  /* 0x00000008ff1c7e24 */ /* 0x000fe4000f8e00ff */
[----:B------:R-:W-:Y:S01]  /*ec80*/  IMAD.U32 R29, RZ, RZ, UR9 ;  /* 0x00000009ff1d7e24 */ /* 0x000fe2000f8e00ff */
[----:B------:R-:W-:Y:S02]  /*ec90*/  ULDC.64 UR8, c[0x0][0xc00] ;  /* 0x0003000000087ab9 */ /* 0x000fe40000000a00 */
[----:B------:R-:W-:Y:S01]  /*eca0*/  UIMAD.WIDE UR8, UR43, 0x4, UR8 ;  /* 0x000000042b0878a5 */ /* 0x000fe2000f8e0208 */
[----:B------:R-:W-:Y:S01]  /*ecb0*/  BAR.SYNC.DEFER_BLOCKING 0x1, 0x180 ;  /* 0x0046000000007b1d */ /* 0x000fe20000010000 */
[----:B--2---:R-:W-:-:S03]  /*ecc0*/  IMAD.WIDE R4, R3, 0x2, R28 ;  /* 0x0000000203047825 */ /* 0x004fc600078e021c */
[C---:B------:R-:W-:Y:S02]  /*ecd0*/  LOP3.LUT R3, R4.reuse, 0x180, RZ, 0xc0, !PT ;  /* 0x0000018004037812 */ /* 0x040fe400078ec0ff */
[----:B------:R-:W-:Y:S02]  /*ece0*/  IADD3 R8, P4, R4, 0x20, RZ ;  /* 0x0000002004087810 */ /* 0x000fe40007f9e0ff */
[----:B------:R-:W-:Y:S02]  /*ecf0*/  SHF.R.U64 R3, R3, 0x3, RZ ;  /* 0x0000000303037819 */ /* 0x000fe400000012ff */
[----:B------:R-:W-:Y:S01]  /*ed00*/  LOP3.LUT R6, R8, 0x180, RZ, 0xc0, !PT ;  /* 0x0000018008067812 */ /* 0x000fe200078ec0ff */
[----:B------:R-:W-:Y:S01]  /*ed10*/  IMAD.X R25, RZ, RZ, R5, P4 ;  /* 0x000000ffff197224 */ /* 0x000fe200020e0605 */
[C---:B------:R-:W-:Y:S02]  /*ed20*/  IADD3 R27, P3, R4.reuse, 0x3000, RZ ;  /* 0x00003000041b7810 */ /* 0x040fe40007f7e0ff */
[----:B------:R-:W-:-:S02]  /*ed30*/  IADD3 R10, P2, R4, 0x3020, RZ ;  /* 0x00003020040a7810 */ /* 0x000fc40007f5e0ff */
[C---:B------:R-:W-:Y:S01]  /*ed40*/  IADD3 R31, P1, R4.reuse, 0x6000, RZ ;  /* 0x00006000041f7810 */ /* 0x040fe20007f3e0ff */
[--C-:B------:R-:W-:Y:S01]  /*ed50*/  IMAD.X R15, RZ, RZ, R5.reuse, P3 ;  /* 0x000000ffff0f7224 */ /* 0x100fe200018e0605 */
[----:B------:R-:W-:Y:S01]  /*ed60*/  IADD3 R30, P0, R4, 0x6020, RZ ;  /* 0x00006020041e7810 */ /* 0x000fe20007f1e0ff */
[--C-:B------:R-:W-:Y:S01]  /*ed70*/  IMAD.X R13, RZ, RZ, R5.reuse, P2 ;  /* 0x000000ffff0d7224 */ /* 0x100fe200010e0605 */
[----:B------:R-:W-:Y:S01]  /*ed80*/  LOP3.LUT R4, R3, R4, RZ, 0x3c, !PT ;  /* 0x0000000403047212 */ /* 0x000fe200078e3cff */
[--C-:B------:R-:W-:Y:S01]  /*ed90*/  IMAD.X R9, RZ, RZ, R5.reuse, P1 ;  /* 0x000000ffff097224 */ /* 0x100fe200008e0605 */
[----:B------:R-:W-:Y:S01]  /*eda0*/  SHF.R.U64 R3, R6, 0x3, RZ ;  /* 0x0000000306037819 */ /* 0x000fe200000012ff */
[----:B------:R-:W-:Y:S01]  /*edb0*/  IMAD.X R11, RZ, RZ, R5, P0 ;  /* 0x000000ffff0b7224 */ /* 0x000fe200000e0605 */
[----:B------:R-:W-:Y:S02]  /*edc0*/  LOP3.LUT R7, R27, 0x180, RZ, 0xc0, !PT ;  /* 0x000001801b077812 */ /* 0x000fe400078ec0ff */
[----:B------:R-:W-:-:S02]  /*edd0*/  LOP3.LUT R24, R3, R8, RZ, 0x3c, !PT ;  /* 0x0000000803187212 */ /* 0x000fc400078e3cff */
[----:B------:R-:W-:Y:S02]  /*ede0*/  SHF.R.U64 R6, R7, 0x3, RZ ;  /* 0x0000000307067819 */ /* 0x000fe400000012ff */
[----:B------:R-:W-:Y:S02]  /*edf0*/  LOP3.LUT R3, R10, 0x180, RZ, 0xc0, !PT ;  /* 0x000001800a037812 */ /* 0x000fe400078ec0ff */
[----:B------:R-:W-:Y:S02]  /*ee00*/  LOP3.LUT R14, R6, R27, RZ, 0x3c, !PT ;  /* 0x0000001b060e7212 */ /* 0x000fe400078e3cff */
[----:B------:R-:W-:Y:S02]  /*ee10*/  SHF.R.U64 R3, R3, 0x3, RZ ;  /* 0x0000000303037819 */ /* 0x000fe400000012ff */
[----:B------:R-:W-:Y:S02]  /*ee20*/  LOP3.LUT R8, R31, 0x180, RZ, 0xc0, !PT ;  /* 0x000001801f087812 */ /* 0x000fe400078ec0ff */
[----:B------:R-:W-:-:S02]  /*ee30*/  LOP3.LUT R27, R30, 0x180, RZ, 0xc0, !PT ;  /* 0x000001801e1b7812 */ /* 0x000fc400078ec0ff */
[----:B------:R-:W-:Y:S02]  /*ee40*/  LOP3.LUT R12, R3, R10, RZ, 0x3c, !PT ;  /* 0x0000000a030c7212 */ /* 0x000fe400078e3cff */
[----:B------:R-:W-:Y:S02]  /*ee50*/  SHF.R.U64 R8, R8, 0x3, RZ ;  /* 0x0000000308087819 */ /* 0x000fe400000012ff */
[----:B------:R-:W-:Y:S02]  /*ee60*/  SHF.R.U64 R27, R27, 0x3, RZ ;  /* 0x000000031b1b7819 */ /* 0x000fe400000012ff */
[----:B------:R-:W-:Y:S02]  /*ee70*/  MOV R26, R4 ;  /* 0x00000004001a7202 */ /* 0x000fe40000000f00 */
[----:B------:R-:W-:Y:S02]  /*ee80*/  F2FP.F16.F32.PACK_AB R4, R21, R20 ;  /* 0x000000141504723e */ /* 0x000fe400000000ff */
[----:B------:R-:W-:-:S02]  /*ee90*/  F2FP.F16.F32.PACK_AB R5, R91, R90 ;  /* 0x0000005a5b05723e */ /* 0x000fc400000000ff */
[----:B------:R-:W-:Y:S02]  /*eea0*/  F2FP.F16.F32.PACK_AB R6, R93, R92 ;  /* 0x0000005c5d06723e */ /* 0x000fe400000000ff */
[----:B------:R-:W-:Y:S02]  /*eeb0*/  F2FP.F16.F32.PACK_AB R7, R95, R94 ;  /* 0x0000005e5f07723e */ /* 0x000fe400000000ff */
[----:B------:R-:W-:Y:S02]  /*eec0*/  MOV R35, R14 ;  /* 0x0000000e00237202 */ /* 0x000fe40000000f00 */
[----:B------:R-:W-:Y:S01]  /*eed0*/  MOV R34, R12 ;  /* 0x0000000c00227202 */ /* 0x000fe20000000f00 */
[----:B------:R0:W-:Y:S01]  /*eee0*/  STSM.16.M88.4 [R26], R4 ;  /* 0x000000041a007844 */ /* 0x0001e20000000200 */
[----:B------:R-:W-:Y:S01]  /*eef0*/  LOP3.LUT R8, R8, R31, RZ, 0x3c, !PT ;  /* 0x0000001f08087212 */ /* 0x000fe200078e3cff */
[----:B------:R-:W-:Y:S01]  /*ef00*/  IMAD.U32 R31, RZ, RZ, UR9 ;  /* 0x00000009ff1f7e24 */ /* 0x000fe2000f8e00ff */
[----:B------:R-:W-:Y:S01]  /*ef10*/  LOP3.LUT R10, R27, R30, RZ, 0x3c, !PT ;  /* 0x0000001e1b0a7212 */ /* 0x000fe200078e3cff */
[----:B------:R-:W-:Y:S01]  /*ef20*/  IMAD.U32 R30, RZ, RZ, UR8 ;  /* 0x00000008ff1e7e24 */ /* 0x000fe2000f8e00ff */
[----:B------:R-:W-:Y:S01]  /*ef30*/  MOV R24, R24 ;  /* 0x0000001800187202 */ /* 0x000fe20000000f00 */
[----:B------:R-:W-:Y:S01]  /*ef40*/  ULDC.64 UR8, c[0x0][0xc08] ;  /* 0x0003020000087ab9 */ /* 0x000fe20000000a00 */
[----:B------:R-:W-:-:S02]  /*ef50*/  F2FP.F16.F32.PACK_AB R12, R97, R96 ;  /* 0x00000060610c723e */ /* 0x000fc400000000ff */
[----:B------:R-:W-:Y:S02]  /*ef60*/  F2FP.F16.F32.PACK_AB R13, R99, R98 ;  /* 0x00000062630d723e */ /* 0x000fe400000000ff */
[----:B------:R-:W-:Y:S02]  /*ef70*/  F2FP.F16.F32.PACK_AB R14, R101, R100 ;  /* 0x00000064650e723e */ /* 0x000fe400000000ff */
[----:B------:R-:W-:Y:S02]  /*ef80*/  F2FP.F16.F32.PACK_AB R15, R103, R102 ;  /* 0x00000066670f723e */ /* 0x000fe400000000ff */
[----:B------:R-:W-:Y:S02]  /*ef90*/  MOV R3, R8 ;  /* 0x0000000800037202 */ /* 0x000fe40000000f00 */
[----:B------:R-:W-:Y:S01]  /*efa0*/  MOV R33, R10 ;  /* 0x0000000a00217202 */ /* 0x000fe20000000f00 */
[----:B------:R2:W-:Y:S01]  /*efb0*/  STSM.16.M88.4 [R24], R12 ;  /* 0x0000000c18007844 */ /* 0x0005e20000000200 */
[----:B0-----:R-:W-:-:S02]  /*efc0*/  F2FP.F16.F32.PACK_AB R4, R105, R104 ;  /* 0x000000686904723e */ /* 0x001fc400000000ff */
[----:B------:R-:W-:Y:S02]  /*efd0*/  F2FP.F16.F32.PACK_AB R5, R107, R106 ;  /* 0x0000006a6b05723e */ /* 0x000fe400000000ff */
[----:B------:R-:W-:Y:S02]  /*efe0*/  F2FP.F16.F32.PACK_AB R6, R109, R108 ;  /* 0x0000006c6d06723e */ /* 0x000fe400000000ff */
[----:B------:R-:W-:Y:S02]  /*eff0*/  F2FP.F16.F32.PACK_AB R7, R111, R110 ;  /* 0x0000006e6f07723e */ /* 0x000fe400000000ff */
[----:B------:R-:W-:Y:S02]  /*f000*/  F2FP.F16.F32.PACK_AB R8, R113, R112 ;  /* 0x000000707108723e */ /* 0x000fe400000000ff */
[----:B------:R-:W-:Y:S01]  /*f010*/  F2FP.F16.F32.PACK_AB R9, R115, R114 ;  /* 0x000000727309723e */ /* 0x000fe200000000ff */
[----:B------:R-:W-:Y:S01]  /*f020*/  STSM.16.M88.4 [R35], R4 ;  /* 0x0000000423007844 */ /* 0x000fe20000000200 */
[----:B------:R-:W-:-:S02]  /*f030*/  F2FP.F16.F32.PACK_AB R10, R117, R116 ;  /* 0x00000074750a723e */ /* 0x000fc400000000ff */
[----:B------:R-:W-:Y:S02]  /*f040*/  F2FP.F16.F32.PACK_AB R11, R119, R118 ;  /* 0x00000076770b723e */ /* 0x000fe400000000ff */
[----:B--2---:R-:W-:Y:S02]  /*f050*/  F2FP.F16.F32.PACK_AB R12, R121, R120 ;  /* 0x00000078790c723e */ /* 0x004fe400000000ff */
[----:B------:R-:W-:Y:S01]  /*f060*/  F2FP.F16.F32.PACK_AB R13, R123, R122 ;  /* 0x0000007a7b0d723e */ /* 0x000fe200000000ff */
[----:B------:R-:W-:Y:S01]  /*f070*/  STSM.16.M88.4 [R34], R8 ;  /* 0x0000000822007844 */ /* 0x000fe20000000200 */
[----:B------:R-:W-:Y:S02]  /*f080*/  F2FP.F16.F32.PACK_AB R14, R125, R124 ;  /* 0x0000007c7d0e723e */ /* 0x000fe400000000ff */
[----:B------:R-:W-:Y:S02]  /*f090*/  F2FP.F16.F32.PACK_AB R15, R127, R126 ;  /* 0x0000007e7f0f723e */ /* 0x000fe400000000ff */
[----:B------:R-:W-:-:S02]  /*f0a0*/  F2FP.F16.F32.PACK_AB R24, R129, R128 ;  /* 0x000000808118723e */ /* 0x000fc400000000ff */
[----:B------:R-:W-:Y:S01]  /*f0b0*/  F2FP.F16.F32.PACK_AB R25, R131, R130 ;  /* 0x000000828319723e */ /* 0x000fe200000000ff */
[----:B------:R0:W-:Y:S01]  /*f0c0*/  STSM.16.M88.4 [R3], R12 ;  /* 0x0000000c03007844 */ /* 0x0001e20000000200 */
[----:B------:R-:W-:Y:S02]  /*f0d0*/  F2FP.F16.F32.PACK_AB R26, R133, R132 ;  /* 0x00000084851a723e */ /* 0x000fe400000000ff */
[----:B------:R-:W-:Y:S02]  /*f0e0*/  F2FP.F16.F32.PACK_AB R27, R135, R134 ;  /* 0x00000086871b723e */ /* 0x000fe400000000ff */
[----:B------:R-:W-:-:S03]  /*f0f0*/  ISETP.NE.U32.AND P0, PT, RZ, UR10, PT ;  /* 0x0000000aff007c0c */ /* 0x000fc6000bf05070 */
[----:B------:R2:W-:Y:S01]  /*f100*/  STSM.16.M88.4 [R33], R24 ;  /* 0x0000001821007844 */ /* 0x0005e20000000200 */
[----:B------:R-:W-:Y:S01]  /*f110*/  BAR.SYNC.DEFER_BLOCKING 0x1, 0x180 ;  /* 0x0046000000007b1d */ /* 0x000fe20000010000 */
[----:B------:R-:W-:-:S13]  /*f120*/  ISETP.NE.AND.EX P0, PT, RZ, UR11, PT, P0 ;  /* 0x0000000bff007c0c */ /* 0x000fda000bf05300 */
[----:B------:R-:W3:Y:S01]  /*f130*/  @P0 LDG.E R32, desc[UR56][R30.64] ;  /* 0x000000381e200981 */ /* 0x000ee2000c1e1900 */
[----:B------:R-:W-:Y:S01]  /*f140*/  UISETP.NE.U32.AND UP0, UPT, UR8, URZ, UPT ;  /* 0x0000003f0800728c */ /* 0x000fe2000bf05070 */
[----:B-1----:R-:W-:Y:S01]  /*f150*/  ISETP.NE.AND P1, PT, R36, 0x1, PT ;  /* 0x000000012400780c */ /* 0x002fe20003f25270 */
[----:B------:R-:W-:Y:S02]  /*f160*/  ULDC UR4, c[0x0][0xa88] ;  /* 0x0002a20000047ab9 */ /* 0x000fe40000000800 */
[----:B------:R-:W-:Y:S01]  /*f170*/  UISETP.NE.AND.EX UP0, UPT, UR9, URZ, UPT, UP0 ;  /* 0x0000003f0900728c */ /* 0x000fe2000bf05300 */
[----:B0-----:R-:W-:Y:S01]  /*f180*/  IMAD.U32 R3, RZ, RZ, UR4 ;  /* 0x00000004ff037e24 */ /* 0x001fe2000f8e00ff */
[----:B------:R-:W-:-:S04]  /*f190*/  ULDC UR4, c[0x0][0xad4] ;  /* 0x0002b50000047ab9 */ /* 0x000fc80000000800 */
[----:B------:R-:W-:-:S04]  /*f1a0*/  PLOP3.LUT P4, PT, PT, PT, UP0, 0x80, 0x0 ;  /* 0x000000000000781c */ /* 0x000fc80003f8f008 */
[----:B------:R-:W0:Y:S01]  /*f1b0*/  @P1 LDC R6, c[0x0][0xbec] ;  /* 0x0002fb00ff061b82 */ /* 0x000e220000000800 */
[----:B------:R-:W-:Y:S02]  /*f1c0*/  @UP0 ULDC.64 UR8, c[0x0][0xc08] ;  /* 0x0003020000080ab9 */ /* 0x000fe40000000a00 */
[----:B------:R-:W-:Y:S02]  /*f1d0*/  @UP0 UIMAD.WIDE UR8, UR43, 0x4, UR8 ;  /* 0x000000042b0808a5 */ /* 0x000fe4000f8e0208 */
[----:B------:R-:W-:-:S03]  /*f1e0*/  UISETP.NE.AND UP0, UPT, UR47, URZ, UPT ;  /* 0x0000003f2f00728c */ /* 0x000fc6000bf05270 */
[----:B------:R-:W1:Y:S01]  /*f1f0*/  @P1 LDC R9, c[0x0][0xbf0] ;  /* 0x0002fc00ff091b82 */ /* 0x000e620000000800 */
[----:B------:R-:W-:Y:S01]  /*f200*/  USEL UR4, UR47, UR4, UP0 ;  /* 0x000000042f047287 */ /* 0x000fe20008000000 */
[----:B------:R-:W-:Y:S01]  /*f210*/  IMAD.U32 R4, RZ, RZ, UR8 ;  /* 0x00000008ff047e24 */ /* 0x000fe2000f8e00ff */
[----:B------:R-:W-:Y:S01]  /*f220*/  UMOV UR19, 0x9b8 ;  /* 0x000009b800137882 */ /* 0x000fe20000000000 */
[----:B------:R-:W-:Y:S01]  /*f230*/  IMAD.U32 R5, RZ, RZ, UR9 ;  /* 0x00000009ff057e24 */ /* 0x000fe2000f8e00ff */
[----:B------:R-:W-:Y:S02]  /*f240*/  UISETP.GT.AND UP1, UPT, UR4, 0x1, UPT ;  /* 0x000000010400788c */ /* 0x000fe4000bf24270 */
[----:B------:R-:W-:Y:S02]  /*f250*/  UISETP.NE.U32.AND UP0, UPT, UR10, URZ, UPT ;  /* 0x0000003f0a00728c */ /* 0x000fe4000bf05070 */
[----:B------:R-:W-:Y:S01]  /*f260*/  USEL UR19, UR19, 0x978, UP1 ;  /* 0x0000097813137887 */ /* 0x000fe20008800000 */
[----:B------:R-:W-:Y:S01]  /*f270*/  VIADD R11, R137, UR39 ;  /* 0x00000027890b7c36 */ /* 0x000fe20008000000 */
[----:B------:R-:W-:Y:S01]  /*f280*/  UISETP.NE.AND.EX UP0, UPT, UR11, URZ, UPT, UP0 ;  /* 0x0000003f0b00728c */ /* 0x000fe2000bf05300 */
[----:B------:R0:W5:Y:S01]  /*f290*/  @P4 LDG.E R3, desc[UR56][R4.64] ;  /* 0x0000003804034981 */ /* 0x000162000c1e1900 */
[----:B------:R-:W-:Y:S01]  /*f2a0*/  UMOV UR4, URZ ;  /* 0x0000003f00047c82 */ /* 0x000fe20008000000 */
[----:B------:R-:W-:Y:S01]  /*f2b0*/  USHF.R.S32.HI UR10, URZ, 0x1f, UR43 ;  /* 0x0000001f3f0a7899 */ /* 0x000fe2000801142b */
[----:B------:R-:W-:Y:S01]  /*f2c0*/  IMAD.MOV.U32 R7, RZ, RZ, R11 ;  /* 0x000000ffff077224 */ /* 0x000fe200078e000b */
[----:B------:R-:W-:-:S02]  /*f2d0*/  USEL UR8, UR43, URZ, !UP0 ;  /* 0x0000003f2b087287 */ /* 0x000fc4000c000000 */
[----:B------:R-:W-:Y:S02]  /*f2e0*/  USEL UR9, UR37, URZ, UP1 ;  /* 0x0000003f25097287 */ /* 0x000fe40008800000 */
[----:B------:R-:W-:Y:S01]  /*f2f0*/  USEL UR18, UR10, URZ, !UP0 ;  /* 0x0000003f0a127287 */ /* 0x000fe2000c000000 */
[----:B------:R-:W-:Y:S02]  /*f300*/  ULDC.64 UR14, c[0x0][UR19+0x220] ;  /* 0x00008800130e7abb */ /* 0x000fe40008000a00 */
[----:B------:R-:W-:Y:S01]  /*f310*/  ULDC.64 UR10, c[0x0][UR19+0x218] ;  /* 0x00008600130a7abb */ /* 0x000fe20008000a00 */
[----:B0-----:R-:W-:Y:S01]  /*f320*/  @P1 IMAD.HI.U32 R4, R11, R6, RZ ;  /* 0x000000060b041227 */ /* 0x001fe200078e00ff */
[----:B------:R-:W-:Y:S01]  /*f330*/  ULDC.64 UR16, c[0x0][UR19+0x228] ;  /* 0x00008a0013107abb */ /* 0x000fe20008000a00 */
[----:B------:R-:W-:Y:S02]  /*f340*/  UIMAD UR15, UR15, UR8, URZ ;  /* 0x000000080f0f72a4 */ /* 0x000fe4000f8e023f */
[----:B------:R-:W-:Y:S01]  /*f350*/  UIMAD.WIDE.U32 UR12, UR10, UR40, URZ ;  /* 0x000000280a0c72a5 */ /* 0x000fe2000f8e003f */
[----:B-1----:R-:W-:Y:S01]  /*f360*/  @P1 SHF.R.U32.HI R7, RZ, R9, R4 ;  /* 0x00000009ff071219 */ /* 0x002fe20000011604 */
[----:B------:R-:W-:-:S02]  /*f370*/  UIMAD UR20, UR11, UR40, URZ ;  /* 0x000000280b1472a4 */ /* 0x000fc4000f8e023f */
[----:B------:R-:W-:Y:S02]  /*f380*/  UIMAD.WIDE.U32 UR10, UR14, UR8, URZ ;  /* 0x000000080e0a72a5 */ /* 0x000fe4000f8e003f */
[----:B------:R-:W-:Y:S01]  /*f390*/  UIMAD.WIDE.U32 UR22, UR16, UR9, URZ ;  /* 0x00000009101672a5 */ /* 0x000fe2000f8e003f */
[----:B------:R-:W-:Y:S01]  /*f3a0*/  IMAD.MOV R9, RZ, RZ, -R7 ;  /* 0x000000ffff097224 */ /* 0x000fe200078e0a07 */
[----:B------:R-:W-:Y:S02]  /*f3b0*/  UIMAD UR9, UR17, UR9, URZ ;  /* 0x00000009110972a4 */ /* 0x000fe4000f8e023f */
[----:B------:R-:W-:Y:S01]  /*f3c0*/  UIMAD UR15, UR14, UR18, UR15 ;  /* 0x000000120e0f72a4 */ /* 0x000fe2000f8e020f */
[----:B------:R-:W-:Y:S01]  /*f3d0*/  IMAD R9, R36, R9, R11 ;  /* 0x0000000924097224 */ /* 0x000fe200078e020b */
[----:B------:R-:W-:Y:S01]  /*f3e0*/  UIADD3 UR20, UR13, UR20, URZ ;  /* 0x000000140d147290 */ /* 0x000fe2000fffe03f */
[----:B------:R-:W-:Y:S02]  /*f3f0*/  IMAD.U32 R4, RZ, RZ, UR22 ;  /* 0x00000016ff047e24 */ /* 0x000fe4000f8e00ff */
[----:B------:R-:W-:Y:S01]  /*f400*/  IMAD.U32 R5, RZ, RZ, UR23 ;  /* 0x00000017ff057e24 */ /* 0x000fe2000f8e00ff */
[----:B------:R-:W-:-:S02]  /*f410*/  SHF.R.S32.HI R5, RZ, 0x1f, R7 ;  /* 0x0000001fff057819 */ /* 0x000fc40000011407 */
[----:B------:R-:W-:Y:S02]  /*f420*/  SHF.R.S32.HI R6, RZ, 0x1f, R9 ;  /* 0x0000001fff067819 */ /* 0x000fe40000011409 */
[----:B---3--:R-:W-:-:S13]  /*f430*/  @P0 R2UR UR4, R32 ;  /* 0x00000000200402ca */ /* 0x008fda00000e0000 */
[----:B------:R-:W-:Y:S02]  /*f440*/  UIADD3 UR12, UP0, UP2, UR10, UR12, UR4 ;  /* 0x0000000c0a0c7290 */ /* 0x000fe4000fa1e004 */
[----:B------:R-:W-:Y:S02]  /*f450*/  UIADD3 UR10, UR23, UR9, URZ ;  /* 0x00000009170a7290 */ /* 0x000fe4000fffe03f */
[----:B------:R-:W-:Y:S02]  /*f460*/  UIADD3 UR9, UR11, UR15, URZ ;  /* 0x0000000f0b097290 */ /* 0x000fe4000fffe03f */
[----:B------:R-:W-:Y:S01]  /*f470*/  USHF.R.S32.HI UR14, URZ, 0x1f, UR4 ;  /* 0x0000001f3f0e7899 */ /* 0x000fe20008011404 */
[----:B------:R-:W-:Y:S01]  /*f480*/  IADD3 R4, P2, P3, R7, UR12, R4 ;  /* 0x0000000c07047c10 */ /* 0x000fe2000fb5e004 */
[----:B------:R-:W-:Y:S01]  /*f490*/  IMAD.U32 R8, RZ, RZ, UR10 ;  /* 0x0000000aff087e24 */ /* 0x000fe2000f8e00ff */
[----:B------:R-:W-:Y:S01]  /*f4a0*/  ULDC.64 UR10, c[0x0][UR19+0x210] ;  /* 0x00008400130a7abb */ /* 0x000fe20008000a00 */
[----:B------:R-:W-:Y:S01]  /*f4b0*/  UIADD3.X UR9, UR9, UR20, UR14, UP0, UP2 ;  /* 0x0000001409097290 */ /* 0x000fe200087e440e */
[----:B------:R-:W-:Y:S01]  /*f4c0*/  IMAD R7, R9, UR11, RZ ;  /* 0x0000000b09077c24 */ /* 0x000fe2000f8e02ff */
[----:B------:R-:W-:Y:S01]  /*f4d0*/  ULDC.64 UR12, c[0x0][0xba8] ;  /* 0x0002ea00000c7ab9 */ /* 0x000fe20000000a00 */
[----:B------:R-:W-:Y:S01]  /*f4e0*/  @!UP1 ULDC UR12, c[0x0][0xb50] ;  /* 0x0002d400000c9ab9 */ /* 0x000fe20000000800 */
[----:B------:R-:W-:Y:S01]  /*f4f0*/  @!UP1 ULDC UR13, c[0x0][0xb54] ;  /* 0x0002d500000d9ab9 */ /* 0x000fe20000000800 */
[----:B------:R-:W-:Y:S01]  /*f500*/  IMAD R7, R6, UR10, R7 ;  /* 0x0000000a06077c24 */ /* 0x000fe2000f8e0207 */
[----:B------:R-:W-:-:S03]  /*f510*/  IADD3.X R5, R5, UR9, R8, P2, P3 ;  /* 0x0000000905057c10 */ /* 0x000fc600097e6408 */
[----:B------:R-:W-:-:S04]  /*f520*/  IMAD.WIDE.U32 R4, R9, UR10, R4 ;  /* 0x0000000a09047c25 */ /* 0x000fc8000f8e0004 */
[----:B------:R-:W-:Y:S01]  /*f530*/  IMAD.IADD R5, R5, 0x1, R7 ;  /* 0x0000000105057824 */ /* 0x000fe200078e0207 */
[----:B------:R-:W-:-:S04]  /*f540*/  LEA R9, P2, R4, UR12, 0x2 ;  /* 0x0000000c04097c11 */ /* 0x000fc8000f8410ff */
[----:B------:R-:W-:Y:S01]  /*f550*/  LEA.HI.X R10, R4, UR13, R5, 0x2, P2 ;  /* 0x0000000d040a7c11 */ /* 0x000fe200090f1405 */
[----:B--2---:R-:W-:Y:S08]  /*f560*/  @P4 BRA `(.L_x_1154) ;  /* 0x0000000000104947 */ /* 0x004ff00003800000 */
[----:B------:R-:W-:Y:S05]  /*f570*/  @!P0 BRA `(.L_x_1154) ;  /* 0x00000000000c8947 */ /* 0x000fea0003800000 */
[----:B------:R-:W2:Y:S04]  /*f580*/  LDG.E R4, desc[UR56][R30.64] ;  /* 0x000000381e047981 */ /* 0x000ea8000c1e1900 */
[----:B-----5:R-:W2:Y:S02]  /*f590*/  LDG.E R3, desc[UR56][R30.64+0x4] ;  /* 0x000004381e037981 */ /* 0x020ea4000c1e1900 */
[----:B--2---:R-:W-:-:S07]  /*f5a0*/  IMAD.IADD R3, R3, 0x1, -R4 ;  /* 0x0000000103037824 */ /* 0x004fce00078e0a04 */
.L_x_1154:
[----:B------:R-:W2:Y:S01]  /*f5b0*/  LDL R8, [R1+0x10] ;  /* 0x0000100001087983 */ /* 0x000ea20000100800 */
[----:B-----5:R-:W-:Y:S01]  /*f5c0*/  IMAD R3, R3, R36, RZ ;  /* 0x0000002403037224 */ /* 0x020fe200078e02ff */
[----:B------:R-:W-:Y:S02]  /*f5d0*/  LOP3.LUT P0, RZ, R153, 0x3, RZ, 0xc0, !PT ;  /* 0x0000000399ff7812 */ /* 0x000fe4000780c0ff */
[----:B------:R-:W-:Y:S01]  /*f5e0*/  SHFL.IDX PT, R4, R9, RZ, 0x1c1f ;  /* 0x001c1fff09047589 */ /* 0x000fe200000e0000 */
[----:B------:R-:W-:-:S03]  /*f5f0*/  PLOP3.LUT P3, PT, PT, PT, UP1, 0x80, 0x0 ;  /* 0x000000000000781c */ /* 0x000fc60003f6f018 */
[----:B------:R-:W0:Y:S04]  /*f600*/  SHFL.IDX PT, R5, R10, RZ, 0x1c1f ;  /* 0x001c1fff0a057589 */ /* 0x000e2800000e0000 */
[----:B------:R-:W-:Y:S04]  /*f610*/  SHFL.IDX PT, R6, R9, 0x1, 0x1c1f ;  /* 0x003c1f0009067f89 */ /* 0x000fe800000e0000 */
[----:B------:R-:W1:Y:S01]  /*f620*/  SHFL.IDX PT, R7, R10, 0x1, 0x1c1f ;  /* 0x003c1f000a077f89 */ /* 0x000e6200000e0000 */
[----:B--2---:R-:W-:-:S04]  /*f630*/  VIADD R12, R8, UR39 ;  /* 0x00000027080c7c36 */ /* 0x004fc80008000000 */
[C---:B------:R-:W-:Y:S01]  /*f640*/  VIADD R8, R12.reuse, 0x8 ;  /* 0x000000080c087836 */ /* 0x040fe20000000000 */
[----:B------:R-:W-:-:S04]  /*f650*/  ISETP.GE.OR P2, PT, R12, R3, P0 ;  /* 0x000000030c00720c */ /* 0x000fc80000746670 */
[----:B------:R-:W-:-:S09]  /*f660*/  ISETP.GE.OR P0, PT, R8, R3, P0 ;  /* 0x000000030800720c */ /* 0x000fd20000706670 */
[----:B0-----:R0:W-:Y:S01]  /*f670*/  @!P2 ST.E desc[UR56][R4.64], R0 ;  /* 0x000000000400a985 */ /* 0x0011e2000c101938 */
[----:B------:R-:W-:-:S03]  /*f680*/  ISETP.GE.AND P2, PT, R12, R3, PT ;  /* 0x000000030c00720c */ /* 0x000fc60003f46270 */
[----:B-1----:R0:W-:Y:S01]  /*f690*/  @!P0 ST.E desc[UR56][R6.64], R2 ;  /* 0x0000000206008985 */ /* 0x0021e2000c101938 */
[----:B------:R-:W-:Y:S01]  /*f6a0*/  ISETP.GE.AND P0, PT, R8, R3, PT ;  /* 0x000000030800720c */ /* 0x000fe20003f06270 */
[----:B------:R-:W-:-:S12]  /*f6b0*/  @P3 BRA `(.L_x_1155) ;  /* 0x0000000400fc3947 */ /* 0x000fd80003800000 */
[----:B0-----:R-:W-:Y:S01]  /*f6c0*/  IMAD R5, R152, 0x20, R138 ;  /* 0x0000002098057824 */ /* 0x001fe200078e028a */
[----:B------:R-:W0:Y:S01]  /*f6d0*/  @P1 LDC R21, c[0x0][0xbec] ;  /* 0x0002fb00ff151b82 */ /* 0x000e220000000800 */
[----:B------:R-:W-:Y:S02]  /*f6e0*/  ULDC.64 UR12, c[0x0][0xaa0] ;  /* 0x0002a800000c7ab9 */ /* 0x000fe40000000a00 */
[----:B------:R-:W-:-:S03]  /*f6f0*/  IMAD.WIDE R28, R5, 0x2, R28 ;  /* 0x00000002051c7825 */ /* 0x000fc600078e021c */
[C---:B------:R-:W-:Y:S02]  /*f700*/  IADD3 R7, P5, R28.reuse, 0x7800, RZ ;  /* 0x000078001c077810 */ /* 0x040fe40007fbe0ff */
[----:B------:R-:W1:Y:S01]  /*f710*/  @P1 LDC R39, c[0x0][0xbf0] ;  /* 0x0002fc00ff271b82 */ /* 0x000e620000000800 */
[----:B------:R-:W-:Y:S01]  /*f720*/  UIMAD UR9, UR14, UR12, URZ ;  /* 0x0000000c0e0972a4 */ /* 0x000fe2000f8e023f */
[C---:B------:R-:W-:Y:S02]  /*f730*/  IADD3 R9, P0, R28.reuse, 0x1800, RZ ;  /* 0x000018001c097810 */ /* 0x040fe40007f1e0ff */
[----:B------:R-:W-:Y:S01]  /*f740*/  LOP3.LUT R0, R7, 0x180, RZ, 0xc0, !PT ;  /* 0x0000018007007812 */ /* 0x000fe200078ec0ff */
[----:B------:R-:W-:Y:S01]  /*f750*/  UIMAD.WIDE.U32 UR10, UR4, UR12, URZ ;  /* 0x0000000c040a72a5 */ /* 0x000fe2000f8e003f */
[----:B------:R-:W-:Y:S01]  /*f760*/  IADD3 R13, P2, R28, 0x3000, RZ ;  /* 0x000030001c0d7810 */ /* 0x000fe20007f5e0ff */
[----:B------:R-:W-:Y:S01]  /*f770*/  IMAD.X R33, RZ, RZ, R29, P5 ;  /* 0x000000ffff217224 */ /* 0x000fe200028e061d */
[----:B------:R-:W-:Y:S01]  /*f780*/  SHF.R.U64 R0, R0, 0x3, RZ ;  /* 0x0000000300007819 */ /* 0x000fe200000012ff */
[----:B------:R-:W-:Y:S01]  /*f790*/  UIMAD UR9, UR4, UR13, UR9 ;  /* 0x0000000d040972a4 */ /* 0x000fe2000f8e0209 */
[----:B------:R-:W-:-:S02]  /*f7a0*/  IADD3 R25, P3, R28, 0x4800, RZ ;  /* 0x000048001c197810 */ /* 0x000fc40007f7e0ff */
[----:B------:R-:W-:Y:S01]  /*f7b0*/  LOP3.LUT R32, R0, R7, RZ, 0x3c, !PT ;  /* 0x0000000700207212 */ /* 0x000fe200078e3cff */
[----:B------:R-:W-:Y:S01]  /*f7c0*/  IMAD R0, R151, 0x60, R152 ;  /* 0x0000006097007824 */ /* 0x000fe200078e0298 */
[----:B------:R-:W-:Y:S01]  /*f7d0*/  UIADD3 UR11, UR11, UR9, URZ ;  /* 0x000000090b0b7290 */ /* 0x000fe2000fffe03f */
[----:B------:R-:W-:Y:S01]  /*f7e0*/  IADD3 R31, P4, R28, 0x6000, RZ ;  /* 0x000060001c1f7810 */ /* 0x000fe20007f9e0ff */
[----:B------:R-:W-:Y:S01]  /*f7f0*/  ULDC.64 UR12, c[0x0][0xae8] ;  /* 0x0002ba00000c7ab9 */ /* 0x000fe20000000a00 */
[----:B------:R-:W-:Y:S01]  /*f800*/  VIADD R2, R0, UR39 ;  /* 0x0000002700027c36 */ /* 0x000fe20008000000 */
[----:B------:R-:W-:Y:S01]  /*f810*/  UIMAD.WIDE.U32 UR10, UR40, UR12, UR10 ;  /* 0x0000000c280a72a5 */ /* 0x000fe2000f8e000a */
[----:B------:R-:W-:Y:S01]  /*f820*/  LOP3.LUT R8, R9, 0x180, RZ, 0xc0, !PT ;  /* 0x0000018009087812 */ /* 0x000fe200078ec0ff */
[----:B------:R-:W-:Y:S01]  /*f830*/  USHF.R.S32.HI UR4, URZ, 0x1f, UR8 ;  /* 0x0000001f3f047899 */ /* 0x000fe20008011408 */
[----:B0-----:R-:W-:Y:S01]  /*f840*/  @P1 IMAD.HI.U32 R0, R2, R21, RZ ;  /* 0x0000001502001227 */ /* 0x001fe200078e00ff */
[----:B------:R-:W-:Y:S01]  /*f850*/  UIMAD UR11, UR40, UR13, UR11 ;  /* 0x0000000d280b72a4 */ /* 0x000fe2000f8e020b */
[----:B------:R-:W-:Y:S01]  /*f860*/  LOP3.LUT R12, R13, 0x180, RZ, 0xc0, !PT ;  /* 0x000001800d0c7812 */ /* 0x000fe200078ec0ff */
[----:B------:R-:W5:Y:S01]  /*f870*/  LD.E.128 R32, desc[UR56][R32.64] ;  /* 0x0000003820207980 */ /* 0x000f62000c101d00 */
[----:B------:R-:W-:Y:S01]  /*f880*/  ULDC.64 UR12, c[0x0][0xaf0] ;  /* 0x0002bc00000c7ab9 */ /* 0x000fe20000000a00 */
[----:B------:R-:W-:Y:S01]  /*f890*/  IMAD.MOV.U32 R37, RZ, RZ, R2 ;  /* 0x000000ffff257224 */ /* 0x000fe200078e0002 */
[----:B------:R-:W-:Y:S01]  /*f8a0*/  UIMAD UR4, UR4, UR12, URZ ;  /* 0x0000000c040472a4 */ /* 0x000fe2000f8e023f */
[----:B-1----:R-:W-:-:S02]  /*f8b0*/  @P1 SHF.R.U32.HI R37, RZ, R39, R0 ;  /* 0x00000027ff251219 */ /* 0x002fc40000011600 */
[----:B------:R-:W-:Y:S02]  /*f8c0*/  LOP3.LUT R24, R25, 0x180, RZ, 0xc0, !PT ;  /* 0x0000018019187812 */ /* 0x000fe400078ec0ff */
[----:B------:R-:W-:Y:S02]  /*f8d0*/  LOP3.LUT R30, R31, 0x180, RZ, 0xc0, !PT ;  /* 0x000001801f1e7812 */ /* 0x000fe400078ec0ff */
[----:B------:R-:W-:Y:S01]  /*f8e0*/  LOP3.LUT R5, R28, 0x180, RZ, 0xc0, !PT ;  /* 0x000001801c057812 */ /* 0x000fe200078ec0ff */
[----:B------:R-:W-:Y:S01]  /*f8f0*/  UIMAD UR4, UR8, UR13, UR4 ;  /* 0x0000000d080472a4 */ /* 0x000fe2000f8e0204 */
[--C-:B------:R-:W-:Y:S01]  /*f900*/  SHF.R.S32.HI R0, RZ, 0x1f, R37.reuse ;  /* 0x0000001fff007819 */ /* 0x100fe20000011425 */
[----:B------:R-:W-:Y:S01]  /*f910*/  UIMAD.WIDE.U32 UR8, UR8, UR12, UR10 ;  /* 0x0000000c080872a5 */ /* 0x000fe2000f8e000a */
[----:B------:R-:W-:Y:S01]  /*f920*/  SHF.R.U64 R8, R8, 0x3, RZ ;  /* 0x0000000308087819 */ /* 0x000fe200000012ff */
[----:B------:R-:W-:Y:S01]  /*f930*/  IMAD.MOV R39, RZ, RZ, -R37 ;  /* 0x000000ffff277224 */ /* 0x000fe200078e0a25 */
[----:B------:R-:W-:Y:S01]  /*f940*/  SHF.R.U64 R12, R12, 0x3, RZ ;  /* 0x000000030c0c7819 */ /* 0x000fe200000012ff */
[----:B------:R-:W-:Y:S01]  /*f950*/  ULDC.64 UR10, c[0x0][0xae0] ;  /* 0x0002b800000a7ab9 */ /* 0x000fe20000000a00 */
[----:B------:R-:W-:-:S02]  /*f960*/  SHF.R.U64 R24, R24, 0x3, RZ ;  /* 0x0000000318187819 */ /* 0x000fc400000012ff */
[----:B------:R-:W-:Y:S02]  /*f970*/  SHF.R.U64 R30, R30, 0x3, RZ ;  /* 0x000000031e1e7819 */ /* 0x000fe400000012ff */
[----:B------:R-:W-:Y:S01]  /*f980*/  SHF.R.U64 R5, R5, 0x3, RZ ;  /* 0x0000000305057819 */ /* 0x000fe200000012ff */
[----:B------:R-:W-:Y:S01]  /*f990*/  UIADD3 UR4, UR9, UR4, URZ ;  /* 0x0000000409047290 */ /* 0x000fe2000fffe03f */
[----:B------:R-:W-:Y:S01]  /*f9a0*/  LOP3.LUT R8, R8, R9, RZ, 0x3c, !PT ;  /* 0x0000000908087212 */ /* 0x000fe200078e3cff */
[----:B------:R-:W-:Y:S01]  /*f9b0*/  IMAD R0, R0, UR10, RZ ;  /* 0x0000000a00007c24 */ /* 0x000fe2000f8e02ff */
[----:B------:R-:W-:Y:S01]  /*f9c0*/  LOP3.LUT R12, R12, R13, RZ, 0x3c, !PT ;  /* 0x0000000d0c0c7212 */ /* 0x000fe200078e3cff */
[----:B------:R-:W-:Y:S01]  /*f9d0*/  IMAD R39, R36, R39, R2 ;  /* 0x0000002724277224 */ /* 0x000fe200078e0202 */
[----:B------:R-:W-:Y:S01]  /*f9e0*/  LOP3.LUT R24, R24, R25, RZ, 0x3c, !PT ;  /* 0x0000001918187212 */ /* 0x000fe200078e3cff */
[--C-:B------:R-:W-:Y:S01]  /*f9f0*/  IMAD.X R9, RZ, RZ, R29.reuse, P0 ;  /* 0x000000ffff097224 */ /* 0x100fe200000e061d */
[----:B------:R-:W-:Y:S01]  /*fa00*/  LOP3.LUT R30, R30, R31, RZ, 0x3c, !PT ;  /* 0x0000001f1e1e7212 */ /* 0x000fe200078e3cff */
[--C-:B------:R-:W-:Y:S01]  /*fa10*/  IMAD.X R13, RZ, RZ, R29.reuse, P2 ;  /* 0x000000ffff0d7224 */ /* 0x100fe200010e061d */
[----:B------:R-:W-:Y:S01]  /*fa20*/  LOP3.LUT R4, R5, R28, RZ, 0x3c, !PT ;  /* 0x0000001c05047212 */ /* 0x000fe200078e3cff */
[----:B------:R-:W-:-:S02]  /*fa30*/  IMAD.X R25, RZ, RZ, R29, P3 ;  /* 0x000000ffff197224 */ /* 0x000fc400018e061d */
[--C-:B------:R-:W-:Y:S01]  /*fa40*/  IMAD.X R31, RZ, RZ, R29.reuse, P4 ;  /* 0x000000ffff1f7224 */ /* 0x100fe200020e061d */
[----:B------:R-:W5:Y:S01]  /*fa50*/  LD.E.128 R8, desc[UR56][R8.64] ;  /* 0x0000003808087980 */ /* 0x000f62000c101d00 */
[----:B------:R-:W-:Y:S02]  /*fa60*/  IMAD.MOV.U32 R5, RZ, RZ, R29 ;  /* 0x000000ffff057224 */ /* 0x000fe400078e001d */
[----:B------:R-:W-:Y:S01]  /*fa70*/  IMAD R41, R37, UR11, R0 ;  /* 0x0000000b25297c24 */ /* 0x000fe2000f8e0200 */
[----:B------:R-:W-:Y:S01]  /*fa80*/  SHF.R.S32.HI R0, RZ, 0x1f, R39 ;  /* 0x0000001fff007819 */ /* 0x000fe20000011427 */
[----:B------:R-:W-:Y:S01]  /*fa90*/  IMAD.U32 R21, RZ, RZ, UR9 ;  /* 0x00000009ff157e24 */ /* 0x000fe2000f8e00ff */
[----:B------:R-:W5:Y:S01]  /*faa0*/  LD.E.128 R12, desc[UR56][R12.64] ;  /* 0x000000380c0c7980 */ /* 0x000f62000c101d00 */
[----:B------:R-:W-:Y:S01]  /*fab0*/  IMAD.U32 R20, RZ, RZ, UR8 ;  /* 0x00000008ff147e24 */ /* 0x000fe2000f8e00ff */
[----:B------:R-:W-:Y:S01]  /*fac0*/  ULDC.64 UR8, c[0x0][0xad8] ;  /* 0x0002b60000087ab9 */ /* 0x000fe20000000a00 */
[----:B------:R-:W-:Y:S01]  /*fad0*/  IMAD.U32 R21, RZ, RZ, UR4 ;  /* 0x00000004ff157e24 */ /* 0x000fe2000f8e00ff */
[----:B------:R-:W5:Y:S01]  /*fae0*/  LD.E.128 R4, desc[UR56][R4.64] ;  /* 0x0000003804047980 */ /* 0x000f62000c101d00 */
[----:B------:R-:W-:-:S03]  /*faf0*/  IMAD R0, R0, UR8, RZ ;  /* 0x0000000800007c24 */ /* 0x000fc6000f8e02ff */
[----:B------:R-:W5:Y:S01]  /*fb00*/  LD.E.128 R24, desc[UR56][R24.64] ;  /* 0x0000003818187980 */ /* 0x000f62000c101d00 */
[----:B------:R-:W-:-:S03]  /*fb10*/  IMAD.WIDE.U32 R20, R37, UR10, R20 ;  /* 0x0000000a25147c25 */ /* 0x000fc6000f8e0014 */
[----:B------:R-:W5:Y:S01]  /*fb20*/  LD.E.128 R28, desc[UR56][R30.64] ;  /* 0x000000381e1c7980 */ /* 0x000f62000c101d00 */
[----:B------:R-:W-:Y:S01]  /*fb30*/  @!PT LDS RZ, [RZ] ;  /* 0x00000000fffff984 */ /* 0x000fe20000000800 */
[----:B------:R-:W-:Y:S01]  /*fb40*/  @!PT LDS RZ, [RZ] ;  /* 0x00000000fffff984 */ /* 0x000fe20000000800 */
[----:B------:R-:W-:Y:S01]  /*fb50*/  @!PT LDS RZ, [RZ] ;  /* 0x00000000fffff984 */ /* 0x000fe20000000800 */
[----:B------:R-:W-:Y:S01]  /*fb60*/  @!PT LDS RZ, [RZ] ;  /* 0x00000000fffff984 */ /* 0x000fe20000000800 */
[----:B------:R0:W-:Y:S06]  /*fb70*/  MEMBAR.ALL.CTA ;  /* 0x0000000000007992 */ /* 0x0001ec0000008000 */
[----:B0-----:R-:W0:Y:S01]  /*fb80*/  FENCE.VIEW.ASYNC.S ;  /* 0x00000000000073c6 */ /* 0x001e220000000000 */
[----:B------:R-:W-:Y:S02]  /*fb90*/  IMAD.IADD R21, R21, 0x1, R41 ;  /* 0x0000000115157824 */ /* 0x000fe400078e0229 */
[----:B------:R-:W-:-:S02]  /*fba0*/  IMAD R37, R39, UR9, R0 ;  /* 0x0000000927257c24 */ /* 0x000fc4000f8e0200 */
[----:B------:R-:W-:Y:S01]  /*fbb0*/  VIADD R0, R152, UR39 ;  /* 0x0000002798007c36 */ /* 0x000fe20008000000 */
[----:B------:R-:W-:Y:S01]  /*fbc0*/  UIADD3 UR4, UR41, 0x2d820, URZ ;  /* 0x0002d82029047890 */ /* 0x000fe2000fffe03f */
[----:B------:R-:W-:Y:S01]  /*fbd0*/  IMAD.WIDE.U32 R20, R39, UR8, R20 ;  /* 0x0000000827147c25 */ /* 0x000fe2000f8e0014 */
[----:B------:R-:W-:Y:S02]  /*fbe0*/  ULDC.64 UR8, c[0x0][0xa80] ;  /* 0x0002a00000087ab9 */ /* 0x000fe40000000a00 */
[----:B------:R-:W-:Y:S01]  /*fbf0*/  ISETP.GE.AND P0, PT, R0, R3, PT ;  /* 0x000000030000720c */ /* 0x000fe20003f06270 */
[----:B------:R-:W-:Y:S01]  /*fc00*/  IMAD.IADD R21, R21, 0x1, R37 ;  /* 0x0000000115157824 */ /* 0x000fe200078e0225 */
[----:B------:R-:W-:Y:S01]  /*fc10*/  UPRMT UR4, URZ, 0x654, UR4 ;  /* 0x000006543f047896 */ /* 0x000fe20008000004 */
[----:B------:R-:W-:-:S04]  /*fc20*/  LEA R2, P1, R20, UR8, 0x1 ;  /* 0x0000000814027c11 */ /* 0x000fc8000f8208ff */
[----:B------:R-:W-:Y:S01]  /*fc30*/  LEA.HI.X R42, R20, UR9, R21, 0x1, P1 ;  /* 0x00000009142a7c11 */ /* 0x000fe200088f0c15 */
[----:B0-----:R0:W1:Y:S01]  /*fc40*/  SHFL.IDX PT, R36, R2, RZ, 0x1c1f ;  /* 0x001c1fff02247589 */ /* 0x00106200000e0000 */
[----:B------:R-:W-:Y:S03]  /*fc50*/  BSSY B1, `(.L_x_1156) ;  /* 0x0000012000017945 */ /* 0x000fe60003800000 */
[----:B------:R0:W2:Y:S01]  /*fc60*/  SHFL.IDX PT, R37, R42, RZ, 0x1c1f ;  /* 0x001c1fff2a257589 */ /* 0x0000a200000e0000 */
[----:B------:R-:W-:Y:S01]  /*fc70*/  SYNCS.ARRIVE.TRANS64.RED.A1T0 RZ, [UR4], RZ ;  /* 0x000000ffffff79a7 */ /* 0x000fe20008100404 */
[----:B------:R-:W-:Y:S02]  /*fc80*/  SHF.R.S32.HI R43, RZ, 0x1f, R141 ;  /* 0x0000001fff2b7819 */ /* 0x000fe4000001148d */
[----:B------:R-:W-:Y:S01]  /*fc90*/  SHF.R.S32.HI R44, RZ, 0x1f, R139 ;  /* 0x0000001fff2c7819 */ /* 0x000fe2000001148b */
[----:B------:R-:W-:Y:S06]  /*fca0*/  @P0 BRA `(.L_x_1157) ;  /* 0x0000000000300947 */ /* 0x000fec0003800000 */
[----:B------:R-:W-:Y:S02]  /*fcb0*/  ULDC UR4, c[0x0][0xac8] ;  /* 0x0002b20000047ab9 */ /* 0x000fe40000000800 */
[----:B------:R-:W-:Y:S02]  /*fcc0*/  ISETP.GE.AND P1, PT, R139, UR4, PT ;  /* 0x000000048b007c0c */ /* 0x000fe4000bf26270 */
[----:B------:R-:W-:Y:S02]  /*fcd0*/  ISETP.GE.AND P2, PT, R141, UR4, PT ;  /* 0x000000048d007c0c */ /* 0x000fe4000bf46270 */
[----:B------:R-:W-:-:S09]  /*fce0*/  ISETP.GE.AND P0, PT, R138, UR4, PT ;  /* 0x000000048a007c0c */ /* 0x000fd2000bf06270 */
[-C--:B-1----:R-:W-:Y:S02]  /*fcf0*/  @!P1 LEA R38, P3, R139, R36.reuse, 0x1 ;  /* 0x000000248b269211 */ /* 0x082fe400078608ff */
[----:B------:R-:W-:Y:S02]  /*fd00*/  @!P2 LEA R40, P4, R141, R36, 0x1 ;  /* 0x000000248d28a211 */ /* 0x000fe400078808ff */
[----:B--2---:R-:W-:Y:S01]  /*fd10*/  @!P0 IMAD.WIDE R20, R138, 0x2, R36 ;  /* 0x000000028a148825 */ /* 0x004fe200078e0224 */
[-C--:B------:R-:W-:Y:S02]  /*fd20*/  @!P1 LEA.HI.X R39, R139, R37.reuse, R44, 0x1, P3 ;  /* 0x000000258b279211 */ /* 0x080fe400018f0c2c */
[----:B------:R-:W-:Y:S02]  /*fd30*/  @!P2 LEA.HI.X R41, R141, R37, R43, 0x1, P4 ;  /* 0x000000258d29a211 */ /* 0x000fe400020f0c2b */
[----:B-----5:R3:W-:Y:S04]  /*fd40*/  @!P0 ST.E.128 desc[UR56][R20.64], R4 ;  /* 0x0000000414008985 */ /* 0x0207e8000c101d38 */
[----:B------:R3:W-:Y:S04]  /*fd50*/  @!P1 ST.E.128 desc[UR56][R38.64], R12 ;  /* 0x0000000c26009985 */ /* 0x0007e8000c101d38 */
[----:B------:R3:W-:Y:S02]  /*fd60*/  @!P2 ST.E.128 desc[UR56][R40.64], R28 ;  /* 0x0000001c2800a985 */ /* 0x0007e4000c101d38 */
.L_x_1157:
[----:B------:R-:W-:Y:S05]  /*fd70*/  BSYNC B1 ;  /* 0x0000000000017941 */ /* 0x000fea0003800000 */
.L_x_1156:
        /* <DEDUP_REMOVED lines=19> */
.L_x_1155:
[----:B------:R-:W-:Y:S01]  /*feb0*/  ULDC.64 UR12, c[0x0][0xb08] ;  /* 0x0002c200000c7ab9 */ /* 0x000fe20000000a00 */
[----:B0-----:R-:W0:Y:S01]  /*fec0*/  @P1 LDC R0, c[0x0][0xbec] ;  /* 0x0002fb00ff001b82 */ /* 0x001e220000000800 */
[----:B------:R-:W-:Y:S01]  /*fed0*/  UIMAD UR9, UR14, UR12, URZ ;  /* 0x0000000c0e0972a4 */ /* 0x000fe2000f8e023f */
[----:B------:R-:W-:Y:S01]  /*fee0*/  IMAD.MOV.U32 R5, RZ, RZ, R11 ;  /* 0x000000ffff057224 */ /* 0x000fe200078e000b */
[----:B------:R-:W-:Y:S01]  /*fef0*/  UIMAD.WIDE.U32 UR10, UR4, UR12, URZ ;  /* 0x0000000c040a72a5 */ /* 0x000fe2000f8e003f */
[----:B------:R-:W-:Y:S01]  /*ff00*/  VIADD R26, R17, 0x8 ;  /* 0x00000008111a7836 */ /* 0x000fe20000000000 */
[----:B------:R-:W-:Y:S01]  /*ff10*/  UIMAD UR9, UR4, UR13, UR9 ;  /* 0x0000000d040972a4 */ /* 0x000fe2000f8e0209 */
[----:B------:R-:W-:Y:S01]  /*ff20*/  BSSY B1, `(.L_x_1159) ;  /* 0x0000064000017945 */ /* 0x000fe20003800000 */
[----:B------:R-:W-:Y:S01]  /*ff30*/  USHF.R.S32.HI UR4, URZ, 0x1f, UR8 ;  /* 0x0000001f3f047899 */ /* 0x000fe20008011408 */
[----:B------:R-:W1:Y:S01]  /*ff40*/  @P1 LDC R3, c[0x0][0xbf0] ;  /* 0x0002fc00ff031b82 */ /* 0x000e620000000800 */
[----:B------:R-:W-:Y:S01]  /*ff50*/  UIADD3 UR11, UR11, UR9, URZ ;  /* 0x000000090b0b7290 */ /* 0x000fe2000fffe03f */
[----:B------:R-:W-:Y:S01]  /*ff60*/  SHF.R.S32.HI R24, RZ, 0x1f, R17 ;  /* 0x0000001fff187819 */ /* 0x000fe20000011411 */
[----:B------:R-:W-:Y:S01]  /*ff70*/  ULDC.64 UR12, c[0x0][0xb38] ;  /* 0x0002ce00000c7ab9 */ /* 0x000fe20000000a00 */
[----:B------:R-:W-:Y:S01]  /*ff80*/  SHF.R.S32.HI R27, RZ, 0x1f, R140 ;  /* 0x0000001fff1b7819 */ /* 0x000fe2000001148c */
[----:B------:R-:W-:Y:S01]  /*ff90*/  UIMAD.WIDE.U32 UR10, UR40, UR12, UR10 ;  /* 0x0000000c280a72a5 */ /* 0x000fe2000f8e000a */
[----:B------:R-:W-:-:S02]  /*ffa0*/  SHF.R.S32.HI R25, RZ, 0x1f, R26 ;  /* 0x0000001fff197819 */ /* 0x000fc4000001141a */
[----:B------:R-:W-:Y:S01]  /*ffb0*/  SHF.R.S32.HI R28, RZ, 0x1f, R146 ;  /* 0x0000001fff1c7819 */ /* 0x000fe20000011492 */
[----:B------:R-:W-:Y:S01]  /*ffc0*/  UIMAD UR11, UR40, UR13, UR11 ;  /* 0x0000000d280b72a4 */ /* 0x000fe2000f8e020b */
[----:B------:R-:W-:Y:S02]  /*ffd0*/  SHF.R.S32.HI R29, RZ, 0x1f, R147 ;  /* 0x0000001fff1d7819 */ /* 0x000fe40000011493 */
[----:B------:R-:W-:Y:S01]  /*ffe0*/  ULDC.64 UR12, c[0x0][0xb40] ;  /* 0x0002d000000c7ab9 */ /* 0x000fe20000000a00 */
[----:B------:R-:W-:Y:S01]  /*fff0*/  SHF.R.S32.HI R30, RZ, 0x1f, R148 ;  /* 0x0000001fff1e7819 */ /* 0x000fe20000011494 */
[----:B------:R-:W-:Y:S01]  /*10000*/  UIMAD UR4, UR4, UR12, URZ ;  /* 0x0000000c040472a4 */ /* 0x000fe2000f8e023f */
[----:B------:R-:W-:Y:S01]  /*10010*/  SHF.R.S32.HI R31, RZ, 0x1f, R149 ;  /* 0x0000001fff1f7819 */ /* 0x000fe20000011495 */
[----:B0-----:R-:W-:Y:S01]  /*10020*/  @P1 IMAD.HI.U32 R0, R11, R0, RZ ;  /* 0x000000000b001227 */ /* 0x001fe200078e00ff */
[----:B------:R-:W-:Y:S01]  /*10030*/  SHF.R.S32.HI R32, RZ, 0x1f, R150 ;  /* 0x0000001fff207819 */ /* 0x000fe20000011496 */
[----:B------:R-:W-:-:S02]  /*10040*/  UIMAD UR4, UR8, UR13, UR4 ;  /* 0x0000000d080472a4 */ /* 0x000fc4000f8e0204 */
[----:B------:R-:W-:-:S03]  /*10050*/  UIMAD.WIDE.U32 UR8, UR8, UR12, UR10 ;  /* 0x0000000c080872a5 */ /* 0x000fc6000f8e000a */
[----:B------:R-:W-:Y:S01]  /*10060*/  ULDC.64 UR10, c[0x0][0xb48] ;  /* 0x0002d200000a7ab9 */ /* 0x000fe20000000a00 */
[----:B------:R-:W-:Y:S01]  /*10070*/  UIADD3 UR9, UR9, UR4, URZ ;  /* 0x0000000409097290 */ /* 0x000fe2000fffe03f */
[----:B-1----:R-:W-:Y:S01]  /*10080*/  @P1 SHF.R.U32.HI R5, RZ, R3, R0 ;  /* 0x00000003ff051219 */ /* 0x002fe20000011600 */
[----:B------:R-:W-:Y:S02]  /*10090*/  UIADD3 UR4, UR41, 0x2d820, URZ ;  /* 0x0002d82029047890 */ /* 0x000fe4000fffe03f */
[----:B------:R-:W-:Y:S01]  /*100a0*/  UIMAD.WIDE.U32 UR8, UR37, UR10, UR8 ;  /* 0x0000000a250872a5 */ /* 0x000fe2000f8e0008 */
[--C-:B------:R-:W-:Y:S01]  /*100b0*/  SHF.R.S32.HI R0, RZ, 0x1f, R5.reuse ;  /* 0x0000001fff007819 */ /* 0x100fe20000011405 */
[----:B------:R-:W-:Y:S01]  /*100c0*/  IMAD.MOV R7, RZ, RZ, -R5 ;  /* 0x000000ffff077224 */ /* 0x000fe200078e0a05 */
[----:B------:R-:W-:Y:S02]  /*100d0*/  UPRMT UR4, URZ, 0x654, UR4 ;  /* 0x000006543f047896 */ /* 0x000fe40008000004 */
[----:B------:R-:W-:Y:S01]  /*100e0*/  UIMAD UR37, UR37, UR11, UR9 ;  /* 0x0000000b252572a4 */ /* 0x000fe2000f8e0209 */
[----:B------:R-:W-:-:S02]  /*100f0*/  IMAD R7, R36, R7, R11 ;  /* 0x0000000724077224 */ /* 0x000fc400078e020b */
[----:B------:R-:W-:Y:S01]  /*10100*/  ULDC.64 UR10, c[0x0][0xb30] ;  /* 0x0002cc00000a7ab9 */ /* 0x000fe20000000a00 */
[----:B------:R-:W-:Y:S02]  /*10110*/  IMAD.U32 R3, RZ, RZ, UR9 ;  /* 0x00000009ff037e24 */ /* 0x000fe4000f8e00ff */
[----:B------:R-:W-:Y:S01]  /*10120*/  IMAD R0, R0, UR10, RZ ;  /* 0x0000000a00007c24 */ /* 0x000fe2000f8e02ff */
[----:B------:R-:W-:Y:S01]  /*10130*/  SYNCS.ARRIVE.TRANS64.RED.A1T0 RZ, [UR4], RZ ;  /* 0x000000ffffff79a7 */ /* 0x000fe20008100404 */
[----:B------:R-:W-:Y:S01]  /*10140*/  IMAD.U32 R2, RZ, RZ, UR8 ;  /* 0x00000008ff027e24 */ /* 0x000fe2000f8e00ff */
[----:B------:R-:W-:Y:S01]  /*10150*/  ULDC.64 UR8, c[0x0][0xb28] ;  /* 0x0002ca0000087ab9 */ /* 0x000fe20000000a00 */
[----:B------:R-:W-:Y:S02]  /*10160*/  IMAD.U32 R3, RZ, RZ, UR37 ;  /* 0x00000025ff037e24 */ /* 0x000fe4000f8e00ff */
[C---:B------:R-:W-:Y:S01]  /*10170*/  IMAD R9, R5.reuse, UR11, R0 ;  /* 0x0000000b05097c24 */ /* 0x040fe2000f8e0200 */
[----:B------:R-:W-:Y:S01]  /*10180*/  SHF.R.S32.HI R0, RZ, 0x1f, R7 ;  /* 0x0000001fff007819 */ /* 0x000fe20000011407 */
[----:B------:R-:W-:-:S04]  /*10190*/  IMAD.WIDE.U32 R2, R5, UR10, R2 ;  /* 0x0000000a05027c25 */ /* 0x000fc8000f8e0002 */
[----:B------:R-:W-:Y:S02]  /*101a0*/  IMAD R0, R0, UR8, RZ ;  /* 0x0000000800007c24 */ /* 0x000fe4000f8e02ff */
[----:B------:R-:W-:Y:S02]  /*101b0*/  IMAD.IADD R3, R3, 0x1, R9 ;  /* 0x0000000103037824 */ /* 0x000fe400078e0209 */
[C---:B------:R-:W-:Y:S02]  /*101c0*/  IMAD R5, R7.reuse, UR9, R0 ;  /* 0x0000000907057c24 */ /* 0x040fe4000f8e0200 */
[----:B------:R-:W-:Y:S01]  /*101d0*/  IMAD.WIDE.U32 R2, R7, UR8, R2 ;  /* 0x0000000807027c25 */ /* 0x000fe2000f8e0002 */
[----:B------:R-:W-:-:S03]  /*101e0*/  ULDC.64 UR8, c[0x0][0xb00] ;  /* 0x0002c00000087ab9 */ /* 0x000fc60000000a00 */
[----:B------:R-:W-:Y:S01]  /*101f0*/  IMAD.IADD R3, R3, 0x1, R5 ;  /* 0x0000000103037824 */ /* 0x000fe200078e0205 */
[----:B------:R-:W-:-:S04]  /*10200*/  LEA R0, P1, R2, UR8, 0x2 ;  /* 0x0000000802007c11 */ /* 0x000fc8000f8210ff */
[----:B------:R-:W-:Y:S01]  /*10210*/  LEA.HI.X R14, R2, UR9, R3, 0x2, P1 ;  /* 0x00000009020e7c11 */ /* 0x000fe200088f1403 */
        /* <DEDUP_REMOVED lines=9> */
[C---:B------:R-:W-:Y:S02]  /*102b0*/  @!P3 LEA R4, P6, R26.reuse, R15, 0x2 ;  /* 0x0000000f1a04b211 */ /* 0x040fe400078c10ff */
[-C--:B--2---:R-:W-:Y:S02]  /*102c0*/  @!P1 LEA.HI.X R3, R17, R13.reuse, R24, 0x2, P5 ;  /* 0x0000000d11039211 */ /* 0x084fe400028f1418 */
[----:B------:R-:W-:Y:S02]  /*102d0*/  @!P3 LEA.HI.X R5, R26, R13, R25, 0x2, P6 ;  /* 0x0000000d1a05b211 */ /* 0x000fe400030f1419 */
[----:B------:R-:W-:Y:S01]  /*102e0*/  ISETP.GE.AND P5, PT, R149, UR4, PT ;  /* 0x0000000495007c0c */ /* 0x000fe2000bfa6270 */
[----:B------:R1:W-:Y:S01]  /*102f0*/  @!P1 ST.E.64 desc[UR56][R2.64], R20 ;  /* 0x0000001402009985 */ /* 0x0003e2000c101b38 */
[----:B------:R-:W-:-:S02]  /*10300*/  @!P4 LEA R6, P1, R140, R15, 0x2 ;  /* 0x0000000f8c06c211 */ /* 0x000fc400078210ff */
[----:B------:R-:W-:Y:S01]  /*10310*/  @!P2 LEA R8, P6, R150, R15, 0x2 ;  /* 0x0000000f9608a211 */ /* 0x000fe200078c10ff */
[----:B------:R2:W-:Y:S01]  /*10320*/  @!P3 ST.E.64 desc[UR56][R4.64], R92 ;  /* 0x0000005c0400b985 */ /* 0x0005e2000c101b38 */
[----:B------:R-:W-:Y:S02]  /*10330*/  ISETP.GE.AND P3, PT, R148, UR4, PT ;  /* 0x0000000494007c0c */ /* 0x000fe4000bf66270 */
[-C--:B------:R-:W-:Y:S02]  /*10340*/  @!P4 LEA.HI.X R7, R140, R13.reuse, R27, 0x2, P1 ;  /* 0x0000000d8c07c211 */ /* 0x080fe400008f141b */
[----:B------:R-:W-:Y:S02]  /*10350*/  ISETP.GE.AND P1, PT, R147, UR4, PT ;  /* 0x0000000493007c0c */ /* 0x000fe4000bf26270 */
[----:B------:R-:W-:Y:S01]  /*10360*/  @!P2 LEA.HI.X R9, R150, R13, R32, 0x2, P6 ;  /* 0x0000000d9609a211 */ /* 0x000fe200030f1420 */
[----:B------:R3:W-:Y:S01]  /*10370*/  @!P4 ST.E.64 desc[UR56][R6.64], R96 ;  /* 0x000000600600c985 */ /* 0x0007e2000c101b38 */
[----:B------:R-:W-:-:S03]  /*10380*/  @!P5 LEA R10, P4, R149, R15, 0x2 ;  /* 0x0000000f950ad211 */ /* 0x000fc600078810ff */
[----:B------:R4:W-:Y:S01]  /*10390*/  @!P2 ST.E.64 desc[UR56][R8.64], R100 ;  /* 0x000000640800a985 */ /* 0x0009e2000c101b38 */
[----:B------:R-:W-:Y:S02]  /*103a0*/  ISETP.GE.AND P2, PT, R146, UR4, PT ;  /* 0x0000000492007c0c */ /* 0x000fe4000bf46270 */
[----:B------:R-:W-:Y:S02]  /*103b0*/  @!P5 LEA.HI.X R11, R149, R13, R31, 0x2, P4 ;  /* 0x0000000d950bd211 */ /* 0x000fe400020f141f */
[CC--:B-1----:R-:W-:Y:S02]  /*103c0*/  @!P3 LEA R2, P6, R148.reuse, R15.reuse, 0x2 ;  /* 0x0000000f9402b211 */ /* 0x0c2fe400078c10ff */
[----:B--2---:R-:W-:Y:S01]  /*103d0*/  @!P1 LEA R4, P4, R147, R15, 0x2 ;  /* 0x0000000f93049211 */ /* 0x004fe200078810ff */
[----:B------:R1:W-:Y:S01]  /*103e0*/  @!P5 ST.E.64 desc[UR56][R10.64], R104 ;  /* 0x000000680a00d985 */ /* 0x0003e2000c101b38 */
[----:B------:R-:W-:Y:S02]  /*103f0*/  @!P3 LEA.HI.X R3, R148, R13, R30, 0x2, P6 ;  /* 0x0000000d9403b211 */ /* 0x000fe400030f141e */
[----:B------:R-:W-:-:S02]  /*10400*/  ISETP.GE.AND P5, PT, R145, UR4, PT ;  /* 0x0000000491007c0c */ /* 0x000fc4000bfa6270 */
[----:B------:R-:W-:Y:S01]  /*10410*/  @!P1 LEA.HI.X R5, R147, R13, R29, 0x2, P4 ;  /* 0x0000000d93059211 */ /* 0x000fe200020f141d */
        /* <DEDUP_REMOVED lines=9> */
[C---:B-1----:R-:W-:Y:S02]  /*104b0*/  @!P4 LEA R10, P2, R144.reuse, R15, 0x2 ;  /* 0x0000000f900ac211 */ /* 0x042fe400078410ff */
[----:B------:R-:W-:Y:S02]  /*104c0*/  @!P5 LEA.HI.X R9, R145, R13, R157, 0x2, P6 ;  /* 0x0000000d9109d211 */ /* 0x000fe400030f149d */
[C---:B--2---:R-:W-:Y:S02]  /*104d0*/  @!P3 LEA R2, P6, R143.reuse, R15, 0x2 ;  /* 0x0000000f8f02b211 */ /* 0x044fe400078c10ff */
[----:B------:R-:W-:Y:S01]  /*104e0*/  @!P4 LEA.HI.X R11, R144, R13, R156, 0x2, P2 ;  /* 0x0000000d900bc211 */ /* 0x000fe200010f149c */
[----:B------:R3:W-:Y:S01]  /*104f0*/  @!P5 ST.E.64 desc[UR56][R8.64], R120 ;  /* 0x000000780800d985 */ /* 0x0007e2000c101b38 */
[C---:B------:R-:W-:Y:S02]  /*10500*/  @!P1 LEA R12, P2, R142.reuse, R15, 0x2 ;  /* 0x0000000f8e0c9211 */ /* 0x040fe400078410ff */
[-C--:B------:R-:W-:Y:S01]  /*10510*/  @!P3 LEA.HI.X R3, R143, R13.reuse, R155, 0x2, P6 ;  /* 0x0000000d8f03b211 */ /* 0x080fe200030f149b */
[----:B------:R3:W-:Y:S01]  /*10520*/  @!P4 ST.E.64 desc[UR56][R10.64], R124 ;  /* 0x0000007c0a00c985 */ /* 0x0007e2000c101b38 */
[----:B------:R-:W-:-:S03]  /*10530*/  @!P1 LEA.HI.X R13, R142, R13, R154, 0x2, P2 ;  /* 0x0000000d8e0d9211 */ /* 0x000fc600010f149a */
[----:B------:R3:W-:Y:S04]  /*10540*/  @!P3 ST.E.64 desc[UR56][R2.64], R128 ;  /* 0x000000800200b985 */ /* 0x0007e8000c101b38 */
[----:B------:R3:W-:Y:S02]  /*10550*/  @!P1 ST.E.64 desc[UR56][R12.64], R132 ;  /* 0x000000840c009985 */ /* 0x0007e4000c101b38 */
.L_x_1160:
[----:B------:R-:W-:Y:S05]  /*10560*/  BSYNC B1 ;  /* 0x0000000000017941 */ /* 0x000fea0003800000 */
.L_x_1159:
[----:B-1----:R1:W4:Y:S04]  /*10570*/  SHFL.IDX PT, R15, R14, 0x1, 0x1c1f ;  /* 0x003c1f000e0f7f89 */ /* 0x00232800000e0000 */
        /* <DEDUP_REMOVED lines=8> */
[CC--:B0--3--:R-:W-:Y:S02]  /*10600*/  @!P5 LEA R2, P0, R17.reuse, R21.reuse, 0x2 ;  /* 0x000000151102d211 */ /* 0x0c9fe400078010ff */
[C---:B------:R-:W-:Y:S02]  /*10610*/  @!P6 LEA R4, P1, R26.reuse, R21, 0x2 ;  /* 0x000000151a04e211 */ /* 0x040fe400078210ff */
[-C--:B----4-:R-:W-:Y:S02]  /*10620*/  @!P5 LEA.HI.X R3, R17, R15.reuse, R24, 0x2, P0 ;  /* 0x0000000f1103d211 */ /* 0x090fe400000f1418 */
[----:B------:R-:W-:Y:S02]  /*10630*/  @!P6 LEA.HI.X R5, R26, R15, R25, 0x2, P1 ;  /* 0x0000000f1a05e211 */ /* 0x000fe400008f1419 */
[----:B------:R-:W-:Y:S01]  /*10640*/  ISETP.GE.AND P1, PT, R148, UR4, PT ;  /* 0x0000000494007c0c */ /* 0x000fe2000bf26270 */
[----:B------:R0:W-:Y:S01]  /*10650*/  @!P5 ST.E.64 desc[UR56][R2.64], R90 ;  /* 0x0000005a0200d985 */ /* 0x0001e2000c101b38 */
[----:B------:R-:W-:-:S02]  /*10660*/  @!P2 LEA R6, P0, R140, R21, 0x2 ;  /* 0x000000158c06a211 */ /* 0x000fc400078010ff */
[-C--:B------:R-:W-:Y:S01]  /*10670*/  @!P3 LEA R8, P5, R150, R21.reuse, 0x2 ;  /* 0x000000159608b211 */ /* 0x080fe200078a10ff */
[----:B------:R3:W-:Y:S01]  /*10680*/  @!P6 ST.E.64 desc[UR56][R4.64], R94 ;  /* 0x0000005e0400e985 */ /* 0x0007e2000c101b38 */
[----:B------:R-:W-:Y:S02]  /*10690*/  @!P4 LEA R10, P6, R149, R21, 0x2 ;  /* 0x00000015950ac211 */ /* 0x000fe400078c10ff */
[-C--:B------:R-:W-:Y:S02]  /*106a0*/  @!P2 LEA.HI.X R7, R140, R15.reuse, R27, 0x2, P0 ;  /* 0x0000000f8c07a211 */ /* 0x080fe400000f141b */
[-C--:B------:R-:W-:Y:S02]  /*106b0*/  @!P3 LEA.HI.X R9, R150, R15.reuse, R32, 0x2, P5 ;  /* 0x0000000f9609b211 */ /* 0x080fe400028f1420 */
[----:B------:R-:W-:Y:S01]  /*106c0*/  ISETP.GE.AND P0, PT, R147, UR4, PT ;  /* 0x0000000493007c0c */ /* 0x000fe2000bf06270 */
[----:B------:R-:W-:Y:S01]  /*106d0*/  @!P2 ST.E.64 desc[UR56][R6.64], R98 ;  /* 0x000000620600a985 */ /* 0x000fe2000c101b38 */
[----:B------:R-:W-:-:S02]  /*106e0*/  @!P4 LEA.HI.X R11, R149, R15, R31, 0x2, P6 ;  /* 0x0000000f950bc211 */ /* 0x000fc400030f141f */
[----:B0-----:R-:W-:Y:S01]  /*106f0*/  @!P1 LEA R2, P5, R148, R21, 0x2 ;  /* 0x0000001594029211 */ /* 0x001fe200078a10ff */
[----:B------:R0:W-:Y:S01]  /*10700*/  @!P3 ST.E.64 desc[UR56][R8.64], R102 ;  /* 0x000000660800b985 */ /* 0x0001e2000c101b38 */
[----:B------:R-:W-:Y:S02]  /*10710*/  ISETP.GE.AND P3, PT, R145, UR4, PT ;  /* 0x0000000491007c0c */ /* 0x000fe4000bf66270 */
[----:B------:R-:W-:Y:S01]  /*10720*/  ISETP.GE.AND P2, PT, R144, UR4, PT ;  /* 0x0000000490007c0c */ /* 0x000fe2000bf46270 */
[----:B------:R4:W-:Y:S01]  /*10730*/  @!P4 ST.E.64 desc[UR56][R10.64], R106 ;  /* 0x0000006a0a00c985 */ /* 0x0009e2000c101b38 */
[----:B------:R-:W-:Y:S02]  /*10740*/  ISETP.GE.AND P4, PT, R146, UR4, PT ;  /* 0x0000000492007c0c */ /* 0x000fe4000bf86270 */
[----:B------:R-:W-:Y:S02]  /*10750*/  @!P1 LEA.HI.X R3, R148, R15, R30, 0x2, P5 ;  /* 0x0000000f94039211 */ /* 0x000fe400028f141e */
[----:B------:R-:W-:-:S02]  /*10760*/  ISETP.GE.AND P5, PT, R143, UR4, PT ;  /* 0x000000048f007c0c */ /* 0x000fc4000bfa6270 */
[C---:B---3--:R-:W-:Y:S01]  /*10770*/  @!P0 LEA R4, P6, R147.reuse, R21, 0x2 ;  /* 0x0000001593048211 */ /* 0x048fe200078c10ff */
[----:B------:R3:W-:Y:S03]  /*10780*/  @!P1 ST.E.64 desc[UR56][R2.64], R110 ;  /* 0x0000006e02009985 */ /* 0x0007e6000c101b38 */
[----:B------:R-:W-:Y:S02]  /*10790*/  @!P0 LEA.HI.X R5, R147, R15, R29, 0x2, P6 ;  /* 0x0000000f93058211 */ /* 0x000fe400030f141d */
[-C--:B0-----:R-:W-:Y:S02]  /*107a0*/  @!P3 LEA R8, P6, R145, R21.reuse, 0x2 ;  /* 0x000000159108b211 */ /* 0x081fe400078c10ff */
[-C--:B------:R-:W-:Y:S01]  /*107b0*/  @!P4 LEA R6, P1, R146, R21.reuse, 0x2 ;  /* 0x000000159206c211 */ /* 0x080fe200078210ff */
[----:B------:R3:W-:Y:S01]  /*107c0*/  @!P0 ST.E.64 desc[UR56][R4.64], R114 ;  /* 0x0000007204008985 */ /* 0x0007e2000c101b38 */
[----:B----4-:R-:W-:-:S02]  /*107d0*/  @!P2 LEA R10, P0, R144, R21, 0x2 ;  /* 0x00000015900aa211 */ /* 0x010fc400078010ff */
[----:B------:R-:W-:Y:S02]  /*107e0*/  @!P4 LEA.HI.X R7, R146, R15, R28, 0x2, P1 ;  /* 0x0000000f9207c211 */ /* 0x000fe400008f141c */
[----:B------:R-:W-:Y:S02]  /*107f0*/  @!P5 LEA R12, P1, R143, R21, 0x2 ;  /* 0x000000158f0cd211 */ /* 0x000fe400078210ff */
[-C--:B------:R-:W-:Y:S01]  /*10800*/  @!P3 LEA.HI.X R9, R145, R15.reuse, R157, 0x2, P6 ;  /* 0x0000000f9109b211 */ /* 0x080fe200030f149d */
[----:B------:R3:W-:Y:S01]  /*10810*/  @!P4 ST.E.64 desc[UR56][R6.64], R118 ;  /* 0x000000760600c985 */ /* 0x0007e2000c101b38 */
[-C--:B------:R-:W-:Y:S02]  /*10820*/  @!P2 LEA.HI.X R11, R144, R15.reuse, R156, 0x2, P0 ;  /* 0x0000000f900ba211 */ /* 0x080fe400000f149c */
[----:B--2---:R-:W-:Y:S01]  /*10830*/  @!P5 LEA.HI.X R13, R143, R15, R155, 0x2, P1 ;  /* 0x0000000f8f0dd211 */ /* 0x004fe200008f149b */
[----:B------:R3:W-:Y:S01]  /*10840*/  @!P3 ST.E.64 desc[UR56][R8.64], R122 ;  /* 0x0000007a0800b985 */ /* 0x0007e2000c101b38 */
[----:B------:R-:W-:-:S03]  /*10850*/  ISETP.GE.AND P0, PT, R142, UR4, PT ;  /* 0x000000048e007c0c */ /* 0x000fc6000bf06270 */
[----:B------:R3:W-:Y:S04]  /*10860*/  @!P2 ST.E.64 desc[UR56][R10.64], R126 ;  /* 0x0000007e0a00a985 */ /* 0x0007e8000c101b38 */
[----:B------:R3:W-:Y:S06]  /*10870*/  @!P5 ST.E.64 desc[UR56][R12.64], R130 ;  /* 0x000000820c00d985 */ /* 0x0007ec000c101b38 */
[----:B------:R-:W-:Y:S05]  /*10880*/  @P0 BRA `(.L_x_1158) ;  /* 0x0000000800d00947 */ /* 0x000fea0003800000 */
[----:B---3--:R-:W-:-:S04]  /*10890*/  LEA R2, P0, R142, R21, 0x2 ;  /* 0x000000158e027211 */ /* 0x008fc800078010ff */
[----:B------:R-:W-:-:S05]  /*108a0*/  LEA.HI.X R3, R142, R15, R154, 0x2, P0 ;  /* 0x0000000f8e037211 */ /* 0x000fca00000f149a */
[----:B------:R0:W-:Y:S01]  /*108b0*/  ST.E.64 desc[UR56][R2.64], R134 ;  /* 0x0000008602007985 */ /* 0x0001e2000c101b38 */
[----:B------:R-:W-:Y:S05]  /*108c0*/  BRA `(.L_x_1158) ;  /* 0x0000000800c07947 */ /* 0x000fea0003800000 */
.L_x_1153:
[----:B------:R-:W-:Y:S02]  /*108d0*/  ULDC.64 UR8, c[0x0][0xc00] ;  /* 0x0003000000087ab9 */ /* 0x000fe40000000a00 */
[----:B------:R-:W-:-:S04]  /*108e0*/  UISETP.NE.U32.AND UP0, UPT, UR8, URZ, UPT ;  /* 0x0000003f0800728c */ /* 0x000fc8000bf05070 */
[----:B------:R-:W-:-:S03]  /*108f0*/  UISETP.NE.AND.EX UP0, UPT, UR9, URZ, UPT, UP0 ;  /* 0x0000003f0900728c */ /* 0x000fc6000bf05300 */
[----:B------:R-:W-:Y:S02]  /*10900*/  ULDC.64 UR8, c[0x0][0xc00] ;  /* 0x0003000000087ab9 */ /* 0x000fe40000000a00 */
[----:B------:R-:W-:Y:S01]  /*10910*/  UIMAD.WIDE UR8, UR43, 0x4, UR8 ;  /* 0x000000042b0878a5 */ /* 0x000fe2000f8e0208 */
[----:B------:R-:W-:-:S05]  /*10920*/  PLOP3.LUT P1, PT, PT, PT, UP0, 0x80, 0x0 ;  /* 0x000000000000781c */ /* 0x000fca0003f2f008 */
[----:B------:R-:W-:Y:S02]  /*10930*/  IMAD.U32 R2, RZ, RZ, UR8 ;  /* 0x00000008ff027e24 */ /* 0x000fe4000f8e00ff */
[----:B------:R-:W-:Y:S01]  /*10940*/  IMAD.U32 R3, RZ, RZ, UR9 ;  /* 0x00000009ff037e24 */ /* 0x000fe2000f8e00ff */
[----:B------:R-:W-:Y:S02]  /*10950*/  ULDC.64 UR8, c[0x0][0xc08] ;  /* 0x0003020000087ab9 */ /* 0x000fe40000000a00 */
[----:B------:R-:W-:Y:S01]  /*10960*/  UISETP.NE.U32.AND UP1, UPT, UR8, URZ, UPT ;  /* 0x0000003f0800728c */ /* 0x000fe2000bf25070 */
[----:B------:R-:W-:Y:S02]  /*10970*/  ULDC UR4, c[0x0][0xa88] ;  /* 0x0002a20000047ab9 */ /* 0x000fe40000000800 */
[----:B------:R-:W2:Y:S01]  /*10980*/  @P1 LDG.E R6, desc[UR56][R2.64] ;  /* 0x0000003802061981 */ /* 0x000ea2000c1e1900 */
[----:B------:R-:W-:Y:S01]  /*10990*/  UISETP.NE.AND.EX UP1, UPT, UR9, URZ, UPT, UP1 ;  /* 0x0000003f0900728c */ /* 0x000fe2000bf25310 */
[----:B------:R-:W-:Y:S01]  /*109a0*/  IMAD.U32 R0, RZ, RZ, UR4 ;  /* 0x00000004ff007e24 */ /* 0x000fe2000f8e00ff */
[----:B------:R-:W0:Y:S04]  /*109b0*/  S2R R7, SR_TID.X ;  /* 0x0000000000077919 */ /* 0x000e280000002100 */
[----:B------:R-:W-:-:S05]  /*109c0*/  PLOP3.LUT P2, PT, PT, PT, UP1, 0x80, 0x0 ;  /* 0x000000000000781c */ /* 0x000fca0003f4f018 */
[----:B------:R-:W-:Y:S02]  /*109d0*/  @UP1 ULDC.64 UR8, c[0x0][0xc08] ;  /* 0x0003020000081ab9 */ /* 0x000fe40000000a00 */
[----:B------:R-:W-:-:S06]  /*109e0*/  @UP1 UIMAD.WIDE UR8, UR43, 0x4, UR8 ;  /* 0x000000042b0818a5 */ /* 0x000fcc000f8e0208 */
[----:B------:R-:W-:Y:S02]  /*109f0*/  IMAD.U32 R4, RZ, RZ, UR8 ;  /* 0x00000008ff047e24 */ /* 0x000fe4000f8e00ff */
[----:B------:R-:W-:-:S05]  /*10a00*/  IMAD.U32 R5, RZ, RZ, UR9 ;  /* 0x00000009ff057e24 */ /* 0x000fca000f8e00ff */
[----:B------:R1:W5:Y:S01]  /*10a10*/  @P2 LDG.E R0, desc[UR56][R4.64] ;  /* 0x0000003804002981 */ /* 0x000362000c1e1900 */
[----:B------:R-:W-:Y:S01]  /*10a20*/  UISETP.NE.AND UP1, UPT, UR47, URZ, UPT ;  /* 0x0000003f2f00728c */ /* 0x000fe2000bf25270 */
[----:B------:R-:W-:Y:S01]  /*10a30*/  UMOV UR4, URZ ;  /* 0x0000003f00047c82 */ /* 0x000fe20008000000 */
[----:B0-----:R-:W-:-:S09]  /*10a40*/  VIADD R7, R7, 0xffffff80 ;  /* 0xffffff8007077836 */ /* 0x001fd20000000000 */
[----:B------:R-:W-:Y:S01]  /*10a50*/  @!UP1 ULDC UR47, c[0x0][0xad4] ;  /* 0x0002b500002f9ab9 */ /* 0x000fe20000000800 */
[----:B------:R-:W-:Y:S02]  /*10a60*/  ISETP.GT.AND P0, PT, R7, 0xbf, PT ;  /* 0x000000bf0700780c */ /* 0x000fe40003f04270 */
[----:B--2---:R-:W-:Y:S01]  /*10a70*/  @P1 R2UR UR4, R6 ;  /* 0x00000000060412ca */ /* 0x004fe200000e0000 */
[----:B-1----:R-:W-:-:S14]  /*10a80*/  @P2 BRA `(.L_x_1161) ;  /* 0x0000000000102947 */ /* 0x002fdc0003800000 */
[----:B------:R-:W-:Y:S05]  /*10a90*/  @!P1 BRA `(.L_x_1161) ;  /* 0x00000000000c9947 */ /* 0x000fea0003800000 */
[----:B------:R-:W2:Y:S04]  /*10aa0*/  LDG.E R5, desc[UR56][R2.64] ;  /* 0x0000003802057981 */ /* 0x000ea8000c1e1900 */
[----:B-----5:R-:W2:Y:S02]  /*10ab0*/  LDG.E R0, desc[UR56][R2.64+0x4] ;  /* 0x0000043802007981 */ /* 0x020ea4000c1e1900 */
[----:B--2---:R-:W-:-:S07]  /*10ac0*/  IMAD.IADD R0, R0, 0x1, -R5 ;  /* 0x0000000100007824 */ /* 0x004fce00078e0a05 */
.L_x_1161:
[----:B------:R-:W-:Y:S01]  /*10ad0*/  USHF.R.S32.HI UR15, URZ, 0x1f, UR43 ;  /* 0x0000001f3f0f7899 */ /* 0x000fe2000801142b */
[----:B------:R-:W-:Y:S01]  /*10ae0*/  BSSY B1, `(.L_x_1162) ;  /* 0x000003a000017945 */ /* 0x000fe20003800000 */
[----:B------:R-:W-:Y:S02]  /*10af0*/  USHF.R.S32.HI UR21, URZ, 0x1f, UR4 ;  /* 0x0000001f3f157899 */ /* 0x000fe40008011404 */
[----:B------:R-:W-:Y:S02]  /*10b00*/  USEL UR14, UR43, URZ, !UP0 ;  /* 0x0000003f2b0e7287 */ /* 0x000fe4000c000000 */
[----:B------:R-:W-:Y:S01]  /*10b10*/  USEL UR15, UR15, URZ, !UP0 ;  /* 0x0000003f0f0f7287 */ /* 0x000fe2000c000000 */
[----:B------:R-:W-:Y:S11]  /*10b20*/  @P0 BRA `(.L_x_1163) ;  /* 0x0000000000d40947 */ /* 0x000ff60003800000 */
[----:B------:R-:W0:Y:S01]  /*10b30*/  S2R R3, SR_TID.X ;  /* 0x0000000000037919 */ /* 0x000e220000002100 */
[----:B------:R-:W1:Y:S01]  /*10b40*/  LDC R9, c[0x0][0xbe8] ;  /* 0x0002fa00ff097b82 */ /* 0x000e620000000800 */
[----:B------:R-:W-:Y:S02]  /*10b50*/  IMAD.U32 R4, RZ, RZ, UR39 ;  /* 0x00000027ff047e24 */ /* 0x000fe4000f8e00ff */
[----:B-1---5:R-:W-:-:S03]  /*10b60*/  IMAD R2, R0, R9, RZ ;  /* 0x0000000900027224 */ /* 0x022fc600078e02ff */
[----:B0-----:R-:W-:-:S04]  /*10b70*/  IADD3 R4, R4, -0x80, R3 ;  /* 0xffffff8004047810 */ /* 0x001fc80007ffe003 */
[----:B------:R-:W-:-:S13]  /*10b80*/  ISETP.GE.AND P0, PT, R4, R2, PT ;  /* 0x000000020400720c */ /* 0x000fda0003f06270 */
[----:B------:R-:W-:Y:S05]  /*10b90*/  @P0 BRA `(.L_x_1163) ;  /* 0x0000000000b80947 */ /* 0x000fea0003800000 */
[----:B------:R-:W-:Y:S01]  /*10ba0*/  ISETP.NE.AND P0, PT, R9, 0x1, PT ;  /* 0x000000010900780c */ /* 0x000fe20003f05270 */
[----:B------:R-:W-:Y:S01]  /*10bb0*/  UISETP.GT.AND UP0, UPT, UR47, 0x1, UPT ;  /* 0x000000012f00788c */ /* 0x000fe2000bf04270 */
[----:B------:R-:W-:Y:S01]  /*10bc0*/  IMAD.MOV.U32 R5, RZ, RZ, R4 ;  /* 0x000000ffff057224 */ /* 0x000fe200078e0004 */
[----:B------:R-:W-:Y:S02]  /*10bd0*/  UMOV UR19, 0x9b8 ;  /* 0x000009b800137882 */ /* 0x000fe40000000000 */
[----:B------:R-:W-:Y:S02]  /*10be0*/  USEL UR19, UR19, 0x978, UP0 ;  /* 0x0000097813137887 */ /* 0x000fe40008000000 */
[----:B------:R-:W-:-:S06]  /*10bf0*/  USEL UR18, UR37, URZ, UP0 ;  /* 0x0000003f25127287 */ /* 0x000fcc0008000000 */
[----:B------:R-:W0:Y:S04]  /*10c00*/  @P0 LDC R3, c[0x0][0xbec] ;  /* 0x0002fb00ff030b82 */ /* 0x000e280000000800 */
[----:B------:R-:W-:Y:S01]  /*10c10*/  ULDC.64 UR8, c[0x0][UR19+0x218] ;  /* 0x0000860013087abb */ /* 0x000fe20008000a00 */
[----:B------:R-:W-:Y:S01]  /*10c20*/  ULDC.64 UR12, c[0x0][UR19+0x220] ;  /* 0x00008800130c7abb */ /* 0x000fe20008000a00 */
[----:B------:R-:W-:Y:S01]  /*10c30*/  ULDC.64 UR16, c[0x0][UR19+0x228] ;  /* 0x00008a0013107abb */ /* 0x000fe20008000a00 */
[----:B------:R-:W-:Y:S01]  /*10c40*/  UIMAD.WIDE.U32 UR10, UR8, UR40, URZ ;  /* 0x00000028080a72a5 */ /* 0x000fe2000f8e003f */
[----:B------:R-:W1:Y:S01]  /*10c50*/  @P0 LDC R7, c[0x0][0xbf0] ;  /* 0x0002fc00ff070b82 */ /* 0x000e620000000800 */
[----:B------:R-:W-:Y:S02]  /*10c60*/  UIMAD UR20, UR9, UR40, URZ ;  /* 0x00000028091472a4 */ /* 0x000fe4000f8e023f */
[----:B------:R-:W-:-:S02]  /*10c70*/  UIMAD UR13, UR13, UR14, URZ ;  /* 0x0000000e0d0d72a4 */ /* 0x000fc4000f8e023f */
[----:B------:R-:W-:Y:S02]  /*10c80*/  UIMAD.WIDE.U32 UR22, UR16, UR18, URZ ;  /* 0x00000012101672a5 */ /* 0x000fe4000f8e003f */
[----:B------:R-:W-:Y:S02]  /*10c90*/  UIMAD.WIDE.U32 UR8, UR12, UR14, URZ ;  /* 0x0000000e0c0872a5 */ /* 0x000fe4000f8e003f */
[----:B------:R-:W-:Y:S02]  /*10ca0*/  UIMAD UR16, UR17, UR18, URZ ;  /* 0x00000012111072a4 */ /* 0x000fe4000f8e023f */
[----:B------:R-:W-:Y:S02]  /*10cb0*/  UIMAD UR13, UR12, UR15, UR13 ;  /* 0x0000000f0c0d72a4 */ /* 0x000fe4000f8e020d */
[----:B------:R-:W-:Y:S02]  /*10cc0*/  UIADD3 UR10, UP1, UP2, UR8, UR10, UR4 ;  /* 0x0000000a080a7290 */ /* 0x000fe4000fa3e004 */
[----:B------:R-:W-:Y:S01]  /*10cd0*/  UIADD3 UR16, UR23, UR16, URZ ;  /* 0x0000001017107290 */ /* 0x000fe2000fffe03f */
[----:B0-----:R-:W-:Y:S01]  /*10ce0*/  @P0 IMAD.HI.U32 R2, R4, R3, RZ ;  /* 0x0000000304020227 */ /* 0x001fe200078e00ff */
[----:B------:R-:W-:-:S02]  /*10cf0*/  UIADD3 UR20, UR11, UR20, URZ ;  /* 0x000000140b147290 */ /* 0x000fc4000fffe03f */
[----:B------:R-:W-:Y:S01]  /*10d00*/  UIADD3 UR13, UR9, UR13, URZ ;  /* 0x0000000d090d7290 */ /* 0x000fe2000fffe03f */
[----:B------:R-:W-:Y:S02]  /*10d10*/  IMAD.U32 R3, RZ, RZ, UR23 ;  /* 0x00000017ff037e24 */ /* 0x000fe4000f8e00ff */
[----:B------:R-:W-:Y:S01]  /*10d20*/  IMAD.U32 R6, RZ, RZ, UR16 ;  /* 0x00000010ff067e24 */ /* 0x000fe2000f8e00ff */
[----:B------:R-:W-:Y:S01]  /*10d30*/  ULDC.64 UR8, c[0x0][UR19+0x210] ;  /* 0x0000840013087abb */ /* 0x000fe20008000a00 */
[----:B-1----:R-:W-:Y:S01]  /*10d40*/  @P0 SHF.R.U32.HI R5, RZ, R7, R2 ;  /* 0x00000007ff050219 */ /* 0x002fe20000011602 */
[----:B------:R-:W-:-:S04]  /*10d50*/  IMAD.U32 R2, RZ, RZ, UR22 ;  /* 0x00000016ff027e24 */ /* 0x000fc8000f8e00ff */
[--C-:B------:R-:W-:Y:S01]  /*10d60*/  IMAD.MOV R7, RZ, RZ, -R5.reuse ;  /* 0x000000ffff077224 */ /* 0x100fe200078e0a05 */
[----:B------:R-:W-:Y:S01]  /*10d70*/  IADD3 R2, P0, P1, R5, UR10, R2 ;  /* 0x0000000a05027c10 */ /* 0x000fe2000f91e002 */
[----:B------:R-:W-:Y:S01]  /*10d80*/  UIADD3.X UR10, UR13, UR20, UR21, UP1, UP2 ;  /* 0x000000140d0a7290 */ /* 0x000fe20008fe4415 */
[----:B------:R-:W-:Y:S01]  /*10d90*/  SHF.R.S32.HI R5, RZ, 0x1f, R5 ;  /* 0x0000001fff057819 */ /* 0x000fe20000011405 */
[----:B------:R-:W-:-:S04]  /*10da0*/  IMAD R7, R9, R7, R4 ;  /* 0x0000000709077224 */ /* 0x000fc800078e0204 */
[----:B------:R-:W-:Y:S01]  /*10db0*/  IADD3.X R3, R5, UR10, R6, P0, P1 ;  /* 0x0000000a05037c10 */ /* 0x000fe200087e2406 */
[C---:B------:R-:W-:Y:S01]  /*10dc0*/  IMAD R9, R7.reuse, UR9, RZ ;  /* 0x0000000907097c24 */ /* 0x040fe2000f8e02ff */
[----:B------:R-:W-:Y:S01]  /*10dd0*/  SHF.R.S32.HI R4, RZ, 0x1f, R7 ;  /* 0x0000001fff047819 */ /* 0x000fe20000011407 */
[----:B------:R-:W-:Y:S01]  /*10de0*/  ULDC.64 UR10, c[0x0][0xba8] ;  /* 0x0002ea00000a7ab9 */ /* 0x000fe20000000a00 */
[----:B------:R-:W-:Y:S01]  /*10df0*/  @!UP0 ULDC UR10, c[0x0][0xb50] ;  /* 0x0002d400000a8ab9 */ /* 0x000fe20000000800 */
[----:B------:R-:W-:Y:S01]  /*10e00*/  IMAD.WIDE.U32 R2, R7, UR8, R2 ;  /* 0x0000000807027c25 */ /* 0x000fe2000f8e0002 */
[----:B------:R-:W-:-:S03]  /*10e10*/  @!UP0 ULDC UR11, c[0x0][0xb54] ;  /* 0x0002d500000b8ab9 */ /* 0x000fc60000000800 */
[----:B------:R-:W-:Y:S01]  /*10e20*/  IMAD R9, R4, UR8, R9 ;  /* 0x0000000804097c24 */ /* 0x000fe2000f8e0209 */
[----:B------:R-:W-:-:S03]  /*10e30*/  LEA R4, P0, R2, UR10, 0x2 ;  /* 0x0000000a02047c11 */ /* 0x000fc6000f8010ff */
[----:B------:R-:W-:-:S05]  /*10e40*/  IMAD.IADD R3, R3, 0x1, R9 ;  /* 0x0000000103037824 */ /* 0x000fca00078e0209 */
[----:B------:R-:W-:Y:S01]  /*10e50*/  LEA.HI.X R5, R2, UR11, R3, 0x2, P0 ;  /* 0x0000000b02057c11 */ /* 0x000fe200080f1403 */
[----:B------:R-:W-:-:S05]  /*10e60*/  IMAD.MOV.U32 R3, RZ, RZ, -0x800000 ;  /* 0xff800000ff037424 */ /* 0x000fca00078e00ff */
[----:B------:R0:W-:Y:S02]  /*10e70*/  STG.E desc[UR56][R4.64], R3 ;  /* 0x0000000304007986 */ /* 0x0001e4000c101938 */
.L_x_1163:
[----:B------:R-:W-:Y:S05]  /*10e80*/  BSYNC B1 ;  /* 0x0000000000017941 */ /* 0x000fea0003800000 */
.L_x_1162:
[----:B------:R-:W-:-:S06]  /*10e90*/  UISETP.GT.AND UP0, UPT, UR47, 0x1, UPT ;  /* 0x000000012f00788c */ /* 0x000fcc000bf04270 */
[----:B------:R-:W-:-:S13]  /*10ea0*/  PLOP3.LUT P0, PT, PT, PT, UP0, 0x80, 0x0 ;  /* 0x000000000000781c */ /* 0x000fda0003f0f008 */
[----:B------:R-:W-:Y:S05]  /*10eb0*/  @P0 BRA `(.L_x_1158) ;  /* 0x0000000400440947 */ /* 0x000fea0003800000 */
[----:B------:R-:W1:Y:S01]  /*10ec0*/  LDC R11, c[0x0][0xbe8] ;  /* 0x0002fa00ff0b7b82 */ /* 0x000e620000000800 */
[----:B------:R-:W-:Y:S01]  /*10ed0*/  ULDC.64 UR12, c[0x0][0xaa0] ;  /* 0x0002a800000c7ab9 */ /* 0x000fe20000000a00 */
[----:B------:R-:W-:Y:S01]  /*10ee0*/  IMAD R2, R151, 0x60, R152 ;  /* 0x0000006097027824 */ /* 0x000fe200078e0298 */
[----:B------:R-:W-:Y:S01]  /*10ef0*/  UIMAD UR10, UR21, UR12, URZ ;  /* 0x0000000c150a72a4 */ /* 0x000fe2000f8e023f */
[----:B------:R-:W-:Y:S01]  /*10f00*/  BSSY B1, `(.L_x_1164) ;  /* 0x000003b000017945 */ /* 0x000fe20003800000 */
[----:B------:R-:W-:Y:S01]  /*10f10*/  UIMAD.WIDE.U32 UR8, UR4, UR12, URZ ;  /* 0x0000000c040872a5 */ /* 0x000fe2000f8e003f */
[----:B0-----:R-:W-:Y:S01]  /*10f20*/  VIADD R4, R2, UR39 ;  /* 0x0000002702047c36 */ /* 0x001fe20008000000 */
[----:B------:R-:W-:Y:S01]  /*10f30*/  UIMAD UR10, UR4, UR13, UR10 ;  /* 0x0000000d040a72a4 */ /* 0x000fe2000f8e020a */
[----:B------:R-:W-:Y:S02]  /*10f40*/  SHF.R.S32.HI R10, RZ, 0x1f, R141 ;  /* 0x0000001fff0a7819 */ /* 0x000fe4000001148d */
[----:B------:R-:W-:Y:S01]  /*10f50*/  IMAD.MOV.U32 R5, RZ, RZ, R4 ;  /* 0x000000ffff057224 */ /* 0x000fe200078e0004 */
[----:B------:R-:W-:Y:S01]  /*10f60*/  UIADD3 UR9, UR9, UR10, URZ ;  /* 0x0000000a09097290 */ /* 0x000fe2000fffe03f */
[----:B------:R-:W-:-:S02]  /*10f70*/  SHF.R.S32.HI R14, RZ, 0x1f, R139 ;  /* 0x0000001fff0e7819 */ /* 0x000fc4000001148b */
[----:B------:R-:W-:Y:S02]  /*10f80*/  ULDC.64 UR10, c[0x0][0xae8] ;  /* 0x0002ba00000a7ab9 */ /* 0x000fe40000000a00 */
[----:B------:R-:W-:-:S04]  /*10f90*/  UIMAD.WIDE.U32 UR8, UR40, UR10, UR8 ;  /* 0x0000000a280872a5 */ /* 0x000fc8000f8e0008 */
[----:B------:R-:W-:-:S03]  /*10fa0*/  UIMAD UR9, UR40, UR11, UR9 ;  /* 0x0000000b280972a4 */ /* 0x000fc6000f8e0209 */
[----:B------:R-:W-:Y:S01]  /*10fb0*/  ULDC.64 UR10, c[0x0][0xaf0] ;  /* 0x0002bc00000a7ab9 */ /* 0x000fe20000000a00 */
[----:B-1----:R-:W-:Y:S01]  /*10fc0*/  ISETP.NE.AND P0, PT, R11, 0x1, PT ;  /* 0x000000010b00780c */ /* 0x002fe20003f05270 */
[----:B------:R-:W-:-:S04]  /*10fd0*/  UIMAD UR15, UR15, UR10, URZ ;  /* 0x0000000a0f0f72a4 */ /* 0x000fc8000f8e023f */
[----:B------:R-:W-:Y:S02]  /*10fe0*/  UIMAD UR4, UR14, UR11, UR15 ;  /* 0x0000000b0e0472a4 */ /* 0x000fe4000f8e020f */
[----:B------:R-:W-:-:S03]  /*10ff0*/  UIMAD.WIDE.U32 UR14, UR14, UR10, UR8 ;  /* 0x0000000a0e0e72a5 */ /* 0x000fc6000f8e0008 */
[----:B------:R-:W-:Y:S01]  /*11000*/  ULDC.64 UR8, c[0x0][0xae0] ;  /* 0x0002b80000087ab9 */ /* 0x000fe20000000a00 */
[----:B------:R-:W-:Y:S02]  /*11010*/  UIADD3 UR4, UR15, UR4, URZ ;  /* 0x000000040f047290 */ /* 0x000fe4000fffe03f */
[----:B------:R-:W0:Y:S08]  /*11020*/  @P0 LDC R3, c[0x0][0xbec] ;  /* 0x0002fb00ff030b82 */ /* 0x000e300000000800 */
[----:B------:R-:W1:Y:S01]  /*11030*/  @P0 LDC R7, c[0x0][0xbf0] ;  /* 0x0002fc00ff070b82 */ /* 0x000e620000000800 */
[----:B0-----:R-:W-:-:S04]  /*11040*/  @P0 IMAD.HI.U32 R2, R4, R3, RZ ;  /* 0x0000000304020227 */ /* 0x001fc800078e00ff */
[----:B------:R-:W-:Y:S02]  /*11050*/  IMAD.U32 R3, RZ, RZ, UR15 ;  /* 0x0000000fff037e24 */ /* 0x000fe4000f8e00ff */
[----:B------:R-:W-:Y:S01]  /*11060*/  IMAD.U32 R3, RZ, RZ, UR4 ;  /* 0x00000004ff037e24 */ /* 0x000fe2000f8e00ff */
[----:B-1----:R-:W-:-:S04]  /*11070*/  @P0 SHF.R.U32.HI R5, RZ, R7, R2 ;  /* 0x00000007ff050219 */ /* 0x002fc80000011602 */
[--C-:B------:R-:W-:Y:S01]  /*11080*/  SHF.R.S32.HI R2, RZ, 0x1f, R5.reuse ;  /* 0x0000001fff027819 */ /* 0x100fe20000011405 */
[----:B------:R-:W-:-:S04]  /*11090*/  IMAD.MOV R7, RZ, RZ, -R5 ;  /* 0x000000ffff077224 */ /* 0x000fc800078e0a05 */
[----:B------:R-:W-:Y:S02]  /*110a0*/  IMAD R7, R11, R7, R4 ;  /* 0x000000070b077224 */ /* 0x000fe400078e0204 */
[----:B------:R-:W-:Y:S02]  /*110b0*/  IMAD R4, R2, UR8, RZ ;  /* 0x0000000802047c24 */ /* 0x000fe4000f8e02ff */
[----:B------:R-:W-:Y:S02]  /*110c0*/  IMAD.U32 R2, RZ, RZ, UR14 ;  /* 0x0000000eff027e24 */ /* 0x000fe4000f8e00ff */
[C---:B------:R-:W-:Y:S01]  /*110d0*/  IMAD R9, R5.reuse, UR9, R4 ;  /* 0x0000000905097c24 */ /* 0x040fe2000f8e0204 */
[----:B------:R-:W-:Y:S01]  /*110e0*/  SHF.R.S32.HI R4, RZ, 0x1f, R7 ;  /* 0x0000001fff047819 */ /* 0x000fe20000011407 */
[----:B------:R-:W-:Y:S01]  /*110f0*/  IMAD.WIDE.U32 R2, R5, UR8, R2 ;  /* 0x0000000805027c25 */ /* 0x000fe2000f8e0002 */
[----:B------:R-:W-:-:S03]  /*11100*/  ULDC.64 UR8, c[0x0][0xad8] ;  /* 0x0002b60000087ab9 */ /* 0x000fc60000000a00 */
[----:B------:R-:W-:Y:S02]  /*11110*/  IMAD R4, R4, UR8, RZ ;  /* 0x0000000804047c24 */ /* 0x000fe4000f8e02ff */
[----:B------:R-:W-:Y:S02]  /*11120*/  IMAD.IADD R3, R3, 0x1, R9 ;  /* 0x0000000103037824 */ /* 0x000fe400078e0209 */
[----:B-----5:R-:W-:Y:S02]  /*11130*/  IMAD R11, R0, R11, RZ ;  /* 0x0000000b000b7224 */ /* 0x020fe400078e02ff */
[----:B------:R-:W-:Y:S02]  /*11140*/  VIADD R0, R152, UR39 ;  /* 0x0000002798007c36 */ /* 0x000fe40008000000 */
[C---:B------:R-:W-:Y:S02]  /*11150*/  IMAD R5, R7.reuse, UR9, R4 ;  /* 0x0000000907057c24 */ /* 0x040fe4000f8e0204 */
[----:B------:R-:W-:Y:S01]  /*11160*/  IMAD.WIDE.U32 R2, R7, UR8, R2 ;  /* 0x0000000807027c25 */ /* 0x000fe2000f8e0002 */
[----:B------:R-:W-:Y:S01]  /*11170*/  ISETP.GE.AND P0, PT, R0, R11, PT ;  /* 0x0000000b0000720c */ /* 0x000fe20003f06270 */
[----:B------:R-:W-:-:S02]  /*11180*/  ULDC.64 UR8, c[0x0][0xa80] ;  /* 0x0002a00000087ab9 */ /* 0x000fc40000000a00 */
[----:B------:R-:W-:Y:S01]  /*11190*/  IMAD.IADD R3, R3, 0x1, R5 ;  /* 0x0000000103037824 */ /* 0x000fe200078e0205 */
        /* <DEDUP_REMOVED lines=14> */
[----:B------:R3:W-:Y:S04]  /*11280*/  @!P2 ST.E.128 desc[UR56][R6.64], RZ ;  /* 0x000000ff0600a985 */ /* 0x0007e8000c101d38 */
[----:B------:R3:W-:Y:S04]  /*11290*/  @!P3 ST.E.128 desc[UR56][R8.64], RZ ;  /* 0x000000ff0800b985 */ /* 0x0007e8000c101d38 */
[----:B------:R3:W-:Y:S02]  /*112a0*/  @!P4 ST.E.128 desc[UR56][R12.64], RZ ;  /* 0x000000ff0c00c985 */ /* 0x0007e4000c101d38 */
.L_x_1165:
[----:B------:R-:W-:Y:S05]  /*112b0*/  BSYNC B1 ;  /* 0x0000000000017941 */ /* 0x000fea0003800000 */
.L_x_1164:
        /* <DEDUP_REMOVED lines=9> */
[-C--:B-1-3--:R-:W-:Y:S02]  /*11350*/  @!P3 LEA R6, P0, R139, R2.reuse, 0x1 ;  /* 0x000000028b06b211 */ /* 0x08afe400078008ff */
[----:B------:R-:W-:Y:S02]  /*11360*/  @!P4 LEA R8, P1, R141, R2, 0x1 ;  /* 0x000000028d08c211 */ /* 0x000fe400078208ff */
[----:B0---4-:R-:W-:Y:S01]  /*11370*/  @!P2 IMAD.WIDE R4, R138, 0x2, R2 ;  /* 0x000000028a04a825 */ /* 0x011fe200078e0202 */
[-C--:B------:R-:W-:Y:S02]  /*11380*/  @!P3 LEA.HI.X R7, R139, R3.reuse, R14, 0x1, P0 ;  /* 0x000000038b07b211 */ /* 0x080fe400000f0c0e */
[----:B------:R-:W-:Y:S02]  /*11390*/  @!P4 LEA.HI.X R9, R141, R3, R10, 0x1, P1 ;  /* 0x000000038d09c211 */ /* 0x000fe400008f0c0a */
[----:B------:R2:W-:Y:S04]  /*113a0*/  @!P2 ST.E.128 desc[UR56][R4.64], RZ ;  /* 0x000000ff0400a985 */ /* 0x0005e8000c101d38 */
[----:B------:R2:W-:Y:S04]  /*113b0*/  @!P3 ST.E.128 desc[UR56][R6.64], RZ ;  /* 0x000000ff0600b985 */ /* 0x0005e8000c101d38 */
[----:B------:R2:W-:Y:S02]  /*113c0*/  @!P4 ST.E.128 desc[UR56][R8.64], RZ ;  /* 0x000000ff0800c985 */ /* 0x0005e4000c101d38 */
.L_x_1158:
[----:B------:R-:W-:Y:S05]  /*113d0*/  BSYNC B0 ;  /* 0x0000000000007941 */ /* 0x000fea0003800000 */
.L_x_1152:
[----:B------:R-:W-:Y:S02]  /*113e0*/  ULDC UR4, c[0x0][0xc3c] ;  /* 0x00030f0000047ab9 */ /* 0x000fe40000000800 */
[----:B------:R-:W-:-:S06]  /*113f0*/  UISETP.GE.AND UP0, UPT, UR7, UR4, UPT ;  /* 0x000000040700728c */ /* 0x000fcc000bf06270 */
[----:B------:R-:W-:-:S13]  /*11400*/  PLOP3.LUT P0, PT, PT, PT, UP0, 0x80, 0x0 ;  /* 0x000000000000781c */ /* 0x000fda0003f0f008 */
[----:B------:R-:W-:Y:S05]  /*11410*/  @!P0 BRA `(.L_x_1166) ;  /* 0xfffffef800f48947 */ /* 0x000fea000383ffff */
[----:B------:R-:W-:Y:S05]  /*11420*/  EXIT ;  /* 0x000000000000794d */ /* 0x000fea0003800000 */
.L_x_1061:
[----:B------:R-:W-:-:S08]  /*11430*/  NOP ;  /* 0x0000000000007918 */ /* 0x000fd00000000000 */
[----:B------:R-:W0:-:S00]  /*11440*/  USETMAXREG.DEALLOC.CTAPOOL 0x20 ;  /* 0x00000020000079c8 */ /* 0x000e0000080e0500 */
[----:B0-----:R-:W-:Y:S01]  /*11450*/  LOP3.LUT R0, R0, 0x3, RZ, 0xc0, !PT ;  /* 0x0000000300007812 */ /* 0x001fe200078ec0ff */
[----:B------:R-:W-:Y:S01]  /*11460*/  IMAD.MOV.U32 R6, RZ, RZ, RZ ;  /* 0x000000ffff067224 */ /* 0x000fe200078e00ff */
[----:B------:R-:W-:-:S04]  /*11470*/  LOP3.LUT R16, R16, 0xffffff7f, RZ, 0xc0, !PT ;  /* 0xffffff7f10107812 */ /* 0x000fc800078ec0ff */
[----:B------:R-:W0:Y:S02]  /*11480*/  SHFL.IDX PT, R0, R0, RZ, 0x1f ;  /* 0x00001fff00007589 */ /* 0x000e2400000e0000 */
[----:B0-----:R-:W-:-:S13]  /*11490*/  ISETP.NE.AND P0, PT, R0, RZ, PT ;  /* 0x000000ff0000720c */ /* 0x001fda0003f05270 */
[----:B------:R-:W-:Y:S01]  /*114a0*/  @P0 LOP3.LUT R16, R16, 0x80, RZ, 0xfc, !PT ;  /* 0x0000008010100812 */ /* 0x000fe200078efcff */
[----:B------:R-:W-:Y:S06]  /*114b0*/  @!P0 BRA `(.L_x_1167) ;  /* 0x00000000001c8947 */ /* 0x000fec0003800000 */
[----:B------:R-:W0:Y:S08]  /*114c0*/  S2UR UR5, SR_CgaCtaId ;  /* 0x00000000000579c3 */ /* 0x000e300000008800 */
[----:B------:R-:W-:Y:S06]  /*114d0*/  BAR.SYNC.DEFER_BLOCKING 0x5, 0x200 ;  /* 0x0148000000007b1d */ /* 0x000fec0000010000 */
[----:B------:R-:W-:-:S02]  /*114e0*/  UMOV UR4, 0x400 ;  /* 0x0000040000047882 */ /* 0x000fc40000000000 */
[----:B0-----:R-:W-:-:S09]  /*114f0*/  ULEA UR4, UR5, UR4, 0x18 ;  /* 0x0000000405047291 */ /* 0x001fd2000f8ec03f */
[----:B------:R-:W0:Y:S01]  /*11500*/  LDS.128 R24, [UR4+0x2d8d0] ;  /* 0x02d8d004ff187984 */ /* 0x000e220008000c00 */
[----:B------:R-:W-:Y:S06]  /*11510*/  BAR.ARV 0x4, 0x200 ;  /* 0x0108000000007b1d */ /* 0x000fec0000002000 */
[----:B------:R-:W-:Y:S05]  /*11520*/  BRA `(.L_x_1168) ;  /* 0x0000000c00907947 */ /* 0x000fea0003800000 */
.L_x_1167:
        /* <DEDUP_REMOVED lines=41> */
[----:B------:R-:W-:Y:S01]  /*117c0*/  IMAD.MOV.U32 R8, RZ, RZ, R3 ;  /* 0x000000ffff087224 */ /* 0x000fe200078e0003 */
[----:B------:R-:W-:Y:S01]  /*117d0*/  UMOV UR4, URZ ;  /* 0x0000003f00047c82 */ /* 0x000fe20008000000 */
[----:B------:R-:W-:-:S05]  /*117e0*/  ULDC UR5, c[0x0][0xc38] ;  /* 0x00030e0000057ab9 */ /* 0x000fca0000000800 */
.L_x_1171:
[----:B------:R-:W0:Y:S01]  /*117f0*/  LDC R2, c[0x0][0xc3c] ;  /* 0x00030f00ff027b82 */ /* 0x000e220000000800 */
[----:B------:R-:W-:-:S06]  /*11800*/  UIADD3 UR4, UR4, 0x1f, URZ ;  /* 0x0000001f04047890 */ /* 0x000fcc000fffe03f */
[----:B0-----:R-:W-:-:S13]  /*11810*/  ISETP.LE.AND P6, PT, R2, UR4, PT ;  /* 0x0000000402007c0c */ /* 0x001fda000bfc3270 */
[----:B------:R-:W-:Y:S05]  /*11820*/  @P6 BRA `(.L_x_1170) ;  /* 0x0000000800a46947 */ /* 0x000fea0003800000 */
[----:B------:R-:W-:-:S05]  /*11830*/  VIADD R7, R0, UR4 ;  /* 0x0000000400077c36 */ /* 0x000fca0008000000 */
[----:B------:R-:W-:-:S13]  /*11840*/  ISETP.GE.OR P6, PT, R7, R2, !P0 ;  /* 0x000000020700720c */ /* 0x000fda00047c6670 */
[----:B------:R-:W0:Y:S08]  /*11850*/  @!P6 LDC.64 R4, c[0x0][0xc80] ;  /* 0x00032000ff04eb82 */ /* 0x000e300000000a00 */
[----:B------:R-:W1:Y:S01]  /*11860*/  @!P6 LDC.64 R2, c[0x0][0xc78] ;  /* 0x00031e00ff02eb82 */ /* 0x000e620000000a00 */
[----:B0-----:R-:W-:-:S04]  /*11870*/  @!P6 IMAD.WIDE R4, R7, 0x4, R4 ;  /* 0x000000040704e825 */ /* 0x001fc800078e0204 */
[----:B-1----:R-:W-:Y:S01]  /*11880*/  @!P6 IMAD.WIDE R2, R7, 0x4, R2 ;  /* 0x000000040702e825 */ /* 0x002fe200078e0202 */
[----:B------:R-:W-:-:S06]  /*11890*/  CS2R R6, SRZ ;  /* 0x0000000000067805 */ /* 0x000fcc000001ff00 */
[----:B------:R-:W2:Y:S04]  /*118a0*/  @!P6 LDG.E R6, desc[UR56][R4.64] ;  /* 0x000000380406e981 */ /* 0x000ea8000c1e1900 */
        /* <DEDUP_REMOVED lines=22> */
.L_x_1169:
        /* <DEDUP_REMOVED lines=8> */
[----:B------:R1:W2:Y:S01]  /*11a90*/  SHFL.IDX PT, R6, R6, R27, 0x1f ;  /* 0x00001f1b06067589 */ /* 0x0002a200000e0000 */
[----:B0-----:R-:W-:-:S07]  /*11aa0*/  ISETP.NE.AND P1, PT, R7, 0x1, PT ;  /* 0x000000010700780c */ /* 0x001fce0003f25270 */
[----:B-1----:R-:W-:Y:S06]  /*11ab0*/  @!P0 BRA `(.L_x_1172) ;  /* 0x0000000000088947 */ /* 0x002fec0003800000 */
[----:B------:R-:W-:-:S06]  /*11ac0*/  VIADD R24, R27, 0xffffffff ;  /* 0xffffffff1b187836 */ /* 0x000fcc0000000000 */
[----:B------:R0:W1:Y:S02]  /*11ad0*/  SHFL.IDX PT, R24, R5, R24, 0x1f ;  /* 0x00001f1805187589 */ /* 0x00006400000e0000 */
.L_x_1172:
[----:B-1----:R-:W-:Y:S02]  /*11ae0*/  IMAD R24, R24, UR5, R3 ;  /* 0x0000000518187c24 */ /* 0x002fe4000f8e0203 */
[----:B------:R-:W-:-:S03]  /*11af0*/  VIADD R27, R27, UR4 ;  /* 0x000000041b1b7c36 */ /* 0x000fc60008000000 */
[----:B0-----:R-:W-:Y:S01]  /*11b00*/  IADD3 R5, -R24, UR6, RZ ;  /* 0x0000000618057c10 */ /* 0x001fe2000fffe1ff */
[----:B------:R-:W-:Y:S06]  /*11b10*/  @!P1 BRA `(.L_x_1173) ;  /* 0x0000000000e89947 */ /* 0x000fec0003800000 */
[-C--:B--2---:R-:W-:Y:S02]  /*11b20*/  IABS R8, R6.reuse ;  /* 0x0000000600087213 */ /* 0x084fe40000000000 */
[----:B------:R-:W-:Y:S02]  /*11b30*/  IABS R4, R7 ;  /* 0x0000000700047213 */ /* 0x000fe40000000000 */
[----:B------:R-:W0:Y:S01]  /*11b40*/  I2F.RP R9, R8 ;  /* 0x0000000800097306 */ /* 0x000e220000209400 */
[----:B------:R-:W-:Y:S02]  /*11b50*/  IABS R10, R5 ;  /* 0x00000005000a7213 */ /* 0x000fe40000000000 */
[----:B------:R-:W-:-:S05]  /*11b60*/  IABS R12, R6 ;  /* 0x00000006000c7213 */ /* 0x000fca0000000000 */
[----:B0-----:R-:W0:Y:S02]  /*11b70*/  MUFU.RCP R9, R9 ;  /* 0x0000000900097308 */ /* 0x001e240000001000 */
[----:B0-----:R-:W-:-:S06]  /*11b80*/  VIADD R2, R9, 0xffffffe ;  /* 0x0ffffffe09027836 */ /* 0x001fcc0000000000 */
[----:B------:R-:W0:Y:S08]  /*11b90*/  I2F.RP R9, R4 ;  /* 0x0000000400097306 */ /* 0x000e300000209400 */
[----:B------:R1:W2:Y:S08]  /*11ba0*/  F2I.FTZ.U32.TRUNC.NTZ R3, R2 ;  /* 0x0000000200037305 */ /* 0x0002b0000021f000 */
[----:B0-----:R-:W0:Y:S01]  /*11bb0*/  MUFU.RCP R9, R9 ;  /* 0x0000000900097308 */ /* 0x001e220000001000 */
[----:B-1----:R-:W-:-:S02]  /*11bc0*/  IMAD.MOV.U32 R2, RZ, RZ, RZ ;  /* 0x000000ffff027224 */ /* 0x002fc400078e00ff */
[----:B--2---:R-:W-:-:S04]  /*11bd0*/  IMAD.MOV R11, RZ, RZ, -R3 ;  /* 0x000000ffff0b7224 */ /* 0x004fc800078e0a03 */
[----:B------:R-:W-:-:S04]  /*11be0*/  IMAD R11, R11, R8, RZ ;  /* 0x000000080b0b7224 */ /* 0x000fc800078e02ff */
[----:B------:R-:W-:-:S04]  /*11bf0*/  IMAD.HI.U32 R3, R3, R11, R2 ;  /* 0x0000000b03037227 */ /* 0x000fc800078e0002 */
[----:B------:R-:W-:Y:S02]  /*11c00*/  IMAD.MOV R11, RZ, RZ, -R12 ;  /* 0x000000ffff0b7224 */ /* 0x000fe400078e0a0c */
[----:B------:R-:W-:-:S04]  /*11c10*/  IMAD.HI.U32 R2, R3, R10, RZ ;  /* 0x0000000a03027227 */ /* 0x000fc800078e00ff */
[----:B------:R-:W-:Y:S02]  /*11c20*/  IMAD R3, R2, R11, R10 ;  /* 0x0000000b02037224 */ /* 0x000fe400078e020a */
[----:B0-----:R-:W-:-:S03]  /*11c30*/  VIADD R10, R9, 0xffffffe ;  /* 0x0ffffffe090a7836 */ /* 0x001fc60000000000 */
[----:B------:R-:W-:-:S13]  /*11c40*/  ISETP.GT.U32.AND P1, PT, R8, R3, PT ;  /* 0x000000030800720c */ /* 0x000fda0003f24070 */
[----:B------:R-:W-:Y:S02]  /*11c50*/  @!P1 IMAD.IADD R3, R3, 0x1, -R8 ;  /* 0x0000000103039824 */ /* 0x000fe400078e0a08 */
[----:B------:R-:W-:Y:S01]  /*11c60*/  @!P1 VIADD R2, R2, 0x1 ;  /* 0x0000000102029836 */ /* 0x000fe20000000000 */
[----:B------:R-:W-:Y:S02]  /*11c70*/  ISETP.NE.AND P1, PT, R6, RZ, PT ;  /* 0x000000ff0600720c */ /* 0x000fe40003f25270 */
[----:B------:R-:W-:Y:S02]  /*11c80*/  ISETP.GE.U32.AND P0, PT, R3, R8, PT ;  /* 0x000000080300720c */ /* 0x000fe40003f06070 */
[----:B------:R-:W-:Y:S01]  /*11c90*/  LOP3.LUT R8, R5, R6, RZ, 0x3c, !PT ;  /* 0x0000000605087212 */ /* 0x000fe200078e3cff */
[----:B------:R-:W0:Y:S03]  /*11ca0*/  F2I.FTZ.U32.TRUNC.NTZ R3, R10 ;  /* 0x0000000a00037305 */ /* 0x000e26000021f000 */
[----:B------:R-:W-:-:S07]  /*11cb0*/  ISETP.GE.AND P2, PT, R8, RZ, PT ;  /* 0x000000ff0800720c */ /* 0x000fce0003f46270 */
[----:B------:R-:W-:-:S04]  /*11cc0*/  @P0 VIADD R2, R2, 0x1 ;  /* 0x0000000102020836 */ /* 0x000fc80000000000 */
[----:B------:R-:W-:Y:S01]  /*11cd0*/  IMAD.MOV.U32 R12, RZ, RZ, R2 ;  /* 0x000000ffff0c7224 */ /* 0x000fe200078e0002 */
[----:B------:R-:W-:Y:S01]  /*11ce0*/  IABS R2, R7 ;  /* 0x0000000700027213 */ /* 0x000fe20000000000 */
[----:B0-----:R-:W-:Y:S02]  /*11cf0*/  IMAD.MOV R9, RZ, RZ, -R3 ;  /* 0x000000ffff097224 */ /* 0x001fe400078e0a03 */
[----:B------:R-:W-:Y:S01]  /*11d00*/  @!P2 IMAD.MOV R12, RZ, RZ, -R12 ;  /* 0x000000ffff0ca224 */ /* 0x000fe200078e0a0c */
[----:B------:R-:W-:Y:S01]  /*11d10*/  @!P1 LOP3.LUT R12, RZ, R6, RZ, 0x33, !PT ;  /* 0x00000006ff0c9212 */ /* 0x000fe200078e33ff */
[----:B------:R-:W-:Y:S02]  /*11d20*/  IMAD.MOV R10, RZ, RZ, -R2 ;  /* 0x000000ffff0a7224 */ /* 0x000fe400078e0a02 */
[----:B------:R-:W-:Y:S01]  /*11d30*/  IMAD R9, R9, R4, RZ ;  /* 0x0000000409097224 */ /* 0x000fe200078e02ff */
[----:B------:R-:W-:Y:S01]  /*11d40*/  IABS R8, R12 ;  /* 0x0000000c00087213 */ /* 0x000fe20000000000 */
[----:B------:R-:W-:-:S04]  /*11d50*/  IMAD.MOV.U32 R2, RZ, RZ, RZ ;  /* 0x000000ffff027224 */ /* 0x000fc800078e00ff */
[----:B------:R-:W-:-:S04]  /*11d60*/  IMAD.HI.U32 R2, R3, R9, R2 ;  /* 0x0000000903027227 */ /* 0x000fc800078e0002 */
[----:B------:R-:W-:Y:S02]  /*11d70*/  IMAD.MOV.U32 R3, RZ, RZ, R8 ;  /* 0x000000ffff037224 */ /* 0x000fe400078e0008 */
[----:B------:R-:W-:Y:S02]  /*11d80*/  IMAD.MOV.U32 R8, RZ, RZ, R10 ;  /* 0x000000ffff087224 */ /* 0x000fe400078e000a */
[----:B------:R-:W-:-:S04]  /*11d90*/  IMAD.HI.U32 R2, R2, R3, RZ ;  /* 0x0000000302027227 */ /* 0x000fc800078e00ff */
[----:B------:R-:W-:-:S05]  /*11da0*/  IMAD R3, R2, R8, R3 ;  /* 0x0000000802037224 */ /* 0x000fca00078e0203 */
[----:B------:R-:W-:-:S13]  /*11db0*/  ISETP.GT.U32.AND P1, PT, R4, R3, PT ;  /* 0x000000030400720c */ /* 0x000fda0003f24070 */
[----:B------:R-:W-:Y:S02]  /*11dc0*/  @!P1 IMAD.IADD R3, R3, 0x1, -R4 ;  /* 0x0000000103039824 */ /* 0x000fe400078e0a04 */
[----:B------:R-:W-:Y:S01]  /*11dd0*/  @!P1 VIADD R2, R2, 0x1 ;  /* 0x0000000102029836 */ /* 0x000fe20000000000 */
[----:B------:R-:W-:Y:S02]  /*11de0*/  ISETP.NE.AND P1, PT, R7, RZ, PT ;  /* 0x000000ff0700720c */ /* 0x000fe40003f25270 */
[----:B------:R-:W-:Y:S02]  /*11df0*/  ISETP.GE.U32.AND P0, PT, R3, R4, PT ;  /* 0x000000040300720c */ /* 0x000fe40003f06070 */
[----:B------:R-:W-:-:S04]  /*11e00*/  LOP3.LUT R3, R12, R7, RZ, 0x3c, !PT ;  /* 0x000000070c037212 */ /* 0x000fc800078e3cff */
[----:B------:R-:W-:Y:S01]  /*11e10*/  ISETP.GE.AND P2, PT, R3, RZ, PT ;  /* 0x000000ff0300720c */ /* 0x000fe20003f46270 */
[----:B------:R-:W-:-:S06]  /*11e20*/  IMAD.MOV R3, RZ, RZ, -R12 ;  /* 0x000000ffff037224 */ /* 0x000fcc00078e0a0c */
[----:B------:R-:W-:-:S06]  /*11e30*/  @P0 VIADD R2, R2, 0x1 ;  /* 0x0000000102020836 */ /* 0x000fcc0000000000 */
[----:B------:R-:W-:Y:S01]  /*11e40*/  @!P2 IMAD.MOV R2, RZ, RZ, -R2 ;  /* 0x000000ffff02a224 */ /* 0x000fe200078e0a02 */
[----:B------:R-:W-:-:S05]  /*11e50*/  @!P1 LOP3.LUT R2, RZ, R7, RZ, 0x33, !PT ;  /* 0x00000007ff029212 */ /* 0x000fca00078e33ff */
[----:B------:R-:W-:-:S04]  /*11e60*/  IMAD.MOV R26, RZ, RZ, -R2 ;  /* 0x000000ffff1a7224 */ /* 0x000fc800078e0a02 */
[C---:B------:R-:W-:Y:S02]  /*11e70*/  IMAD R26, R7.reuse, R26, R12 ;  /* 0x0000001a071a7224 */ /* 0x040fe400078e020c */
[----:B------:R-:W-:Y:S02]  /*11e80*/  IMAD R7, R7, 0x1000000, R2 ;  /* 0x0100000007077824 */ /* 0x000fe400078e0202 */
[----:B------:R-:W-:Y:S02]  /*11e90*/  IMAD R2, R6, R3, R5 ;  /* 0x0000000306027224 */ /* 0x000fe400078e0205 */
[----:B------:R-:W-:Y:S01]  /*11ea0*/  IMAD R26, R26, 0x10000, R7 ;  /* 0x000100001a1a7824 */ /* 0x000fe200078e0207 */
[----:B------:R-:W-:Y:S06]  /*11eb0*/  BRA `(.L_x_1174) ;  /* 0x0000000000f47947 */ /* 0x000fec0003800000 */
.L_x_1173:
[----:B------:R-:W0:Y:S02]  /*11ec0*/  LDC.64 R2, c[0x0][0xc90] ;  /* 0x00032400ff027b82 */ /* 0x000e240000000a00 */
[----:B0-----:R-:W-:-:S05]  /*11ed0*/  IMAD.WIDE R2, R27, 0x4, R2 ;  /* 0x000000041b027825 */ /* 0x001fca00078e0202 */
[----:B------:R0:W2:Y:S01]  /*11ee0*/  LDG.E R7, desc[UR56][R2.64] ;  /* 0x0000003802077981 */ /* 0x0000a2000c1e1900 */
[----:B------:R-:W-:Y:S01]  /*11ef0*/  IABS R13, R5 ;  /* 0x00000005000d7213 */ /* 0x000fe20000000000 */
[----:B0-----:R-:W-:Y:S02]  /*11f00*/  IMAD.MOV.U32 R2, RZ, RZ, RZ ;  /* 0x000000ffff027224 */ /* 0x001fe400078e00ff */
[----:B--2---:R-:W-:-:S05]  /*11f10*/  IMAD R4, R6, R7, RZ ;  /* 0x0000000706047224 */ /* 0x004fca00078e02ff */
[-C--:B------:R-:W-:Y:S02]  /*11f20*/  IABS R10, R4.reuse ;  /* 0x00000004000a7213 */ /* 0x080fe40000000000 */
[----:B------:R-:W-:Y:S02]  /*11f30*/  IABS R12, R4 ;  /* 0x00000004000c7213 */ /* 0x000fe40000000000 */
[----:B------:R-:W0:Y:S08]  /*11f40*/  I2F.RP R8, R10 ;  /* 0x0000000a00087306 */ /* 0x000e300000209400 */
[----:B0-----:R-:W0:Y:S02]  /*11f50*/  MUFU.RCP R8, R8 ;  /* 0x0000000800087308 */ /* 0x001e240000001000 */
[----:B0-----:R-:W-:-:S06]  /*11f60*/  VIADD R9, R8, 0xffffffe ;  /* 0x0ffffffe08097836 */ /* 0x001fcc0000000000 */
[----:B------:R-:W0:Y:S02]  /*11f70*/  F2I.FTZ.U32.TRUNC.NTZ R3, R9 ;  /* 0x0000000900037305 */ /* 0x000e24000021f000 */
[----:B0-----:R-:W-:-:S04]  /*11f80*/  IMAD.MOV R11, RZ, RZ, -R3 ;  /* 0x000000ffff0b7224 */ /* 0x001fc800078e0a03 */
[----:B------:R-:W-:-:S04]  /*11f90*/  IMAD R11, R11, R10, RZ ;  /* 0x0000000a0b0b7224 */ /* 0x000fc800078e02ff */
[----:B------:R-:W-:-:S04]  /*11fa0*/  IMAD.HI.U32 R2, R3, R11, R2 ;  /* 0x0000000b03027227 */ /* 0x000fc800078e0002 */
[----:B------:R-:W-:Y:S02]  /*11fb0*/  IMAD.MOV R3, RZ, RZ, -R12 ;  /* 0x000000ffff037224 */ /* 0x000fe400078e0a0c */
        /* <DEDUP_REMOVED lines=12> */
[----:B------:R-:W-:Y:S02]  /*12080*/  IMAD R8, R7, R2, RZ ;  /* 0x0000000207087224 */ /* 0x000fe400078e02ff */
[----:B------:R-:W-:Y:S02]  /*12090*/  IMAD.MOV R2, RZ, RZ, -R2 ;  /* 0x000000ffff027224 */ /* 0x000fe400078e0a02 */
[----:B------:R-:W-:Y:S02]  /*120a0*/  IMAD.MOV R10, RZ, RZ, -R8 ;  /* 0x000000ffff0a7224 */ /* 0x000fe400078e0a08 */
[----:B------:R-:W-:-:S03]  /*120b0*/  IMAD R12, R4, R2, R5 ;  /* 0x00000002040c7224 */ /* 0x000fc600078e0205 */
[----:B------:R-:W-:-:S04]  /*120c0*/  VIADDMNMX R7, R10, UR5, R7, PT ;  /* 0x000000050a077c46 */ /* 0x000fc8000b800107 */
[-C--:B------:R-:W-:Y:S01]  /*120d0*/  IABS R9, R7.reuse ;  /* 0x0000000700097213 */ /* 0x080fe20000000000 */
[----:B------:R-:W-:Y:S01]  /*120e0*/  IMAD.MOV R26, RZ, RZ, -R7 ;  /* 0x000000ffff1a7224 */ /* 0x000fe200078e0a07 */
[----:B------:R-:W-:Y:S02]  /*120f0*/  IABS R4, R7 ;  /* 0x0000000700047213 */ /* 0x000fe40000000000 */
[----:B------:R-:W0:Y:S03]  /*12100*/  I2F.RP R10, R9 ;  /* 0x00000009000a7306 */ /* 0x000e260000209400 */
[----:B------:R-:W-:-:S05]  /*12110*/  IMAD.MOV R4, RZ, RZ, -R4 ;  /* 0x000000ffff047224 */ /* 0x000fca00078e0a04 */
[----:B0-----:R-:W0:Y:S02]  /*12120*/  MUFU.RCP R10, R10 ;  /* 0x0000000a000a7308 */ /* 0x001e240000001000 */
[----:B0-----:R-:W-:-:S06]  /*12130*/  VIADD R3, R10, 0xffffffe ;  /* 0x0ffffffe0a037836 */ /* 0x001fcc0000000000 */
[----:B------:R-:W0:Y:S02]  /*12140*/  F2I.FTZ.U32.TRUNC.NTZ R3, R3 ;  /* 0x0000000300037305 */ /* 0x000e24000021f000 */
[----:B0-----:R-:W-:-:S04]  /*12150*/  IMAD.MOV R11, RZ, RZ, -R3 ;  /* 0x000000ffff0b7224 */ /* 0x001fc800078e0a03 */
[----:B------:R-:W-:Y:S01]  /*12160*/  IMAD.MOV.U32 R2, RZ, RZ, R11 ;  /* 0x000000ffff027224 */ /* 0x000fe200078e000b */
[----:B------:R-:W-:-:S03]  /*12170*/  IABS R11, R12 ;  /* 0x0000000c000b7213 */ /* 0x000fc60000000000 */
[----:B------:R-:W-:Y:S02]  /*12180*/  IMAD R5, R2, R9, RZ ;  /* 0x0000000902057224 */ /* 0x000fe400078e02ff */
[----:B------:R-:W-:-:S04]  /*12190*/  IMAD.MOV.U32 R2, RZ, RZ, RZ ;  /* 0x000000ffff027224 */ /* 0x000fc800078e00ff */
[----:B------:R-:W-:Y:S01]  /*121a0*/  IMAD.HI.U32 R2, R3, R5, R2 ;  /* 0x0000000503027227 */ /* 0x000fe200078e0002 */
[----:B------:R-:W-:-:S04]  /*121b0*/  LOP3.LUT R3, R12, R7, RZ, 0x3c, !PT ;  /* 0x000000070c037212 */ /* 0x000fc800078e3cff */
[----:B------:R-:W-:Y:S01]  /*121c0*/  ISETP.GE.AND P2, PT, R3, RZ, PT ;  /* 0x000000ff0300720c */ /* 0x000fe20003f46270 */
[----:B------:R-:W-:Y:S01]  /*121d0*/  IMAD.HI.U32 R2, R2, R11, RZ ;  /* 0x0000000b02027227 */ /* 0x000fe200078e00ff */
[----:B------:R-:W-:-:S03]  /*121e0*/  IADD3 R3, R8, 0x1000000, R12 ;  /* 0x0100000008037810 */ /* 0x000fc60007ffe00c */
        /* <DEDUP_REMOVED lines=8> */
[----:B------:R-:W-:-:S05]  /*12270*/  @!P1 LOP3.LUT R2, RZ, R7, RZ, 0x33, !PT ;  /* 0x00000007ff029212 */ /* 0x000fca00078e33ff */
[----:B------:R-:W-:-:S07]  /*12280*/  IMAD R26, R2, R26, R3 ;  /* 0x0000001a021a7224 */ /* 0x000fce00078e0203 */
.L_x_1174:
[----:B------:R-:W-:-:S05]  /*12290*/  LOP3.LUT R25, RZ, R2, RZ, 0x33, !PT ;  /* 0x00000002ff197212 */ /* 0x000fca00078e33ff */
[----:B------:R-:W-:Y:S01]  /*122a0*/  IMAD.IADD R25, R6, 0x1, R25 ;  /* 0x0000000106197824 */ /* 0x000fe200078e0219 */
[----:B------:R-:W-:Y:S06]  /*122b0*/  BRA `(.L_x_1175) ;  /* 0x0000000000147947 */ /* 0x000fec0003800000 */
.L_x_1170:
[----:B------:R-:W-:Y:S01]  /*122c0*/  ULDC UR4, c[0x0][0xc3c] ;  /* 0x00030f0000047ab9 */ /* 0x000fe20000000800 */
[----:B------:R-:W-:Y:S02]  /*122d0*/  IMAD.MOV.U32 R25, RZ, RZ, RZ ;  /* 0x000000ffff197224 */ /* 0x000fe400078e00ff */
[----:B------:R-:W-:Y:S02]  /*122e0*/  IMAD.U32 R24, RZ, RZ, UR6 ;  /* 0x00000006ff187e24 */ /* 0x000fe4000f8e00ff */
[----:B------:R-:W-:Y:S02]  /*122f0*/  IMAD.MOV.U32 R26, RZ, RZ, RZ ;  /* 0x000000ffff1a7224 */ /* 0x000fe400078e00ff */
[----:B------:R-:W-:-:S07]  /*12300*/  IMAD.U32 R27, RZ, RZ, UR4 ;  /* 0x00000004ff1b7e24 */ /* 0x000fce000f8e00ff */
.L_x_1175:
[----:B------:R-:W-:-:S13]  /*12310*/  ISETP.NE.AND P0, PT, R0, RZ, PT ;  /* 0x000000ff0000720c */ /* 0x000fda0003f05270 */
[----:B------:R-:W0:Y:S01]  /*12320*/  @!P0 S2R R3, SR_CgaCtaId ;  /* 0x0000000000038919 */ /* 0x000e220000008800 */
[----:B------:R-:W-:-:S04]  /*12330*/  @!P0 MOV R0, 0x400 ;  /* 0x0000040000008802 */ /* 0x000fc80000000f00 */
[----:B0-----:R-:W-:-:S05]  /*12340*/  @!P0 LEA R0, R3, R0, 0x18 ;  /* 0x0000000003008211 */ /* 0x001fca00078ec0ff */
[----:B------:R1:W-:Y:S01]  /*12350*/  @!P0 STS.128 [R0+0x2d8d0], R24 ;  /* 0x02d8d01800008388 */ /* 0x0003e20000000c00 */
[----:B------:R-:W-:Y:S06]  /*12360*/  BAR.ARV 0x5, 0x200 ;  /* 0x0148000000007b1d */ /* 0x000fec0000002000 */
.L_x_1168:
[----:B------:R2:W-:Y:S01]  /*12370*/  STL [R1+0x28], RZ ;  /* 0x000028ff01007387 */ /* 0x0005e20000100800 */
[----:B------:R-:W-:Y:S01]  /*12380*/  ULDC UR4, c[0x0][0xc3c] ;  /* 0x00030f0000047ab9 */ /* 0x000fe20000000800 */
[----:B------:R-:W-:Y:S01]  /*12390*/  IMAD.MOV.U32 R29, RZ, RZ, 0x1 ;  /* 0x00000001ff1d7424 */ /* 0x000fe200078e00ff */
[----:B0-----:R-:W-:Y:S01]  /*123a0*/  ISETP.GE.AND P0, PT, R27, UR4, PT ;  /* 0x000000041b007c0c */ /* 0x001fe2000bf06270 */
[----:B------:R-:W-:-:S12]  /*123b0*/  IMAD.MOV.U32 R23, RZ, RZ, RZ ;  /* 0x000000ffff177224 */ /* 0x000fd800078e00ff */
[----:B--2---:R-:W-:Y:S05]  /*123c0*/  @P0 BRA `(.L_x_1176) ;  /* 0x0000005000600947 */ /* 0x004fea0003800000 */
[----:B------:R-:W0:Y:S01]  /*123d0*/  S2R R3, SR_TID.X ;  /* 0x0000000000037919 */ /* 0x000e220000002100 */
[----:B------:R-:W2:Y:S01]  /*123e0*/  S2UR UR5, SR_CgaCtaId ;  /* 0x00000000000579c3 */ /* 0x000ea20000008800 */
[----:B------:R-:W-:Y:S01]  /*123f0*/  UMOV UR4, 0x400 ;  /* 0x0000040000047882 */ /* 0x000fe20000000000 */
[----:B------:R-:W-:Y:S01]  /*12400*/  BSSY B8, `(.L_x_1176) ;  /* 0x0000514000087945 */ /* 0x000fe20003800000 */
[----:B------:R3:W-:Y:S01]  /*12410*/  STL [R1+0x28], RZ ;  /* 0x000028ff01007387 */ /* 0x0007e20000100800 */
[----:B------:R-:W-:Y:S01]  /*12420*/  IMAD.MOV.U32 R29, RZ, RZ, 0x1 ;  /* 0x00000001ff1d7424 */ /* 0x000fe200078e00ff */
[----:B------:R-:W-:Y:S01]  /*12430*/  ULOP3.LUT UR36, UR44, 0x2, URZ, 0xfc, !UPT ;  /* 0x000000022c247892 */ /* 0x000fe2000f8efc3f */
[----:B------:R-:W-:Y:S01]  /*12440*/  IMAD.MOV.U32 R23, RZ, RZ, RZ ;  /* 0x000000ffff177224 */ /* 0x000fe200078e00ff */
[----:B------:R-:W-:Y:S01]  /*12450*/  ULDC UR37, c[0x0][0xc] ;  /* 0x0000030000257ab9 */ /* 0x000fe20000000800 */
[----:B--2---:R-:W-:-:S06]  /*12460*/  ULEA UR4, UR5, UR4, 0x18 ;  /* 0x0000000405047291 */ /* 0x004fcc000f8ec03f */
[----:B------:R-:W-:Y:S01]  /*12470*/  IMAD.U32 R17, RZ, RZ, UR4 ;  /* 0x00000004ff117e24 */ /* 0x000fe2000f8e00ff */
[C---:B0-----:R-:W-:Y:S01]  /*12480*/  LOP3.LUT R5, R3.reuse, 0x7f, RZ, 0xc0, !PT ;  /* 0x0000007f03057812 */ /* 0x041fe200078ec0ff */
[C---:B-1----:R-:W-:Y:S02]  /*12490*/  IMAD.SHL.U32 R0, R3.reuse, 0x8, RZ ;  /* 0x0000000803007824 */ /* 0x042fe400078e00ff */
[----:B------:R-:W-:Y:S01]  /*124a0*/  IMAD.SHL.U32 R4, R3, 0x20, RZ ;  /* 0x0000002003047824 */ /* 0x000fe200078e00ff */
[----:B------:R-:W-:Y:S02]  /*124b0*/  SHF.R.U32.HI R5, RZ, 0x2, R5 ;  /* 0x00000002ff057819 */ /* 0x000fe40000011605 */
[----:B------:R-:W-:Y:S02]  /*124c0*/  LOP3.LUT R2, R0, 0xd8, RZ, 0xc0, !PT ;  /* 0x000000d800027812 */ /* 0x000fe400078ec0ff */
[----:B------:R-:W-:Y:S02]  /*124d0*/  LOP3.LUT R6, R4, 0x60, RZ, 0xc0, !PT ;  /* 0x0000006004067812 */ /* 0x000fe400078ec0ff */
[----:B------:R-:W-:-:S02]  /*124e0*/  LOP3.LUT R3, R2, 0x18, R3, 0x78, !PT ;  /* 0x0000001802037812 */ /* 0x000fc400078e7803 */
[----:B------:R-:W-:Y:S02]  /*124f0*/  LOP3.LUT R4, R0, 0x18, RZ, 0xc0, !PT ;  /* 0x0000001800047812 */ /* 0x000fe400078ec0ff */
[----:B------:R-:W-:Y:S02]  /*12500*/  LOP3.LUT R2, R3, 0x320, R0, 0xf8, !PT ;  /* 0x0000032003027812 */ /* 0x000fe400078ef800 */
[----:B------:R-:W-:Y:S02]  /*12510*/  LOP3.LUT R0, R5, R6, RZ, 0xfc, !PT ;  /* 0x0000000605007212 */ /* 0x000fe400078efcff */
[----:B------:R-:W-:Y:S01]  /*12520*/  LOP3.LUT R5, R4, 0x20, RZ, 0xfc, !PT ;  /* 0x0000002004057812 */ /* 0x000fe200078efcff */
[----:B------:R-:W-:Y:S01]  /*12530*/  IMAD R0, R2, 0x2, R17 ;  /* 0x0000000202007824 */ /* 0x000fe200078e0211 */
[----:B------:R-:W-:-:S04]  /*12540*/  LOP3.LUT R3, R4, 0x40, RZ, 0xfc, !PT ;  /* 0x0000004004037812 */ /* 0x000fc800078efcff */
[----:B------:R3:W-:Y:S03]  /*12550*/  STL [R1+0x18], R0 ;  /* 0x0000180001007387 */ /* 0x0007e60000100800 */
.L_x_1247:
[----:B------:R-:W-:Y:S05]  /*12560*/  YIELD ;  /* 0x0000000000007946 */ /* 0x000fea0003800000 */
[----:B------:R-:W-:Y:S01]  /*12570*/  ULDC.64 UR4, c[0x0][0xa28] ;  /* 0x00028a0000047ab9 */ /* 0x000fe20000000a00 */
[----:B------:R-:W-:Y:S01]  /*12580*/  IMAD.MOV.U32 R19, RZ, RZ, RZ ;  /* 0x000000ffff137224 */ /* 0x000fe200078e00ff */
[----:B------:R-:W-:-:S04]  /*12590*/  ISETP.NE.U32.AND P0, PT, RZ, UR4, PT ;  /* 0x00000004ff007c0c */ /* 0x000fc8000bf05070 */
[----:B------:R-:W-:Y:S01]  /*125a0*/  ISETP.NE.AND.EX P0, PT, RZ, UR5, PT, P0 ;  /* 0x00000005ff007c0c */ /* 0x000fe2000bf05300 */
[----:B------:R-:W-:-:S12]  /*125b0*/  ULDC.64 UR4, c[0x0][0xa18] ;  /* 0x0002860000047ab9 */ /* 0x000fd80000000a00 */
[----:B0-----:R-:W0:Y:S02]  /*125c0*/  @P0 LDC.64 R2, c[0x0][0xa28] ;  /* 0x00028a00ff020b82 */ /* 0x001e240000000a00 */
[----:B0-----:R-:W-:-:S05]  /*125d0*/  @P0 IMAD.WIDE R2, R27, 0x4, R2 ;  /* 0x000000041b020825 */ /* 0x001fca00078e0202 */
[----:B--2---:R0:W2:Y:S01]  /*125e0*/  @P0 LDG.E R19, desc[UR56][R2.64] ;  /* 0x0000003802130981 */ /* 0x0040a2000c1e1900 */
[----:B------:R-:W-:Y:S01]  /*125f0*/  ISETP.NE.U32.AND P0, PT, RZ, UR4, PT ;  /* 0x00000004ff007c0c */ /* 0x000fe2000bf05070 */
[----:B---3--:R-:W-:Y:S01]  /*12600*/  IMAD.MOV.U32 R0, RZ, RZ, RZ ;  /* 0x000000ffff007224 */ /* 0x008fe200078e00ff */
[----:B------:R-:W-:Y:S02]  /*12610*/  LOP3.LUT R16, R16, 0xffffffbf, RZ, 0xc0, !PT ;  /* 0xffffffbf10107812 */ /* 0x000fe400078ec0ff */
[----:B------:R-:W-:Y:S01]  /*12620*/  ISETP.NE.AND.EX P1, PT, RZ, UR5, PT, P0 ;  /* 0x00000005ff007c0c */ /* 0x000fe2000bf25300 */
[----:B------:R-:W-:Y:S02]  /*12630*/  ULDC.64 UR4, c[0x0][0xa00] ;  /* 0x0002800000047ab9 */ /* 0x000fe40000000a00 */
[----:B------:R-:W-:Y:S01]  /*12640*/  ISETP.NE.U32.AND P0, PT, RZ, UR4, PT ;  /* 0x00000004ff007c0c */ /* 0x000fe2000bf05070 */
[----:B0-----:R-:W0:Y:S03]  /*12650*/  LDC.64 R2, c[0x0][0xa00] ;  /* 0x00028000ff027b82 */ /* 0x001e260000000a00 */
[----:B------:R-:W-:Y:S01]  /*12660*/  ISETP.NE.AND.EX P2, PT, RZ, UR5, PT, P0 ;  /* 0x00000005ff007c0c */ /* 0x000fe2000bf45300 */
[----:B------:R-:W-:-:S05]  /*12670*/  ULDC.64 UR4, c[0x0][0x418] ;  /* 0x0001060000047ab9 */ /* 0x000fca0000000a00 */
[----:B------:R-:W1:Y:S07]  /*12680*/  @P1 LDC.64 R4, c[0x0][0xa18] ;  /* 0x00028600ff041b82 */ /* 0x000e6e0000000a00 */
[----:B------:R-:W-:Y:S01]  /*12690*/  @P2 LOP3.LUT R16, R16, 0x40, RZ, 0xfc, !PT ;  /* 0x0000004010102812 */ /* 0x000fe200078efcff */
[----:B0-----:R-:W-:-:S05]  /*126a0*/  IMAD.WIDE R2, R27, 0x4, R2 ;  /* 0x000000041b027825 */ /* 0x001fca00078e0202 */
[----:B------:R-:W3:Y:S01]  /*126b0*/  @P2 LDG.E R0, desc[UR56][R2.64] ;  /* 0x0000003802002981 */ /* 0x000ee2000c1e1900 */
[----:B-1----:R-:W-:-:S05]  /*126c0*/  @P1 IMAD.WIDE R4, R27, 0x4, R4 ;  /* 0x000000041b041825 */ /* 0x002fca00078e0204 */
[----:B------:R0:W5:Y:S01]  /*126d0*/  @P1 LDG.E R28, desc[UR56][R4.64] ;  /* 0x00000038041c1981 */ /* 0x000162000c1e1900 */
        /* <DEDUP_REMOVED lines=8> */
[----:B-1----:R-:W-:Y:S01]  /*12760*/  IMAD.U32 R0, RZ, RZ, UR4 ;  /* 0x00000004ff007e24 */ /* 0x002fe2000f8e00ff */
[----:B------:R-:W-:Y:S06]  /*12770*/  @P1 BRA `(.L_x_1177) ;  /* 0x0000000000181947 */ /* 0x000fec0003800000 */
[----:B------:R-:W-:Y:S02]  /*12780*/  ULDC UR4, c[0x0][0x288] ;  /* 0x0000a20000047ab9 */ /* 0x000fe40000000800 */
[----:B-----5:R-:W-:Y:S01]  /*12790*/  IMAD.U32 R28, RZ, RZ, UR4 ;  /* 0x00000004ff1c7e24 */ /* 0x020fe2000f8e00ff */
[----:B------:R-:W-:Y:S06]  /*127a0*/  @!P2 BRA `(.L_x_1177) ;  /* 0x00000000000ca947 */ /* 0x000fec0003800000 */
[----:B0-----:R-:W2:Y:S04]  /*127b0*/  LDG.E R5, desc[UR56][R2.64] ;  /* 0x0000003802057981 */ /* 0x001ea8000c1e1900 */
[----:B------:R-:W2:Y:S02]  /*127c0*/  LDG.E R28, desc[UR56][R2.64+0x4] ;  /* 0x00000438021c7981 */ /* 0x000ea4000c1e1900 */
[----:B--2---:R-:W-:-:S07]  /*127d0*/  IMAD.IADD R28, R28, 0x1, -R5 ;  /* 0x000000011c1c7824 */ /* 0x004fce00078e0a05 */
.L_x_1177:
[----:B------:R-:W-:Y:S02]  /*127e0*/  ULDC.64 UR4, c[0x0][0xa20] ;  /* 0x0002880000047ab9 */ /* 0x000fe40000000a00 */
[----:B------:R-:W-:-:S04]  /*127f0*/  ISETP.NE.U32.AND P0, PT, RZ, UR4, PT ;  /* 0x00000004ff007c0c */ /* 0x000fc8000bf05070 */
[----:B------:R-:W-:-:S13]  /*12800*/  ISETP.NE.AND.EX P0, PT, RZ, UR5, PT, P0 ;  /* 0x00000005ff007c0c */ /* 0x000fda000bf05300 */
[----:B------:R-:W-:Y:S05]  /*12810*/  @!P0 BRA `(.L_x_1178) ;  /* 0x0000000000108947 */ /* 0x000fea0003800000 */
[----:B------:R-:W1:Y:S02]  /*12820*/  LDC.64 R2, c[0x0][0xa20] ;  /* 0x00028800ff027b82 */ /* 0x000e640000000a00 */
[----:B-1----:R-:W-:-:S05]  /*12830*/  IMAD.WIDE R2, R27, 0x4, R2 ;  /* 0x000000041b027825 */ /* 0x002fca00078e0202 */
[----:B------:R1:W5:Y:S01]  /*12840*/  LDG.E R0, desc[UR56][R2.64] ;  /* 0x0000003802007981 */ /* 0x000362000c1e1900 */
[----:B------:R-:W-:Y:S05]  /*12850*/  BRA `(.L_x_1179) ;  /* 0x0000000000247947 */ /* 0x000fea0003800000 */
.L_x_1178:
[----:B------:R-:W-:Y:S02]  /*12860*/  ULDC.64 UR4, c[0x0][0xa08] ;  /* 0x0002820000047ab9 */ /* 0x000fe40000000a00 */
[----:B------:R-:W-:-:S04]  /*12870*/  ISETP.NE.U32.AND P0, PT, RZ, UR4, PT ;  /* 0x00000004ff007c0c */ /* 0x000fc8000bf05070 */
[----:B------:R-:W-:-:S13]  /*12880*/  ISETP.NE.AND.EX P0, PT, RZ, UR5, PT, P0 ;  /* 0x00000005ff007c0c */ /* 0x000fda000bf05300 */
[----:B------:R-:W-:Y:S05]  /*12890*/  @!P0 BRA `(.L_x_1179) ;  /* 0x0000000000148947 */ /* 0x000fea0003800000 */
[----:B------:R-:W1:Y:S02]  /*128a0*/  LDC.64 R2, c[0x0][0xa08] ;  /* 0x00028200ff027b82 */ /* 0x000e640000000a00 */
[----:B-1----:R-:W-:-:S05]  /*128b0*/  IMAD.WIDE R2, R27, 0x4, R2 ;  /* 0x000000041b027825 */ /* 0x002fca00078e0202 */
[----:B------:R-:W2:Y:S04]  /*128c0*/  LDG.E R0, desc[UR56][R2.64] ;  /* 0x0000003802007981 */ /* 0x000ea8000c1e1900 */
[----:B0-----:R-:W2:Y:S02]  /*128d0*/  LDG.E R5, desc[UR56][R2.64+0x4] ;  /* 0x0000043802057981 */ /* 0x001ea4000c1e1900 */
[----:B--2---:R-:W-:-:S07]  /*128e0*/  IMAD.IADD R0, R5, 0x1, -R0 ;  /* 0x0000000105007824 */ /* 0x004fce00078e0a00 */
.L_x_1179:
[----:B-1----:R-:W1:Y:S01]  /*128f0*/  LDC R2, c[0x0][0x448] ;  /* 0x00011200ff027b82 */ /* 0x002e620000000800 */
[----:B------:R-:W-:Y:S01]  /*12900*/  IMAD R25, R25, 0xc0, RZ ;  /* 0x000000c019197824 */ /* 0x000fe200078e02ff */
[----:B------:R-:W-:Y:S01]  /*12910*/  LOP3.LUT R16, R16, 0xfffffff7, RZ, 0xc0, !PT ;  /* 0xfffffff710107812 */ /* 0x000fe200078ec0ff */
[----:B-----5:R-:W-:Y:S02]  /*12920*/  IMAD.IADD R7, R0, 0x1, -R19 ;  /* 0x0000000100077824 */ /* 0x020fe400078e0a13 */
[----:B------:R-:W-:-:S03]  /*12930*/  VIADD R3, R25, 0xbf ;  /* 0x000000bf19037836 */ /* 0x000fc60000000000 */
[----:B------:R-:W-:Y:S01]  /*12940*/  IADD3 R0, R7, 0x1, -R28 ;  /* 0x0000000107007810 */ /* 0x000fe20007ffe81c */
[----:B------:R2:W-:Y:S01]  /*12950*/  STL [R1+0x8], R7 ;  /* 0x0000080701007387 */ /* 0x0005e20000100800 */
[----:B-1----:R-:W-:-:S13]  /*12960*/  ISETP.NE.AND P2, PT, R2, 0x1, PT ;  /* 0x000000010200780c */ /* 0x002fda0003f45270 */
[----:B0-----:R-:W0:Y:S01]  /*12970*/  @P2 LDC R4, c[0x0][0x44c] ;  /* 0x00011300ff042b82 */ /* 0x001e220000000800 */
[----:B------:R-:W-:-:S07]  /*12980*/  @P2 LOP3.LUT R16, R16, 0x8, RZ, 0xfc, !PT ;  /* 0x0000000810102812 */ /* 0x000fce00078efcff */
[----:B------:R-:W1:Y:S01]  /*12990*/  @P2 LDC R2, c[0x0][0x450] ;  /* 0x00011400ff022b82 */ /* 0x000e620000000800 */
[----:B0-----:R-:W-:-:S05]  /*129a0*/  @P2 IMAD.HI.U32 R5, R3, R4, RZ ;  /* 0x0000000403052227 */ /* 0x001fca00078e00ff */
[----:B-1----:R-:W-:-:S05]  /*129b0*/  @P2 SHF.R.U32.HI R3, RZ, R2, R5 ;  /* 0x00000002ff032219 */ /* 0x002fca0000011605 */
[----:B------:R-:W-:Y:S02]  /*129c0*/  IMAD.IADD R0, R0, 0x1, R3 ;  /* 0x0000000100007824 */ /* 0x000fe400078e0203 */
[----:B------:R-:W0:Y:S02]  /*129d0*/  LDC.64 R2, c[0x0][0x9e0] ;  /* 0x00027800ff027b82 */ /* 0x000e240000000a00 */
[----:B0-----:R-:W-:Y:S01]  /*129e0*/  ISETP.GE.AND P1, PT, R3, 0x1, PT ;  /* 0x000000010300780c */ /* 0x001fe20003f26270 */
[----:B------:R-:W-:-:S12]  /*129f0*/  IMAD.IADD R2, R0, 0x1, R2 ;  /* 0x0000000100027824 */ /* 0x000fd800078e0202 */
[----:B--2---:R-:W-:Y:S05]  /*12a00*/  @!P1 BRA `(.L_x_1180) ;  /* 0x0000000000489947 */ /* 0x004fea0003800000 */
[C---:B------:R-:W-:Y:S01]  /*12a10*/  ISETP.GT.AND P0, PT, R0.reuse, RZ, PT ;  /* 0x000000ff0000720c */ /* 0x040fe20003f04270 */
[----:B------:R-:W-:Y:S01]  /*12a20*/  BSSY B0, `(.L_x_1181) ;  /* 0x000000e000007945 */ /* 0x000fe20003800000 */
[----:B------:R-:W-:-:S11]  /*12a30*/  VIADD R6, R0, 0xffffffff ;  /* 0xffffffff00067836 */ /* 0x000fd60000000000 */
[----:B------:R-:W-:Y:S05]  /*12a40*/  @P0 BRA `(.L_x_1182) ;  /* 0x00000000001c0947 */ /* 0x000fea0003800000 */
[----:B------:R-:W-:Y:S01]  /*12a50*/  ISETP.NE.AND P0, PT, R3, 0x1, PT ;  /* 0x000000010300780c */ /* 0x000fe20003f05270 */
[----:B------:R-:W-:-:S12]  /*12a60*/  IMAD.MOV R0, RZ, RZ, -R0 ;  /* 0x000000ffff007224 */ /* 0x000fd800078e0a00 */
[----:B------:R-:W0:Y:S02]  /*12a70*/  @P0 LDC.64 R4, c[0x0][0x9e8] ;  /* 0x00027a00ff040b82 */ /* 0x000e240000000a00 */
[----:B0-----:R-:W-:-:S05]  /*12a80*/  @P0 IMAD.HI.U32 R4, R0, R4, RZ ;  /* 0x0000000400040227 */ /* 0x001fca00078e00ff */
[----:B------:R-:W-:-:S04]  /*12a90*/  @P0 SHF.R.U32.HI R0, RZ, R5, R4 ;  /* 0x00000005ff000219 */ /* 0x000fc80000011604 */
[----:B------:R-:W-:Y:S01]  /*12aa0*/  LOP3.LUT R6, RZ, R0, RZ, 0x33, !PT ;  /* 0x00000000ff067212 */ /* 0x000fe200078e33ff */
[----:B------:R-:W-:Y:S06]  /*12ab0*/  BRA `(.L_x_1183) ;  /* 0x0000000000107947 */ /* 0x000fec0003800000 */
.L_x_1182:
[----:B------:R-:W-:-:S13]  /*12ac0*/  ISETP.NE.AND P0, PT, R3, 0x1, PT ;  /* 0x000000010300780c */ /* 0x000fda0003f05270 */
[----:B------:R-:W0:Y:S02]  /*12ad0*/  @P0 LDC.64 R4, c[0x0][0x9e8] ;  /* 0x00027a00ff040b82 */ /* 0x000e240000000a00 */
[----:B0-----:R-:W-:-:S05]  /*12ae0*/  @P0 IMAD.HI.U32 R4, R6, R4, RZ ;  /* 0x0000000406040227 */ /* 0x001fca00078e00ff */
[----:B------:R-:W-:-:S07]  /*12af0*/  @P0 SHF.R.U32.HI R6, RZ, R5, R4 ;  /* 0x00000005ff060219 */ /* 0x000fce0000011604 */
.L_x_1183:
[----:B------:R-:W-:Y:S05]  /*12b00*/  BSYNC B0 ;  /* 0x0000000000007941 */ /* 0x000fea0003800000 */
.L_x_1181:
[----:B------:R-:W-:-:S05]  /*12b10*/  IMAD R5, R6, R3, R3 ;  /* 0x0000000306057224 */ /* 0x000fca00078e0203 */
[----:B------:R-:W-:-:S07]  /*12b20*/  VIMNMX R2, R2, R5, PT ;  /* 0x0000000502027248 */ /* 0x000fce0003fe0100 */
.L_x_1180:
[----:B------:R-:W0:Y:S01]  /*12b30*/  @P2 LDC R4, c[0x0][0x44c] ;  /* 0x00011300ff042b82 */ /* 0x000e220000000800 */
[----:B------:R-:W-:-:S07]  /*12b40*/  ULDC UR4, c[0x0][0x9dc] ;  /* 0x0002770000047ab9 */ /* 0x000fce0000000800 */
[----:B------:R-:W1:Y:S01]  /*12b50*/  @P2 LDC R0, c[0x0][0x450] ;  /* 0x00011400ff002b82 */ /* 0x000e620000000800 */
[----:B0-----:R-:W-:-:S04]  /*12b60*/  @P2 IMAD.HI.U32 R5, R25, R4, RZ ;  /* 0x0000000419052227 */ /* 0x001fc800078e00ff */
[----:B------:R-:W-:Y:S01]  /*12b70*/  IMAD.MOV.U32 R4, RZ, RZ, R25 ;  /* 0x000000ffff047224 */ /* 0x000fe200078e0019 */
[----:B-1----:R-:W-:Y:S01]  /*12b80*/  @P2 SHF.R.U32.HI R4, RZ, R0, R5 ;  /* 0x00000000ff042219 */ /* 0x002fe20000011605 */
[----:B------:R-:W-:Y:S02]  /*12b90*/  VIADD R0, R2, 0x7f ;  /* 0x0000007f02007836 */ /* 0x000fe40000000000 */
[----:B------:R-:W-:Y:S01]  /*12ba0*/  VIADD R2, R7, 0x7f ;  /* 0x0000007f07027836 */ /* 0x000fe20000000000 */
[----:B------:R-:W-:Y:S02]  /*12bb0*/  IADD3 R6, R4, R7, -R28 ;  /* 0x0000000704067210 */ /* 0x000fe40007ffe81c */
[----:B------:R-:W-:-:S04]  /*12bc0*/  SHF.R.S32.HI R5, RZ, 0x1f, R0 ;  /* 0x0000001fff057819 */ /* 0x000fc80000011400 */
[----:B------:R-:W-:Y:S02]  /*12bd0*/  LEA.HI R0, R5, R0, RZ, 0x7 ;  /* 0x0000000005007211 */ /* 0x000fe400078f38ff */
[----:B------:R-:W-:Y:S02]  /*12be0*/  SHF.R.S32.HI R5, RZ, 0x1f, R2 ;  /* 0x0000001fff057819 */ /* 0x000fe40000011402 */
[----:B------:R-:W-:Y:S02]  /*12bf0*/  SHF.R.S32.HI R0, RZ, 0x7, R0 ;  /* 0x00000007ff007819 */ /* 0x000fe40000011400 */
[----:B------:R-:W-:Y:S01]  /*12c00*/  LEA.HI R5, R5, R2, RZ, 0x7 ;  /* 0x0000000205057211 */ /* 0x000fe200078f38ff */
[----:B------:R-:W-:-:S03]  /*12c10*/  VIADD R2, R6, -UR4 ;  /* 0x8000000406027c36 */ /* 0x000fc60008000000 */
[----:B------:R-:W-:-:S04]  /*12c20*/  SHF.R.S32.HI R5, RZ, 0x7, R5 ;  /* 0x00000007ff057819 */ /* 0x000fc80000011405 */
[----:B------:R-:W-:Y:S01]  /*12c30*/  VIMNMX R0, R5, R0, PT ;  /* 0x0000000005007248 */ /* 0x000fe20003fe0100 */
[----:B------:R-:W-:Y:S06]  /*12c40*/  @!P1 BRA `(.L_x_1184) ;  /* 0x0000000000449947 */ /* 0x000fec0003800000 */
[----:B------:R-:W-:Y:S01]  /*12c50*/  ISETP.GT.AND P0, PT, R6, -0x1, PT ;  /* 0xffffffff0600780c */ /* 0x000fe20003f04270 */
[----:B------:R-:W-:-:S12]  /*12c60*/  BSSY B0, `(.L_x_1185) ;  /* 0x000000d000007945 */ /* 0x000fd80003800000 */
[----:B------:R-:W-:Y:S05]  /*12c70*/  @P0 BRA `(.L_x_1186) ;  /* 0x00000000001c0947 */ /* 0x000fea0003800000 */
[----:B------:R-:W-:Y:S02]  /*12c80*/  ISETP.NE.AND P0, PT, R3, 0x1, PT ;  /* 0x000000010300780c */ /* 0x000fe40003f05270 */
[----:B------:R-:W-:-:S11]  /*12c90*/  LOP3.LUT R6, RZ, R6, RZ, 0x33, !PT ;  /* 0x00000006ff067212 */ /* 0x000fd600078e33ff */
[----:B------:R-:W0:Y:S02]  /*12ca0*/  @P0 LDC.64 R4, c[0x0][0x9e8] ;  /* 0x00027a00ff040b82 */ /* 0x000e240000000a00 */
[----:B0-----:R-:W-:-:S05]  /*12cb0*/  @P0 IMAD.HI.U32 R4, R6, R4, RZ ;  /* 0x0000000406040227 */ /* 0x001fca00078e00ff */
[----:B------:R-:W-:-:S04]  /*12cc0*/  @P0 SHF.R.U32.HI R6, RZ, R5, R4 ;  /* 0x00000005ff060219 */ /* 0x000fc80000011604 */
[----:B------:R-:W-:Y:S01]  /*12cd0*/  LOP3.LUT R6, RZ, R6, RZ, 0x33, !PT ;  /* 0x00000006ff067212 */ /* 0x000fe200078e33ff */
[----:B------:R-:W-:Y:S06]  /*12ce0*/  BRA `(.L_x_1187) ;  /* 0x0000000000107947 */ /* 0x000fec0003800000 */
.L_x_1186:
[----:B------:R-:W-:-:S13]  /*12cf0*/  ISETP.NE.AND P0, PT, R3, 0x1, PT ;  /* 0x000000010300780c */ /* 0x000fda0003f05270 */
[----:B------:R-:W0:Y:S02]  /*12d00*/  @P0 LDC.64 R4, c[0x0][0x9e8] ;  /* 0x00027a00ff040b82 */ /* 0x000e240000000a00 */
[----:B0-----:R-:W-:-:S05]  /*12d10*/  @P0 IMAD.HI.U32 R4, R6, R4, RZ ;  /* 0x0000000406040227 */ /* 0x001fca00078e00ff */
[----:B------:R-:W-:-:S07]  /*12d20*/  @P0 SHF.R.U32.HI R6, RZ, R5, R4 ;  /* 0x00000005ff060219 */ /* 0x000fce0000011604 */
.L_x_1187:
[----:B------:R-:W-:Y:S05]  /*12d30*/  BSYNC B0 ;  /* 0x0000000000007941 */ /* 0x000fea0003800000 */
.L_x_1185:
[----:B------:R-:W-:-:S05]  /*12d40*/  IMAD R3, R6, R3, RZ ;  /* 0x0000000306037224 */ /* 0x000fca00078e02ff */
[----:B------:R-:W-:-:S07]  /*12d50*/  VIMNMX R2, R2, R3, !PT ;  /* 0x0000000302027248 */ /* 0x000fce0007fe0100 */
.L_x_1184:
[C---:B------:R-:W-:Y:S01]  /*12d60*/  LOP3.LUT R3, R26.reuse, 0xff000000, RZ, 0xc0, !PT ;  /* 0xff0000001a037812 */ /* 0x040fe200078ec0ff */
[----:B------:R-:W-:Y:S01]  /*12d70*/  BSSY B0, `(.L_x_1188) ;  /* 0x0000029000007945 */ /* 0x000fe20003800000 */
[----:B------:R-:W-:Y:S02]  /*12d80*/  LOP3.LUT R4, R26, 0xff0000, RZ, 0xc0, !PT ;  /* 0x00ff00001a047812 */ /* 0x000fe400078ec0ff */
[----:B------:R-:W-:-:S04]  /*12d90*/  SHF.R.U32.HI R3, RZ, 0x8, R3 ;  /* 0x00000008ff037819 */ /* 0x000fc80000011603 */
[----:B------:R-:W-:Y:S02]  /*12da0*/  LEA.HI R4, R4, R3, RZ, 0x10 ;  /* 0x0000000304047211 */ /* 0x000fe400078f80ff */
[----:B------:R-:W-:-:S04]  /*12db0*/  SHF.R.S32.HI R3, RZ, 0x1f, R2 ;  /* 0x0000001fff037819 */ /* 0x000fc80000011402 */
[----:B------:R-:W-:Y:S01]  /*12dc0*/  LEA.HI R3, R3, R2, RZ, 0x7 ;  /* 0x0000000203037211 */ /* 0x000fe200078f38ff */
[----:B------:R-:W-:-:S03]  /*12dd0*/  IMAD.MOV.U32 R2, RZ, RZ, RZ ;  /* 0x000000ffff027224 */ /* 0x000fc600078e00ff */
[----:B------:R-:W-:-:S04]  /*12de0*/  SHF.R.S32.HI R3, RZ, 0x7, R3 ;  /* 0x00000007ff037819 */ /* 0x000fc80000011403 */
[----:B------:R-:W-:-:S04]  /*12df0*/  VIMNMX R5, RZ, R3, !PT ;  /* 0x00000003ff057248 */ /* 0x000fc80007fe0100 */
[----:B------:R-:W-:-:S13]  /*12e00*/  ISETP.GT.AND P0, PT, R0, R5, PT ;  /* 0x000000050000720c */ /* 0x000fda0003f04270 */
[----:B------:R-:W-:Y:S05]  /*12e10*/  @!P0 BRA `(.L_x_1189) ;  /* 0x0000000000788947 */ /* 0x000fea0003800000 */
[----:B------:R-:W-:-:S04]  /*12e20*/  SHF.R.U32.HI R6, RZ, 0x10, R4 ;  /* 0x00000010ff067819 */ /* 0x000fc80000011604 */
[----:B------:R-:W-:-:S13]  /*12e30*/  ISETP.NE.AND P0, PT, R6, RZ, PT ;  /* 0x000000ff0600720c */ /* 0x000fda0003f05270 */
[----:B------:R-:W0:Y:S02]  /*12e40*/  @!P0 LDC R6, c[0x0][0x9f0] ;  /* 0x00027c00ff068b82 */ /* 0x000e240000000800 */
[----:B0-----:R-:W-:Y:S02]  /*12e50*/  IABS R8, R6 ;  /* 0x0000000600087213 */ /* 0x001fe40000000000 */
[----:B------:R-:W-:Y:S02]  /*12e60*/  IADD3 R7, R6, -0x1, R0 ;  /* 0xffffffff06077810 */ /* 0x000fe40007ffe000 */
[----:B------:R-:W0:Y:S03]  /*12e70*/  I2F.RP R2, R8 ;  /* 0x0000000800027306 */ /* 0x000e260000209400 */
[----:B------:R-:W-:-:S05]  /*12e80*/  IMAD.IADD R7, R7, 0x1, -R5 ;  /* 0x0000000107077824 */ /* 0x000fca00078e0a05 */
        /* <DEDUP_REMOVED lines=23> */
.L_x_1189:
[----:B------:R-:W-:Y:S05]  /*13000*/  BSYNC B0 ;  /* 0x0000000000007941 */ /* 0x000fea0003800000 */
.L_x_1188:
[----:B------:R-:W-:Y:S01]  /*13010*/  LOP3.LUT R4, R4, 0xff, RZ, 0xc0, !PT ;  /* 0x000000ff04047812 */ /* 0x000fe200078ec0ff */
[----:B------:R-:W-:Y:S04]  /*13020*/  BSSY B7, `(.L_x_1190) ;  /* 0x000034d000077945 */ /* 0x000fe80003800000 */
[----:B------:R-:W-:-:S05]  /*13030*/  IMAD R3, R4, R2, R5 ;  /* 0x0000000204037224 */ /* 0x000fca00078e0205 */
        /* <DEDUP_REMOVED lines=22> */
.L_x_1191:
        /* <DEDUP_REMOVED lines=20> */
.L_x_1194:
[----:B------:R-:W-:Y:S05]  /*132e0*/  BSYNC B6 ;  /* 0x0000000000067941 */ /* 0x000fea0003800000 */
.L_x_1193:
        /* <DEDUP_REMOVED lines=20> */
.L_x_1197:
        /* <DEDUP_REMOVED lines=15> */
.L_x_1196:
[----:B------:R-:W-:Y:S05]  /*13520*/  BSYNC B6 ;  /* 0x0000000000067941 */ /* 0x000fea0003800000 */
.L_x_1195:
[----:B------:R-:W-:Y:S01]  /*13530*/  ULDC.64 UR4, c[0x0][0x9f8] ;  /* 0x00027e0000047ab9 */ /* 0x000fe20000000a00 */
[----:B------:R-:W2:Y:S01]  /*13540*/  LDL R18, [R1+0x8] ;  /* 0x0000080001127983 */ /* 0x000ea20000100800 */
[----:B------:R-:W-:Y:S01]  /*13550*/  ISETP.NE.U32.AND P0, PT, RZ, UR4, PT ;  /* 0x00000004ff007c0c */ /* 0x000fe2000bf05070 */
[----:B------:R-:W-:Y:S01]  /*13560*/  IMAD.MOV.U32 R7, RZ, RZ, R27 ;  /* 0x000000ffff077224 */ /* 0x000fe200078e001b */
[----:B------:R-:W0:Y:S01]  /*13570*/  LDC R6, c[0x0][0x430] ;  /* 0x00010c00ff067b82 */ /* 0x000e220000000800 */
[----:B------:R-:W1:Y:S01]  /*13580*/  S2R R21, SR_TID.X ;  /* 0x0000000000157919 */ /* 0x000e620000002100 */
[----:B------:R-:W-:Y:S01]  /*13590*/  ISETP.NE.AND.EX P0, PT, RZ, UR5, PT, P0 ;  /* 0x00000005ff007c0c */ /* 0x000fe2000bf05300 */
[----:B------:R-:W3:Y:S01]  /*135a0*/  S2R R20, SR_TID.X ;  /* 0x0000000000147919 */ /* 0x000ee20000002100 */
[----:B------:R-:W-:Y:S01]  /*135b0*/  VIADD R22, R22, 0xffffffff ;  /* 0xffffffff16167836 */ /* 0x000fe20000000000 */
[----:B------:R-:W-:Y:S01]  /*135c0*/  LOP3.LUT R16, R16, 0xffffffdf, RZ, 0xc0, !PT ;  /* 0xffffffdf10107812 */ /* 0x000fe200078ec0ff */
[----:B------:R-:W-:-:S09]  /*135d0*/  ULDC UR4, c[0x0][0x2f4] ;  /* 0x0000bd0000047ab9 */ /* 0x000fd20000000800 */
[----:B------:R-:W4:Y:S02]  /*135e0*/  @P0 LDC.64 R2, c[0x0][0x9f8] ;  /* 0x00027e00ff020b82 */ /* 0x000f240000000a00 */
[----:B----4-:R-:W-:-:S05]  /*135f0*/  @P0 IMAD.WIDE R2, R27, 0x4, R2 ;  /* 0x000000041b020825 */ /* 0x010fca00078e0202 */
[----:B------:R4:W2:Y:S01]  /*13600*/  @P0 LDG.E R7, desc[UR56][R2.64] ;  /* 0x0000003802070981 */ /* 0x0008a2000c1e1900 */
[----:B0-----:R-:W-:Y:S01]  /*13610*/  ISETP.NE.AND P1, PT, R6, 0x1, PT ;  /* 0x000000010600780c */ /* 0x001fe20003f25270 */
[----:B-1----:R-:W-:Y:S01]  /*13620*/  IMAD.SHL.U32 R21, R21, 0x20, RZ ;  /* 0x0000002015157824 */ /* 0x002fe200078e00ff */
[----:B---3--:R-:W-:Y:S01]  /*13630*/  LOP3.LUT R20, R20, 0x7f, RZ, 0xc0, !PT ;  /* 0x0000007f14147812 */ /* 0x008fe200078ec0ff */
[----:B------:R-:W-:Y:S01]  /*13640*/  IMAD.SHL.U32 R9, R22, 0x80, RZ ;  /* 0x0000008016097824 */ /* 0x000fe200078e00ff */
[----:B------:R-:W0:Y:S02]  /*13650*/  S2R R8, SR_TID.X ;  /* 0x0000000000087919 */ /* 0x000e240000002100 */
[----:B------:R-:W-:Y:S02]  /*13660*/  SHF.R.U32.HI R20, RZ, 0x2, R20 ;  /* 0x00000002ff147819 */ /* 0x000fe40000011614 */
[----:B------:R-:W-:-:S04]  /*13670*/  LOP3.LUT R21, R21, 0x60, RZ, 0xc0, !PT ;  /* 0x0000006015157812 */ /* 0x000fc800078ec0ff */
[----:B------:R-:W-:Y:S01]  /*13680*/  LOP3.LUT R0, R9, R20, R21, 0xfe, !PT ;  /* 0x0000001409007212 */ /* 0x000fe200078efe15 */
[----:B----4-:R-:W1:Y:S01]  /*13690*/  @P1 LDC R3, c[0x0][0x434] ;  /* 0x00010d00ff031b82 */ /* 0x010e620000000800 */
[----:B------:R-:W-:-:S07]  /*136a0*/  @P1 LOP3.LUT R16, R16, 0x20, RZ, 0xfc, !PT ;  /* 0x0000002010101812 */ /* 0x000fce00078efcff */
[----:B------:R-:W3:Y:S01]  /*136b0*/  @P1 LDC R2, c[0x0][0x438] ;  /* 0x00010e00ff021b82 */ /* 0x000ee20000000800 */
[----:B------:R-:W-:Y:S01]  /*136c0*/  LOP3.LUT R16, R16, 0xfffffffb, RZ, 0xc0, !PT ;  /* 0xfffffffb10107812 */ /* 0x000fe200078ec0ff */
[----:B------:R-:W-:Y:S01]  /*136d0*/  UMOV UR5, 0xffffffff ;  /* 0xffffffff00057882 */ /* 0x000fe20000000000 */
[----:B------:R-:W-:Y:S02]  /*136e0*/  LOP3.LUT R26, R26, 0xffff, RZ, 0xc0, !PT ;  /* 0x0000ffff1a1a7812 */ /* 0x000fe400078ec0ff */
[C---:B--2---:R-:W-:Y:S01]  /*136f0*/  ISETP.GE.AND P0, PT, R0.reuse, R18, PT ;  /* 0x000000120000720c */ /* 0x044fe20003f06270 */
[----:B------:R-:W-:Y:S02]  /*13700*/  IMAD.IADD R0, R0, 0x1, R19 ;  /* 0x0000000100007824 */ /* 0x000fe400078e0213 */
[----:B0-----:R-:W-:Y:S02]  /*13710*/  IMAD.SHL.U32 R18, R8, 0x8, RZ ;  /* 0x0000000808127824 */ /* 0x001fe400078e00ff */
[----:B-1----:R-:W-:-:S03]  /*13720*/  @P1 IMAD.HI.U32 R3, R0, R3, RZ ;  /* 0x0000000300031227 */ /* 0x002fc600078e00ff */
[----:B------:R-:W-:Y:S01]  /*13730*/  LOP3.LUT R18, R18, 0x18, RZ, 0xc0, !PT ;  /* 0x0000001812127812 */ /* 0x000fe200078ec0ff */
[----:B------:R-:W-:Y:S01]  /*13740*/  IMAD.MOV.U32 R4, RZ, RZ, R0 ;  /* 0x000000ffff047224 */ /* 0x000fe200078e0000 */
[----:B---3--:R-:W-:-:S03]  /*13750*/  @P1 SHF.R.U32.HI R4, RZ, R2, R3 ;  /* 0x00000002ff041219 */ /* 0x008fc60000011603 */
[----:B------:R-:W0:Y:S02]  /*13760*/  @!P0 LDC.64 R2, c[0x0][0x428] ;  /* 0x00010a00ff028b82 */ /* 0x000e240000000a00 */
[----:B------:R-:W-:-:S04]  /*13770*/  IMAD.MOV R5, RZ, RZ, -R4 ;  /* 0x000000ffff057224 */ /* 0x000fc800078e0a04 */
[----:B------:R-:W-:Y:S01]  /*13780*/  IMAD R0, R6, R5, R0 ;  /* 0x0000000506007224 */ /* 0x000fe200078e0200 */
[--C-:B------:R-:W-:Y:S02]  /*13790*/  @!P0 SHF.R.S32.HI R5, RZ, 0x1f, R4.reuse ;  /* 0x0000001fff058819 */ /* 0x100fe40000011404 */
[----:B------:R-:W-:Y:S01]  /*137a0*/  SHF.R.S32.HI R6, RZ, 0x1f, R7 ;  /* 0x0000001fff067819 */ /* 0x000fe20000011407 */
[----:B------:R-:W-:Y:S01]  /*137b0*/  STL [R1+0x4], R7 ;  /* 0x0000040701007387 */ /* 0x000fe20000100800 */
[----:B0-----:R-:W-:-:S03]  /*137c0*/  @!P0 IMAD.WIDE.U32 R4, R7, R2, R4 ;  /* 0x0000000207048225 */ /* 0x001fc600078e0004 */
[----:B------:R0:W-:Y:S02]  /*137d0*/  STL [R1+0x14], R6 ;  /* 0x0000140601007387 */ /* 0x0001e40000100800 */
[----:B0-----:R-:W-:-:S04]  /*137e0*/  @!P0 IMAD R6, R6, R2, RZ ;  /* 0x0000000206068224 */ /* 0x001fc800078e02ff */
[----:B------:R-:W-:Y:S02]  /*137f0*/  @!P0 IMAD R6, R7, R3, R6 ;  /* 0x0000000307068224 */ /* 0x000fe400078e0206 */
[----:B------:R-:W0:Y:S01]  /*13800*/  @!P0 LDC.64 R2, c[0x0][0x418] ;  /* 0x00010600ff028b82 */ /* 0x000e220000000a00 */
[C---:B------:R-:W-:Y:S01]  /*13810*/  ISETP.GE.AND P2, PT, R18.reuse, UR4, PT ;  /* 0x0000000412007c0c */ /* 0x040fe2000bf46270 */
[----:B------:R-:W-:Y:S01]  /*13820*/  @!P0 IMAD.IADD R5, R5, 0x1, R6 ;  /* 0x0000000105058824 */ /* 0x000fe200078e0206 */
[C---:B------:R-:W-:Y:S02]  /*13830*/  LOP3.LUT R10, R18.reuse, 0x20, RZ, 0xfc, !PT ;  /* 0x00000020120a7812 */ /* 0x040fe400078efcff */
[----:B------:R-:W-:-:S09]  /*13840*/  LOP3.LUT R8, R18, 0x40, RZ, 0xfc, !PT ;  /* 0x0000004012087812 */ /* 0x000fd200078efcff */
[----:B------:R-:W-:Y:S02]  /*13850*/  @P2 LOP3.LUT R16, R16, 0x4, RZ, 0xfc, !PT ;  /* 0x0000000410102812 */ /* 0x000fe400078efcff */
[----:B0-----:R-:W-:Y:S01]  /*13860*/  @!P0 LEA R6, P1, R4, R2, 0x2 ;  /* 0x0000000204068211 */ /* 0x001fe200078210ff */
[----:B------:R-:W-:-:S03]  /*13870*/  IMAD.MOV.U32 R2, RZ, RZ, RZ ;  /* 0x000000ffff027224 */ /* 0x000fc600078e00ff */
[----:B------:R-:W-:Y:S02]  /*13880*/  @!P0 LEA.HI.X R7, R4, R3, R5, 0x2, P1 ;  /* 0x0000000304078211 */ /* 0x000fe400008f1405 */
[----:B------:R-:W-:-:S03]  /*13890*/  ISETP.GE.AND P1, PT, R10, UR4, PT ;  /* 0x000000040a007c0c */ /* 0x000fc6000bf26270 */
[----:B------:R0:W5:Y:S01]  /*138a0*/  @!P0 LDG.E R2, desc[UR56][R6.64] ;  /* 0x0000003806028981 */ /* 0x000162000c1e1900 */
[----:B------:R-:W-:Y:S01]  /*138b0*/  ISETP.GE.AND P0, PT, R8, UR4, PT ;  /* 0x0000000408007c0c */ /* 0x000fe2000bf06270 */
[----:B------:R-:W-:Y:S01]  /*138c0*/  IMAD.U32 R3, RZ, RZ, UR36 ;  /* 0x00000024ff037e24 */ /* 0x000fe2000f8e00ff */
[----:B------:R-:W-:-:S07]  /*138d0*/  LOP3.LUT R16, R16, 0xfffffffd, RZ, 0xc0, !PT ;  /* 0xfffffffd10107812 */ /* 0x000fce00078ec0ff */
[----:B------:R-:W-:-:S04]  /*138e0*/  @P1 LOP3.LUT R16, R16, 0x2, RZ, 0xfc, !PT ;  /* 0x0000000210101812 */ /* 0x000fc800078efcff */
[----:B------:R-:W-:-:S04]  /*138f0*/  LOP3.LUT R16, R16, 0xfffffffe, RZ, 0xc0, !PT ;  /* 0xfffffffe10107812 */ /* 0x000fc800078ec0ff */
[----:B------:R-:W-:Y:S01]  /*13900*/  @P0 LOP3.LUT R16, R16, 0x1, RZ, 0xfc, !PT ;  /* 0x0000000110100812 */ /* 0x000fe200078efcff */
[----:B0-----:R-:W-:Y:S06]  /*13910*/  BRA.DIV UR5, `(.L_x_1198) ;  /* 0x0000004205c87947 */ /* 0x001fec000b800000 */
.L_x_1264:
[----:B------:R-:W-:Y:S02]  /*13920*/  ISETP.NE.AND P0, PT, R3, 0x3, PT ;  /* 0x000000030300780c */ /* 0x000fe40003f05270 */
[----:B------:R-:W-:-:S11]  /*13930*/  LOP3.LUT R16, R16, 0xffffffef, RZ, 0xc0, !PT ;  /* 0xffffffef10107812 */ /* 0x000fd600078ec0ff */
[----:B------:R-:W-:Y:S01]  /*13940*/  @P0 LOP3.LUT R16, R16, 0x10, RZ, 0xfc, !PT ;  /* 0x0000001010100812 */ /* 0x000fe200078efcff */
[----:B------:R-:W-:Y:S06]  /*13950*/  @!P0 BRA `(.L_x_1199) ;  /* 0x0000000000048947 */ /* 0x000fec0003800000 */
[----:B------:R-:W-:Y:S01]  /*13960*/  BPT.TRAP 0x1 ;  /* 0x000000040000795c */ /* 0x000fe20000300000 */
.L_x_1199:
        /* <DEDUP_REMOVED lines=23> */
.L_x_1265:
[----:B------:R-:W-:Y:S05]  /*13ae0*/  BSYNC B0 ;  /* 0x0000000000007941 */ /* 0x000fea0003800000 */
.L_x_1200:
[----:B------:R-:W0:Y:S01]  /*13af0*/  LDL R14, [R1+0x8] ;  /* 0x00000800010e7983 */ /* 0x000e220000100800 */
[----:B------:R-:W-:Y:S01]  /*13b00*/  ULDC.64 UR4, c[0x0][0x300] ;  /* 0x0000c00000047ab9 */ /* 0x000fe20000000a00 */
[----:B------:R-:W-:Y:S01]  /*13b10*/  ULDC.64 UR6, c[0x0][0x2e8] ;  /* 0x0000ba0000067ab9 */ /* 0x000fe20000000a00 */
[----:B------:R-:W-:Y:S01]  /*13b20*/  IMAD R3, R3, UR4, RZ ;  /* 0x0000000403037c24 */ /* 0x000fe2000f8e02ff */
[----:B------:R-:W1:Y:S01]  /*13b30*/  S2R R11, SR_TID.X ;  /* 0x00000000000b7919 */ /* 0x000e620000002100 */
[----:B------:R-:W-:Y:S01]  /*13b40*/  IMAD.WIDE.U32 R6, R0, UR4, RZ ;  /* 0x0000000400067c25 */ /* 0x000fe2000f8e00ff */
[----:B------:R-:W-:Y:S01]  /*13b50*/  LOP3.LUT P4, RZ, R16, 0x4, RZ, 0xc0, !PT ;  /* 0x0000000410ff7812 */ /* 0x000fe2000788c0ff */
[----:B------:R-:W2:Y:S02]  /*13b60*/  S2R R10, SR_TID.X ;  /* 0x00000000000a7919 */ /* 0x000ea40000002100 */
[----:B------:R-:W-:Y:S01]  /*13b70*/  IMAD R3, R0, UR5, R3 ;  /* 0x0000000500037c24 */ /* 0x000fe2000f8e0203 */
[----:B------:R-:W-:Y:S01]  /*13b80*/  ULDC.64 UR4, c[0x0][0x310] ;  /* 0x0000c40000047ab9 */ /* 0x000fe20000000a00 */
[----:B------:R-:W-:Y:S01]  /*13b90*/  LOP3.LUT P3, RZ, R16, 0x2, RZ, 0xc0, !PT ;  /* 0x0000000210ff7812 */ /* 0x000fe2000786c0ff */
[----:B------:R-:W-:Y:S01]  /*13ba0*/  IMAD R8, R8, UR4, RZ ;  /* 0x0000000408087c24 */ /* 0x000fe2000f8e02ff */
[----:B------:R-:W-:Y:S01]  /*13bb0*/  LOP3.LUT P2, RZ, R16, 0x1, RZ, 0xc0, !PT ;  /* 0x0000000110ff7812 */ /* 0x000fe2000784c0ff */
[----:B------:R-:W-:-:S02]  /*13bc0*/  IMAD.IADD R7, R7, 0x1, R3 ;  /* 0x0000000107077824 */ /* 0x000fc400078e0203 */
[----:B------:R-:W-:-:S04]  /*13bd0*/  IMAD.WIDE.U32 R6, R2, UR4, R6 ;  /* 0x0000000402067c25 */ /* 0x000fc8000f8e0006 */
[----:B------:R-:W-:Y:S01]  /*13be0*/  IMAD R2, R2, UR5, R8 ;  /* 0x0000000502027c24 */ /* 0x000fe2000f8e0208 */
[----:B------:R-:W-:-:S03]  /*13bf0*/  ULDC.64 UR4, c[0x0][0x308] ;  /* 0x0000c20000047ab9 */ /* 0x000fc60000000a00 */
[----:B------:R-:W-:Y:S02]  /*13c00*/  IMAD.IADD R3, R7, 0x1, R2 ;  /* 0x0000000107037824 */ /* 0x000fe400078e0202 */
[----:B------:R-:W-:-:S04]  /*13c10*/  IMAD.MOV.U32 R2, RZ, RZ, R6 ;  /* 0x000000ffff027224 */ /* 0x000fc800078e0006 */
[C---:B------:R-:W-:Y:S01]  /*13c20*/  IMAD.WIDE.U32 R2, R26.reuse, UR4, R2 ;  /* 0x000000041a027c25 */ /* 0x040fe2000f8e0002 */
[----:B------:R-:W-:Y:S01]  /*13c30*/  UMOV UR4, 0xffffffff ;  /* 0xffffffff00047882 */ /* 0x000fe20000000000 */
[----:B-1----:R-:W-:Y:S02]  /*13c40*/  LOP3.LUT R13, R11, 0x7f, RZ, 0xc0, !PT ;  /* 0x0000007f0b0d7812 */ /* 0x002fe400078ec0ff */
[----:B------:R-:W-:Y:S01]  /*13c50*/  IMAD R6, R26, UR5, R3 ;  /* 0x000000051a067c24 */ /* 0x000fe2000f8e0203 */
[----:B------:R-:W-:Y:S01]  /*13c60*/  LEA R0, P0, R2, UR6, 0x1 ;  /* 0x0000000602007c11 */ /* 0x000fe2000f8008ff */
[C---:B--2---:R-:W-:Y:S01]  /*13c70*/  IMAD.SHL.U32 R11, R10.reuse, 0x8, RZ ;  /* 0x000000080a0b7824 */ /* 0x044fe200078e00ff */
[----:B------:R-:W-:Y:S01]  /*13c80*/  SHF.R.U32.HI R13, RZ, 0x2, R13 ;  /* 0x00000002ff0d7819 */ /* 0x000fe2000001160d */
[----:B------:R-:W-:Y:S01]  /*13c90*/  IMAD.SHL.U32 R12, R10, 0x8, RZ ;  /* 0x000000080a0c7824 */ /* 0x000fe200078e00ff */
[----:B------:R-:W-:Y:S02]  /*13ca0*/  LEA.HI.X R6, R2, UR7, R6, 0x1, P0 ;  /* 0x0000000702067c11 */ /* 0x000fe400080f0c06 */
[----:B------:R-:W-:-:S04]  /*13cb0*/  LOP3.LUT R11, R11, 0xd8, RZ, 0xc0, !PT ;  /* 0x000000d80b0b7812 */ /* 0x000fc800078ec0ff */
[----:B------:R-:W-:Y:S01]  /*13cc0*/  LOP3.LUT R11, R11, 0x18, R10, 0x78, !PT ;  /* 0x000000180b0b7812 */ /* 0x000fe200078e780a */
[----:B------:R-:W-:-:S03]  /*13cd0*/  IMAD.SHL.U32 R10, R10, 0x8, RZ ;  /* 0x000000080a0a7824 */ /* 0x000fc600078e00ff */
[----:B------:R-:W-:Y:S02]  /*13ce0*/  LOP3.LUT R11, R11, 0x320, R12, 0xf8, !PT ;  /* 0x000003200b0b7812 */ /* 0x000fe400078ef80c */
[----:B------:R-:W-:-:S03]  /*13cf0*/  LOP3.LUT R10, R10, 0x18, RZ, 0xc0, !PT ;  /* 0x000000180a0a7812 */ /* 0x000fc600078ec0ff */
[----:B------:R-:W-:Y:S01]  /*13d00*/  IMAD R7, R23, 0x3000, R11 ;  /* 0x0000300017077824 */ /* 0x000fe200078e020b */
[----:B0-----:R-:W-:-:S04]  /*13d10*/  IADD3 R5, -R13, R14, -R9 ;  /* 0x0000000e0d057210 */ /* 0x001fc80007ffe909 */
[----:B------:R-:W-:Y:S01]  /*13d20*/  ISETP.GE.AND P0, PT, R5, 0x1, PT ;  /* 0x000000010500780c */ /* 0x000fe20003f06270 */
[----:B------:R-:W-:-:S12]  /*13d30*/  BRA.DIV UR4, `(.L_x_1202) ;  /* 0x0000004204087947 */ /* 0x000fd8000b800000 */
[----:B------:R-:W0:Y:S01]  /*13d40*/  SHFL.IDX PT, R3, R0, RZ, 0x1c1f ;  /* 0x001c1fff00037589 */ /* 0x000e2200000e0000 */
[----:B------:R-:W-:-:S03]  /*13d50*/  @P0 IMAD R8, R7, 0x2, R17 ;  /* 0x0000000207080824 */ /* 0x000fc600078e0211 */
[----:B------:R-:W1:Y:S01]  /*13d60*/  SHFL.IDX PT, R2, R6, RZ, 0x1c1f ;  /* 0x001c1fff06027589 */ /* 0x000e6200000e0000 */
[----:B0-----:R-:W-:-:S05]  /*13d70*/  @P0 LEA R3, P1, R10, R3, 0x1 ;  /* 0x000000030a030211 */ /* 0x001fca00078208ff */
[----:B-1----:R-:W-:Y:S01]  /*13d80*/  @P0 IMAD.X R2, RZ, RZ, R2, P1 ;  /* 0x000000ffff020224 */ /* 0x002fe200008e0602 */
[----:B------:R-:W-:-:S04]  /*13d90*/  ISETP.GE.AND P1, PT, R5, 0x21, PT ;  /* 0x000000210500780c */ /* 0x000fc80003f26270 */
        /* <DEDUP_REMOVED lines=32> */
.L_x_1275:
        /* <DEDUP_REMOVED lines=12> */
.L_x_1203:
[----:B------:R-:W-:Y:S02]  /*14060*/  PLOP3.LUT P1, PT, P1, P0, PT, 0xa2, 0x0 ;  /* 0x000000000000781c */ /* 0x000fe40000f21472 */
[----:B------:R-:W-:-:S08]  /*14070*/  @P0 R2UR P1, UR4, R4 ;  /* 0x00000000040402ca */ /* 0x000fd00000020000 */
[----:B------:R-:W-:-:S05]  /*14080*/  @P0 PLOP3.LUT P0, PT, P1, PT, PT, 0x80, 0x0 ;  /* 0x000000000000081c */ /* 0x000fca0000f0f070 */
[----:B------:R-:W-:Y:S01]  /*14090*/  @!P1 SYNCS.ARRIVE.TRANS64.RED.A0T1 RZ, [UR4+0x2d830], RZ ;  /* 0x02d830ffffff99a7 */ /* 0x000fe20008200404 */
[----:B------:R-:W-:Y:S07]  /*140a0*/  @!P1 ARRIVES.LDGSTSBAR.64.TRANSCNT [UR4+0x2d830] ;  /* 0x02d83000ff0099b0 */ /* 0x000fee0008000a84 */
[----:B------:R-:W-:Y:S05]  /*140b0*/  @P0 BRA.U.ANY `(.L_x_1203) ;  /* 0xfffffffd00e80947 */ /* 0x000fea000393ffff */
[----:B------:R-:W-:Y:S01]  /*140c0*/  NOP ;  /* 0x0000000000007918 */ /* 0x000fe20000000000 */
[----:B------:R-:W-:-:S05]  /*140d0*/  IMAD.U32 R0, RZ, RZ, UR36 ;  /* 0x00000024ff007e24 */ /* 0x000fca000f8e00ff */
[----:B------:R-:W-:-:S13]  /*140e0*/  ISETP.NE.AND P2, PT, R0, 0x3, PT ;  /* 0x000000030000780c */ /* 0x000fda0003f45270 */
[----:B------:R-:W-:Y:S05]  /*140f0*/  @!P2 BRA `(.L_x_1204) ;  /* 0x000000000004a947 */ /* 0x000fea0003800000 */
[----:B------:R-:W-:Y:S01]  /*14100*/  BPT.TRAP 0x1 ;  /* 0x000000040000795c */ /* 0x000fe20000300000 */
.L_x_1204:
[----:B0-----:R0:W5:Y:S01]  /*14110*/  LDL.LU R3, [R1] ;  /* 0x0000000001037983 */ /* 0x0011620000300800 */
[----:B------:R0:W-:Y:S02]  /*14120*/  SYNCS.ARRIVE.TRANS64.A1T0 RZ, [R4+URZ+0x2d830], RZ ;  /* 0x02d830ff04ff79a7 */ /* 0x0001e4000810003f */
[----:B------:R-:W-:Y:S05]  /*14130*/  WARPSYNC.ALL ;  /* 0x0000000000007948 */ /* 0x000fea0003800000 */
[----:B------:R-:W-:Y:S01]  /*14140*/  ULDC.64 UR4, c[0x0][0x298] ;  /* 0x0000a60000047ab9 */ /* 0x000fe20000000a00 */
[----:B------:R-:W-:Y:S01]  /*14150*/  VIADD R2, R17, 0xc400 ;  /* 0x0000c40011027836 */ /* 0x000fe20000000000 */
[----:B------:R-:W-:Y:S01]  /*14160*/  BSSY B6, `(.L_x_1205) ;  /* 0x000001b000067945 */ /* 0x000fe20003800000 */
[----:B------:R-:W-:Y:S03]  /*14170*/  BAR.SYNC.DEFER_BLOCKING 0x8, 0x200 ;  /* 0x0208000000007b1d */ /* 0x000fe60000010000 */
[----:B------:R-:W-:-:S02]  /*14180*/  LOP3.LUT P0, RZ, R2, 0x1bf, RZ, 0xc0, !PT ;  /* 0x000001bf02ff7812 */ /* 0x000fc4000780c0ff */
[----:B-----5:R-:W-:Y:S01]  /*14190*/  SHF.R.S32.HI R0, RZ, 0x1f, R3 ;  /* 0x0000001fff007819 */ /* 0x020fe20000011403 */
[----:B0-----:R-:W-:-:S04]  /*141a0*/  IMAD.WIDE.U32 R4, R3, UR4, RZ ;  /* 0x0000000403047c25 */ /* 0x001fc8000f8e00ff */
[----:B------:R-:W-:Y:S01]  /*141b0*/  IMAD R0, R0, UR4, RZ ;  /* 0x0000000400007c24 */ /* 0x000fe2000f8e02ff */
[----:B------:R0:W-:Y:S03]  /*141c0*/  STL.64 [R1+0x20], R4 ;  /* 0x0000200401007387 */ /* 0x0001e60000100a00 */
[----:B------:R-:W-:-:S04]  /*141d0*/  IMAD R0, R3, UR5, R0 ;  /* 0x0000000503007c24 */ /* 0x000fc8000f8e0200 */
[----:B------:R-:W-:-:S05]  /*141e0*/  IMAD.IADD R0, R5, 0x1, R0 ;  /* 0x0000000105007824 */ /* 0x000fca00078e0200 */
[----:B------:R0:W-:Y:S01]  /*141f0*/  STL [R1], R0 ;  /* 0x0000000001007387 */ /* 0x0001e20000100800 */
[----:B------:R-:W-:Y:S05]  /*14200*/  @!P0 BRA `(.L_x_1206) ;  /* 0x0000000000408947 */ /* 0x000fea0003800000 */
[----:B------:R-:W-:Y:S01]  /*14210*/  MOV R2, 0x0 ;  /* 0x0000000000027802 */ /* 0x000fe20000000f00 */
[----:B------:R-:W-:Y:S01]  /*14220*/  ULDC.64 UR6, c[0x4][0x88] ;  /* 0x0100220000067ab9 */ /* 0x000fe20000000a00 */
[----:B------:R-:W-:Y:S01]  /*14230*/  ULDC.64 UR8, c[0x4][0x90] ;  /* 0x0100240000087ab9 */ /* 0x000fe20000000a00 */
[----:B------:R-:W-:Y:S01]  /*14240*/  ULDC.64 UR4, c[0x4][0x20] ;  /* 0x0100080000047ab9 */ /* 0x000fe20000000a00 */
[----:B0-----:R-:W-:Y:S02]  /*14250*/  IMAD.U32 R4, RZ, RZ, UR6 ;  /* 0x00000006ff047e24 */ /* 0x001fe4000f8e00ff */
        /* <DEDUP_REMOVED lines=11> */
.L_x_1206:
[----:B------:R-:W-:Y:S05]  /*14310*/  BSYNC B6 ;  /* 0x0000000000067941 */ /* 0x000fea0003800000 */
.L_x_1205:
[----:B------:R-:W2:Y:S01]  /*14320*/  LDL.LU R2, [R1] ;  /* 0x0000000001027983 */ /* 0x000ea20000300800 */
[----:B0-----:R-:W0:Y:S01]  /*14330*/  LDC R5, c[0x0][0x448] ;  /* 0x00011200ff057b82 */ /* 0x001e220000000800 */
[----:B------:R-:W-:Y:S01]  /*14340*/  LOP3.LUT P6, RZ, R16, 0x40, RZ, 0xc0, !PT ;  /* 0x0000004010ff7812 */ /* 0x000fe200078cc0ff */
[----:B------:R-:W-:Y:S01]  /*14350*/  ULDC.64 UR6, c[0x0][0x2e0] ;  /* 0x0000b80000067ab9 */ /* 0x000fe20000000a00 */
[----:B------:R-:W3:Y:S01]  /*14360*/  LDL.LU.64 R20, [R1+0x20] ;  /* 0x0000200001147983 */ /* 0x000ee20000300a00 */
[----:B------:R-:W-:Y:S01]  /*14370*/  SHF.R.S32.HI R4, RZ, 0x1f, R27 ;  /* 0x0000001fff047819 */ /* 0x000fe2000001141b */
[----:B------:R-:W-:Y:S01]  /*14380*/  ULDC.64 UR4, c[0x0][0x2d8] ;  /* 0x0000b60000047ab9 */ /* 0x000fe20000000a00 */
[----:B------:R-:W-:Y:S01]  /*14390*/  SEL R0, R27, RZ, !P6 ;  /* 0x000000ff1b007207 */ /* 0x000fe20007000000 */
[----:B------:R-:W-:Y:S01]  /*143a0*/  ULDC.64 UR8, c[0x0][0x280] ;  /* 0x0000a00000087ab9 */ /* 0x000fe20000000a00 */
[----:B------:R-:W-:Y:S01]  /*143b0*/  SEL R4, R4, RZ, !P6 ;  /* 0x000000ff04047207 */ /* 0x000fe20007000000 */
[----:B------:R-:W1:Y:S01]  /*143c0*/  LDC R9, c[0x0][0x448] ;  /* 0x00011200ff097b82 */ /* 0x000e620000000800 */
[----:B------:R-:W4:Y:S03]  /*143d0*/  S2R R11, SR_TID.X ;  /* 0x00000000000b7919 */ /* 0x000f260000002100 */
[----:B------:R-:W-:Y:S01]  /*143e0*/  IMAD R4, R4, UR6, RZ ;  /* 0x0000000604047c24 */ /* 0x000fe2000f8e02ff */
[----:B0-----:R-:W-:-:S03]  /*143f0*/  ISETP.NE.AND P6, PT, R5, 0x1, PT ;  /* 0x000000010500780c */ /* 0x001fc60003fc5270 */
[----:B------:R-:W-:-:S10]  /*14400*/  IMAD R5, R0, UR7, R4 ;  /* 0x0000000700057c24 */ /* 0x000fd4000f8e0204 */
[----:B------:R-:W0:Y:S01]  /*14410*/  @P6 LDC R4, c[0x0][0x44c] ;  /* 0x00011300ff046b82 */ /* 0x000e220000000800 */
[----:B----4-:R-:W-:-:S07]  /*14420*/  IMAD.SHL.U32 R10, R11, 0x8, RZ ;  /* 0x000000080b0a7824 */ /* 0x010fce00078e00ff */
[----:B------:R-:W4:Y:S01]  /*14430*/  @P6 LDC R8, c[0x0][0x450] ;  /* 0x00011400ff086b82 */ /* 0x000f220000000800 */
        /* <DEDUP_REMOVED lines=8> */
[----:B------:R-:W-:Y:S01]  /*144c0*/  IMAD.WIDE.U32 R2, R0, UR6, R2 ;  /* 0x0000000600027c25 */ /* 0x000fe2000f8e0002 */
[----:B------:R-:W-:Y:S01]  /*144d0*/  ULDC.64 UR6, c[0x0][0x2c8] ;  /* 0x0000b20000067ab9 */ /* 0x000fe20000000a00 */
[----:B------:R-:W5:Y:S02]  /*144e0*/  @P6 LDC R0, c[0x0][0x450] ;  /* 0x00011400ff006b82 */ /* 0x000f640000000800 */
[----:B------:R-:W-:-:S02]  /*144f0*/  IMAD.IADD R3, R3, 0x1, R5 ;  /* 0x0000000103037824 */ /* 0x000fc400078e0205 */
[----:B--2---:R-:W-:Y:S01]  /*14500*/  IMAD.SHL.U32 R21, R21, 0x20, RZ ;  /* 0x0000002015157824 */ /* 0x004fe200078e00ff */
[----:B---3--:R-:W-:-:S04]  /*14510*/  LOP3.LUT R20, R20, 0x7f, RZ, 0xc0, !PT ;  /* 0x0000007f14147812 */ /* 0x008fc800078ec0ff */
[----:B------:R-:W-:Y:S02]  /*14520*/  LOP3.LUT R21, R21, 0x60, RZ, 0xc0, !PT ;  /* 0x0000006015157812 */ /* 0x000fe400078ec0ff */
[----:B------:R-:W-:-:S04]  /*14530*/  SHF.R.U32.HI R20, RZ, 0x2, R20 ;  /* 0x00000002ff147819 */ /* 0x000fc80000011614 */
[----:B------:R-:W-:Y:S01]  /*14540*/  LOP3.LUT R20, R20, R21, RZ, 0xfc, !PT ;  /* 0x0000001514147212 */ /* 0x000fe200078efcff */
[----:B------:R-:W-:-:S04]  /*14550*/  IMAD.SHL.U32 R21, R11, 0x8, RZ ;  /* 0x000000080b157824 */ /* 0x000fc800078e00ff */
[----:B------:R-:W-:Y:S01]  /*14560*/  IMAD.IADD R6, R20, 0x1, R25 ;  /* 0x0000000114067824 */ /* 0x000fe200078e0219 */
[----:B------:R-:W-:Y:S02]  /*14570*/  LOP3.LUT R21, R21, 0x18, RZ, 0xc0, !PT ;  /* 0x0000001815157812 */ /* 0x000fe400078ec0ff */
[----:B------:R-:W-:Y:S01]  /*14580*/  LOP3.LUT R20, R11, 0x7f, RZ, 0xc0, !PT ;  /* 0x0000007f0b147812 */ /* 0x000fe200078ec0ff */
[----:B0-----:R-:W-:Y:S01]  /*14590*/  @P6 IMAD.HI.U32 R5, R6, R4, RZ ;  /* 0x0000000406056227 */ /* 0x001fe200078e00ff */
[C---:B------:R-:W-:Y:S02]  /*145a0*/  LOP3.LUT R12, R21.reuse, 0x20, RZ, 0xfc, !PT ;  /* 0x00000020150c7812 */ /* 0x040fe400078efcff */
[----:B------:R-:W-:Y:S01]  /*145b0*/  LOP3.LUT R11, R21, 0x40, RZ, 0xfc, !PT ;  /* 0x00000040150b7812 */ /* 0x000fe200078efcff */
[----:B------:R-:W-:Y:S01]  /*145c0*/  IMAD.MOV.U32 R4, RZ, RZ, R6 ;  /* 0x000000ffff047224 */ /* 0x000fe200078e0006 */
[----:B-----5:R-:W-:Y:S02]  /*145d0*/  @P6 SHF.R.U32.HI R4, RZ, R0, R5 ;  /* 0x00000000ff046219 */ /* 0x020fe40000011605 */
[----:B------:R-:W-:-:S02]  /*145e0*/  SHF.R.U32.HI R20, RZ, 0x2, R20 ;  /* 0x00000002ff147819 */ /* 0x000fc40000011614 */
[--C-:B------:R-:W-:Y:S01]  /*145f0*/  SHF.R.S32.HI R0, RZ, 0x1f, R4.reuse ;  /* 0x0000001fff007819 */ /* 0x100fe20000011404 */
[----:B------:R-:W-:-:S04]  /*14600*/  IMAD.MOV R7, RZ, RZ, -R4 ;  /* 0x000000ffff077224 */ /* 0x000fc800078e0a04 */
[----:B------:R-:W-:-:S04]  /*14610*/  IMAD R0, R0, UR4, RZ ;  /* 0x0000000400007c24 */ /* 0x000fc8000f8e02ff */
[C---:B------:R-:W-:Y:S02]  /*14620*/  IMAD R0, R4.reuse, UR5, R0 ;  /* 0x0000000504007c24 */ /* 0x040fe4000f8e0200 */
[----:B------:R-:W-:-:S04]  /*14630*/  IMAD.WIDE.U32 R4, R4, UR4, R2 ;  /* 0x0000000404047c25 */ /* 0x000fc8000f8e0002 */
[----:B------:R-:W-:Y:S02]  /*14640*/  IMAD.IADD R5, R5, 0x1, R0 ;  /* 0x0000000105057824 */ /* 0x000fe400078e0200 */
[----:B-1----:R-:W-:-:S04]  /*14650*/  IMAD R0, R9, R7, R6 ;  /* 0x0000000709007224 */ /* 0x002fc800078e0206 */
[----:B------:R-:W-:Y:S01]  /*14660*/  IMAD.WIDE.U32 R4, R0, UR6, R4 ;  /* 0x0000000600047c25 */ /* 0x000fe2000f8e0004 */
[----:B------:R-:W-:-:S05]  /*14670*/  SHF.R.S32.HI R7, RZ, 0x1f, R0 ;  /* 0x0000001fff077819 */ /* 0x000fca0000011400 */
[----:B------:R-:W-:-:S04]  /*14680*/  IMAD R7, R7, UR6, RZ ;  /* 0x0000000607077c24 */ /* 0x000fc8000f8e02ff */
[----:B------:R-:W-:Y:S01]  /*14690*/  IMAD R7, R0, UR7, R7 ;  /* 0x0000000700077c24 */ /* 0x000fe2000f8e0207 */
[----:B------:R-:W-:-:S03]  /*146a0*/  LEA R0, P0, R4, UR8, 0x1 ;  /* 0x0000000804007c11 */ /* 0x000fc6000f8008ff */
[----:B------:R-:W-:Y:S02]  /*146b0*/  IMAD.IADD R5, R5, 0x1, R7 ;  /* 0x0000000105057824 */ /* 0x000fe400078e0207 */
[----:B------:R-:W0:Y:S03]  /*146c0*/  @P6 LDC R7, c[0x0][0x44c] ;  /* 0x00011300ff076b82 */ /* 0x000e260000000800 */
[----:B------:R-:W-:Y:S01]  /*146d0*/  LEA.HI.X R4, R4, UR9, R5, 0x1, P0 ;  /* 0x0000000904047c11 */ /* 0x000fe200080f0c05 */
[----:B------:R-:W-:-:S04]  /*146e0*/  VIADD R5, R6, 0x80 ;  /* 0x0000008006057836 */ /* 0x000fc80000000000 */
[----:B------:R-:W-:Y:S02]  /*146f0*/  IMAD.MOV.U32 R6, RZ, RZ, R5 ;  /* 0x000000ffff067224 */ /* 0x000fe400078e0005 */
[----:B0-----:R-:W-:-:S05]  /*14700*/  @P6 IMAD.HI.U32 R7, R5, R7, RZ ;  /* 0x0000000705076227 */ /* 0x001fca00078e00ff */
[----:B----4-:R-:W-:-:S05]  /*14710*/  @P6 SHF.R.U32.HI R6, RZ, R8, R7 ;  /* 0x00000008ff066219 */ /* 0x010fca0000011607 */
[----:B------:R-:W-:Y:S02]  /*14720*/  IMAD.MOV R7, RZ, RZ, -R6 ;  /* 0x000000ffff077224 */ /* 0x000fe400078e0a06 */
        /* <DEDUP_REMOVED lines=19> */
[----:B------:R-:W2:Y:S01]  /*14860*/  LDL R11, [R1+0x18] ;  /* 0x00001800010b7983 */ /* 0x000ea20000100800 */
[----:B------:R-:W-:Y:S02]  /*14870*/  IMAD R2, R28, R9, RZ ;  /* 0x000000091c027224 */ /* 0x000fe400078e02ff */
[----:B------:R-:W-:Y:S01]  /*14880*/  IMAD.IADD R25, R20, 0x1, R25 ;  /* 0x0000000114197824 */ /* 0x000fe200078e0219 */
[----:B------:R-:W0:Y:S04]  /*14890*/  SHFL.IDX PT, R5, R0, RZ, 0x1c1f ;  /* 0x001c1fff00057589 */ /* 0x000e2800000e0000 */
[----:B------:R-:W1:Y:S01]  /*148a0*/  SHFL.IDX PT, R6, R4, RZ, 0x1c1f ;  /* 0x001c1fff04067589 */ /* 0x000e6200000e0000 */
[----:B------:R-:W-:-:S13]  /*148b0*/  ISETP.GE.AND P3, PT, R25, R2, PT ;  /* 0x000000021900720c */ /* 0x000fda0003f66270 */
[----:B0-----:R-:W-:-:S05]  /*148c0*/  @!P3 LEA R5, P4, R10, R5, 0x1 ;  /* 0x000000050a05b211 */ /* 0x001fca00078808ff */
[----:B-1----:R-:W-:-:S04]  /*148d0*/  @!P3 IMAD.X R6, RZ, RZ, R6, P4 ;  /* 0x000000ffff06b224 */ /* 0x002fc800020e0606 */
[----:B------:R-:W-:Y:S02]  /*148e0*/  @!P3 IMAD.MOV.U32 R7, RZ, RZ, R6 ;  /* 0x000000ffff07b224 */ /* 0x000fe400078e0006 */
[----:B------:R-:W-:Y:S02]  /*148f0*/  @!P3 IMAD.MOV.U32 R6, RZ, RZ, R5 ;  /* 0x000000ffff06b224 */ /* 0x000fe400078e0005 */
[----:B------:R-:W0:Y:S04]  /*14900*/  SHFL.IDX PT, R5, R0, 0x1, 0x1c1f ;  /* 0x003c1f0000057f89 */ /* 0x000e2800000e0000 */
[----:B--2---:R-:W-:Y:S04]  /*14910*/  @!P3 LDGSTS.E.BYPASS.LTC128B.128 [R11+0xc400], desc[UR56][R6.64], !P0 ;  /* 0x0c400000060bbfae */ /* 0x004fe8000c101d78 */
        /* <DEDUP_REMOVED lines=44> */
.L_x_1288:
        /* <DEDUP_REMOVED lines=8> */
[----:B--2---:R1:W-:Y:S01]  /*14c60*/  @!P3 LDGSTS.E.BYPASS.LTC128B.128 [R0+0xec00], desc[UR56][R2.64], !P0 ;  /* 0x0ec000000200bfae */ /* 0x0043e2000c101d78 */
[----:B------:R-:W-:-:S03]  /*14c70*/  PLOP3.LUT P0, PT, PT, PT, PT, 0x80, 0x0 ;  /* 0x000000000000781c */ /* 0x000fc60003f0f070 */
[----:B------:R1:W-:Y:S04]  /*14c80*/  @!P3 LDGSTS.E.BYPASS.LTC128B.128 [R0+0x11c00], desc[UR56][R2.64+0x40], !P1 ;  /* 0x11c000400200bfae */ /* 0x0003e8000c901d78 */
[----:B------:R1:W-:Y:S01]  /*14c90*/  @!P3 LDGSTS.E.BYPASS.LTC128B.128 [R0+0x14c00], desc[UR56][R2.64+0x80], !P2 ;  /* 0x14c000800200bfae */ /* 0x0003e2000d101d78 */
[----:B------:R-:W-:-:S05]  /*14ca0*/  NOP ;  /* 0x0000000000007918 */ /* 0x000fca0000000000 */
.L_x_1208:
        /* <DEDUP_REMOVED lines=18> */
.L_x_1289:
[----:B------:R-:W-:Y:S05]  /*14dd0*/  BSYNC B0 ;  /* 0x0000000000007941 */ /* 0x000fea0003800000 */
.L_x_1209:
        /* <DEDUP_REMOVED lines=18> */
.L_x_1225:
[----:B------:R-:W2:Y:S01]  /*14f00*/  LDL R8, [R1+0x10] ;  /* 0x0000100001087983 */ /* 0x000ea20000100800 */
[----:B------:R-:W0:Y:S03]  /*14f10*/  LDC R4, c[0x0][0x430] ;  /* 0x00010c00ff047b82 */ /* 0x000e260000000800 */
[----:B------:R-:W3:Y:S04]  /*14f20*/  LDL R7, [R1+0x14] ;  /* 0x0000140001077983 */ /* 0x000ee80000100800 */
[----:B------:R-:W4:Y:S01]  /*14f30*/  LDL R6, [R1+0x4] ;  /* 0x0000040001067983 */ /* 0x000f220000100800 */
[----:B------:R-:W1:Y:S01]  /*14f40*/  S2R R2, SR_TID.X ;  /* 0x0000000000027919 */ /* 0x000e620000002100 */
[----:B0-----:R-:W-:-:S13]  /*14f50*/  ISETP.NE.AND P0, PT, R4, 0x1, PT ;  /* 0x000000010400780c */ /* 0x001fda0003f05270 */
[----:B------:R-:W0:Y:S01]  /*14f60*/  @P0 LDC R5, c[0x0][0x434] ;  /* 0x00010d00ff050b82 */ /* 0x000e220000000800 */
[----:B-1----:R-:W-:-:S04]  /*14f70*/  LOP3.LUT R3, R2, 0x7f, RZ, 0xc0, !PT ;  /* 0x0000007f02037812 */ /* 0x002fc800078ec0ff */
[----:B------:R-:W-:-:S03]  /*14f80*/  SHF.R.U32.HI R4, RZ, 0x2, R3 ;  /* 0x00000002ff047819 */ /* 0x000fc60000011603 */
[----:B------:R-:W1:Y:S01]  /*14f90*/  @P0 LDC R3, c[0x0][0x438] ;  /* 0x00010e00ff030b82 */ /* 0x000e620000000800 */
[----:B------:R-:W-:Y:S02]  /*14fa0*/  IMAD.SHL.U32 R2, R2, 0x20, RZ ;  /* 0x0000002002027824 */ /* 0x000fe400078e00ff */
[----:B------:R-:W-:-:S03]  /*14fb0*/  IMAD R4, R0, 0x80, R4 ;  /* 0x0000008000047824 */ /* 0x000fc600078e0204 */
        /* <DEDUP_REMOVED lines=19> */
[----:B------:R-:W-:Y:S02]  /*150f0*/  IMAD.U32 R6, RZ, RZ, UR36 ;  /* 0x00000024ff067e24 */ /* 0x000fe4000f8e00ff */
[----:B------:R-:W-:-:S03]  /*15100*/  VIADD R23, R10, 0x1 ;  /* 0x000000010a177836 */ /* 0x000fc60000000000 */
[----:B------:R-:W-:Y:S02]  /*15110*/  ISETP.NE.AND P4, PT, R6, 0x3, PT ;  /* 0x000000030600780c */ /* 0x000fe40003f85270 */
        /* <DEDUP_REMOVED lines=8> */
.L_x_1213:
[----:B------:R-:W-:Y:S01]  /*151a0*/  IMAD R5, R23, 0x8, R17 ;  /* 0x0000000817057824 */ /* 0x000fe200078e0211 */
[----:B------:R-:W-:Y:S01]  /*151b0*/  SHF.L.U32 R0, R29, 0x1f, RZ ;  /* 0x0000001f1d007819 */ /* 0x000fe200000006ff */
[----:B------:R-:W-:Y:S03]  /*151c0*/  BSSY B1, `(.L_x_1214) ;  /* 0x0000003000017945 */ /* 0x000fe60003800000 */
[----:B------:R-:W0:Y:S02]  /*151d0*/  SYNCS.PHASECHK.TRANS64.TRYWAIT P0, [R5+URZ+0x2d840], R0 ;  /* 0x02d84000050075a7 */ /* 0x000e24000800017f */
[----:B0-----:R-:W-:Y:S05]  /*151e0*/  @!P0 BRA `(.L_x_1215) ;  /* 0x0000003800588947 */ /* 0x001fea0003800000 */
.L_x_1290:
[----:B------:R-:W-:Y:S05]  /*151f0*/  BSYNC B1 ;  /* 0x0000000000017941 */ /* 0x000fea0003800000 */
.L_x_1214:
        /* <DEDUP_REMOVED lines=57> */
.L_x_1300:
        /* <DEDUP_REMOVED lines=11> */
.L_x_1217:
        /* <DEDUP_REMOVED lines=11> */
.L_x_1218:
[----:B------:R1:W-:Y:S01]  /*156f0*/  SYNCS.ARRIVE.TRANS64.A1T0 RZ, [R5+URZ+0x2d830], RZ ;  /* 0x02d830ff05ff79a7 */ /* 0x0003e2000810003f */
[----:B------:R-:W-:Y:S05]  /*15700*/  @!P5 BRA `(.L_x_1219) ;  /* 0x000000000004d947 */ /* 0x000fea0003800000 */
[----:B------:R-:W-:Y:S01]  /*15710*/  BPT.TRAP 0x1 ;  /* 0x000000040000795c */ /* 0x000fe20000300000 */
.L_x_1219:
[----:B------:R-:W-:Y:S01]  /*15720*/  SHF.L.U32 R2, R20, 0x1f, RZ ;  /* 0x0000001f14027819 */ /* 0x000fe200000006ff */
[----:B-1----:R-:W-:Y:S01]  /*15730*/  IMAD R5, R10, 0x8, R17 ;  /* 0x000000080a057824 */ /* 0x002fe200078e0211 */
[----:B------:R-:W-:Y:S03]  /*15740*/  BSSY B1, `(.L_x_1220) ;  /* 0x0000003000017945 */ /* 0x000fe60003800000 */
[----:B------:R-:W1:Y:S02]  /*15750*/  SYNCS.PHASECHK.TRANS64.TRYWAIT P0, [R5+URZ+0x2d860], R2 ;  /* 0x02d86002050075a7 */ /* 0x000e64000800017f */
[----:B-1----:R-:W-:Y:S05]  /*15760*/  @!P0 BRA `(.L_x_1221) ;  /* 0x0000003800608947 */ /* 0x002fea0003800000 */
.L_x_1301:
[----:B------:R-:W-:Y:S05]  /*15770*/  BSYNC B1 ;  /* 0x0000000000017941 */ /* 0x000fea0003800000 */
.L_x_1220:
        /* <DEDUP_REMOVED lines=49> */
.L_x_1311:
        /* <DEDUP_REMOVED lines=29> */
.L_x_1223:
[----:B------:R-:W-:Y:S02]  /*15c60*/  PLOP3.LUT P4, PT, P4, P0, PT, 0xa2, 0x0 ;  /* 0x000000000000781c */ /* 0x000fe40002781472 */
[----:B------:R-:W-:-:S08]  /*15c70*/  @P0 R2UR P4, UR4, R5 ;  /* 0x00000000050402ca */ /* 0x000fd00000080000 */
[----:B------:R-:W-:-:S05]  /*15c80*/  @P0 PLOP3.LUT P0, PT, P4, PT, PT, 0x80, 0x0 ;  /* 0x000000000000081c */ /* 0x000fca000270f070 */
[----:B------:R-:W-:Y:S01]  /*15c90*/  @!P4 SYNCS.ARRIVE.TRANS64.RED.A0T1 RZ, [UR4+0x2d850], RZ ;  /* 0x02d850ffffffc9a7 */ /* 0x000fe20008200404 */
[----:B------:R-:W-:Y:S07]  /*15ca0*/  @!P4 ARRIVES.LDGSTSBAR.64.TRANSCNT [UR4+0x2d850] ;  /* 0x02d85000ff00c9b0 */ /* 0x000fee0008000a84 */
[----:B------:R-:W-:Y:S05]  /*15cb0*/  @P0 BRA.U.ANY `(.L_x_1223) ;  /* 0xfffffffd00e80947 */ /* 0x000fea000393ffff */
[----:B------:R-:W-:Y:S01]  /*15cc0*/  NOP ;  /* 0x0000000000007918 */ /* 0x000fe20000000000 */
[----:B------:R-:W-:Y:S02]  /*15cd0*/  IMAD.U32 R2, RZ, RZ, UR36 ;  /* 0x00000024ff027e24 */ /* 0x000fe4000f8e00ff */
[----:B------:R-:W-:-:S03]  /*15ce0*/  IMAD.MOV.U32 R19, RZ, RZ, R0 ;  /* 0x000000ffff137224 */ /* 0x000fc600078e0000 */
[----:B------:R-:W-:-:S13]  /*15cf0*/  ISETP.NE.AND P5, PT, R2, 0x3, PT ;  /* 0x000000030200780c */ /* 0x000fda0003fa5270 */
[----:B------:R-:W-:Y:S05]  /*15d00*/  @!P5 BRA `(.L_x_1224) ;  /* 0x000000000004d947 */ /* 0x000fea0003800000 */
[----:B------:R-:W-:Y:S01]  /*15d10*/  BPT.TRAP 0x1 ;  /* 0x000000040000795c */ /* 0x000fe20000300000 */
.L_x_1224:
        /* <DEDUP_REMOVED lines=8> */
.L_x_1212:
[----:B------:R-:W-:Y:S05]  /*15da0*/  BSYNC B0 ;  /* 0x0000000000007941 */ /* 0x000fea0003800000 */
.L_x_1211:
        /* <DEDUP_REMOVED lines=17> */
.L_x_1227:
[----:B------:R-:W-:Y:S05]  /*15ec0*/  BSYNC B0 ;  /* 0x0000000000007941 */ /* 0x000fea0003800000 */
.L_x_1226:
[----:B------:R-:W-:-:S05]  /*15ed0*/  IMAD.U32 R0, RZ, RZ, UR36 ;  /* 0x00000024ff007e24 */ /* 0x000fca000f8e00ff */
[----:B------:R-:W-:-:S13]  /*15ee0*/  ISETP.NE.AND P0, PT, R0, 0x3, PT ;  /* 0x000000030000780c */ /* 0x000fda0003f05270 */
[----:B------:R-:W-:Y:S05]  /*15ef0*/  @!P0 BRA `(.L_x_1228) ;  /* 0x0000000000048947 */ /* 0x000fea0003800000 */
[----:B------:R-:W-:Y:S01]  /*15f00*/  BPT.TRAP 0x1 ;  /* 0x000000040000795c */ /* 0x000fe20000300000 */
.L_x_1228:
[----:B------:R-:W2:Y:S01]  /*15f10*/  LDL.LU R2, [R1+0x8] ;  /* 0x0000080001027983 */ /* 0x000ea20000300800 */
[----:B------:R-:W-:Y:S01]  /*15f20*/  IMAD R0, R23, 0x8, R17 ;  /* 0x0000000817007824 */ /* 0x000fe200078e0211 */
[----:B------:R-:W-:Y:S01]  /*15f30*/  SHF.L.U32 R3, R29, 0x1f, RZ ;  /* 0x0000001f1d037819 */ /* 0x000fe200000006ff */
[----:B------:R-:W-:Y:S03]  /*15f40*/  BSSY B0, `(.L_x_1229) ;  /* 0x0000004000007945 */ /* 0x000fe60003800000 */
[----:B------:R-:W1:Y:S01]  /*15f50*/  SYNCS.PHASECHK.TRANS64.TRYWAIT P0, [R0+URZ+0x2d860], R3 ;  /* 0x02d86003000075a7 */ /* 0x000e62000800017f */
[----:B--2---:R-:W-:Y:S01]  /*15f60*/  IMAD R6, R22, -0x80, R2 ;  /* 0xffffff8016067824 */ /* 0x004fe200078e0202 */
[----:B-1----:R-:W-:Y:S06]  /*15f70*/  @!P0 BRA `(.L_x_1230) ;  /* 0x0000003400d48947 */ /* 0x002fec0003800000 */
.L_x_1312:
[----:B------:R-:W-:Y:S05]  /*15f80*/  BSYNC B0 ;  /* 0x0000000000007941 */ /* 0x000fea0003800000 */
.L_x_1229:
        /* <DEDUP_REMOVED lines=56> */
.L_x_1322:
        /* <DEDUP_REMOVED lines=13> */
.L_x_1232:
        /* <DEDUP_REMOVED lines=11> */
.L_x_1233:
[----:B------:R-:W-:Y:S01]  /*16490*/  VIADD R23, R23, 0x1 ;  /* 0x0000000117177836 */ /* 0x000fe20000000000 */
[----:B------:R0:W-:Y:S04]  /*164a0*/  SYNCS.ARRIVE.TRANS64.A1T0 RZ, [R0+URZ+0x2d850], RZ ;  /* 0x02d850ff00ff79a7 */ /* 0x0001e8000810003f */
[----:B------:R-:W-:-:S04]  /*164b0*/  ISETP.NE.AND P0, PT, R23, 0x2, PT ;  /* 0x000000021700780c */ /* 0x000fc80003f05270 */
[----:B0-----:R-:W-:Y:S02]  /*164c0*/  SEL R0, RZ, 0x1, P0 ;  /* 0x00000001ff007807 */ /* 0x001fe40000000000 */
[----:B------:R-:W-:Y:S02]  /*164d0*/  SEL R23, R23, RZ, P0 ;  /* 0x000000ff17177207 */ /* 0x000fe40000000000 */
[----:B------:R-:W-:-:S07]  /*164e0*/  LOP3.LUT R29, R29, R0, RZ, 0x3c, !PT ;  /* 0x000000001d1d7212 */ /* 0x000fce00078e3cff */
.L_x_1192:
[----:B------:R-:W-:Y:S05]  /*164f0*/  BSYNC B7 ;  /* 0x0000000000077941 */ /* 0x000fea0003800000 */
.L_x_1190:
        /* <DEDUP_REMOVED lines=11> */
.L_x_1234:
        /* <DEDUP_REMOVED lines=15> */
[C---:B------:R-:W-:Y:S01]  /*166a0*/  ISETP.GE.U32.AND P2, PT, R8.reuse, 0x2, PT ;  /* 0x000000020800780c */ /* 0x040fe20003f46070 */
[----:B------:R-:W-:Y:S01]  /*166b0*/  IMAD.MOV.U32 R5, RZ, RZ, RZ ;  /* 0x000000ffff057224 */ /* 0x000fe200078e00ff */
[C---:B------:R-:W-:Y:S01]  /*166c0*/  ISETP.GE.U32.AND P3, PT, R8.reuse, 0x4, PT ;  /* 0x000000040800780c */ /* 0x040fe20003f66070 */
[----:B------:R-:W-:Y:S01]  /*166d0*/  SHFL.IDX PT, R0, R24, RZ, 0x1f ;  /* 0x00001fff18007589 */ /* 0x000fe200000e0000 */
[C---:B------:R-:W-:Y:S02]  /*166e0*/  ISETP.GE.U32.AND P4, PT, R8.reuse, 0x8, PT ;  /* 0x000000080800780c */ /* 0x040fe40003f86070 */
[----:B------:R-:W-:Y:S01]  /*166f0*/  ISETP.GE.U32.AND P5, PT, R8, 0x10, PT ;  /* 0x000000100800780c */ /* 0x000fe20003fa6070 */
[----:B------:R0:W-:Y:S02]  /*16700*/  SHFL.IDX PT, R6, R24, 0x1, 0x1f ;  /* 0x00201f0018067f89 */ /* 0x0001e400000e0000 */
[----:B0-----:R-:W-:-:S02]  /*16710*/  IMAD.MOV.U32 R24, RZ, RZ, RZ ;  /* 0x000000ffff187224 */ /* 0x001fc400078e00ff */
[----:B--2---:R-:W-:Y:S02]  /*16720*/  @!P1 IMAD.MOV.U32 R25, RZ, RZ, R7 ;  /* 0x000000ffff199224 */ /* 0x004fe400078e0007 */
        /* <DEDUP_REMOVED lines=19> */
.L_x_1332:
[----:B------:R-:W-:Y:S02]  /*16860*/  ULDC UR4, c[0x0][0xc38] ;  /* 0x00030e0000047ab9 */ /* 0x000fe40000000800 */
[----:B------:R-:W-:-:S04]  /*16870*/  IMAD.U32 R4, RZ, RZ, UR4 ;  /* 0x00000004ff047e24 */ /* 0x000fc8000f8e00ff */
[----:B-1----:R-:W-:-:S04]  /*16880*/  IMAD R3, R14, R4, RZ ;  /* 0x000000040e037224 */ /* 0x002fc800078e02ff */
[----:B------:R-:W-:-:S05]  /*16890*/  IMAD.IADD R6, R6, 0x1, R3 ;  /* 0x0000000106067824 */ /* 0x000fca00078e0203 */
[----:B------:R-:W-:-:S13]  /*168a0*/  ISETP.GT.AND P6, PT, R6, R0, PT ;  /* 0x000000000600720c */ /* 0x000fda0003fc4270 */
[----:B------:R-:W-:Y:S05]  /*168b0*/  @P6 BRA `(.L_x_1237) ;  /* 0x0000000000a46947 */ /* 0x000fea0003800000 */
.L_x_1240:
        /* <DEDUP_REMOVED lines=9> */
[----:B------:R-:W0:Y:S08]  /*16950*/  @!P6 LDC.64 R2, c[0x0][0xc80] ;  /* 0x00032000ff02eb82 */ /* 0x000e300000000a00 */
[----:B------:R-:W1:Y:S01]  /*16960*/  @!P6 LDC.64 R4, c[0x0][0xc78] ;  /* 0x00031e00ff04eb82 */ /* 0x000e620000000a00 */
[----:B0-----:R-:W-:-:S05]  /*16970*/  @!P6 IMAD.WIDE R2, R7, 0x4, R2 ;  /* 0x000000040702e825 */ /* 0x001fca00078e0202 */
[----:B------:R1:W2:Y:S02]  /*16980*/  @!P6 LDG.E R25, desc[UR56][R2.64] ;  /* 0x000000380219e981 */ /* 0x0002a4000c1e1900 */
[----:B-1----:R-:W-:-:S04]  /*16990*/  @!P6 IMAD.WIDE R2, R7, 0x4, R4 ;  /* 0x000000040702e825 */ /* 0x002fc800078e0204 */
[----:B------:R-:W-:-:S06]  /*169a0*/  IMAD.MOV.U32 R5, RZ, RZ, RZ ;  /* 0x000000ffff057224 */ /* 0x000fcc00078e00ff */
        /* <DEDUP_REMOVED lines=20> */
.L_x_1340:
[----:B------:R-:W-:Y:S02]  /*16af0*/  ULDC UR4, c[0x0][0xc38] ;  /* 0x00030e0000047ab9 */ /* 0x000fe40000000800 */
[----:B------:R-:W-:-:S04]  /*16b00*/  IMAD.U32 R4, RZ, RZ, UR4 ;  /* 0x00000004ff047e24 */ /* 0x000fc8000f8e00ff */
[----:B-1----:R-:W-:-:S04]  /*16b10*/  IMAD R3, R14, R4, RZ ;  /* 0x000000040e037224 */ /* 0x002fc800078e02ff */
[----:B------:R-:W-:-:S05]  /*16b20*/  IMAD.IADD R6, R3, 0x1, R6 ;  /* 0x0000000103067824 */ /* 0x000fca00078e0206 */
[----:B------:R-:W-:-:S13]  /*16b30*/  ISETP.GT.AND P6, PT, R6, R0, PT ;  /* 0x000000000600720c */ /* 0x000fda0003fc4270 */
[----:B------:R-:W-:Y:S05]  /*16b40*/  @!P6 BRA `(.L_x_1240) ;  /* 0xfffffffc005ce947 */ /* 0x000fea000383ffff */
.L_x_1237:
[----:B------:R-:W-:Y:S01]  /*16b50*/  IMAD.IADD R6, R6, 0x1, -R3 ;  /* 0x0000000106067824 */ /* 0x000fe200078e0a03 */
[----:B------:R-:W-:-:S03]  /*16b60*/  UMOV UR4, 0xffffffff ;  /* 0xffffffff00047882 */ /* 0x000fc60000000000 */
[----:B------:R-:W-:-:S05]  /*16b70*/  IMAD R3, R2, R4, R6 ;  /* 0x0000000402037224 */ /* 0x000fca00078e0206 */
[----:B------:R-:W-:Y:S01]  /*16b80*/  ISETP.GT.AND P6, PT, R3, R0, PT ;  /* 0x000000000300720c */ /* 0x000fe20003fc4270 */
[----:B------:R-:W-:-:S12]  /*16b90*/  BRA.DIV UR4, `(.L_x_1241) ;  /* 0x0000003a04407947 */ /* 0x000fd8000b800000 */
[----:B------:R-:W-:-:S04]  /*16ba0*/  VOTE.ANY R3, PT, !P6 ;  /* 0x0000000000037806 */ /* 0x000fc800070e0100 */
[----:B------:R-:W1:Y:S02]  /*16bb0*/  POPC R7, R3 ;  /* 0x0000000300077309 */ /* 0x000e640000000000 */
[----:B-1----:R1:W2:Y:S01]  /*16bc0*/  SHFL.IDX PT, R25, R25, R7, 0x1f ;  /* 0x00001f0719197589 */ /* 0x0022a200000e0000 */
[----:B------:R-:W-:-:S03]  /*16bd0*/  IMAD.IADD R27, R7, 0x1, R27 ;  /* 0x00000001071b7824 */ /* 0x000fc600078e021b */
[----:B------:R1:W3:Y:S04]  /*16be0*/  SHFL.IDX PT, R5, R5, R7, 0x1f ;  /* 0x00001f0705057589 */ /* 0x0002e800000e0000 */
.L_x_1345:
[----:B------:R-:W-:-:S13]  /*16bf0*/  ISETP.NE.AND P0, PT, R3, RZ, PT ;  /* 0x000000ff0300720c */ /* 0x000fda0003f05270 */
[----:B------:R-:W-:Y:S05]  /*16c00*/  @!P0 BRA `(.L_x_1242) ;  /* 0x0000000000108947 */ /* 0x000fea0003800000 */
[----:B------:R-:W-:Y:S01]  /*16c10*/  UMOV UR4, 0xffffffff ;  /* 0xffffffff00047882 */ /* 0x000fe20000000000 */
[----:B------:R-:W-:Y:S02]  /*16c20*/  VIADD R12, R7, 0xffffffff ;  /* 0xffffffff070c7836 */ /* 0x000fe40000000000 */
[----:B------:R-:W-:Y:S05]  /*16c30*/  BRA.DIV UR4, `(.L_x_1243) ;  /* 0x0000003a04787947 */ /* 0x000fea000b800000 */
[----:B------:R4:W0:Y:S02]  /*16c40*/  SHFL.IDX PT, R24, R2, R12, 0x1f ;  /* 0x00001f0c02187589 */ /* 0x00082400000e0000 */
.L_x_1242:
[----:B---3--:R-:W-:Y:S01]  /*16c50*/  ISETP.NE.AND P0, PT, R5, 0x1, PT ;  /* 0x000000010500780c */ /* 0x008fe20003f05270 */
[----:B0-----:R-:W-:-:S04]  /*16c60*/  IMAD R24, R24, R4, R6 ;  /* 0x0000000418187224 */ /* 0x001fc800078e0206 */
[----:B------:R-:W-:-:S08]  /*16c70*/  IMAD.IADD R0, R0, 0x1, -R24 ;  /* 0x0000000100007824 */ /* 0x000fd000078e0a18 */
[----:B------:R-:W-:Y:S05]  /*16c80*/  @!P0 BRA `(.L_x_1244) ;  /* 0x0000000000dc8947 */ /* 0x000fea0003800000 */
[----:B--2---:R-:W-:Y:S01]  /*16c90*/  IABS R4, R25 ;  /* 0x0000001900047213 */ /* 0x004fe20000000000 */
[----:B----4-:R-:W-:Y:S01]  /*16ca0*/  IMAD.MOV.U32 R2, RZ, RZ, RZ ;  /* 0x000000ffff027224 */ /* 0x010fe200078e00ff */
[----:B------:R-:W-:Y:S02]  /*16cb0*/  IABS R6, R5 ;  /* 0x0000000500067213 */ /* 0x000fe40000000000 */
[----:B-1----:R-:W0:Y:S08]  /*16cc0*/  I2F.RP R7, R4 ;  /* 0x0000000400077306 */ /* 0x002e300000209400 */
[----:B------:R-:W-:Y:S08]  /*16cd0*/  I2F.RP R10, R6 ;  /* 0x00000006000a7306 */ /* 0x000ff00000209400 */
[----:B0-----:R-:W0:Y:S02]  /*16ce0*/  MUFU.RCP R7, R7 ;  /* 0x0000000700077308 */ /* 0x001e240000001000 */
[----:B0-----:R-:W-:Y:S01]  /*16cf0*/  VIADD R8, R7, 0xffffffe ;  /* 0x0ffffffe07087836 */ /* 0x001fe20000000000 */
[----:B------:R-:W-:-:S05]  /*16d00*/  IABS R7, R25 ;  /* 0x0000001900077213 */ /* 0x000fca0000000000 */
[----:B------:R0:W1:Y:S02]  /*16d10*/  F2I.FTZ.U32.TRUNC.NTZ R3, R8 ;  /* 0x0000000800037305 */ /* 0x000064000021f000 */
[----:B0-----:R-:W-:Y:S01]  /*16d20*/  IABS R8, R0 ;  /* 0x0000000000087213 */ /* 0x001fe20000000000 */
[----:B-1----:R-:W-:-:S04]  /*16d30*/  IMAD.MOV R9, RZ, RZ, -R3 ;  /* 0x000000ffff097224 */ /* 0x002fc800078e0a03 */
[----:B------:R-:W-:-:S04]  /*16d40*/  IMAD R9, R9, R4, RZ ;  /* 0x0000000409097224 */ /* 0x000fc800078e02ff */
[----:B------:R-:W-:Y:S02]  /*16d50*/  IMAD.HI.U32 R3, R3, R9, R2 ;  /* 0x0000000903037227 */ /* 0x000fe400078e0002 */
[----:B------:R-:W0:Y:S02]  /*16d60*/  MUFU.RCP R2, R10 ;  /* 0x0000000a00027308 */ /* 0x000e240000001000 */
[----:B------:R-:W-:Y:S02]  /*16d70*/  IMAD.MOV R9, RZ, RZ, -R7 ;  /* 0x000000ffff097224 */ /* 0x000fe400078e0a07 */
[----:B------:R-:W-:-:S04]  /*16d80*/  IMAD.HI.U32 R7, R3, R8, RZ ;  /* 0x0000000803077227 */ /* 0x000fc800078e00ff */
[----:B------:R-:W-:-:S05]  /*16d90*/  IMAD R9, R7, R9, R8 ;  /* 0x0000000907097224 */ /* 0x000fca00078e0208 */
[----:B------:R-:W-:Y:S01]  /*16da0*/  ISETP.GT.U32.AND P1, PT, R4, R9, PT ;  /* 0x000000090400720c */ /* 0x000fe20003f24070 */
[----:B0-----:R-:W-:Y:S02]  /*16db0*/  VIADD R8, R2, 0xffffffe ;  /* 0x0ffffffe02087836 */ /* 0x001fe40000000000 */
[----:B------:R-:W-:Y:S02]  /*16dc0*/  IMAD.MOV.U32 R2, RZ, RZ, RZ ;  /* 0x000000ffff027224 */ /* 0x000fe400078e00ff */
[----:B------:R-:W0:Y:S08]  /*16dd0*/  F2I.FTZ.U32.TRUNC.NTZ R3, R8 ;  /* 0x0000000800037305 */ /* 0x000e30000021f000 */
[----:B------:R-:W-:-:S02]  /*16de0*/  @!P1 IMAD.IADD R9, R9, 0x1, -R4 ;  /* 0x0000000109099824 */ /* 0x000fc400078e0a04 */
[----:B------:R-:W-:Y:S01]  /*16df0*/  @!P1 VIADD R7, R7, 0x1 ;  /* 0x0000000107079836 */ /* 0x000fe20000000000 */
[----:B------:R-:W-:Y:S02]  /*16e00*/  ISETP.NE.AND P1, PT, R25, RZ, PT ;  /* 0x000000ff1900720c */ /* 0x000fe40003f25270 */
[----:B------:R-:W-:Y:S02]  /*16e10*/  ISETP.GE.U32.AND P0, PT, R9, R4, PT ;  /* 0x000000040900720c */ /* 0x000fe40003f06070 */
[----:B------:R-:W-:Y:S01]  /*16e20*/  IABS R4, R5 ;  /* 0x0000000500047213 */ /* 0x000fe20000000000 */
[----:B0-----:R-:W-:-:S04]  /*16e30*/  IMAD.MOV R9, RZ, RZ, -R3 ;  /* 0x000000ffff097224 */ /* 0x001fc800078e0a03 */
[----:B------:R-:W-:Y:S02]  /*16e40*/  IMAD.MOV R4, RZ, RZ, -R4 ;  /* 0x000000ffff047224 */ /* 0x000fe400078e0a04 */
[----:B------:R-:W-:-:S04]  /*16e50*/  IMAD R9, R9, R6, RZ ;  /* 0x0000000609097224 */ /* 0x000fc800078e02ff */
[----:B------:R-:W-:Y:S01]  /*16e60*/  IMAD.HI.U32 R2, R3, R9, R2 ;  /* 0x0000000903027227 */ /* 0x000fe200078e0002 */
[----:B------:R-:W-:-:S03]  /*16e70*/  LOP3.LUT R3, R0, R25, RZ, 0x3c, !PT ;  /* 0x0000001900037212 */ /* 0x000fc600078e3cff */
[----:B------:R-:W-:Y:S01]  /*16e80*/  @P0 VIADD R7, R7, 0x1 ;  /* 0x0000000107070836 */ /* 0x000fe20000000000 */
[----:B------:R-:W-:-:S13]  /*16e90*/  ISETP.GE.AND P2, PT, R3, RZ, PT ;  /* 0x000000ff0300720c */ /* 0x000fda0003f46270 */
[----:B------:R-:W-:Y:S01]  /*16ea0*/  @!P2 IMAD.MOV R7, RZ, RZ, -R7 ;  /* 0x000000ffff07a224 */ /* 0x000fe200078e0a07 */
[----:B------:R-:W-:-:S04]  /*16eb0*/  @!P1 LOP3.LUT R7, RZ, R25, RZ, 0x33, !PT ;  /* 0x00000019ff079212 */ /* 0x000fc800078e33ff */
[----:B------:R-:W-:-:S05]  /*16ec0*/  IABS R3, R7 ;  /* 0x0000000700037213 */ /* 0x000fca0000000000 */
        /* <DEDUP_REMOVED lines=12> */
[--C-:B------:R-:W-:Y:S02]  /*16f90*/  IMAD.MOV R4, RZ, RZ, -R2.reuse ;  /* 0x000000ffff047224 */ /* 0x100fe400078e0a02 */
[C---:B------:R-:W-:Y:S02]  /*16fa0*/  IMAD R26, R5.reuse, 0x1000000, R2 ;  /* 0x01000000051a7824 */ /* 0x040fe400078e0202 */
[--C-:B------:R-:W-:Y:S02]  /*16fb0*/  IMAD R5, R5, R4, R7.reuse ;  /* 0x0000000405057224 */ /* 0x100fe400078e0207 */
[----:B------:R-:W-:Y:S02]  /*16fc0*/  IMAD.MOV R2, RZ, RZ, -R7 ;  /* 0x000000ffff027224 */ /* 0x000fe400078e0a07 */
[----:B------:R-:W-:Y:S02]  /*16fd0*/  IMAD R26, R5, 0x10000, R26 ;  /* 0x00010000051a7824 */ /* 0x000fe400078e021a */
[----:B------:R-:W-:Y:S01]  /*16fe0*/  IMAD R2, R25, R2, R0 ;  /* 0x0000000219027224 */ /* 0x000fe200078e0200 */
[----:B------:R-:W-:Y:S06]  /*16ff0*/  BRA `(.L_x_1245) ;  /* 0x0000000000f47947 */ /* 0x000fec0003800000 */
.L_x_1244:
[----:B----4-:R-:W0:Y:S02]  /*17000*/  LDC.64 R2, c[0x0][0xc90] ;  /* 0x00032400ff027b82 */ /* 0x010e240000000a00 */
[----:B0-----:R-:W-:-:S05]  /*17010*/  IMAD.WIDE R2, R27, 0x4, R2 ;  /* 0x000000041b027825 */ /* 0x001fca00078e0202 */
[----:B-1----:R0:W2:Y:S02]  /*17020*/  LDG.E R7, desc[UR56][R2.64] ;  /* 0x0000003802077981 */ /* 0x0020a4000c1e1900 */
[----:B0-----:R-:W-:Y:S02]  /*17030*/  IMAD.MOV.U32 R2, RZ, RZ, RZ ;  /* 0x000000ffff027224 */ /* 0x001fe400078e00ff */
[----:B--2---:R-:W-:-:S05]  /*17040*/  IMAD R5, R25, R7, RZ ;  /* 0x0000000719057224 */ /* 0x004fca00078e02ff */
[-C--:B------:R-:W-:Y:S02]  /*17050*/  IABS R6, R5.reuse ;  /* 0x0000000500067213 */ /* 0x080fe40000000000 */
[----:B------:R-:W-:Y:S02]  /*17060*/  IABS R10, R5 ;  /* 0x00000005000a7213 */ /* 0x000fe40000000000 */
[----:B------:R-:W0:Y:S08]  /*17070*/  I2F.RP R8, R6 ;  /* 0x0000000600087306 */ /* 0x000e300000209400 */
[----:B0-----:R-:W0:Y:S02]  /*17080*/  MUFU.RCP R8, R8 ;  /* 0x0000000800087308 */ /* 0x001e240000001000 */
[----:B0-----:R-:W-:-:S02]  /*17090*/  VIADD R9, R8, 0xffffffe ;  /* 0x0ffffffe08097836 */ /* 0x001fc40000000000 */
[----:B------:R-:W-:-:S04]  /*170a0*/  IMAD.MOV R8, RZ, RZ, -R10 ;  /* 0x000000ffff087224 */ /* 0x000fc800078e0a0a */
[----:B------:R-:W0:Y:S02]  /*170b0*/  F2I.FTZ.U32.TRUNC.NTZ R3, R9 ;  /* 0x0000000900037305 */ /* 0x000e24000021f000 */
[----:B0-----:R-:W-:-:S04]  /*170c0*/  IMAD.MOV R11, RZ, RZ, -R3 ;  /* 0x000000ffff0b7224 */ /* 0x001fc800078e0a03 */
[----:B------:R-:W-:-:S04]  /*170d0*/  IMAD R11, R11, R6, RZ ;  /* 0x000000060b0b7224 */ /* 0x000fc800078e02ff */
[----:B------:R-:W-:Y:S01]  /*170e0*/  IMAD.HI.U32 R3, R3, R11, R2 ;  /* 0x0000000b03037227 */ /* 0x000fe200078e0002 */
[----:B------:R-:W-:-:S05]  /*170f0*/  IABS R2, R0 ;  /* 0x0000000000027213 */ /* 0x000fca0000000000 */
        /* <DEDUP_REMOVED lines=10> */
[----:B------:R-:W-:-:S04]  /*171a0*/  IMAD.MOV.U32 R2, RZ, RZ, R3 ;  /* 0x000000ffff027224 */ /* 0x000fc800078e0003 */
[----:B------:R-:W-:Y:S01]  /*171b0*/  @!P2 IMAD.MOV R2, RZ, RZ, -R2 ;  /* 0x000000ffff02a224 */ /* 0x000fe200078e0a02 */
[----:B------:R-:W-:-:S05]  /*171c0*/  @!P1 LOP3.LUT R2, RZ, R5, RZ, 0x33, !PT ;  /* 0x00000005ff029212 */ /* 0x000fca00078e33ff */
[----:B------:R-:W-:Y:S02]  /*171d0*/  IMAD R6, R7, R2, RZ ;  /* 0x0000000207067224 */ /* 0x000fe400078e02ff */
[----:B------:R-:W-:Y:S02]  /*171e0*/  IMAD.MOV R2, RZ, RZ, -R2 ;  /* 0x000000ffff027224 */ /* 0x000fe400078e0a02 */
[----:B------:R-:W-:Y:S02]  /*171f0*/  IMAD.MOV R3, RZ, RZ, -R6 ;  /* 0x000000ffff037224 */ /* 0x000fe400078e0a06 */
[----:B------:R-:W-:Y:S02]  /*17200*/  IMAD R5, R5, R2, R0 ;  /* 0x0000000205057224 */ /* 0x000fe400078e0200 */
[----:B------:R-:W-:Y:S01]  /*17210*/  IMAD.MOV.U32 R2, RZ, RZ, RZ ;  /* 0x000000ffff027224 */ /* 0x000fe200078e00ff */
[----:B------:R-:W-:-:S04]  /*17220*/  VIADDMNMX R4, R3, R4, R7, PT ;  /* 0x0000000403047246 */ /* 0x000fc80003800107 */
[----:B------:R-:W-:-:S04]  /*17230*/  IABS R7, R4 ;  /* 0x0000000400077213 */ /* 0x000fc80000000000 */
[----:B------:R-:W0:Y:S08]  /*17240*/  I2F.RP R8, R7 ;  /* 0x0000000700087306 */ /* 0x000e300000209400 */
[----:B0-----:R-:W0:Y:S02]  /*17250*/  MUFU.RCP R8, R8 ;  /* 0x0000000800087308 */ /* 0x001e240000001000 */
[----:B0-----:R-:W-:-:S06]  /*17260*/  VIADD R3, R8, 0xffffffe ;  /* 0x0ffffffe08037836 */ /* 0x001fcc0000000000 */
[----:B------:R-:W0:Y:S02]  /*17270*/  F2I.FTZ.U32.TRUNC.NTZ R3, R3 ;  /* 0x0000000300037305 */ /* 0x000e24000021f000 */
[----:B0-----:R-:W-:-:S04]  /*17280*/  IMAD.MOV R0, RZ, RZ, -R3 ;  /* 0x000000ffff007224 */ /* 0x001fc800078e0a03 */
[----:B------:R-:W-:Y:S01]  /*17290*/  IMAD R9, R0, R7, RZ ;  /* 0x0000000700097224 */ /* 0x000fe200078e02ff */
[----:B------:R-:W-:-:S03]  /*172a0*/  IABS R0, R4 ;  /* 0x0000000400007213 */ /* 0x000fc60000000000 */
[----:B------:R-:W-:Y:S01]  /*172b0*/  IMAD.HI.U32 R2, R3, R9, R2 ;  /* 0x0000000903027227 */ /* 0x000fe200078e0002 */
[----:B------:R-:W-:-:S03]  /*172c0*/  IABS R9, R5 ;  /* 0x0000000500097213 */ /* 0x000fc60000000000 */
        /* <DEDUP_REMOVED lines=8> */
[----:B------:R-:W-:Y:S02]  /*17350*/  LOP3.LUT R0, R5, R4, RZ, 0x3c, !PT ;  /* 0x0000000405007212 */ /* 0x000fe400078e3cff */
[----:B------:R-:W-:Y:S02]  /*17360*/  IADD3 R5, R6, 0x1000000, R5 ;  /* 0x0100000006057810 */ /* 0x000fe40007ffe005 */
[----:B------:R-:W-:-:S07]  /*17370*/  ISETP.GE.AND P2, PT, R0, RZ, PT ;  /* 0x000000ff0000720c */ /* 0x000fce0003f46270 */
[----:B------:R-:W-:-:S06]  /*17380*/  @P0 VIADD R2, R2, 0x1 ;  /* 0x0000000102020836 */ /* 0x000fcc0000000000 */
[----:B------:R-:W-:Y:S01]  /*17390*/  @!P2 IMAD.MOV R2, RZ, RZ, -R2 ;  /* 0x000000ffff02a224 */ /* 0x000fe200078e0a02 */
[----:B------:R-:W-:Y:S01]  /*173a0*/  @!P1 LOP3.LUT R2, RZ, R4, RZ, 0x33, !PT ;  /* 0x00000004ff029212 */ /* 0x000fe200078e33ff */
[----:B------:R-:W-:-:S04]  /*173b0*/  IMAD.MOV R4, RZ, RZ, -R4 ;  /* 0x000000ffff047224 */ /* 0x000fc800078e0a04 */
[----:B------:R-:W-:-:S07]  /*173c0*/  IMAD R26, R2, R4, R5 ;  /* 0x00000004021a7224 */ /* 0x000fce00078e0205 */
.L_x_1245:
[----:B------:R-:W-:-:S05]  /*173d0*/  LOP3.LUT R2, RZ, R2, RZ, 0x33, !PT ;  /* 0x00000002ff027212 */ /* 0x000fca00078e33ff */
[----:B------:R-:W-:Y:S01]  /*173e0*/  IMAD.IADD R25, R25, 0x1, R2 ;  /* 0x0000000119197824 */ /* 0x000fe200078e0202 */
[----:B------:R-:W-:Y:S06]  /*173f0*/  BRA `(.L_x_1246) ;  /* 0x00000000001c7947 */ /* 0x000fec0003800000 */
.L_x_1238:
[----:B------:R-:W-:Y:S01]  /*17400*/  UMOV UR4, URZ ;  /* 0x0000003f00047c82 */ /* 0x000fe20008000000 */
[----:B------:R-:W-:Y:S01]  /*17410*/  UMOV UR5, URZ ;  /* 0x0000003f00057c82 */ /* 0x000fe20008000000 */
[----:B------:R-:W-:Y:S01]  /*17420*/  ULDC UR6, c[0x0][0xc3c] ;  /* 0x00030f0000067ab9 */ /* 0x000fe20000000800 */
[----:B------:R-:W-:Y:S02]  /*17430*/  IMAD.MOV.U32 R24, RZ, RZ, R0 ;  /* 0x000000ffff187224 */ /* 0x000fe400078e0000 */
[----:B------:R-:W-:Y:S02]  /*17440*/  IMAD.U32 R25, RZ, RZ, UR4 ;  /* 0x00000004ff197e24 */ /* 0x000fe4000f8e00ff */
[----:B------:R-:W-:Y:S02]  /*17450*/  IMAD.U32 R26, RZ, RZ, UR5 ;  /* 0x00000005ff1a7e24 */ /* 0x000fe4000f8e00ff */
[----:B------:R-:W-:-:S07]  /*17460*/  IMAD.U32 R27, RZ, RZ, UR6 ;  /* 0x00000006ff1b7e24 */ /* 0x000fce000f8e00ff */
.L_x_1246:
        /* <DEDUP_REMOVED lines=10> */
.L_x_1235:
[----:B------:R-:W-:Y:S02]  /*17510*/  ULDC UR4, c[0x0][0xc3c] ;  /* 0x00030f0000047ab9 */ /* 0x000fe40000000800 */
[----:B-1----:R-:W-:-:S13]  /*17520*/  ISETP.GE.AND P0, PT, R27, UR4, PT ;  /* 0x000000041b007c0c */ /* 0x002fda000bf06270 */
[----:B------:R-:W-:Y:S05]  /*17530*/  @!P0 BRA `(.L_x_1247) ;  /* 0xffffffb000088947 */ /* 0x000fea000383ffff */
[----:B------:R-:W-:Y:S05]  /*17540*/  BSYNC B8 ;  /* 0x0000000000087941 */ /* 0x000fea0003800000 */
.L_x_1176:
[----:B-1----:R-:W3:Y:S01]  /*17550*/  LDL.LU R0, [R1+0x28] ;  /* 0x0000280001007983 */ /* 0x002ee20000300800 */
[----:B------:R-:W-:Y:S01]  /*17560*/  BSSY B0, `(.L_x_1248) ;  /* 0x000000b000007945 */ /* 0x000fe20003800000 */
[----:B------:R-:W1:Y:S01]  /*17570*/  S2R R5, SR_CgaCtaId ;  /* 0x0000000000057919 */ /* 0x000e620000008800 */
[----:B---3--:R-:W-:-:S05]  /*17580*/  VIADD R0, R0, 0x1 ;  /* 0x0000000100007836 */ /* 0x008fca0000000000 */
[----:B------:R-:W-:-:S04]  /*17590*/  LEA.HI R2, R0, R0, RZ, 0x1 ;  /* 0x0000000000027211 */ /* 0x000fc800078f08ff */
[----:B------:R-:W-:Y:S02]  /*175a0*/  LOP3.LUT R3, R2, 0xfffffffe, RZ, 0xc0, !PT ;  /* 0xfffffffe02037812 */ /* 0x000fe400078ec0ff */
[----:B------:R-:W-:-:S03]  /*175b0*/  MOV R2, 0x400 ;  /* 0x0000040000027802 */ /* 0x000fc60000000f00 */
[----:B------:R-:W-:Y:S01]  /*175c0*/  IMAD.IADD R0, R0, 0x1, -R3 ;  /* 0x0000000100007824 */ /* 0x000fe200078e0a03 */
[----:B-1----:R-:W-:-:S04]  /*175d0*/  LEA R5, R5, R2, 0x18 ;  /* 0x0000000205057211 */ /* 0x002fc800078ec0ff */
[----:B------:R-:W-:-:S04]  /*175e0*/  SHF.L.U32 R0, R0, 0x1f, RZ ;  /* 0x0000001f00007819 */ /* 0x000fc800000006ff */
[----:B------:R-:W1:Y:S02]  /*175f0*/  SYNCS.PHASECHK.TRANS64.TRYWAIT P0, [R5+URZ+0x2d820], R0 ;  /* 0x02d82000050075a7 */ /* 0x000e64000800017f */
[----:B-1----:R-:W-:Y:S05]  /*17600*/  @!P0 BRA `(.L_x_1249) ;  /* 0x00000030002c8947 */ /* 0x002fea0003800000 */
.L_x_1348:
[----:B------:R-:W-:Y:S05]  /*17610*/  BSYNC B0 ;  /* 0x0000000000007941 */ /* 0x000fea0003800000 */
.L_x_1248:
[----:B------:R-:W-:-:S03]  /*17620*/  UMOV UR4, 0xffffffff ;  /* 0xffffffff00047882 */ /* 0x000fc60000000000 */
[----:B------:R-:W-:Y:S05]  /*17630*/  BRA.DIV UR4, `(.L_x_1250) ;  /* 0x0000003204347947 */ /* 0x000fea000b800000 */
[----:B-1----:R-:W1:Y:S02]  /*17640*/  S2R R0, SR_TID.X ;  /* 0x0000000000007919 */ /* 0x002e640000002100 */
[----:B-1----:R-:W-:-:S04]  /*17650*/  SHF.R.U32.HI R0, RZ, 0x5, R0 ;  /* 0x00000005ff007819 */ /* 0x002fc80000011600 */
[----:B------:R-:W-:-:S05]  /*17660*/  LOP3.LUT R0, R0, 0x3, RZ, 0xc0, !PT ;  /* 0x0000000300007812 */ /* 0x000fca00078ec0ff */
[----:B------:R1:W3:Y:S02]  /*17670*/  SHFL.IDX PT, R14, R0, RZ, 0x1f ;  /* 0x00001fff000e7589 */ /* 0x0002e400000e0000 */
.L_x_1351:
[----:B---3--:R-:W-:Y:S01]  /*17680*/  ISETP.NE.AND P0, PT, R14, RZ, PT ;  /* 0x000000ff0e00720c */ /* 0x008fe20003f05270 */
[----:B------:R-:W-:-:S12]  /*17690*/  BSSY B0, `(.L_x_1251) ;  /* 0x0000024000007945 */ /* 0x000fd80003800000 */
[----:B------:R-:W-:Y:S05]  /*176a0*/  @P0 BRA `(.L_x_1252) ;  /* 0x0000000000880947 */ /* 0x000fea0003800000 */
[----:B------:R-:W-:-:S03]  /*176b0*/  UMOV UR4, 0xffffffff ;  /* 0xffffffff00047882 */ /* 0x000fc60000000000 */
[----:B------:R-:W-:Y:S05]  /*176c0*/  BRA.DIV UR4, `(.L_x_1253) ;  /* 0x0000003204447947 */ /* 0x000fea000b800000 */
[----:B------:R-:W-:-:S13]  /*176d0*/  ELECT P6, URZ, PT ;  /* 0x00000000003f782f */ /* 0x000fda00038c0000 */
.L_x_1354:
[----:B------:R-:W-:Y:S05]  /*176e0*/  @!P6 BRA `(.L_x_1252) ;  /* 0x000000000078e947 */ /* 0x000fea0003800000 */
[----:B------:R-:W-:-:S06]  /*176f0*/  ULOP3.LUT UR4, UR44, 0x2, URZ, 0xfc, !UPT ;  /* 0x000000022c047892 */ /* 0x000fcc000f8efc3f */
[----:B-1----:R-:W-:-:S05]  /*17700*/  IMAD.U32 R0, RZ, RZ, UR4 ;  /* 0x00000004ff007e24 */ /* 0x002fca000f8e00ff */
[----:B------:R-:W-:-:S13]  /*17710*/  ISETP.NE.AND P0, PT, R0, 0x3, PT ;  /* 0x000000030000780c */ /* 0x000fda0003f05270 */
[----:B------:R-:W-:Y:S05]  /*17720*/  @!P0 BRA `(.L_x_1254) ;  /* 0x0000000000048947 */ /* 0x000fea0003800000 */
[----:B------:R-:W-:Y:S01]  /*17730*/  BPT.TRAP 0x1 ;  /* 0x000000040000795c */ /* 0x000fe20000300000 */
.L_x_1254:
[----:B------:R-:W-:Y:S01]  /*17740*/  IMAD R3, R23, 0x8, R5 ;  /* 0x0000000817037824 */ /* 0x000fe200078e0205 */
[----:B------:R-:W-:Y:S01]  /*17750*/  SHF.L.U32 R2, R29, 0x1f, RZ ;  /* 0x0000001f1d027819 */ /* 0x000fe200000006ff */
[----:B------:R-:W-:-:S03]  /*17760*/  VIADD R23, R23, 0x1 ;  /* 0x0000000117177836 */ /* 0x000fc60000000000 */
[----:B------:R-:W1:Y:S02]  /*17770*/  SYNCS.PHASECHK.TRANS64.TRYWAIT P1, [R3+URZ+0x2d840], R2 ;  /* 0x02d84002030075a7 */ /* 0x000e64000802017f */
[----:B------:R-:W-:-:S04]  /*17780*/  ISETP.NE.AND P2, PT, R23, 0x2, PT ;  /* 0x000000021700780c */ /* 0x000fc80003f45270 */
[----:B------:R-:W-:Y:S01]  /*17790*/  SEL R0, RZ, 0x1, P2 ;  /* 0x00000001ff007807 */ /* 0x000fe20001000000 */
[----:B-1----:R-:W-:Y:S08]  /*177a0*/  @!P1 BRA `(.L_x_1255) ;  /* 0x00000030002c9947 */ /* 0x002ff00003800000 */
.L_x_1355:
[----:B------:R-:W-:Y:S02]  /*177b0*/  SEL R23, R23, RZ, P2 ;  /* 0x000000ff17177207 */ /* 0x000fe40001000000 */
[----:B------:R-:W-:Y:S01]  /*177c0*/  LOP3.LUT R0, R29, R0, RZ, 0x3c, !PT ;  /* 0x000000001d007212 */ /* 0x000fe200078e3cff */
[----:B------:R-:W-:Y:S06]  /*177d0*/  @!P0 BRA `(.L_x_1256) ;  /* 0x0000000000048947 */ /* 0x000fec0003800000 */
[----:B------:R-:W-:Y:S01]  /*177e0*/  BPT.TRAP 0x1 ;  /* 0x000000040000795c */ /* 0x000fe20000300000 */
.L_x_1256:
[----:B------:R-:W-:Y:S01]  /*177f0*/  IMAD R23, R23, 0x8, R5 ;  /* 0x0000000817177824 */ /* 0x000fe200078e0205 */
[----:B------:R-:W-:-:S04]  /*17800*/  SHF.L.U32 R0, R0, 0x1f, RZ ;  /* 0x0000001f00007819 */ /* 0x000fc800000006ff */
[----:B------:R-:W3:Y:S02]  /*17810*/  SYNCS.PHASECHK.TRANS64.TRYWAIT P1, [R23+URZ+0x2d840], R0 ;  /* 0x02d84000170075a7 */ /* 0x000ee4000802017f */
[----:B---3--:R-:W-:Y:S05]  /*17820*/  @!P1 BRA `(.L_x_1257) ;  /* 0x0000003000209947 */ /* 0x008fea0003800000 */
.L_x_1356:
[----:B------:R-:W-:Y:S05]  /*17830*/  @!P0 BRA `(.L_x_1258) ;  /* 0x0000000000048947 */ /* 0x000fea0003800000 */
[----:B------:R-:W-:Y:S01]  /*17840*/  BPT.TRAP 0x1 ;  /* 0x000000040000795c */ /* 0x000fe20000300000 */
.L_x_1258:
[----:B------:R-:W4:Y:S02]  /*17850*/  SYNCS.PHASECHK.TRANS64.TRYWAIT P1, [R3+URZ+0x2d860], R2 ;  /* 0x02d86002030075a7 */ /* 0x000f24000802017f */
[----:B----4-:R-:W-:Y:S05]  /*17860*/  @!P1 BRA `(.L_x_1259) ;  /* 0x0000003000249947 */ /* 0x010fea0003800000 */
.L_x_1357:
[----:B------:R-:W-:Y:S05]  /*17870*/  @!P0 BRA `(.L_x_1260) ;  /* 0x0000000000048947 */ /* 0x000fea0003800000 */
[----:B------:R-:W-:Y:S01]  /*17880*/  BPT.TRAP 0x1 ;  /* 0x000000040000795c */ /* 0x000fe20000300000 */
.L_x_1260:
[----:B------:R0:W0:Y:S02]  /*17890*/  SYNCS.PHASECHK.TRANS64.TRYWAIT P0, [R23+URZ+0x2d860], R0 ;  /* 0x02d86000170075a7 */ /* 0x000024000800017f */
[----:B0-----:R-:W-:Y:S05]  /*178a0*/  @!P0 NANOSLEEP.SYNCS 0x989680 ;  /* 0x009896800000895d */ /* 0x001fea0003900000 */
[----:B------:R-:W0:Y:S02]  /*178b0*/  @!P0 SYNCS.PHASECHK.TRANS64 P0, [R23+URZ+0x2d860], R0 ;  /* 0x02d86000170085a7 */ /* 0x000e24000800007f */
[----:B0-----:R-:W-:Y:S05]  /*178c0*/  @!P0 BRA `(.L_x_1260) ;  /* 0xfffffffc00f08947 */ /* 0x001fea000383ffff */
.L_x_1252:
[----:B------:R-:W-:Y:S05]  /*178d0*/  BSYNC B0 ;  /* 0x0000000000007941 */ /* 0x000fea0003800000 */
.L_x_1251:
[----:B------:R-:W-:Y:S05]  /*178e0*/  EXIT ;  /* 0x000000000000794d */ /* 0x000fea0003800000 */
.L_x_1075:
[----:B0-----:R-:W-:-:S04]  /*178f0*/  IMAD.U32 R3, RZ, RZ, UR41 ;  /* 0x00000029ff037e24 */ /* 0x001fc8000f8e00ff */
[----:B------:R0:W1:Y:S03]  /*17900*/  SYNCS.PHASECHK.TRANS64.TRYWAIT P1, [R3+URZ+0x2d800], R0 ;  /* 0x02d80000030075a7 */ /* 0x000066000802017f */
[----:B-1----:R-:W-:Y:S05]  /*17910*/  @!P1 NANOSLEEP.SYNCS 0x989680 ;  /* 0x009896800000995d */ /* 0x002fea0003900000 */
[----:B------:R-:W1:Y:S02]  /*17920*/  @!P1 SYNCS.PHASECHK.TRANS64 P1, [R3+URZ+0x2d800], R0 ;  /* 0x02d80000030095a7 */ /* 0x000e64000802007f */
[----:B-1----:R-:W-:Y:S05]  /*17930*/  @!P1 BRA `(.L_x_1075) ;  /* 0xfffffffc00ec9947 */ /* 0x002fea000383ffff */
[----:B------:R-:W-:Y:S05]  /*17940*/  BRA `(.L_x_1261) ;  /* 0xfffffea400f47947 */ /* 0x000fea000383ffff */
.L_x_1079:
[----:B-1----:R1:W2:Y:S02]  /*17950*/  SYNCS.PHASECHK.TRANS64.TRYWAIT P1, [R3+URZ+0x2d830], R0 ;  /* 0x02d83000030075a7 */ /* 0x0022a4000802017f */
[----:B--2---:R-:W-:Y:S05]  /*17960*/  @!P1 NANOSLEEP.SYNCS 0x989680 ;  /* 0x009896800000995d */ /* 0x004fea0003900000 */
[----:B------:R-:W2:Y:S02]  /*17970*/  @!P1 SYNCS.PHASECHK.TRANS64 P1, [R3+URZ+0x2d830], R0 ;  /* 0x02d83000030095a7 */ /* 0x000ea4000802007f */
[----:B--2---:R-:W-:Y:S05]  /*17980*/  @!P1 BRA `(.L_x_1079) ;  /* 0xfffffffc00f09947 */ /* 0x004fea000383ffff */
[----:B------:R-:W-:Y:S05]  /*17990*/  BRA `(.L_x_1078) ;  /* 0xfffffea800107947 */ /* 0x000fea000383ffff */
.L_x_1096:
[----:B-1-3--:R-:W-:-:S04]  /*179a0*/  IMAD.U32 R8, RZ, RZ, UR6 ;  /* 0x00000006ff087e24 */ /* 0x00afc8000f8e00ff */
[----:B------:R1:W2:Y:S03]  /*179b0*/  SYNCS.PHASECHK.TRANS64.TRYWAIT P1, [R8+URZ+0x2d830], R3 ;  /* 0x02d83003080075a7 */ /* 0x0002a6000802017f */
[----:B--2---:R-:W-:Y:S05]  /*179c0*/  @!P1 NANOSLEEP.SYNCS 0x989680 ;  /* 0x009896800000995d */ /* 0x004fea0003900000 */
[----:B------:R-:W2:Y:S02]  /*179d0*/  @!P1 SYNCS.PHASECHK.TRANS64 P1, [R8+URZ+0x2d830], R3 ;  /* 0x02d83003080095a7 */ /* 0x000ea4000802007f */
[----:B--2---:R-:W-:Y:S05]  /*179e0*/  @!P1 BRA `(.L_x_1096) ;  /* 0xfffffffc00ec9947 */ /* 0x004fea000383ffff */
[----:B------:R-:W-:Y:S05]  /*179f0*/  BRA `(.L_x_1093) ;  /* 0xfffffedc00187947 */ /* 0x000fea000383ffff */
.L_x_1100:
[----:B-1----:R-:W-:-:S04]  /*17a00*/  IMAD.U32 R7, RZ, RZ, UR6 ;  /* 0x00000006ff077e24 */ /* 0x002fc8000f8e00ff */
[----:B------:R1:W2:Y:S03]  /*17a10*/  SYNCS.PHASECHK.TRANS64.TRYWAIT P1, [R7+URZ+0x2d850], R3 ;  /* 0x02d85003070075a7 */ /* 0x0002a6000802017f */
[----:B--2---:R-:W-:Y:S05]  /*17a20*/  @!P1 NANOSLEEP.SYNCS 0x989680 ;  /* 0x009896800000995d */ /* 0x004fea0003900000 */
[----:B------:R-:W2:Y:S02]  /*17a30*/  @!P1 SYNCS.PHASECHK.TRANS64 P1, [R7+URZ+0x2d850], R3 ;  /* 0x02d85003070095a7 */ /* 0x000ea4000802007f */
[----:B--2---:R-:W-:Y:S05]  /*17a40*/  @!P1 BRA `(.L_x_1100) ;  /* 0xfffffffc00ec9947 */ /* 0x004fea000383ffff */
[----:B------:R-:W-:Y:S05]  /*17a50*/  BRA `(.L_x_1097) ;  /* 0xfffffedc00c47947 */ /* 0x000fea000383ffff */
.L_x_1119:
[----:B-1----:R-:W-:-:S04]  /*17a60*/  IMAD.U32 R6, RZ, RZ, UR6 ;  /* 0x00000006ff067e24 */ /* 0x002fc8000f8e00ff */
[----:B------:R1:W2:Y:S03]  /*17a70*/  SYNCS.PHASECHK.TRANS64.TRYWAIT P1, [R6+URZ+0x2d830], R3 ;  /* 0x02d83003060075a7 */ /* 0x0002a6000802017f */
[----:B--2---:R-:W-:Y:S05]  /*17a80*/  @!P1 NANOSLEEP.SYNCS 0x989680 ;  /* 0x009896800000995d */ /* 0x004fea0003900000 */
[----:B------:R-:W2:Y:S02]  /*17a90*/  @!P1 SYNCS.PHASECHK.TRANS64 P1, [R6+URZ+0x2d830], R3 ;  /* 0x02d83003060095a7 */ /* 0x000ea4000802007f */
[----:B--2---:R-:W-:Y:S05]  /*17aa0*/  @!P1 BRA `(.L_x_1119) ;  /* 0xfffffffc00ec9947 */ /* 0x004fea000383ffff */
[----:B------:R-:W-:Y:S05]  /*17ab0*/  BRA `(.L_x_1116) ;  /* 0xffffff1000a87947 */ /* 0x000fea000383ffff */
.L_x_1123:
[----:B-1----:R-:W-:-:S04]  /*17ac0*/  IMAD.U32 R5, RZ, RZ, UR6 ;  /* 0x00000006ff057e24 */ /* 0x002fc8000f8e00ff */
[----:B------:R1:W2:Y:S03]  /*17ad0*/  SYNCS.PHASECHK.TRANS64.TRYWAIT P1, [R5+URZ+0x2d850], R3 ;  /* 0x02d85003050075a7 */ /* 0x0002a6000802017f */
[----:B--2---:R-:W-:Y:S05]  /*17ae0*/  @!P1 NANOSLEEP.SYNCS 0x989680 ;  /* 0x009896800000995d */ /* 0x004fea0003900000 */
[----:B------:R-:W2:Y:S02]  /*17af0*/  @!P1 SYNCS.PHASECHK.TRANS64 P1, [R5+URZ+0x2d850], R3 ;  /* 0x02d85003050095a7 */ /* 0x000ea4000802007f */
[----:B--2---:R-:W-:Y:S05]  /*17b00*/  @!P1 BRA `(.L_x_1123) ;  /* 0xfffffffc00ec9947 */ /* 0x004fea000383ffff */
[----:B------:R-:W-:Y:S05]  /*17b10*/  BRA `(.L_x_1120) ;  /* 0xffffff1400547947 */ /* 0x000fea000383ffff */
.L_x_1131:
[----:B-1-3--:R-:W-:-:S04]  /*17b20*/  IMAD.U32 R8, RZ, RZ, UR6 ;  /* 0x00000006ff087e24 */ /* 0x00afc8000f8e00ff */
[----:B------:R1:W2:Y:S03]  /*17b30*/  SYNCS.PHASECHK.TRANS64.TRYWAIT P1, [R8+URZ+0x2d830], R3 ;  /* 0x02d83003080075a7 */ /* 0x0002a6000802017f */
[----:B--2---:R-:W-:Y:S05]  /*17b40*/  @!P1 NANOSLEEP.SYNCS 0x989680 ;  /* 0x009896800000995d */ /* 0x004fea0003900000 */
[----:B------:R-:W2:Y:S02]  /*17b50*/  @!P1 SYNCS.PHASECHK.TRANS64 P1, [R8+URZ+0x2d830], R3 ;  /* 0x02d83003080095a7 */ /* 0x000ea4000802007f */
[----:B--2---:R-:W-:Y:S05]  /*17b60*/  @!P1 BRA `(.L_x_1131) ;  /* 0xfffffffc00ec9947 */ /* 0x004fea000383ffff */
[----:B------:R-:W-:Y:S05]  /*17b70*/  BRA `(.L_x_1128) ;  /* 0xffffff3000cc7947 */ /* 0x000fea000383ffff */
.L_x_1135:
[----:B-1----:R-:W-:-:S04]  /*17b80*/  IMAD.U32 R7, RZ, RZ, UR6 ;  /* 0x00000006ff077e24 */ /* 0x002fc8000f8e00ff */
[----:B------:R1:W2:Y:S03]  /*17b90*/  SYNCS.PHASECHK.TRANS64.TRYWAIT P1, [R7+URZ+0x2d850], R3 ;  /* 0x02d85003070075a7 */ /* 0x0002a6000802017f */
[----:B--2---:R-:W-:Y:S05]  /*17ba0*/  @!P1 NANOSLEEP.SYNCS 0x989680 ;  /* 0x009896800000995d */ /* 0x004fea0003900000 */
[----:B------:R-:W2:Y:S02]  /*17bb0*/  @!P1 SYNCS.PHASECHK.TRANS64 P1, [R7+URZ+0x2d850], R3 ;  /* 0x02d85003070095a7 */ /* 0x000ea4000802007f */
[----:B--2---:R-:W-:Y:S05]  /*17bc0*/  @!P1 BRA `(.L_x_1135) ;  /* 0xfffffffc00ec9947 */ /* 0x004fea000383ffff */
[----:B------:R-:W-:Y:S05]  /*17bd0*/  BRA `(.L_x_1132) ;  /* 0xffffff3400787947 */ /* 0x000fea000383ffff */
.L_x_1150:
[----:B-1----:R-:W-:-:S04]  /*17be0*/  IMAD.U32 R5, RZ, RZ, UR8 ;  /* 0x00000008ff057e24 */ /* 0x002fc8000f8e00ff */
[----:B------:R1:W2:Y:S03]  /*17bf0*/  SYNCS.PHASECHK.TRANS64.TRYWAIT P1, [R5+URZ+0x2d850], R4 ;  /* 0x02d85004050075a7 */ /* 0x0002a6000802017f */
[----:B--2---:R-:W-:Y:S05]  /*17c00*/  @!P1 NANOSLEEP.SYNCS 0x989680 ;  /* 0x009896800000995d */ /* 0x004fea0003900000 */
[----:B------:R-:W2:Y:S02]  /*17c10*/  @!P1 SYNCS.PHASECHK.TRANS64 P1, [R5+URZ+0x2d850], R4 ;  /* 0x02d85004050095a7 */ /* 0x000ea4000802007f */
[----:B--2---:R-:W-:Y:S05]  /*17c20*/  @!P1 BRA `(.L_x_1150) ;  /* 0xfffffffc00ec9947 */ /* 0x004fea000383ffff */
[----:B------:R-:W-:Y:S05]  /*17c30*/  BRA `(.L_x_1149) ;  /* 0xffffff6400787947 */ /* 0x000fea000383ffff */
.L_x_1198:
        /* <DEDUP_REMOVED lines=11> */
.L_x_1263:
[----:B------:R-:W-:Y:S05]  /*17cf0*/  BSYNC B0 ;  /* 0x0000000000007941 */ /* 0x000fea0003800000 */
.L_x_1262:
[----:B------:R-:W-:Y:S05]  /*17d00*/  BRA `(.L_x_1264) ;  /* 0xffffffbc00047947 */ /* 0x000fea000383ffff */
.L_x_1201:
[----:B0-----:R0:W1:Y:S02]  /*17d10*/  SYNCS.PHASECHK.TRANS64.TRYWAIT P0, [R4+URZ+0x2d840], R5 ;  /* 0x02d84005040075a7 */ /* 0x001064000800017f */
[----:B-1----:R-:W-:Y:S05]  /*17d20*/  @!P0 NANOSLEEP.SYNCS 0x989680 ;  /* 0x009896800000895d */ /* 0x002fea0003900000 */
[----:B------:R-:W1:Y:S02]  /*17d30*/  @!P0 SYNCS.PHASECHK.TRANS64 P0, [R4+URZ+0x2d840], R5 ;  /* 0x02d84005040085a7 */ /* 0x000e64000800007f */
[----:B-1----:R-:W-:Y:S05]  /*17d40*/  @!P0 BRA `(.L_x_1201) ;  /* 0xfffffffc00f08947 */ /* 0x002fea000383ffff */
[----:B------:R-:W-:Y:S05]  /*17d50*/  BRA `(.L_x_1265) ;  /* 0xffffffbc00607947 */ /* 0x000fea000383ffff */
.L_x_1202:
        /* <DEDUP_REMOVED lines=8> */
.L_x_1267:
[----:B------:R-:W-:Y:S05]  /*17de0*/  BSYNC B0 ;  /* 0x0000000000007941 */ /* 0x000fea0003800000 */
.L_x_1266:
[----:B------:R-:W-:Y:S02]  /*17df0*/  IMAD.MOV.U32 R13, RZ, RZ, R0 ;  /* 0x000000ffff0d7224 */ /* 0x000fe400078e0000 */
        /* <DEDUP_REMOVED lines=8> */
.L_x_1268:
[----:B------:R-:W-:Y:S02]  /*17e80*/  IMAD.MOV.U32 R13, RZ, RZ, R6 ;  /* 0x000000ffff0d7224 */ /* 0x000fe400078e0006 */
[----:B------:R-:W-:Y:S02]  /*17e90*/  IMAD.MOV.U32 R12, RZ, RZ, 0x1 ;  /* 0x00000001ff0c7424 */ /* 0x000fe400078e00ff */
[----:B------:R-:W-:-:S07]  /*17ea0*/  IMAD.MOV.U32 R3, RZ, RZ, R14 ;  /* 0x000000ffff037224 */ /* 0x000fce00078e000e */
[----:B------:R-:W-:Y:S05]  /*17eb0*/  WARPSYNC.COLLECTIVE R15, `(.L_x_1269) ;  /* 0x000000000f087348 */ /* 0x000fea0003c00000 */
[----:B------:R0:W1:Y:S02]  /*17ec0*/  SHFL.IDX P6, R14, R13, R12, R11 ;  /* 0x0000000c0d0e7389 */ /* 0x00006400000c000b */
[----:B01----:R-:W-:Y:S01]  /*17ed0*/  ENDCOLLECTIVE ;  /* 0x000000000000791b */ /* 0x003fe20003800000 */
.L_x_1269:
        /* <DEDUP_REMOVED lines=17> */
.L_x_1270:
[----:B------:R-:W-:Y:S02]  /*17ff0*/  @P1 IMAD R8, R7, 0x2, R17 ;  /* 0x0000000207081824 */ /* 0x000fe400078e0211 */
[----:B------:R-:W-:Y:S02]  /*18000*/  IMAD.MOV.U32 R13, RZ, RZ, R6 ;  /* 0x000000ffff0d7224 */ /* 0x000fe400078e0006 */
[----:B------:R-:W-:Y:S02]  /*18010*/  IMAD.MOV.U32 R12, RZ, RZ, 0x2 ;  /* 0x00000002ff0c7424 */ /* 0x000fe400078e00ff */
[----:B------:R-:W-:-:S07]  /*18020*/  IMAD.MOV.U32 R3, RZ, RZ, R14 ;  /* 0x000000ffff037224 */ /* 0x000fce00078e000e */
[----:B------:R-:W-:Y:S05]  /*18030*/  WARPSYNC.COLLECTIVE R15, `(.L_x_1271) ;  /* 0x000000000f087348 */ /* 0x000fea0003c00000 */
[----:B------:R0:W1:Y:S02]  /*18040*/  SHFL.IDX P6, R14, R13, R12, R11 ;  /* 0x0000000c0d0e7389 */ /* 0x00006400000c000b */
[----:B01----:R-:W-:Y:S01]  /*18050*/  ENDCOLLECTIVE ;  /* 0x000000000000791b */ /* 0x003fe20003800000 */
.L_x_1271:
        /* <DEDUP_REMOVED lines=17> */
.L_x_1272:
[----:B------:R-:W-:Y:S02]  /*18170*/  @P1 IMAD R8, R7, 0x2, R17 ;  /* 0x0000000207081824 */ /* 0x000fe400078e0211 */
[----:B------:R-:W-:Y:S02]  /*18180*/  IMAD.MOV.U32 R13, RZ, RZ, R6 ;  /* 0x000000ffff0d7224 */ /* 0x000fe400078e0006 */
[----:B------:R-:W-:Y:S02]  /*18190*/  IMAD.MOV.U32 R12, RZ, RZ, 0x3 ;  /* 0x00000003ff0c7424 */ /* 0x000fe400078e00ff */
[----:B------:R-:W-:-:S07]  /*181a0*/  IMAD.MOV.U32 R3, RZ, RZ, R14 ;  /* 0x000000ffff037224 */ /* 0x000fce00078e000e */
[----:B------:R-:W-:Y:S05]  /*181b0*/  WARPSYNC.COLLECTIVE R15, `(.L_x_1273) ;  /* 0x000000000f087348 */ /* 0x000fea0003c00000 */
[----:B------:R0:W1:Y:S02]  /*181c0*/  SHFL.IDX P6, R14, R13, R12, R11 ;  /* 0x0000000c0d0e7389 */ /* 0x00006400000c000b */
[----:B01----:R-:W-:Y:S01]  /*181d0*/  ENDCOLLECTIVE ;  /* 0x000000000000791b */ /* 0x003fe20003800000 */
.L_x_1273:
        /* <DEDUP_REMOVED lines=10> */
.L_x_1274:
        /* <DEDUP_REMOVED lines=8> */
.L_x_1207:
[----:B------:R0:W5:Y:S01]  /*18300*/  LDL R21, [R1+0x18] ;  /* 0x0000180001157983 */ /* 0x0001620000100800 */
[----:B------:R-:W-:Y:S02]  /*18310*/  IMAD.MOV.U32 R13, RZ, RZ, R4 ;  /* 0x000000ffff0d7224 */ /* 0x000fe400078e0004 */
[----:B------:R-:W-:Y:S02]  /*18320*/  IMAD.MOV.U32 R12, RZ, RZ, RZ ;  /* 0x000000ffff0c7224 */ /* 0x000fe400078e00ff */
[----:B------:R-:W-:Y:S02]  /*18330*/  IMAD.MOV.U32 R11, RZ, RZ, 0x1c1f ;  /* 0x00001c1fff0b7424 */ /* 0x000fe400078e00ff */
[----:B------:R-:W-:Y:S02]  /*18340*/  IMAD.MOV.U32 R15, RZ, RZ, -0x1 ;  /* 0xffffffffff0f7424 */ /* 0x000fe400078e00ff */
[----:B------:R-:W-:Y:S02]  /*18350*/  IMAD R2, R28, R9, RZ ;  /* 0x000000091c027224 */ /* 0x000fe400078e02ff */
[----:B0-----:R-:W-:-:S07]  /*18360*/  IMAD.IADD R25, R20, 0x1, R25 ;  /* 0x0000000114197824 */ /* 0x001fce00078e0219 */
[----:B-----5:R-:W-:Y:S05]  /*18370*/  WARPSYNC.COLLECTIVE R15, `(.L_x_1276) ;  /* 0x000000000f087348 */ /* 0x020fea0003c00000 */
[----:B------:R0:W1:Y:S02]  /*18380*/  SHFL.IDX P6, R14, R13, R12, R11 ;  /* 0x0000000c0d0e7389 */ /* 0x00006400000c000b */
[----:B01---5:R-:W-:Y:S01]  /*18390*/  ENDCOLLECTIVE ;  /* 0x000000000000791b */ /* 0x023fe20003800000 */
.L_x_1276:
[----:B------:R-:W-:Y:S01]  /*183a0*/  ISETP.GE.AND P3, PT, R25, R2, PT ;  /* 0x000000021900720c */ /* 0x000fe20003f66270 */
[----:B------:R-:W-:Y:S02]  /*183b0*/  IMAD.MOV.U32 R13, RZ, RZ, R0 ;  /* 0x000000ffff0d7224 */ /* 0x000fe400078e0000 */
[----:B------:R-:W-:-:S10]  /*183c0*/  IMAD.MOV.U32 R6, RZ, RZ, R14 ;  /* 0x000000ffff067224 */ /* 0x000fd400078e000e */
[----:B------:R-:W-:Y:S05]  /*183d0*/  WARPSYNC.COLLECTIVE R15, `(.L_x_1277) ;  /* 0x000000000f087348 */ /* 0x000fea0003c00000 */
[----:B------:R0:W1:Y:S02]  /*183e0*/  SHFL.IDX P6, R14, R13, R12, R11 ;  /* 0x0000000c0d0e7389 */ /* 0x00006400000c000b */
[----:B01----:R-:W-:Y:S01]  /*183f0*/  ENDCOLLECTIVE ;  /* 0x000000000000791b */ /* 0x003fe20003800000 */
.L_x_1277:
[----:B------:R-:W-:Y:S02]  /*18400*/  IMAD.MOV.U32 R13, RZ, RZ, R4 ;  /* 0x000000ffff0d7224 */ /* 0x000fe400078e0004 */
[----:B------:R-:W-:Y:S02]  /*18410*/  IMAD.MOV.U32 R12, RZ, RZ, 0x1 ;  /* 0x00000001ff0c7424 */ /* 0x000fe400078e00ff */
[----:B------:R-:W-:-:S07]  /*18420*/  IMAD.MOV.U32 R5, RZ, RZ, R14 ;  /* 0x000000ffff057224 */ /* 0x000fce00078e000e */
[----:B------:R-:W-:Y:S05]  /*18430*/  WARPSYNC.COLLECTIVE R15, `(.L_x_1278) ;  /* 0x000000000f087348 */ /* 0x000fea0003c00000 */
[----:B------:R0:W1:Y:S02]  /*18440*/  SHFL.IDX P6, R14, R13, R12, R11 ;  /* 0x0000000c0d0e7389 */ /* 0x00006400000c000b */
[----:B01----:R-:W-:Y:S01]  /*18450*/  ENDCOLLECTIVE ;  /* 0x000000000000791b */ /* 0x003fe20003800000 */
.L_x_1278:
[----:B------:R-:W-:-:S05]  /*18460*/  @!P3 LEA R5, P4, R10, R5, 0x1 ;  /* 0x000000050a05b211 */ /* 0x000fca00078808ff */
[----:B------:R-:W-:-:S04]  /*18470*/  @!P3 IMAD.X R6, RZ, RZ, R6, P4 ;  /* 0x000000ffff06b224 */ /* 0x000fc800020e0606 */
[----:B------:R-:W-:Y:S02]  /*18480*/  @!P3 IMAD.MOV.U32 R7, RZ, RZ, R6 ;  /* 0x000000ffff07b224 */ /* 0x000fe400078e0006 */
[----:B------:R-:W-:Y:S02]  /*18490*/  @!P3 IMAD.MOV.U32 R6, RZ, RZ, R5 ;  /* 0x000000ffff06b224 */ /* 0x000fe400078e0005 */
[----:B------:R-:W-:Y:S02]  /*184a0*/  IMAD.MOV.U32 R13, RZ, RZ, R0 ;  /* 0x000000ffff0d7224 */ /* 0x000fe400078e0000 */
[----:B------:R-:W-:Y:S01]  /*184b0*/  VIADD R5, R25, 0x20 ;  /* 0x0000002019057836 */ /* 0x000fe20000000000 */
        /* <DEDUP_REMOVED lines=11> */
.L_x_1279:
[----:B------:R-:W-:Y:S02]  /*18570*/  IMAD.MOV.U32 R13, RZ, RZ, R4 ;  /* 0x000000ffff0d7224 */ /* 0x000fe400078e0004 */
[----:B------:R-:W-:Y:S02]  /*18580*/  IMAD.MOV.U32 R12, RZ, RZ, 0x2 ;  /* 0x00000002ff0c7424 */ /* 0x000fe400078e00ff */
[----:B------:R-:W-:-:S07]  /*18590*/  IMAD.MOV.U32 R5, RZ, RZ, R14 ;  /* 0x000000ffff057224 */ /* 0x000fce00078e000e */
[----:B------:R-:W-:Y:S05]  /*185a0*/  WARPSYNC.COLLECTIVE R15, `(.L_x_1280) ;  /* 0x000000000f087348 */ /* 0x000fea0003c00000 */
[----:B------:R0:W1:Y:S02]  /*185b0*/  SHFL.IDX P6, R14, R13, R12, R11 ;  /* 0x0000000c0d0e7389 */ /* 0x00006400000c000b */
[----:B01----:R-:W-:Y:S01]  /*185c0*/  ENDCOLLECTIVE ;  /* 0x000000000000791b */ /* 0x003fe20003800000 */
.L_x_1280:
[----:B------:R-:W-:-:S05]  /*185d0*/  @!P3 LEA R5, P4, R10, R5, 0x1 ;  /* 0x000000050a05b211 */ /* 0x000fca00078808ff */
[----:B------:R-:W-:Y:S02]  /*185e0*/  @!P3 IMAD.X R7, RZ, RZ, R7, P4 ;  /* 0x000000ffff07b224 */ /* 0x000fe400020e0607 */
[----:B------:R-:W-:Y:S02]  /*185f0*/  @!P3 IMAD.MOV.U32 R6, RZ, RZ, R5 ;  /* 0x000000ffff06b224 */ /* 0x000fe400078e0005 */
[----:B------:R-:W-:Y:S02]  /*18600*/  VIADD R5, R25, 0x40 ;  /* 0x0000004019057836 */ /* 0x000fe40000000000 */
[----:B------:R-:W-:Y:S01]  /*18610*/  IMAD.MOV.U32 R13, RZ, RZ, R0 ;  /* 0x000000ffff0d7224 */ /* 0x000fe200078e0000 */
        /* <DEDUP_REMOVED lines=11> */
.L_x_1281:
[----:B------:R-:W-:Y:S02]  /*186d0*/  IMAD.MOV.U32 R13, RZ, RZ, R4 ;  /* 0x000000ffff0d7224 */ /* 0x000fe400078e0004 */
[----:B------:R-:W-:Y:S02]  /*186e0*/  IMAD.MOV.U32 R12, RZ, RZ, 0x3 ;  /* 0x00000003ff0c7424 */ /* 0x000fe400078e00ff */
[----:B------:R-:W-:-:S07]  /*186f0*/  IMAD.MOV.U32 R5, RZ, RZ, R14 ;  /* 0x000000ffff057224 */ /* 0x000fce00078e000e */
[----:B------:R-:W-:Y:S05]  /*18700*/  WARPSYNC.COLLECTIVE R15, `(.L_x_1282) ;  /* 0x000000000f087348 */ /* 0x000fea0003c00000 */
[----:B------:R0:W1:Y:S02]  /*18710*/  SHFL.IDX P6, R14, R13, R12, R11 ;  /* 0x0000000c0d0e7389 */ /* 0x00006400000c000b */
[----:B01----:R-:W-:Y:S01]  /*18720*/  ENDCOLLECTIVE ;  /* 0x000000000000791b */ /* 0x003fe20003800000 */
.L_x_1282:
        /* <DEDUP_REMOVED lines=11> */
[----:B------:R-:W-:Y:S01]  /*187e0*/  IMAD.MOV.U32 R4, RZ, RZ, R14 ;  /* 0x000000ffff047224 */ /* 0x000fe200078e000e */
[----:B------:R-:W-:-:S13]  /*187f0*/  ISETP.GE.AND P3, PT, R5, R2, PT ;  /* 0x000000020500720c */ /* 0x000fda0003f66270 */
[----:B0-----:R-:W-:Y:S05]  /*18800*/  WARPSYNC.COLLECTIVE R15, `(.L_x_1283) ;  /* 0x000000000f087348 */ /* 0x001fea0003c00000 */
[----:B------:R1:W2:Y:S02]  /*18810*/  SHFL.IDX P6, R14, R13, R12, R11 ;  /* 0x0000000c0d0e7389 */ /* 0x0002a400000c000b */
[----:B012---:R-:W-:Y:S01]  /*18820*/  ENDCOLLECTIVE ;  /* 0x000000000000791b */ /* 0x007fe20003800000 */
.L_x_1283:
[----:B------:R-:W-:Y:S02]  /*18830*/  IMAD.MOV.U32 R13, RZ, RZ, R3 ;  /* 0x000000ffff0d7224 */ /* 0x000fe400078e0003 */
[----:B------:R-:W-:Y:S02]  /*18840*/  IMAD.MOV.U32 R12, RZ, RZ, RZ ;  /* 0x000000ffff0c7224 */ /* 0x000fe400078e00ff */
[----:B------:R-:W-:-:S07]  /*18850*/  IMAD.MOV.U32 R0, RZ, RZ, R14 ;  /* 0x000000ffff007224 */ /* 0x000fce00078e000e */
[----:B------:R-:W-:Y:S05]  /*18860*/  WARPSYNC.COLLECTIVE R15, `(.L_x_1284) ;  /* 0x000000000f087348 */ /* 0x000fea0003c00000 */
[----:B------:R0:W1:Y:S02]  /*18870*/  SHFL.IDX P6, R14, R13, R12, R11 ;  /* 0x0000000c0d0e7389 */ /* 0x00006400000c000b */
[----:B01----:R-:W-:Y:S01]  /*18880*/  ENDCOLLECTIVE ;  /* 0x000000000000791b */ /* 0x003fe20003800000 */
.L_x_1284:
[----:B------:R-:W-:-:S05]  /*18890*/  @!P3 LEA R0, P4, R10, R0, 0x1 ;  /* 0x000000000a00b211 */ /* 0x000fca00078808ff */
[----:B------:R-:W-:-:S04]  /*188a0*/  @!P3 IMAD.X R4, RZ, RZ, R4, P4 ;  /* 0x000000ffff04b224 */ /* 0x000fc800020e0604 */
[----:B------:R-:W-:Y:S02]  /*188b0*/  @!P3 IMAD.MOV.U32 R5, RZ, RZ, R4 ;  /* 0x000000ffff05b224 */ /* 0x000fe400078e0004 */
        /* <DEDUP_REMOVED lines=14> */
.L_x_1285:
[----:B------:R-:W-:Y:S02]  /*189a0*/  IMAD.MOV.U32 R13, RZ, RZ, R3 ;  /* 0x000000ffff0d7224 */ /* 0x000fe400078e0003 */
[----:B------:R-:W-:Y:S02]  /*189b0*/  IMAD.MOV.U32 R12, RZ, RZ, 0x1 ;  /* 0x00000001ff0c7424 */ /* 0x000fe400078e00ff */
[----:B------:R-:W-:-:S07]  /*189c0*/  IMAD.MOV.U32 R4, RZ, RZ, R14 ;  /* 0x000000ffff047224 */ /* 0x000fce00078e000e */
[----:B------:R-:W-:Y:S05]  /*189d0*/  WARPSYNC.COLLECTIVE R15, `(.L_x_1286) ;  /* 0x000000000f087348 */ /* 0x000fea0003c00000 */
[----:B------:R0:W1:Y:S02]  /*189e0*/  SHFL.IDX P6, R14, R13, R12, R11 ;  /* 0x0000000c0d0e7389 */ /* 0x00006400000c000b */
[----:B01----:R-:W-:Y:S01]  /*189f0*/  ENDCOLLECTIVE ;  /* 0x000000000000791b */ /* 0x003fe20003800000 */
.L_x_1286:
        /* <DEDUP_REMOVED lines=14> */
.L_x_1287:
[----:B------:R-:W-:Y:S01]  /*18ae0*/  IMAD.MOV.U32 R8, RZ, RZ, R14 ;  /* 0x000000ffff087224 */ /* 0x000fe200078e000e */
[----:B------:R-:W-:Y:S06]  /*18af0*/  BRA `(.L_x_1288) ;  /* 0xffffffc000387947 */ /* 0x000fec000383ffff */
.L_x_1210:
[----:B-1----:R1:W2:Y:S02]  /*18b00*/  SYNCS.PHASECHK.TRANS64.TRYWAIT P0, [R17+URZ+0x2d820], R0 ;  /* 0x02d82000110075a7 */ /* 0x0022a4000800017f */
[----:B--2---:R-:W-:Y:S05]  /*18b10*/  @!P0 NANOSLEEP.SYNCS 0x989680 ;  /* 0x009896800000895d */ /* 0x004fea0003900000 */
[----:B------:R-:W2:Y:S02]  /*18b20*/  @!P0 SYNCS.PHASECHK.TRANS64 P0, [R17+URZ+0x2d820], R0 ;  /* 0x02d82000110085a7 */ /* 0x000ea4000800007f */
[----:B--2---:R-:W-:Y:S05]  /*18b30*/  @!P0 BRA `(.L_x_1210) ;  /* 0xfffffffc00f08947 */ /* 0x004fea000383ffff */
[----:B------:R-:W-:Y:S05]  /*18b40*/  BRA `(.L_x_1289) ;  /* 0xffffffc000a07947 */ /* 0x000fea000383ffff */
.L_x_1215:
[----:B0-----:R0:W1:Y:S02]  /*18b50*/  SYNCS.PHASECHK.TRANS64.TRYWAIT P0, [R5+URZ+0x2d840], R0 ;  /* 0x02d84000050075a7 */ /* 0x001064000800017f */
[----:B-1----:R-:W-:Y:S05]  /*18b60*/  @!P0 NANOSLEEP.SYNCS 0x989680 ;  /* 0x009896800000895d */ /* 0x002fea0003900000 */
[----:B------:R-:W1:Y:S02]  /*18b70*/  @!P0 SYNCS.PHASECHK.TRANS64 P0, [R5+URZ+0x2d840], R0 ;  /* 0x02d84000050085a7 */ /* 0x000e64000800007f */
[----:B-1----:R-:W-:Y:S05]  /*18b80*/  @!P0 BRA `(.L_x_1215) ;  /* 0xfffffffc00f08947 */ /* 0x002fea000383ffff */
[----:B------:R-:W-:Y:S05]  /*18b90*/  BRA `(.L_x_1290) ;  /* 0xffffffc400947947 */ /* 0x000fea000383ffff */
.L_x_1216:
        /* <DEDUP_REMOVED lines=8> */
.L_x_1292:
[----:B------:R-:W-:Y:S05]  /*18c20*/  BSYNC B1 ;  /* 0x0000000000017941 */ /* 0x000fea0003800000 */
.L_x_1291:
        /* <DEDUP_REMOVED lines=13> */
.L_x_1293:
        /* <DEDUP_REMOVED lines=8> */
.L_x_1294:
        /* <DEDUP_REMOVED lines=14> */
.L_x_1295:
[----:B------:R-:W-:Y:S02]  /*18e60*/  IMAD.MOV.U32 R13, RZ, RZ, R8 ;  /* 0x000000ffff0d7224 */ /* 0x000fe400078e0008 */
[----:B------:R-:W-:Y:S02]  /*18e70*/  IMAD.MOV.U32 R12, RZ, RZ, 0x2 ;  /* 0x00000002ff0c7424 */ /* 0x000fe400078e00ff */
[----:B------:R-:W-:-:S07]  /*18e80*/  IMAD.MOV.U32 R2, RZ, RZ, R14 ;  /* 0x000000ffff027224 */ /* 0x000fce00078e000e */
[----:B------:R-:W-:Y:S05]  /*18e90*/  WARPSYNC.COLLECTIVE R15, `(.L_x_1296) ;  /* 0x000000000f087348 */ /* 0x000fea0003c00000 */
[----:B------:R0:W1:Y:S02]  /*18ea0*/  SHFL.IDX P6, R14, R13, R12, R11 ;  /* 0x0000000c0d0e7389 */ /* 0x00006400000c000b */
[----:B01----:R-:W-:Y:S01]  /*18eb0*/  ENDCOLLECTIVE ;  /* 0x000000000000791b */ /* 0x003fe20003800000 */
.L_x_1296:
        /* <DEDUP_REMOVED lines=13> */
.L_x_1297:
[----:B------:R-:W-:Y:S02]  /*18f90*/  IMAD.MOV.U32 R13, RZ, RZ, R8 ;  /* 0x000000ffff0d7224 */ /* 0x000fe400078e0008 */
[----:B------:R-:W-:Y:S02]  /*18fa0*/  IMAD.MOV.U32 R12, RZ, RZ, 0x3 ;  /* 0x00000003ff0c7424 */ /* 0x000fe400078e00ff */
[----:B------:R-:W-:-:S07]  /*18fb0*/  IMAD.MOV.U32 R2, RZ, RZ, R14 ;  /* 0x000000ffff027224 */ /* 0x000fce00078e000e */
[----:B------:R-:W-:Y:S05]  /*18fc0*/  WARPSYNC.COLLECTIVE R15, `(.L_x_1298) ;  /* 0x000000000f087348 */ /* 0x000fea0003c00000 */
[----:B------:R0:W1:Y:S02]  /*18fd0*/  SHFL.IDX P6, R14, R13, R12, R11 ;  /* 0x0000000c0d0e7389 */ /* 0x00006400000c000b */
[----:B01----:R-:W-:Y:S01]  /*18fe0*/  ENDCOLLECTIVE ;  /* 0x000000000000791b */ /* 0x003fe20003800000 */
.L_x_1298:
        /* <DEDUP_REMOVED lines=14> */
.L_x_1299:
[----:B------:R-:W-:Y:S01]  /*190d0*/  IMAD.MOV.U32 R2, RZ, RZ, R14 ;  /* 0x000000ffff027224 */ /* 0x000fe200078e000e */
[----:B------:R-:W-:Y:S06]  /*190e0*/  BRA `(.L_x_1300) ;  /* 0xffffffc400287947 */ /* 0x000fec000383ffff */
.L_x_1221:
[----:B-1----:R1:W2:Y:S02]  /*190f0*/  SYNCS.PHASECHK.TRANS64.TRYWAIT P0, [R5+URZ+0x2d860], R2 ;  /* 0x02d86002050075a7 */ /* 0x0022a4000800017f */
[----:B--2---:R-:W-:Y:S05]  /*19100*/  @!P0 NANOSLEEP.SYNCS 0x989680 ;  /* 0x009896800000895d */ /* 0x004fea0003900000 */
[----:B------:R-:W2:Y:S02]  /*19110*/  @!P0 SYNCS.PHASECHK.TRANS64 P0, [R5+URZ+0x2d860], R2 ;  /* 0x02d86002050085a7 */ /* 0x000ea4000800007f */
[----:B--2---:R-:W-:Y:S05]  /*19120*/  @!P0 BRA `(.L_x_1221) ;  /* 0xfffffffc00f08947 */ /* 0x004fea000383ffff */
[----:B------:R-:W-:Y:S05]  /*19130*/  BRA `(.L_x_1301) ;  /* 0xffffffc4008c7947 */ /* 0x000fea000383ffff */
.L_x_1222:
        /* <DEDUP_REMOVED lines=8> */
.L_x_1303:
[----:B------:R-:W-:Y:S05]  /*191c0*/  BSYNC B1 ;  /* 0x0000000000017941 */ /* 0x000fea0003800000 */
.L_x_1302:
        /* <DEDUP_REMOVED lines=9> */
.L_x_1304:
[----:B------:R-:W-:Y:S02]  /*19260*/  IMAD.MOV.U32 R13, RZ, RZ, R19 ;  /* 0x000000ffff0d7224 */ /* 0x000fe400078e0013 */
[----:B------:R-:W-:Y:S02]  /*19270*/  IMAD.MOV.U32 R12, RZ, RZ, 0x1 ;  /* 0x00000001ff0c7424 */ /* 0x000fe400078e00ff */
[----:B------:R-:W-:-:S07]  /*19280*/  IMAD.MOV.U32 R2, RZ, RZ, R14 ;  /* 0x000000ffff027224 */ /* 0x000fce00078e000e */
[----:B------:R-:W-:Y:S05]  /*19290*/  WARPSYNC.COLLECTIVE R15, `(.L_x_1305) ;  /* 0x000000000f087348 */ /* 0x000fea0003c00000 */
[----:B------:R0:W1:Y:S02]  /*192a0*/  SHFL.IDX P6, R14, R13, R12, R11 ;  /* 0x0000000c0d0e7389 */ /* 0x00006400000c000b */
[----:B01----:R-:W-:Y:S01]  /*192b0*/  ENDCOLLECTIVE ;  /* 0x000000000000791b */ /* 0x003fe20003800000 */
.L_x_1305:
        /* <DEDUP_REMOVED lines=16> */
.L_x_1306:
[----:B------:R-:W-:Y:S02]  /*193c0*/  IMAD.MOV.U32 R13, RZ, RZ, R19 ;  /* 0x000000ffff0d7224 */ /* 0x000fe400078e0013 */
[----:B------:R-:W-:Y:S02]  /*193d0*/  IMAD.MOV.U32 R12, RZ, RZ, 0x2 ;  /* 0x00000002ff0c7424 */ /* 0x000fe400078e00ff */
[----:B------:R-:W-:-:S07]  /*193e0*/  IMAD.MOV.U32 R2, RZ, RZ, R14 ;  /* 0x000000ffff027224 */ /* 0x000fce00078e000e */
[----:B------:R-:W-:Y:S05]  /*193f0*/  WARPSYNC.COLLECTIVE R15, `(.L_x_1307) ;  /* 0x000000000f087348 */ /* 0x000fea0003c00000 */
[----:B------:R0:W1:Y:S02]  /*19400*/  SHFL.IDX P6, R14, R13, R12, R11 ;  /* 0x0000000c0d0e7389 */ /* 0x00006400000c000b */
[----:B01----:R-:W-:Y:S01]  /*19410*/  ENDCOLLECTIVE ;  /* 0x000000000000791b */ /* 0x003fe20003800000 */
.L_x_1307:
        /* <DEDUP_REMOVED lines=16> */
.L_x_1308:
[----:B------:R-:W-:Y:S02]  /*19520*/  IMAD.MOV.U32 R13, RZ, RZ, R19 ;  /* 0x000000ffff0d7224 */ /* 0x000fe400078e0013 */
[----:B------:R-:W-:Y:S02]  /*19530*/  IMAD.MOV.U32 R12, RZ, RZ, 0x3 ;  /* 0x00000003ff0c7424 */ /* 0x000fe400078e00ff */
[----:B------:R-:W-:-:S07]  /*19540*/  IMAD.MOV.U32 R2, RZ, RZ, R14 ;  /* 0x000000ffff027224 */ /* 0x000fce00078e000e */
[----:B------:R-:W-:Y:S05]  /*19550*/  WARPSYNC.COLLECTIVE R15, `(.L_x_1309) ;  /* 0x000000000f087348 */ /* 0x000fea0003c00000 */
[----:B------:R0:W1:Y:S02]  /*19560*/  SHFL.IDX P6, R14, R13, R12, R11 ;  /* 0x0000000c0d0e7389 */ /* 0x00006400000c000b */
[----:B01----:R-:W-:Y:S01]  /*19570*/  ENDCOLLECTIVE ;  /* 0x000000000000791b */ /* 0x003fe20003800000 */
.L_x_1309:
        /* <DEDUP_REMOVED lines=13> */
.L_x_1310:
        /* <DEDUP_REMOVED lines=8> */
.L_x_1230:
[----:B-1----:R1:W2:Y:S02]  /*196d0*/  SYNCS.PHASECHK.TRANS64.TRYWAIT P0, [R0+URZ+0x2d860], R3 ;  /* 0x02d86003000075a7 */ /* 0x0022a4000800017f */
[----:B--2---:R-:W-:Y:S05]  /*196e0*/  @!P0 NANOSLEEP.SYNCS 0x989680 ;  /* 0x009896800000895d */ /* 0x004fea0003900000 */
[----:B------:R-:W2:Y:S02]  /*196f0*/  @!P0 SYNCS.PHASECHK.TRANS64 P0, [R0+URZ+0x2d860], R3 ;  /* 0x02d86003000085a7 */ /* 0x000ea4000800007f */
[----:B--2---:R-:W-:Y:S05]  /*19700*/  @!P0 BRA `(.L_x_1230) ;  /* 0xfffffffc00f08947 */ /* 0x004fea000383ffff */
[----:B------:R-:W-:Y:S05]  /*19710*/  BRA `(.L_x_1312) ;  /* 0xffffffc800187947 */ /* 0x000fea000383ffff */
.L_x_1231:
        /* <DEDUP_REMOVED lines=8> */
.L_x_1314:
[----:B------:R-:W-:Y:S05]  /*197a0*/  BSYNC B0 ;  /* 0x0000000000007941 */ /* 0x000fea0003800000 */
.L_x_1313:
[----:B------:R-:W0:Y:S01]  /*197b0*/  S2R R2, SR_TID.X ;  /* 0x0000000000027919 */ /* 0x000e220000002100 */
[----:B------:R-:W-:Y:S02]  /*197c0*/  IMAD.MOV.U32 R13, RZ, RZ, R18 ;  /* 0x000000ffff0d7224 */ /* 0x000fe400078e0012 */
[----:B------:R-:W-:Y:S02]  /*197d0*/  IMAD.MOV.U32 R12, RZ, RZ, RZ ;  /* 0x000000ffff0c7224 */ /* 0x000fe400078e00ff */
[----:B------:R-:W-:Y:S02]  /*197e0*/  IMAD.MOV.U32 R11, RZ, RZ, 0x1c1f ;  /* 0x00001c1fff0b7424 */ /* 0x000fe400078e00ff */
[----:B------:R-:W-:Y:S02]  /*197f0*/  IMAD.MOV.U32 R15, RZ, RZ, -0x1 ;  /* 0xffffffffff0f7424 */ /* 0x000fe400078e00ff */
[----:B------:R-:W-:Y:S02]  /*19800*/  IMAD.MOV.U32 R3, RZ, RZ, R14 ;  /* 0x000000ffff037224 */ /* 0x000fe400078e000e */
[----:B------:R-:W-:-:S07]  /*19810*/  IMAD R4, R4, 0x2, R17 ;  /* 0x0000000204047824 */ /* 0x000fce00078e0211 */
[----:B0-----:R-:W-:Y:S05]  /*19820*/  WARPSYNC.COLLECTIVE R15, `(.L_x_1315) ;  /* 0x000000000f087348 */ /* 0x001fea0003c00000 */
[----:B------:R1:W2:Y:S02]  /*19830*/  SHFL.IDX P6, R14, R13, R12, R11 ;  /* 0x0000000c0d0e7389 */ /* 0x0002a400000c000b */
[----:B012---:R-:W-:Y:S01]  /*19840*/  ENDCOLLECTIVE ;  /* 0x000000000000791b */ /* 0x007fe20003800000 */
.L_x_1315:
        /* <DEDUP_REMOVED lines=17> */
.L_x_1316:
        /* <DEDUP_REMOVED lines=14> */
.L_x_1317:
[----:B------:R-:W-:Y:S02]  /*19a40*/  IMAD.MOV.U32 R13, RZ, RZ, R19 ;  /* 0x000000ffff0d7224 */ /* 0x000fe400078e0013 */
[----:B------:R-:W-:Y:S01]  /*19a50*/  IMAD.MOV.U32 R12, RZ, RZ, 0x2 ;  /* 0x00000002ff0c7424 */ /* 0x000fe200078e00ff */
[----:B------:R-:W-:-:S13]  /*19a60*/  IADD3 R2, P4, R14, R5, RZ ;  /* 0x000000050e027210 */ /* 0x000fda0007f9e0ff */
[----:B------:R-:W-:Y:S05]  /*19a70*/  WARPSYNC.COLLECTIVE R15, `(.L_x_1318) ;  /* 0x000000000f087348 */ /* 0x000fea0003c00000 */
[----:B------:R0:W1:Y:S02]  /*19a80*/  SHFL.IDX P6, R14, R13, R12, R11 ;  /* 0x0000000c0d0e7389 */ /* 0x00006400000c000b */
[----:B01----:R-:W-:Y:S01]  /*19a90*/  ENDCOLLECTIVE ;  /* 0x000000000000791b */ /* 0x003fe20003800000 */
.L_x_1318:
        /* <DEDUP_REMOVED lines=15> */
.L_x_1319:
[----:B------:R-:W-:Y:S02]  /*19b90*/  IMAD.MOV.U32 R13, RZ, RZ, R19 ;  /* 0x000000ffff0d7224 */ /* 0x000fe400078e0013 */
[----:B------:R-:W-:Y:S01]  /*19ba0*/  IMAD.MOV.U32 R12, RZ, RZ, 0x3 ;  /* 0x00000003ff0c7424 */ /* 0x000fe200078e00ff */
[----:B------:R-:W-:-:S13]  /*19bb0*/  IADD3 R2, P4, R14, R5, RZ ;  /* 0x000000050e027210 */ /* 0x000fda0007f9e0ff */
[----:B------:R-:W-:Y:S05]  /*19bc0*/  WARPSYNC.COLLECTIVE R15, `(.L_x_1320) ;  /* 0x000000000f087348 */ /* 0x000fea0003c00000 */
[----:B------:R0:W1:Y:S02]  /*19bd0*/  SHFL.IDX P6, R14, R13, R12, R11 ;  /* 0x0000000c0d0e7389 */ /* 0x00006400000c000b */
[----:B01----:R-:W-:Y:S01]  /*19be0*/  ENDCOLLECTIVE ;  /* 0x000000000000791b */ /* 0x003fe20003800000 */
.L_x_1320:
        /* <DEDUP_REMOVED lines=14> */
.L_x_1321:
[----:B------:R-:W-:Y:S05]  /*19cd0*/  BRA `(.L_x_1322) ;  /* 0xffffffc4008c7947 */ /* 0x000fea000383ffff */
.L_x_1236:
        /* <DEDUP_REMOVED lines=8> */
.L_x_1324:
[----:B------:R-:W-:Y:S05]  /*19d60*/  BSYNC B0 ;  /* 0x0000000000007941 */ /* 0x000fea0003800000 */
.L_x_1323:
        /* <DEDUP_REMOVED lines=9> */
.L_x_1325:
[----:B------:R-:W-:Y:S02]  /*19e00*/  ULDC UR4, c[0x0][0xc3c] ;  /* 0x00030f0000047ab9 */ /* 0x000fe40000000800 */
[----:B------:R-:W-:-:S13]  /*19e10*/  ISETP.GE.OR P1, PT, R9, UR4, !P0 ;  /* 0x0000000409007c0c */ /* 0x000fda000c726670 */
[----:B------:R-:W0:Y:S08]  /*19e20*/  @!P1 LDC.64 R2, c[0x0][0xc80] ;  /* 0x00032000ff029b82 */ /* 0x000e300000000a00 */
[----:B------:R-:W1:Y:S01]  /*19e30*/  @!P1 LDC.64 R4, c[0x0][0xc78] ;  /* 0x00031e00ff049b82 */ /* 0x000e620000000a00 */
[----:B------:R-:W-:Y:S01]  /*19e40*/  CS2R R24, SRZ ;  /* 0x0000000000187805 */ /* 0x000fe2000001ff00 */
[----:B------:R-:W-:-:S02]  /*19e50*/  IMAD.MOV.U32 R11, RZ, RZ, RZ ;  /* 0x000000ffff0b7224 */ /* 0x000fc400078e00ff */
[----:B------:R-:W-:Y:S02]  /*19e60*/  IMAD.MOV.U32 R6, RZ, RZ, R14 ;  /* 0x000000ffff067224 */ /* 0x000fe400078e000e */
        /* <DEDUP_REMOVED lines=8> */
[C---:B------:R-:W-:Y:S01]  /*19ef0*/  ISETP.GE.U32.AND P5, PT, R8.reuse, 0x10, PT ;  /* 0x000000100800780c */ /* 0x040fe20003fa6070 */
[----:B--2---:R-:W-:Y:S02]  /*19f00*/  @!P1 IMAD.MOV.U32 R25, RZ, RZ, R7 ;  /* 0x000000ffff199224 */ /* 0x004fe400078e0007 */
[----:B---3--:R-:W-:Y:S01]  /*19f10*/  @!P1 IMAD.MOV.U32 R5, RZ, RZ, R4 ;  /* 0x000000ffff059224 */ /* 0x008fe200078e0004 */
[----:B------:R-:W-:-:S03]  /*19f20*/  ISETP.NE.AND P1, PT, R8, RZ, PT ;  /* 0x000000ff0800720c */ /* 0x000fc60003f25270 */
[----:B------:R-:W-:-:S10]  /*19f30*/  IMAD R13, R5, R25, RZ ;  /* 0x00000019050d7224 */ /* 0x000fd400078e02ff */
[----:B------:R-:W-:Y:S05]  /*19f40*/  WARPSYNC.COLLECTIVE R15, `(.L_x_1326) ;  /* 0x000000000f087348 */ /* 0x000fea0003c00000 */
[----:B------:R0:W1:Y:S02]  /*19f50*/  SHFL.UP P6, R14, R13, R12, R11 ;  /* 0x0400000c0d0e7389 */ /* 0x00006400000c000b */
[----:B01----:R-:W-:Y:S01]  /*19f60*/  ENDCOLLECTIVE ;  /* 0x000000000000791b */ /* 0x003fe20003800000 */
.L_x_1326:
[----:B------:R-:W-:Y:S01]  /*19f70*/  IMAD.MOV.U32 R12, RZ, RZ, 0x2 ;  /* 0x00000002ff0c7424 */ /* 0x000fe200078e00ff */
[----:B------:R-:W-:-:S05]  /*19f80*/  SEL R4, R14, RZ, P1 ;  /* 0x000000ff0e047207 */ /* 0x000fca0000800000 */
[----:B------:R-:W-:-:S04]  /*19f90*/  IMAD.IADD R4, R13, 0x1, R4 ;  /* 0x000000010d047824 */ /* 0x000fc800078e0204 */
[----:B------:R-:W-:-:S07]  /*19fa0*/  IMAD.MOV.U32 R13, RZ, RZ, R4 ;  /* 0x000000ffff0d7224 */ /* 0x000fce00078e0004 */
[----:B------:R-:W-:Y:S05]  /*19fb0*/  WARPSYNC.COLLECTIVE R15, `(.L_x_1327) ;  /* 0x000000000f087348 */ /* 0x000fea0003c00000 */
[----:B------:R0:W1:Y:S02]  /*19fc0*/  SHFL.UP P6, R14, R13, R12, R11 ;  /* 0x0400000c0d0e7389 */ /* 0x00006400000c000b */
[----:B01----:R-:W-:Y:S01]  /*19fd0*/  ENDCOLLECTIVE ;  /* 0x000000000000791b */ /* 0x003fe20003800000 */
.L_x_1327:
[----:B------:R-:W-:Y:S01]  /*19fe0*/  IMAD.MOV.U32 R12, RZ, RZ, 0x4 ;  /* 0x00000004ff0c7424 */ /* 0x000fe200078e00ff */
[----:B------:R-:W-:-:S05]  /*19ff0*/  SEL R3, R14, RZ, P2 ;  /* 0x000000ff0e037207 */ /* 0x000fca0001000000 */
[----:B------:R-:W-:-:S04]  /*1a000*/  IMAD.IADD R2, R4, 0x1, R3 ;  /* 0x0000000104027824 */ /* 0x000fc800078e0203 */
[----:B------:R-:W-:-:S07]  /*1a010*/  IMAD.MOV.U32 R13, RZ, RZ, R2 ;  /* 0x000000ffff0d7224 */ /* 0x000fce00078e0002 */
[----:B------:R-:W-:Y:S05]  /*1a020*/  WARPSYNC.COLLECTIVE R15, `(.L_x_1328) ;  /* 0x000000000f087348 */ /* 0x000fea0003c00000 */
[----:B------:R0:W1:Y:S02]  /*1a030*/  SHFL.UP P6, R14, R13, R12, R11 ;  /* 0x0400000c0d0e7389 */ /* 0x00006400000c000b */
[----:B01----:R-:W-:Y:S01]  /*1a040*/  ENDCOLLECTIVE ;  /* 0x000000000000791b */ /* 0x003fe20003800000 */
.L_x_1328:
[----:B------:R-:W-:Y:S01]  /*1a050*/  IMAD.MOV.U32 R12, RZ, RZ, 0x8 ;  /* 0x00000008ff0c7424 */ /* 0x000fe200078e00ff */
[----:B------:R-:W-:-:S05]  /*1a060*/  SEL R3, R14, RZ, P3 ;  /* 0x000000ff0e037207 */ /* 0x000fca0001800000 */
[----:B------:R-:W-:-:S04]  /*1a070*/  IMAD.IADD R3, R2, 0x1, R3 ;  /* 0x0000000102037824 */ /* 0x000fc800078e0203 */
[----:B------:R-:W-:-:S07]  /*1a080*/  IMAD.MOV.U32 R13, RZ, RZ, R3 ;  /* 0x000000ffff0d7224 */ /* 0x000fce00078e0003 */
[----:B------:R-:W-:Y:S05]  /*1a090*/  WARPSYNC.COLLECTIVE R15, `(.L_x_1329) ;  /* 0x000000000f087348 */ /* 0x000fea0003c00000 */
[----:B------:R0:W1:Y:S02]  /*1a0a0*/  SHFL.UP P6, R14, R13, R12, R11 ;  /* 0x0400000c0d0e7389 */ /* 0x00006400000c000b */
[----:B01----:R-:W-:Y:S01]  /*1a0b0*/  ENDCOLLECTIVE ;  /* 0x000000000000791b */ /* 0x003fe20003800000 */
.L_x_1329:
[----:B------:R-:W-:Y:S01]  /*1a0c0*/  IMAD.MOV.U32 R12, RZ, RZ, 0x10 ;  /* 0x00000010ff0c7424 */ /* 0x000fe200078e00ff */
[----:B------:R-:W-:-:S05]  /*1a0d0*/  SEL R4, R14, RZ, P4 ;  /* 0x000000ff0e047207 */ /* 0x000fca0002000000 */
[----:B------:R-:W-:-:S04]  /*1a0e0*/  IMAD.IADD R4, R3, 0x1, R4 ;  /* 0x0000000103047824 */ /* 0x000fc800078e0204 */
[----:B------:R-:W-:-:S07]  /*1a0f0*/  IMAD.MOV.U32 R13, RZ, RZ, R4 ;  /* 0x000000ffff0d7224 */ /* 0x000fce00078e0004 */
[----:B------:R-:W-:Y:S05]  /*1a100*/  WARPSYNC.COLLECTIVE R15, `(.L_x_1330) ;  /* 0x000000000f087348 */ /* 0x000fea0003c00000 */
[----:B------:R0:W1:Y:S02]  /*1a110*/  SHFL.UP P6, R14, R13, R12, R11 ;  /* 0x0400000c0d0e7389 */ /* 0x00006400000c000b */
[----:B01----:R-:W-:Y:S01]  /*1a120*/  ENDCOLLECTIVE ;  /* 0x000000000000791b */ /* 0x003fe20003800000 */
.L_x_1330:
        /* <DEDUP_REMOVED lines=8> */
.L_x_1331:
[----:B------:R-:W-:Y:S05]  /*1a1b0*/  BRA `(.L_x_1332) ;  /* 0xffffffc400a87947 */ /* 0x000fea000383ffff */
.L_x_1239:
[----:B------:R-:W-:Y:S01]  /*1a1c0*/  BSSY B0, `(.L_x_1333) ;  /* 0x0000007000007945 */ /* 0x000fe20003800000 */
[----:B------:R-:W-:Y:S02]  /*1a1d0*/  IMAD.MOV.U32 R12, RZ, RZ, 0x1 ;  /* 0x00000001ff0c7424 */ /* 0x000fe400078e00ff */
[----:B------:R-:W-:Y:S02]  /*1a1e0*/  IMAD.MOV.U32 R11, RZ, RZ, RZ ;  /* 0x000000ffff0b7224 */ /* 0x000fe400078e00ff */
[----:B------:R-:W-:-:S07]  /*1a1f0*/  IMAD.MOV.U32 R15, RZ, RZ, -0x1 ;  /* 0xffffffffff0f7424 */ /* 0x000fce00078e00ff */
[----:B------:R-:W-:Y:S05]  /*1a200*/  WARPSYNC.COLLECTIVE R15, `(.L_x_1334) ;  /* 0x000000000f087348 */ /* 0x000fea0003c00000 */
[----:B------:R0:W1:Y:S02]  /*1a210*/  SHFL.UP P6, R14, R13, R12, R11 ;  /* 0x0400000c0d0e7389 */ /* 0x00006400000c000b */
[----:B01----:R-:W-:Y:S01]  /*1a220*/  ENDCOLLECTIVE ;  /* 0x000000000000791b */ /* 0x003fe20003800000 */
.L_x_1334:
[----:B------:R-:W-:Y:S05]  /*1a230*/  BSYNC B0 ;  /* 0x0000000000007941 */ /* 0x000fea0003800000 */
.L_x_1333:
        /* <DEDUP_REMOVED lines=8> */
.L_x_1335:
[----:B------:R-:W-:Y:S01]  /*1a2c0*/  IMAD.MOV.U32 R12, RZ, RZ, 0x4 ;  /* 0x00000004ff0c7424 */ /* 0x000fe200078e00ff */
[----:B------:R-:W-:-:S05]  /*1a2d0*/  SEL R2, R14, RZ, P2 ;  /* 0x000000ff0e027207 */ /* 0x000fca0001000000 */
[----:B------:R-:W-:-:S04]  /*1a2e0*/  IMAD.IADD R2, R13, 0x1, R2 ;  /* 0x000000010d027824 */ /* 0x000fc800078e0202 */
[----:B------:R-:W-:-:S07]  /*1a2f0*/  IMAD.MOV.U32 R13, RZ, RZ, R2 ;  /* 0x000000ffff0d7224 */ /* 0x000fce00078e0002 */
[----:B------:R-:W-:Y:S05]  /*1a300*/  WARPSYNC.COLLECTIVE R15, `(.L_x_1336) ;  /* 0x000000000f087348 */ /* 0x000fea0003c00000 */
[----:B------:R0:W1:Y:S02]  /*1a310*/  SHFL.UP P6, R14, R13, R12, R11 ;  /* 0x0400000c0d0e7389 */ /* 0x00006400000c000b */
[----:B01----:R-:W-:Y:S01]  /*1a320*/  ENDCOLLECTIVE ;  /* 0x000000000000791b */ /* 0x003fe20003800000 */
.L_x_1336:
[----:B------:R-:W-:Y:S01]  /*1a330*/  IMAD.MOV.U32 R12, RZ, RZ, 0x8 ;  /* 0x00000008ff0c7424 */ /* 0x000fe200078e00ff */
[----:B------:R-:W-:-:S05]  /*1a340*/  SEL R3, R14, RZ, P3 ;  /* 0x000000ff0e037207 */ /* 0x000fca0001800000 */
[----:B------:R-:W-:-:S04]  /*1a350*/  IMAD.IADD R3, R2, 0x1, R3 ;  /* 0x0000000102037824 */ /* 0x000fc800078e0203 */
[----:B------:R-:W-:-:S07]  /*1a360*/  IMAD.MOV.U32 R13, RZ, RZ, R3 ;  /* 0x000000ffff0d7224 */ /* 0x000fce00078e0003 */
[----:B------:R-:W-:Y:S05]  /*1a370*/  WARPSYNC.COLLECTIVE R15, `(.L_x_1337) ;  /* 0x000000000f087348 */ /* 0x000fea0003c00000 */
[----:B------:R0:W1:Y:S02]  /*1a380*/  SHFL.UP P6, R14, R13, R12, R11 ;  /* 0x0400000c0d0e7389 */ /* 0x00006400000c000b */
[----:B01----:R-:W-:Y:S01]  /*1a390*/  ENDCOLLECTIVE ;  /* 0x000000000000791b */ /* 0x003fe20003800000 */
.L_x_1337:
[----:B------:R-:W-:Y:S01]  /*1a3a0*/  IMAD.MOV.U32 R12, RZ, RZ, 0x10 ;  /* 0x00000010ff0c7424 */ /* 0x000fe200078e00ff */
[----:B------:R-:W-:-:S05]  /*1a3b0*/  SEL R4, R14, RZ, P4 ;  /* 0x000000ff0e047207 */ /* 0x000fca0002000000 */
[----:B------:R-:W-:-:S04]  /*1a3c0*/  IMAD.IADD R4, R3, 0x1, R4 ;  /* 0x0000000103047824 */ /* 0x000fc800078e0204 */
[----:B------:R-:W-:-:S07]  /*1a3d0*/  IMAD.MOV.U32 R13, RZ, RZ, R4 ;  /* 0x000000ffff0d7224 */ /* 0x000fce00078e0004 */
[----:B------:R-:W-:Y:S05]  /*1a3e0*/  WARPSYNC.COLLECTIVE R15, `(.L_x_1338) ;  /* 0x000000000f087348 */ /* 0x000fea0003c00000 */
[----:B------:R0:W1:Y:S02]  /*1a3f0*/  SHFL.UP P6, R14, R13, R12, R11 ;  /* 0x0400000c0d0e7389 */ /* 0x00006400000c000b */
[----:B01----:R-:W-:Y:S01]  /*1a400*/  ENDCOLLECTIVE ;  /* 0x000000000000791b */ /* 0x003fe20003800000 */
.L_x_1338:
        /* <DEDUP_REMOVED lines=8> */
.L_x_1339:
[----:B------:R-:W-:Y:S05]  /*1a490*/  BRA `(.L_x_1340) ;  /* 0xffffffc400947947 */ /* 0x000fea000383ffff */
.L_x_1241:
[----:B------:R-:W-:Y:S01]  /*1a4a0*/  BSSY B0, `(.L_x_1341) ;  /* 0x0000006000007945 */ /* 0x000fe20003800000 */
[----:B------:R-:W-:Y:S01]  /*1a4b0*/  PLOP3.LUT P6, PT, P6, PT, PT, 0x8, 0x0 ;  /* 0x000000000000781c */ /* 0x000fe200037ce170 */
[----:B------:R-:W-:-:S12]  /*1a4c0*/  IMAD.MOV.U32 R15, RZ, RZ, -0x1 ;  /* 0xffffffffff0f7424 */ /* 0x000fd800078e00ff */
[----:B0-----:R-:W-:Y:S05]  /*1a4d0*/  WARPSYNC.COLLECTIVE R15, `(.L_x_1342) ;  /* 0x000000000f087348 */ /* 0x001fea0003c00000 */
[----:B------:R-:W-:Y:S01]  /*1a4e0*/  VOTE.ANY R14, PT, P6 ;  /* 0x00000000000e7806 */ /* 0x000fe200030e0100 */
[----:B0-----:R-:W-:Y:S06]  /*1a4f0*/  ENDCOLLECTIVE ;  /* 0x000000000000791b */ /* 0x001fec0003800000 */
.L_x_1342:
[----:B------:R-:W-:Y:S05]  /*1a500*/  BSYNC B0 ;  /* 0x0000000000007941 */ /* 0x000fea0003800000 */
.L_x_1341:
[----:B------:R-:W-:Y:S02]  /*1a510*/  IMAD.MOV.U32 R3, RZ, RZ, R14 ;  /* 0x000000ffff037224 */ /* 0x000fe400078e000e */
[----:B------:R-:W-:Y:S02]  /*1a520*/  IMAD.MOV.U32 R13, RZ, RZ, R25 ;  /* 0x000000ffff0d7224 */ /* 0x000fe400078e0019 */
[----:B------:R-:W0:Y:S01]  /*1a530*/  POPC R7, R3 ;  /* 0x0000000300077309 */ /* 0x000e220000000000 */
[----:B------:R-:W-:Y:S02]  /*1a540*/  IMAD.MOV.U32 R11, RZ, RZ, 0x1f ;  /* 0x0000001fff0b7424 */ /* 0x000fe400078e00ff */
[----:B------:R-:W-:Y:S02]  /*1a550*/  IMAD.MOV.U32 R15, RZ, RZ, -0x1 ;  /* 0xffffffffff0f7424 */ /* 0x000fe400078e00ff */
[----:B0-----:R-:W-:Y:S02]  /*1a560*/  IMAD.MOV.U32 R12, RZ, RZ, R7 ;  /* 0x000000ffff0c7224 */ /* 0x001fe400078e0007 */
[----:B------:R-:W-:-:S07]  /*1a570*/  IMAD.IADD R27, R7, 0x1, R27 ;  /* 0x00000001071b7824 */ /* 0x000fce00078e021b */
[----:B------:R-:W-:Y:S05]  /*1a580*/  WARPSYNC.COLLECTIVE R15, `(.L_x_1343) ;  /* 0x000000000f087348 */ /* 0x000fea0003c00000 */
[----:B------:R0:W1:Y:S02]  /*1a590*/  SHFL.IDX P6, R14, R13, R12, R11 ;  /* 0x0000000c0d0e7389 */ /* 0x00006400000c000b */
[----:B01----:R-:W-:Y:S01]  /*1a5a0*/  ENDCOLLECTIVE ;  /* 0x000000000000791b */ /* 0x003fe20003800000 */
.L_x_1343:
[----:B------:R-:W-:Y:S02]  /*1a5b0*/  IMAD.MOV.U32 R13, RZ, RZ, R5 ;  /* 0x000000ffff0d7224 */ /* 0x000fe400078e0005 */
[----:B------:R-:W-:-:S07]  /*1a5c0*/  IMAD.MOV.U32 R25, RZ, RZ, R14 ;  /* 0x000000ffff197224 */ /* 0x000fce00078e000e */
[----:B------:R-:W-:Y:S05]  /*1a5d0*/  WARPSYNC.COLLECTIVE R15, `(.L_x_1344) ;  /* 0x000000000f087348 */ /* 0x000fea0003c00000 */
[----:B------:R0:W1:Y:S02]  /*1a5e0*/  SHFL.IDX P6, R14, R13, R12, R11 ;  /* 0x0000000c0d0e7389 */ /* 0x00006400000c000b */
[----:B01----:R-:W-:Y:S01]  /*1a5f0*/  ENDCOLLECTIVE ;  /* 0x000000000000791b */ /* 0x003fe20003800000 */
.L_x_1344:
[----:B------:R-:W-:Y:S01]  /*1a600*/  IMAD.MOV.U32 R5, RZ, RZ, R14 ;  /* 0x000000ffff057224 */ /* 0x000fe200078e000e */
[----:B------:R-:W-:Y:S06]  /*1a610*/  BRA `(.L_x_1345) ;  /* 0xffffffc400747947 */ /* 0x000fec000383ffff */
.L_x_1243:
[----:B------:R-:W-:Y:S01]  /*1a620*/  BSSY B0, `(.L_x_1346) ;  /* 0x0000007000007945 */ /* 0x000fe20003800000 */
[----:B------:R-:W-:Y:S02]  /*1a630*/  IMAD.MOV.U32 R13, RZ, RZ, R2 ;  /* 0x000000ffff0d7224 */ /* 0x000fe400078e0002 */
[----:B------:R-:W-:Y:S02]  /*1a640*/  IMAD.MOV.U32 R11, RZ, RZ, 0x1f ;  /* 0x0000001fff0b7424 */ /* 0x000fe400078e00ff */
[----:B------:R-:W-:-:S07]  /*1a650*/  IMAD.MOV.U32 R15, RZ, RZ, -0x1 ;  /* 0xffffffffff0f7424 */ /* 0x000fce00078e00ff */
[----:B0123--:R-:W-:Y:S05]  /*1a660*/  WARPSYNC.COLLECTIVE R15, `(.L_x_1347) ;  /* 0x000000000f087348 */ /* 0x00ffea0003c00000 */
[----:B------:R4:W0:Y:S02]  /*1a670*/  SHFL.IDX P6, R14, R13, R12, R11 ;  /* 0x0000000c0d0e7389 */ /* 0x00082400000c000b */
[----:B01234-:R-:W-:Y:S01]  /*1a680*/  ENDCOLLECTIVE ;  /* 0x000000000000791b */ /* 0x01ffe20003800000 */
.L_x_1347:
[----:B------:R-:W-:Y:S05]  /*1a690*/  BSYNC B0 ;  /* 0x0000000000007941 */ /* 0x000fea0003800000 */
.L_x_1346:
[----:B------:R-:W-:Y:S01]  /*1a6a0*/  IMAD.MOV.U32 R24, RZ, RZ, R14 ;  /* 0x000000ffff187224 */ /* 0x000fe200078e000e */
[----:B------:R-:W-:Y:S06]  /*1a6b0*/  BRA `(.L_x_1242) ;  /* 0xffffffc400647947 */ /* 0x000fec000383ffff */
.L_x_1249:
[----:B-1----:R1:W3:Y:S02]  /*1a6c0*/  SYNCS.PHASECHK.TRANS64.TRYWAIT P0, [R5+URZ+0x2d820], R0 ;  /* 0x02d82000050075a7 */ /* 0x0022e4000800017f */
[----:B---3--:R-:W-:Y:S05]  /*1a6d0*/  @!P0 NANOSLEEP.SYNCS 0x989680 ;  /* 0x009896800000895d */ /* 0x008fea0003900000 */
[----:B------:R-:W3:Y:S02]  /*1a6e0*/  @!P0 SYNCS.PHASECHK.TRANS64 P0, [R5+URZ+0x2d820], R0 ;  /* 0x02d82000050085a7 */ /* 0x000ee4000800007f */
[----:B---3--:R-:W-:Y:S05]  /*1a6f0*/  @!P0 BRA `(.L_x_1249) ;  /* 0xfffffffc00f08947 */ /* 0x008fea000383ffff */
[----:B------:R-:W-:Y:S05]  /*1a700*/  BRA `(.L_x_1348) ;  /* 0xffffffcc00c07947 */ /* 0x000fea000383ffff */
.L_x_1250:
[----:B------:R-:W3:Y:S01]  /*1a710*/  S2R R2, SR_TID.X ;  /* 0x0000000000027919 */ /* 0x000ee20000002100 */
[----:B------:R-:W-:Y:S01]  /*1a720*/  BSSY B0, `(.L_x_1349) ;  /* 0x000000a000007945 */ /* 0x000fe20003800000 */
[----:B------:R-:W-:Y:S02]  /*1a730*/  IMAD.MOV.U32 R12, RZ, RZ, RZ ;  /* 0x000000ffff0c7224 */ /* 0x000fe400078e00ff */
[----:B------:R-:W-:Y:S02]  /*1a740*/  IMAD.MOV.U32 R11, RZ, RZ, 0x1f ;  /* 0x0000001fff0b7424 */ /* 0x000fe400078e00ff */
[----:B------:R-:W-:Y:S01]  /*1a750*/  IMAD.MOV.U32 R15, RZ, RZ, -0x1 ;  /* 0xffffffffff0f7424 */ /* 0x000fe200078e00ff */
[----:B---3--:R-:W-:-:S04]  /*1a760*/  SHF.R.U32.HI R2, RZ, 0x5, R2 ;  /* 0x00000005ff027819 */ /* 0x008fc80000011602 */
[----:B------:R-:W-:-:S05]  /*1a770*/  LOP3.LUT R2, R2, 0x3, RZ, 0xc0, !PT ;  /* 0x0000000302027812 */ /* 0x000fca00078ec0ff */
[----:B------:R-:W-:-:S07]  /*1a780*/  IMAD.MOV.U32 R13, RZ, RZ, R2 ;  /* 0x000000ffff0d7224 */ /* 0x000fce00078e0002 */
[----:B012---:R-:W-:Y:S05]  /*1a790*/  WARPSYNC.COLLECTIVE R15, `(.L_x_1350) ;  /* 0x000000000f087348 */ /* 0x007fea0003c00000 */
[----:B------:R3:W4:Y:S02]  /*1a7a0*/  SHFL.IDX P6, R14, R13, R12, R11 ;  /* 0x0000000c0d0e7389 */ /* 0x00072400000c000b */
[----:B01234-:R-:W-:Y:S01]  /*1a7b0*/  ENDCOLLECTIVE ;  /* 0x000000000000791b */ /* 0x01ffe20003800000 */
.L_x_1350:
[----:B------:R-:W-:Y:S05]  /*1a7c0*/  BSYNC B0 ;  /* 0x0000000000007941 */ /* 0x000fea0003800000 */
.L_x_1349:
[----:B------:R-:W-:Y:S05]  /*1a7d0*/  BRA `(.L_x_1351) ;  /* 0xffffffcc00a87947 */ /* 0x000fea000383ffff */
.L_x_1253:
[----:B------:R-:W-:Y:S01]  /*1a7e0*/  BSSY B1, `(.L_x_1352) ;  /* 0x0000006000017945 */ /* 0x000fe20003800000 */
[----:B------:R-:W-:-:S07]  /*1a7f0*/  IMAD.MOV.U32 R15, RZ, RZ, -0x1 ;  /* 0xffffffffff0f7424 */ /* 0x000fce00078e00ff */
[----:B012---:R-:W-:Y:S05]  /*1a800*/  WARPSYNC.COLLECTIVE R15, `(.L_x_1353) ;  /* 0x000000000f0c7348 */ /* 0x007fea0003c00000 */
[----:B------:R-:W-:Y:S02]  /*1a810*/  ELECT P6, UR62, PT ;  /* 0x00000000003e782f */ /* 0x000fe400038c0000 */
[----:B------:R-:W-:Y:S01]  /*1a820*/  MOV R14, UR62 ;  /* 0x0000003e000e7c02 */ /* 0x000fe20008000f00 */
[----:B012---:R-:W-:Y:S10]  /*1a830*/  ENDCOLLECTIVE ;  /* 0x000000000000791b */ /* 0x007ff40003800000 */
.L_x_1353:
[----:B------:R-:W-:Y:S05]  /*1a840*/  BSYNC B1 ;  /* 0x0000000000017941 */ /* 0x000fea0003800000 */
.L_x_1352:
[----:B------:R-:W-:Y:S05]  /*1a850*/  BRA `(.L_x_1354) ;  /* 0xffffffcc00a07947 */ /* 0x000fea000383ffff */
.L_x_1255:
[----:B-1----:R1:W3:Y:S02]  /*1a860*/  SYNCS.PHASECHK.TRANS64.TRYWAIT P1, [R3+URZ+0x2d840], R2 ;  /* 0x02d84002030075a7 */ /* 0x0022e4000802017f */
[----:B---3--:R-:W-:Y:S05]  /*1a870*/  @!P1 NANOSLEEP.SYNCS 0x989680 ;  /* 0x009896800000995d */ /* 0x008fea0003900000 */
[----:B------:R-:W3:Y:S02]  /*1a880*/  @!P1 SYNCS.PHASECHK.TRANS64 P1, [R3+URZ+0x2d840], R2 ;  /* 0x02d84002030095a7 */ /* 0x000ee4000802007f */
[----:B---3--:R-:W-:Y:S05]  /*1a890*/  @!P1 BRA `(.L_x_1255) ;  /* 0xfffffffc00f09947 */ /* 0x008fea000383ffff */
[----:B------:R-:W-:Y:S05]  /*1a8a0*/  BRA `(.L_x_1355) ;  /* 0xffffffcc00c07947 */ /* 0x000fea000383ffff */
.L_x_1257:
[----:B---3--:R3:W4:Y:S02]  /*1a8b0*/  SYNCS.PHASECHK.TRANS64.TRYWAIT P1, [R23+URZ+0x2d840], R0 ;  /* 0x02d84000170075a7 */ /* 0x008724000802017f */
[----:B----4-:R-:W-:Y:S05]  /*1a8c0*/  @!P1 NANOSLEEP.SYNCS 0x989680 ;  /* 0x009896800000995d */ /* 0x010fea0003900000 */
[----:B------:R-:W4:Y:S02]  /*1a8d0*/  @!P1 SYNCS.PHASECHK.TRANS64 P1, [R23+URZ+0x2d840], R0 ;  /* 0x02d84000170095a7 */ /* 0x000f24000802007f */
[----:B----4-:R-:W-:Y:S05]  /*1a8e0*/  @!P1 BRA `(.L_x_1257) ;  /* 0xfffffffc00f09947 */ /* 0x010fea000383ffff */
[----:B------:R-:W-:Y:S05]  /*1a8f0*/  BRA `(.L_x_1356) ;  /* 0xffffffcc00cc7947 */ /* 0x000fea000383ffff */
.L_x_1259:
[----:B----4-:R4:W0:Y:S02]  /*1a900*/  SYNCS.PHASECHK.TRANS64.TRYWAIT P1, [R3+URZ+0x2d860], R2 ;  /* 0x02d86002030075a7 */ /* 0x010824000802017f */
[----:B0-----:R-:W-:Y:S05]  /*1a910*/  @!P1 NANOSLEEP.SYNCS 0x989680 ;  /* 0x009896800000995d */ /* 0x001fea0003900000 */
[----:B------:R-:W0:Y:S02]  /*1a920*/  @!P1 SYNCS.PHASECHK.TRANS64 P1, [R3+URZ+0x2d860], R2 ;  /* 0x02d86002030095a7 */ /* 0x000e24000802007f */
[----:B0-----:R-:W-:Y:S05]  /*1a930*/  @!P1 BRA `(.L_x_1259) ;  /* 0xfffffffc00f09947 */ /* 0x001fea000383ffff */
[----:B------:R-:W-:Y:S05]  /*1a940*/  BRA `(.L_x_1357) ;  /* 0xffffffcc00c87947 */ /* 0x000fea000383ffff */
.L_x_1358:
        /* <DEDUP_REMOVED lines=11> */
.L_x_2784:


//--------------------- .text._ZN7cutlass13device_kernelIN5flash11enable_sm90INS1_16FlashAttnFwdSm90INS1_25CollectiveMainloopFwdSm90ILi2EN4cute5tupleIJNS5_1CILi1EEES8_S8_EEENS6_IJNS7_ILi192EEENS7_ILi128EEENS7_ILi96EEEEEELi96ENS_6half_tEfNS_4arch4Sm90ELb0ELb1ELb0ELb1ELb1ELb1ELb0ELb0ELb1ELb1ELb1ELb0EEENS1_21CollectiveEpilogueFwdINS6_IJSA_SC_SB_EEES9_SE_SG_Li384ELb1ELb1ELb1ELb0EEENS1_36VarlenDynamicPersistentTileSchedulerILi192ELi128ELi384ELi128ELb1ELb1ELb1ELb1ELb0ELb1EEEEEEEEEvNT_6ParamsE --------------------------
	.section	.text._ZN7cutlass13device_kernelIN5flash11enable_sm90INS1_16FlashAttnFwdSm90INS1_25CollectiveMainloopFwdSm90ILi2EN4cute5tupleIJNS5_1CILi1EEES8_S8_EEENS6_IJNS7_ILi192EEENS7_ILi128EEENS7_ILi96EEEEEELi96ENS_6half_tEfNS_4arch4Sm90ELb0ELb1ELb0ELb1ELb1ELb1ELb0ELb0ELb1ELb1ELb1ELb0EEENS1_21CollectiveEpilogueFwdINS6_IJSA_SC_SB_EEES9_SE_SG_Li384ELb1ELb1ELb1ELb0EEENS1_36VarlenDynamicPersistentTileSchedulerILi192ELi128ELi384ELi128ELb1ELb1ELb1ELb1ELb0ELb1EEEEEEEEEvNT_6ParamsE,"ax",@progbits
	.align	128
.text._ZN7cutlass13device_kernelIN5flash11enable_sm90INS1_16FlashAttnFwdSm90INS1_25CollectiveMainloopFwdSm90ILi2EN4cute5tupleIJNS5_1CILi1EEES8_S8_EEENS6_IJNS7_ILi192EEENS7_ILi128EEENS7_ILi96EEEEEELi96ENS_6half_tEfNS_4arch4Sm90ELb0ELb1ELb0ELb1ELb1ELb1ELb0ELb0ELb1ELb1ELb1ELb0EEENS1_21CollectiveEpilogueFwdINS6_IJSA_SC_SB_EEES9_SE_SG_Li384ELb1ELb1ELb1ELb0EEENS1_36VarlenDynamicPersistentTileSchedulerILi192ELi128ELi384ELi128ELb1ELb1ELb1ELb1ELb0ELb1EEEEEEEEEvNT_6ParamsE:
        .type           _ZN7cutlass13device_kernelIN5flash11enable_sm90INS1_16FlashAttnFwdSm90INS1_25CollectiveMainloopFwdSm90ILi2EN4cute5tupleIJNS5_1CILi1EEES8_S8_EEENS6_IJNS7_ILi192EEENS7_ILi128EEENS7_ILi96EEEEEELi96ENS_6half_tEfNS_4arch4Sm90ELb0ELb1ELb0ELb1ELb1ELb1ELb0ELb0ELb1ELb1ELb1ELb0EEENS1_21CollectiveEpilogueFwdINS6_IJSA_SC_SB_EEES9_SE_SG_Li384ELb1ELb1ELb1ELb0EEENS1_36VarlenDynamicPersistentTileSchedulerILi192ELi128ELi384ELi128ELb1ELb1ELb1ELb1ELb0ELb1EEEEEEEEEvNT_6ParamsE,@function
        .size           _ZN7cutlass13device_kernelIN5flash11enable_sm90INS1_16FlashAttnFwdSm90INS1_25CollectiveMainloopFwdSm90ILi2EN4cute5tupleIJNS5_1CILi1EEES8_S8_EEENS6_IJNS7_ILi192EEENS7_ILi128EEENS7_ILi96EEEEEELi96ENS_6half_tEfNS_4arch4Sm90ELb0ELb1ELb0ELb1ELb1ELb1ELb0ELb0ELb1ELb1ELb1ELb0EEENS1_21CollectiveEpilogueFwdINS6_IJSA_SC_SB_EEES9_SE_SG_Li384ELb1ELb1ELb1ELb0EEENS1_36VarlenDynamicPersistentTileSchedulerILi192ELi128ELi384ELi128ELb1ELb1ELb1ELb1ELb0ELb1EEEEEEEEEvNT_6ParamsE,(.L_x_2785 - _ZN7cutlass13device_kernelIN5flash11enable_sm90INS1_16FlashAttnFwdSm90INS1_25CollectiveMainloopFwdSm90ILi2EN4cute5tupleIJNS5_1CILi1EEES8_S8_EEENS6_IJNS7_ILi192EEENS7_ILi128EEENS7_ILi96EEEEEELi96ENS_6half_tEfNS_4arch4Sm90ELb0ELb1ELb0ELb1ELb1ELb1ELb0ELb0ELb1ELb1ELb1ELb0EEENS1_21CollectiveEpilogueFwdINS6_IJSA_SC_SB_EEES9_SE_SG_Li384ELb1ELb1ELb1ELb0EEENS1_36VarlenDynamicPersistentTileSchedulerILi192ELi128ELi384ELi128ELb1ELb1ELb1ELb1ELb0ELb1EEEEEEEEEvNT_6ParamsE)
        .other          _ZN7cutlass13device_kernelIN5flash11enable_sm90INS1_16FlashAttnFwdSm90INS1_25CollectiveMainloopFwdSm90ILi2EN4cute5tupleIJNS5_1CILi1EEES8_S8_EEENS6_IJNS7_ILi192EEENS7_ILi128EEENS7_ILi96EEEEEELi96ENS_6half_tEfNS_4arch4Sm90ELb0ELb1ELb0ELb1ELb1ELb1ELb0ELb0ELb1ELb1ELb1ELb0EEENS1_21CollectiveEpilogueFwdINS6_IJSA_SC_SB_EEES9_SE_SG_Li384ELb1ELb1ELb1ELb0EEENS1_36VarlenDynamicPersistentTileSchedulerILi192ELi128ELi384ELi128ELb1ELb1ELb1ELb1ELb0ELb1EEEEEEEEEvNT_6ParamsE,@"STO_CUDA_ENTRY STV_DEFAULT"
_ZN7cutlass13device_kernelIN5flash11enable_sm90INS1_16FlashAttnFwdSm90INS1_25CollectiveMainloopFwdSm90ILi2EN4cute5tupleIJNS5_1CILi1EEES8_S8_EEENS6_IJNS7_ILi192EEENS7_ILi128EEENS7_ILi96EEEEEELi96ENS_6half_tEfNS_4arch4Sm90ELb0ELb1ELb0ELb1ELb1ELb1ELb0ELb0ELb1ELb1ELb1ELb0EEENS1_21CollectiveEpilogueFwdINS6_IJSA_SC_SB_EEES9_SE_SG_Li384ELb1ELb1ELb1ELb0EEENS1_36VarlenDynamicPersistentTileSchedulerILi192ELi128ELi384ELi128ELb1ELb1ELb1ELb1ELb0ELb1EEEEEEEEEvNT_6ParamsE:
        /* <DEDUP_REMOVED lines=18> */
.L_x_1360:
[----:B------:R-:W-:Y:S05]  /*0120*/  BSYNC B0 ;  /* 0x0000000000007941 */ /* 0x000fea0003800000 */
.L_x_1359:
        /* <DEDUP_REMOVED lines=41> */
.L_x_1361:
        /* <DEDUP_REMOVED lines=22> */
.L_x_1362:
        /* <DEDUP_REMOVED lines=18> */
.L_x_1363:
        /* <DEDUP_REMOVED lines=22> */
.L_x_1364:
        /* <DEDUP_REMOVED lines=22> */
.L_x_1365:
        /* <DEDUP_REMOVED lines=8> */
.L_x_1368:
        /* <DEDUP_REMOVED lines=23> */
[----:B------:R-:W-:Y:S01]  /*0af0*/  IMAD.MOV.U32 R145, RZ, RZ, 0x40 ;  /* 0x00000040ff917424 */ /* 0x000fe200078e00ff */
[----:B------:R-:W-:Y:S01]  /*0b00*/  CS2R R22, SRZ ;  /* 0x0000000000167805 */ /* 0x000fe2000001ff00 */
[----:B------:R-:W-:Y:S01]  /*0b10*/  IMAD.MOV.U32 R147, RZ, RZ, RZ ;  /* 0x000000ffff937224 */ /* 0x000fe200078e00ff */
[----:B------:R-:W-:Y:S01]  /*0b20*/  ULOP3.LUT UR39, UR36, 0x1, URZ, 0xfc, !UPT ;  /* 0x0000000124277892 */ /* 0x000fe2000f8efc3f */
[----:B------:R-:W-:-:S08]  /*0b30*/  UMOV UR37, URZ ;  /* 0x0000003f00257c82 */ /* 0x000fd00008000000 */
[----:B------:R-:W-:Y:S01]  /*0b40*/  UIADD3 UR40, UR40, 0xc400, URZ ;  /* 0x0000c40028287890 */ /* 0x000fe2000fffe03f */
[----:B0-----:R-:W-:-:S05]  /*0b50*/  VIADD R0, R0, 0xffffff80 ;  /* 0xffffff8000007836 */ /* 0x001fca0000000000 */
[----:B------:R-:W-:Y:S02]  /*0b60*/  SHF.R.S32.HI R3, RZ, 0x1f, R0 ;  /* 0x0000001fff037819 */ /* 0x000fe40000011400 */
[-C--:B------:R-:W-:Y:S02]  /*0b70*/  LEA.HI R6, R0, R0.reuse, RZ, 0x1 ;  /* 0x0000000000067211 */ /* 0x080fe400078f08ff */
[CC--:B------:R-:W-:Y:S02]  /*0b80*/  LEA.HI R5, R3.reuse, R0.reuse, RZ, 0x4 ;  /* 0x0000000003057211 */ /* 0x0c0fe400078f20ff */
[CC--:B------:R-:W-:Y:S02]  /*0b90*/  LEA.HI R7, R3.reuse, R0.reuse, RZ, 0x5 ;  /* 0x0000000003077211 */ /* 0x0c0fe400078f28ff */
[CC--:B------:R-:W-:Y:S02]  /*0ba0*/  LEA.HI R4, R3.reuse, R0.reuse, RZ, 0x2 ;  /* 0x0000000003047211 */ /* 0x0c0fe400078f10ff */
[----:B------:R-:W-:-:S02]  /*0bb0*/  LEA.HI R3, R3, R0, RZ, 0x7 ;  /* 0x0000000003037211 */ /* 0x000fc400078f38ff */
[----:B------:R-:W-:Y:S02]  /*0bc0*/  LOP3.LUT R9, R6, 0xfffffffe, RZ, 0xc0, !PT ;  /* 0xfffffffe06097812 */ /* 0x000fe400078ec0ff */
[--C-:B------:R-:W-:Y:S02]  /*0bd0*/  SHF.R.S32.HI R8, RZ, 0x2, R4.reuse ;  /* 0x00000002ff087819 */ /* 0x100fe40000011404 */
[----:B------:R-:W-:Y:S01]  /*0be0*/  SHF.R.S32.HI R11, RZ, 0x1f, R4 ;  /* 0x0000001fff0b7819 */ /* 0x000fe20000011404 */
[----:B------:R-:W-:Y:S01]  /*0bf0*/  IMAD.IADD R18, R0, 0x1, -R9 ;  /* 0x0000000100127824 */ /* 0x000fe200078e0a09 */
[----:B------:R-:W-:Y:S02]  /*0c00*/  LOP3.LUT R13, R4, 0xfffffffc, RZ, 0xc0, !PT ;  /* 0xfffffffc040d7812 */ /* 0x000fe400078ec0ff */
[----:B------:R-:W-:Y:S01]  /*0c10*/  SHF.R.S32.HI R4, RZ, 0x7, R3 ;  /* 0x00000007ff047819 */ /* 0x000fe20000011403 */
[----:B------:R-:W-:Y:S01]  /*0c20*/  IMAD.SHL.U32 R24, R18, 0x4, RZ ;  /* 0x0000000412187824 */ /* 0x000fe200078e00ff */
[----:B------:R-:W-:Y:S01]  /*0c30*/  SHF.R.S32.HI R12, RZ, 0x1, R6 ;  /* 0x00000001ff0c7819 */ /* 0x000fe20000011406 */
[----:B------:R-:W-:Y:S01]  /*0c40*/  IMAD.IADD R13, R0, 0x1, -R13 ;  /* 0x00000001000d7824 */ /* 0x000fe200078e0a0d */
[----:B------:R-:W-:Y:S01]  /*0c50*/  LOP3.LUT R15, R3, 0xffffff80, RZ, 0xc0, !PT ;  /* 0xffffff80030f7812 */ /* 0x000fe200078ec0ff */
[----:B------:R-:W-:Y:S01]  /*0c60*/  IMAD.HI R10, R4, 0x55555556, RZ ;  /* 0x55555556040a7827 */ /* 0x000fe200078e02ff */
[----:B------:R-:W-:Y:S01]  /*0c70*/  LOP3.LUT R3, R5, 0xfffffff0, RZ, 0xc0, !PT ;  /* 0xfffffff005037812 */ /* 0x000fe200078ec0ff */
[----:B------:R0:W-:Y:S01]  /*0c80*/  STL [R1+0x80], R18 ;  /* 0x0000801201007387 */ /* 0x0001e20000100800 */
[----:B------:R-:W-:Y:S01]  /*0c90*/  LEA.HI R11, R11, R8, RZ, 0x2 ;  /* 0x000000080b0b7211 */ /* 0x000fe200078f10ff */
[----:B------:R-:W-:Y:S01]  /*0ca0*/  IMAD.IADD R21, R0, 0x1, -R15 ;  /* 0x0000000100157824 */ /* 0x000fe200078e0a0f */
[----:B------:R-:W-:Y:S01]  /*0cb0*/  LEA.HI R9, R6, R12, RZ, 0x1 ;  /* 0x0000000c06097211 */ /* 0x000fe200078f08ff */
[----:B------:R-:W-:Y:S01]  /*0cc0*/  IMAD.IADD R3, R0, 0x1, -R3 ;  /* 0x0000000100037824 */ /* 0x000fe200078e0a03 */
[----:B------:R-:W-:Y:S01]  /*0cd0*/  SHF.R.S32.HI R6, RZ, 0x4, R5 ;  /* 0x00000004ff067819 */ /* 0x000fe20000011405 */
[----:B------:R-:W-:Y:S01]  /*0ce0*/  VIADD R0, R24, 0x10 ;  /* 0x0000001018007836 */ /* 0x000fe20000000000 */
[----:B------:R-:W-:Y:S01]  /*0cf0*/  LOP3.LUT R11, R11, 0xfffffffc, RZ, 0xc0, !PT ;  /* 0xfffffffc0b0b7812 */ /* 0x000fe200078ec0ff */
[----:B------:R-:W-:Y:S01]  /*0d00*/  STL [R1+0x84], R21 ;  /* 0x0000841501007387 */ /* 0x000fe20000100800 */
[----:B------:R-:W-:Y:S01]  /*0d10*/  LEA.HI R17, R10, R10, RZ, 0x1 ;  /* 0x0000000a0a117211 */ /* 0x000fe200078f08ff */
[----:B------:R-:W-:Y:S01]  /*0d20*/  VIADD R20, R24, 0x20 ;  /* 0x0000002018147836 */ /* 0x000fe20000000000 */
[----:B------:R-:W-:Y:S01]  /*0d30*/  LOP3.LUT R9, R9, 0x7fffffe, RZ, 0xc0, !PT ;  /* 0x07fffffe09097812 */ /* 0x000fe200078ec0ff */
[----:B------:R-:W-:Y:S01]  /*0d40*/  IMAD.IADD R11, R8, 0x1, -R11 ;  /* 0x00000001080b7824 */ /* 0x000fe200078e0a0b */
[----:B------:R-:W-:Y:S01]  /*0d50*/  LEA.HI R5, R5, R6, RZ, 0x1 ;  /* 0x0000000605057211 */ /* 0x000fe200078f08ff */
[----:B------:R-:W-:Y:S01]  /*0d60*/  IMAD R17, R17, -0x3, R4 ;  /* 0xfffffffd11117824 */ /* 0x000fe200078e0204 */
[----:B------:R-:W-:Y:S01]  /*0d70*/  SHF.R.S32.HI R8, RZ, 0x1f, R21 ;  /* 0x0000001fff087819 */ /* 0x000fe20000011415 */
[----:B------:R-:W-:Y:S01]  /*0d80*/  IMAD.IADD R9, R12, 0x1, -R9 ;  /* 0x000000010c097824 */ /* 0x000fe200078e0a09 */
[----:B------:R-:W-:Y:S01]  /*0d90*/  STL [R1+0x18], R24 ;  /* 0x0000181801007387 */ /* 0x000fe20000100800 */
[----:B------:R-:W-:Y:S01]  /*0da0*/  LEA.HI R4, R13, R13, RZ, 0x1 ;  /* 0x0000000d0d047211 */ /* 0x000fe200078f08ff */
[----:B------:R-:W-:Y:S01]  /*0db0*/  IMAD.IADD R12, R24, 0x1, R0 ;  /* 0x00000001180c7824 */ /* 0x000fe200078e0200 */
[----:B------:R-:W-:Y:S01]  /*0dc0*/  LOP3.LUT R5, R5, 0x1ffffffe, RZ, 0xc0, !PT ;  /* 0x1ffffffe05057812 */ /* 0x000fe200078ec0ff */
[----:B------:R1:W-:Y:S01]  /*0dd0*/  STL [R1+0x54], R0 ;  /* 0x0000540001007387 */ /* 0x0003e20000100800 */
[----:B------:R-:W-:Y:S01]  /*0de0*/  LEA.HI R10, R8, R21, RZ, 0x2 ;  /* 0x00000015080a7211 */ /* 0x000fe200078f10ff */
[----:B------:R-:W-:Y:S01]  /*0df0*/  IMAD R14, R6, 0x8, R9 ;  /* 0x00000008060e7824 */ /* 0x000fe200078e0209 */
[----:B------:R-:W-:Y:S01]  /*0e00*/  LOP3.LUT R4, R4, 0x1ffffffe, RZ, 0xc0, !PT ;  /* 0x1ffffffe04047812 */ /* 0x000fe200078ec0ff */
[----:B------:R-:W-:Y:S01]  /*0e10*/  IMAD.IADD R5, R6, 0x1, -R5 ;  /* 0x0000000106057824 */ /* 0x000fe200078e0a05 */
[--C-:B------:R-:W-:Y:S01]  /*0e20*/  SHF.R.S32.HI R6, RZ, 0x2, R10.reuse ;  /* 0x00000002ff067819 */ /* 0x100fe2000001140a */
[----:B------:R2:W-:Y:S01]  /*0e30*/  STL [R1+0x50], R20 ;  /* 0x0000501401007387 */ /* 0x0005e20000100800 */
[----:B------:R-:W-:Y:S01]  /*0e40*/  SHF.R.S32.HI R9, RZ, 0x1f, R10 ;  /* 0x0000001fff097819 */ /* 0x000fe2000001140a */
[----:B------:R-:W-:Y:S01]  /*0e50*/  IMAD.IADD R13, R13, 0x1, -R4 ;  /* 0x000000010d0d7824 */ /* 0x000fe200078e0a04 */
[----:B------:R-:W-:Y:S01]  /*0e60*/  SHF.R.S32.HI R7, RZ, 0x5, R7 ;  /* 0x00000005ff077819 */ /* 0x000fe20000011407 */
[----:B0-----:R-:W-:Y:S01]  /*0e70*/  IMAD.SHL.U32 R18, R18, 0x8, RZ ;  /* 0x0000000812127824 */ /* 0x001fe200078e00ff */
[--C-:B-1----:R-:W-:Y:S01]  /*0e80*/  SHF.R.S32.HI R0, RZ, 0x1f, R3.reuse ;  /* 0x0000001fff007819 */ /* 0x102fe20000011403 */
[----:B------:R-:W-:Y:S01]  /*0e90*/  IMAD.SHL.U32 R11, R11, 0x40, RZ ;  /* 0x000000400b0b7824 */ /* 0x000fe200078e00ff */
[----:B------:R-:W-:Y:S01]  /*0ea0*/  LEA.HI R9, R9, R6, RZ, 0x3 ;  /* 0x0000000609097211 */ /* 0x000fe200078f18ff */
[----:B------:R-:W-:Y:S01]  /*0eb0*/  IMAD R19, R7, 0x10, R3 ;  /* 0x0000001007137824 */ /* 0x000fe200078e0203 */
[----:B------:R-:W-:Y:S01]  /*0ec0*/  LEA.HI R0, R0, R3, RZ, 0x3 ;  /* 0x0000000300007211 */ /* 0x000fe200078f18ff */
[C---:B------:R-:W-:Y:S01]  /*0ed0*/  VIADD R137, R18.reuse, 0x30 ;  /* 0x0000003012897836 */ /* 0x040fe20000000000 */
[----:B------:R-:W-:Y:S01]  /*0ee0*/  LOP3.LUT R9, R9, 0xfffffff8, RZ, 0xc0, !PT ;  /* 0xfffffff809097812 */ /* 0x000fe200078ec0ff */
[----:B------:R-:W-:Y:S01]  /*0ef0*/  VIADD R136, R18, 0x40 ;  /* 0x0000004012887836 */ /* 0x000fe20000000000 */
[----:B------:R-:W-:Y:S01]  /*0f00*/  LOP3.LUT R4, R0, 0xfffffff8, RZ, 0xc0, !PT ;  /* 0xfffffff800047812 */ /* 0x000fe200078ec0ff */
[----:B------:R-:W-:Y:S01]  /*0f10*/  VIADD R138, R18, 0x50 ;  /* 0x00000050128a7836 */ /* 0x000fe20000000000 */
[----:B------:R-:W-:Y:S01]  /*0f20*/  SHF.R.S32.HI R15, RZ, 0x1f, R12 ;  /* 0x0000001fff0f7819 */ /* 0x000fe2000001140c */
[----:B------:R-:W-:Y:S01]  /*0f30*/  IMAD.IADD R9, R6, 0x1, -R9 ;  /* 0x0000000106097824 */ /* 0x000fe200078e0a09 */
[----:B------:R-:W-:Y:S01]  /*0f40*/  LEA.HI R8, R8, R21, RZ, 0x5 ;  /* 0x0000001508087211 */ /* 0x000fe200078f28ff */
[----:B------:R-:W-:Y:S01]  /*0f50*/  IMAD.IADD R4, R3, 0x1, -R4 ;  /* 0x0000000103047824 */ /* 0x000fe200078e0a04 */
[----:B------:R-:W-:Y:S01]  /*0f60*/  LEA.HI R15, R15, R12, RZ, 0x3 ;  /* 0x0000000c0f0f7211 */ /* 0x000fe200078f18ff */
[----:B------:R-:W-:Y:S01]  /*0f70*/  IMAD.SHL.U32 R6, R0, 0x40, RZ ;  /* 0x0000004000067824 */ /* 0x000fe200078e00ff */
[----:B------:R-:W-:Y:S01]  /*0f80*/  SHF.R.S32.HI R8, RZ, 0x5, R8 ;  /* 0x00000005ff087819 */ /* 0x000fe20000011408 */
[C---:B------:R-:W-:Y:S01]  /*0f90*/  IMAD.SHL.U32 R3, R4.reuse, 0x40, RZ ;  /* 0x0000004004037824 */ /* 0x040fe200078e00ff */
[----:B------:R-:W-:Y:S01]  /*0fa0*/  R2P PR, R4, 0x6 ;  /* 0x0000000604007804 */ /* 0x000fe20000000000 */
[----:B------:R-:W-:Y:S01]  /*0fb0*/  IMAD.SHL.U32 R0, R5, 0x8, RZ ;  /* 0x0000000805007824 */ /* 0x000fe200078e00ff */
[----:B------:R-:W-:Y:S01]  /*0fc0*/  LOP3.LUT R6, R6, 0x7ffffe00, RZ, 0xc0, !PT ;  /* 0x7ffffe0006067812 */ /* 0x000fe200078ec0ff */
[----:B------:R-:W-:Y:S01]  /*0fd0*/  IMAD.IADD R12, R24, 0x1, R20 ;  /* 0x00000001180c7824 */ /* 0x000fe200078e0214 */
[----:B------:R-:W-:Y:S01]  /*0fe0*/  LOP3.LUT R3, R3, 0x1c0, RZ, 0xc0, !PT ;  /* 0x000001c003037812 */ /* 0x000fe200078ec0ff */
[----:B--2---:R-:W-:Y:S01]  /*0ff0*/  IMAD.U32 R20, R19, 0x20, R0 ;  /* 0x0000002013147824 */ /* 0x004fe200078e0000 */
[----:B------:R-:W-:Y:S01]  /*1000*/  LOP3.LUT R10, R10, 0x7ffffffc, RZ, 0xc0, !PT ;  /* 0x7ffffffc0a0a7812 */ /* 0x000fe200078ec0ff */
[----:B------:R-:W-:Y:S01]  /*1010*/  IMAD R6, R7, 0x400, R6 ;  /* 0x0000040007067824 */ /* 0x000fe200078e0206 */
[----:B------:R-:W-:Y:S01]  /*1020*/  LOP3.LUT R0, R3, 0x8, R0, 0xf8, !PT ;  /* 0x0000000803007812 */ /* 0x000fe200078ef800 */
[----:B------:R-:W-:Y:S01]  /*1030*/  IMAD R8, R8, 0x10, R9 ;  /* 0x0000001008087824 */ /* 0x000fe200078e0209 */
[----:B------:R-:W-:Y:S01]  /*1040*/  SHF.R.U32.HI R3, RZ, 0x3, R3 ;  /* 0x00000003ff037819 */ /* 0x000fe20000011603 */
[----:B------:R0:W-:Y:S01]  /*1050*/  STL [R1+0x90], R20 ;  /* 0x0000901401007387 */ /* 0x0001e20000100800 */
[----:B------:R-:W-:Y:S01]  /*1060*/  VIADD R4, R24, 0x18 ;  /* 0x0000001818047836 */ /* 0x000fe20000000000 */
[----:B------:R-:W-:Y:S01]  /*1070*/  SHF.R.S32.HI R5, RZ, 0x1f, R12 ;  /* 0x0000001fff057819 */ /* 0x000fe2000001140c */
[----:B------:R-:W-:Y:S01]  /*1080*/  IMAD.IADD R10, R21, 0x1, -R10 ;  /* 0x00000001150a7824 */ /* 0x000fe200078e0a0a */
[----:B------:R-:W-:Y:S01]  /*1090*/  LOP3.LUT R3, R0, R3, RZ, 0x3c, !PT ;  /* 0x0000000300037212 */ /* 0x000fe200078e3cff */
[----:B------:R-:W-:Y:S01]  /*10a0*/  VIADD R0, R24, 0x28 ;  /* 0x0000002818007836 */ /* 0x000fe20000000000 */
[----:B------:R-:W-:Y:S01]  /*10b0*/  LEA.HI R5, R5, R12, RZ, 0x3 ;  /* 0x0000000c05057211 */ /* 0x000fe200078f18ff */
[----:B------:R-:W-:Y:S01]  /*10c0*/  IMAD.SHL.U32 R21, R14, 0x20, RZ ;  /* 0x000000200e157824 */ /* 0x000fe200078e00ff */
[----:B------:R-:W-:Y:S01]  /*10d0*/  SHF.R.S32.HI R7, RZ, 0x3, R15 ;  /* 0x00000003ff077819 */ /* 0x000fe2000001140f */
[----:B------:R-:W-:Y:S01]  /*10e0*/  IMAD.IADD R3, R6, 0x1, R3 ;  /* 0x0000000106037824 */ /* 0x000fe200078e0203 */
[----:B------:R-:W-:Y:S01]  /*10f0*/  SHF.R.S32.HI R5, RZ, 0x3, R5 ;  /* 0x00000003ff057819 */ /* 0x000fe20000011405 */
[----:B0-----:R-:W-:Y:S01]  /*1100*/  IMAD R20, R17, 0x40, R8 ;  /* 0x0000004011147824 */ /* 0x001fe200078e0208 */
[----:B------:R-:W-:Y:S01]  /*1110*/  SEL R145, R145, 0xffffffc0, !P2 ;  /* 0xffffffc091917807 */ /* 0x000fe20005000000 */
[----:B------:R-:W-:Y:S01]  /*1120*/  VIADD R6, R24, 0x8 ;  /* 0x0000000818067836 */ /* 0x000fe20000000000 */
[----:B------:R-:W-:Y:S01]  /*1130*/  SHF.R.S32.HI R19, RZ, 0x1f, R18 ;  /* 0x0000001fff137819 */ /* 0x000fe20000011412 */
[----:B------:R-:W-:Y:S01]  /*1140*/  IMAD.SHL.U32 R142, R10, 0x2, RZ ;  /* 0x000000020a8e7824 */ /* 0x000fe200078e00ff */
[----:B------:R-:W-:Y:S01]  /*1150*/  STL [R1+0x8c], R20 ;  /* 0x00008c1401007387 */ /* 0x000fe20000100800 */
[----:B------:R-:W-:-:S02]  /*1160*/  IMAD R144, R3, 0x2, R2 ;  /* 0x0000000203907824 */ /* 0x000fc400078e0202 */
[C---:B------:R-:W-:Y:S01]  /*1170*/  VIADD R15, R142.reuse, 0x8 ;  /* 0x000000088e0f7836 */ /* 0x040fe20000000000 */
[----:B------:R-:W-:Y:S01]  /*1180*/  STL [R1+0x60], R6 ;  /* 0x0000600601007387 */ /* 0x000fe20000100800 */
[----:B------:R-:W-:Y:S02]  /*1190*/  VIADD R9, R142, 0x30 ;  /* 0x000000308e097836 */ /* 0x000fe40000000000 */
[----:B------:R-:W-:Y:S01]  /*11a0*/  VIADD R146, R144, 0x21800 ;  /* 0x0002180090927836 */ /* 0x000fe20000000000 */
[----:B------:R0:W-:Y:S01]  /*11b0*/  STL [R1+0x5c], R4 ;  /* 0x00005c0401007387 */ /* 0x0001e20000100800 */
[C---:B------:R-:W-:Y:S02]  /*11c0*/  VIADD R8, R142.reuse, 0x38 ;  /* 0x000000388e087836 */ /* 0x040fe40000000000 */
[C---:B------:R-:W-:Y:S01]  /*11d0*/  VIADD R14, R142.reuse, 0x10 ;  /* 0x000000108e0e7836 */ /* 0x040fe20000000000 */
[----:B------:R1:W-:Y:S01]  /*11e0*/  STL [R1+0x64], R0 ;  /* 0x0000640001007387 */ /* 0x0003e20000100800 */
[C---:B------:R-:W-:Y:S01]  /*11f0*/  VIADD R12, R142.reuse, 0x18 ;  /* 0x000000188e0c7836 */ /* 0x040fe20000000000 */
[----:B------:R-:W-:Y:S01]  /*1200*/  SHF.R.S32.HI R3, RZ, 0x1f, R8 ;  /* 0x0000001fff037819 */ /* 0x000fe20000011408 */
[C---:B------:R-:W-:Y:S01]  /*1210*/  VIADD R10, R142.reuse, 0x28 ;  /* 0x000000288e0a7836 */ /* 0x040fe20000000000 */
[----:B------:R-:W-:Y:S01]  /*1220*/  SHF.R.S32.HI R14, RZ, 0x1f, R14 ;  /* 0x0000001fff0e7819 */ /* 0x000fe2000001140e */
[----:B------:R-:W-:Y:S01]  /*1230*/  IMAD.MOV.U32 R17, RZ, RZ, RZ ;  /* 0x000000ffff117224 */ /* 0x000fe200078e00ff */
[----:B0-----:R-:W-:Y:S01]  /*1240*/  SHF.R.S32.HI R4, RZ, 0x1f, R137 ;  /* 0x0000001fff047819 */ /* 0x001fe20000011489 */
[----:B------:R-:W-:Y:S01]  /*1250*/  VIADD R24, R142, 0x58 ;  /* 0x000000588e187836 */ /* 0x000fe20000000000 */
[----:B------:R-:W-:-:S02]  /*1260*/  SHF.R.S32.HI R12, RZ, 0x1f, R12 ;  /* 0x0000001fff0c7819 */ /* 0x000fc4000001140c */
[----:B-1----:R-:W-:Y:S01]  /*1270*/  SHF.R.S32.HI R0, RZ, 0x1f, R136 ;  /* 0x0000001fff007819 */ /* 0x002fe20000011488 */
[----:B------:R0:W-:Y:S01]  /*1280*/  STL [R1+0x4c], R4 ;  /* 0x00004c0401007387 */ /* 0x0001e20000100800 */
[----:B------:R-:W-:-:S03]  /*1290*/  SHF.R.S32.HI R10, RZ, 0x1f, R10 ;  /* 0x0000001fff0a7819 */ /* 0x000fc6000001140a */
[----:B------:R1:W-:Y:S01]  /*12a0*/  STL [R1+0x48], R0 ;  /* 0x0000480001007387 */ /* 0x0003e20000100800 */
[----:B0-----:R-:W-:Y:S01]  /*12b0*/  LOP3.LUT R4, R11, 0xc0, RZ, 0xc0, !PT ;  /* 0x000000c00b047812 */ /* 0x001fe200078ec0ff */
[----:B------:R-:W-:Y:S01]  /*12c0*/  VIADD R11, R142, 0x20 ;  /* 0x000000208e0b7836 */ /* 0x000fe20000000000 */
[----:B-1----:R-:W-:Y:S02]  /*12d0*/  SHF.R.S32.HI R0, RZ, 0x1f, R138 ;  /* 0x0000001fff007819 */ /* 0x002fe4000001148a */
[----:B------:R-:W-:-:S03]  /*12e0*/  SHF.R.U32.HI R6, RZ, 0x3, R4 ;  /* 0x00000003ff067819 */ /* 0x000fc60000011604 */
[----:B------:R0:W-:Y:S04]  /*12f0*/  STL [R1+0x44], R0 ;  /* 0x0000440001007387 */ /* 0x0001e80000100800 */
[----:B------:R1:W-:Y:S04]  /*1300*/  STL [R1+0x20], R4 ;  /* 0x0000200401007387 */ /* 0x0003e80000100800 */
[----:B------:R-:W-:Y:S01]  /*1310*/  STL [R1+0x28], R21 ;  /* 0x0000281501007387 */ /* 0x000fe20000100800 */
[----:B0-----:R-:W-:-:S03]  /*1320*/  LOP3.LUT R0, R4, 0x8, R18, 0xf8, !PT ;  /* 0x0000000804007812 */ /* 0x001fc600078ef812 */
[----:B------:R0:W-:Y:S01]  /*1330*/  STL [R1+0x24], R6 ;  /* 0x0000240601007387 */ /* 0x0001e20000100800 */
[----:B-1----:R-:W-:Y:S02]  /*1340*/  LOP3.LUT R4, R4, 0x18, R18, 0xf8, !PT ;  /* 0x0000001804047812 */ /* 0x002fe400078ef812 */
[-C--:B------:R-:W-:Y:S01]  /*1350*/  LOP3.LUT R0, R0, R6.reuse, RZ, 0x3c, !PT ;  /* 0x0000000600007212 */ /* 0x080fe200078e3cff */
[----:B------:R1:W-:Y:S01]  /*1360*/  STL [R1+0x34], R7 ;  /* 0x0000340701007387 */ /* 0x0003e20000100800 */
[----:B------:R-:W-:-:S03]  /*1370*/  LOP3.LUT R4, R4, R6, RZ, 0x3c, !PT ;  /* 0x0000000604047212 */ /* 0x000fc600078e3cff */
[C---:B------:R-:W-:Y:S01]  /*1380*/  IMAD.IADD R0, R21.reuse, 0x1, R0 ;  /* 0x0000000115007824 */ /* 0x040fe200078e0200 */
[----:B------:R2:W-:Y:S01]  /*1390*/  STL [R1+0x38], R5 ;  /* 0x0000380501007387 */ /* 0x0005e20000100800 */
[----:B------:R-:W-:Y:S02]  /*13a0*/  IMAD.IADD R4, R21, 0x1, R4 ;  /* 0x0000000115047824 */ /* 0x000fe400078e0204 */
[C---:B0-----:R-:W-:Y:S01]  /*13b0*/  VIADD R6, R142.reuse, 0x48 ;  /* 0x000000488e067836 */ /* 0x041fe20000000000 */
[----:B------:R0:W-:Y:S01]  /*13c0*/  STL [R1+0x70], R0 ;  /* 0x0000700001007387 */ /* 0x0001e20000100800 */
[----:B-1----:R-:W-:Y:S01]  /*13d0*/  VIADD R7, R142, 0x40 ;  /* 0x000000408e077836 */ /* 0x002fe20000000000 */
[----:B------:R-:W-:Y:S02]  /*13e0*/  LEA R4, R4, UR40, 0x1 ;  /* 0x0000002804047c11 */ /* 0x000fe4000f8e08ff */
[----:B------:R-:W-:Y:S02]  /*13f0*/  SHF.R.S32.HI R6, RZ, 0x1f, R6 ;  /* 0x0000001fff067819 */ /* 0x000fe40000011406 */
[----:B--2---:R-:W-:Y:S01]  /*1400*/  SHF.R.S32.HI R5, RZ, 0x1f, R142 ;  /* 0x0000001fff057819 */ /* 0x004fe2000001148e */
[----:B------:R-:W-:Y:S01]  /*1410*/  VIADD R5, R142, 0x50 ;  /* 0x000000508e057836 */ /* 0x000fe20000000000 */
[----:B------:R-:W-:Y:S01]  /*1420*/  STL [R1+0x88], R4 ;  /* 0x0000880401007387 */ /* 0x000fe20000100800 */
[----:B------:R-:W-:-:S02]  /*1430*/  SHF.R.S32.HI R7, RZ, 0x1f, R7 ;  /* 0x0000001fff077819 */ /* 0x000fc40000011407 */
[----:B0-----:R-:W-:Y:S02]  /*1440*/  SHF.R.S32.HI R0, RZ, 0x1f, R15 ;  /* 0x0000001fff007819 */ /* 0x001fe4000001140f */
[----:B------:R-:W-:Y:S02]  /*1450*/  SHF.R.S32.HI R0, RZ, 0x1f, R11 ;  /* 0x0000001fff007819 */ /* 0x000fe4000001140b */
[----:B------:R-:W-:Y:S01]  /*1460*/  SHF.R.S32.HI R0, RZ, 0x1f, R9 ;  /* 0x0000001fff007819 */ /* 0x000fe20000011409 */
[----:B------:R-:W-:Y:S01]  /*1470*/  VIADD R0, R144, 0x21820 ;  /* 0x0002182090007836 */ /* 0x000fe20000000000 */
[----:B------:R-:W-:Y:S01]  /*1480*/  SHF.R.S32.HI R3, RZ, 0x1f, R5 ;  /* 0x0000001fff037819 */ /* 0x000fe20000011405 */
[C---:B------:R-:W-:Y:S02]  /*1490*/  @P1 VIADD R0, R146.reuse, 0xffffffe0 ;  /* 0xffffffe092001836 */ /* 0x040fe40000000000 */
[----:B------:R-:W-:Y:S02]  /*14a0*/  IMAD.IADD R146, R146, 0x1, R145 ;  /* 0x0000000192927824 */ /* 0x000fe400078e0291 */
[----:B------:R-:W-:Y:S01]  /*14b0*/  IMAD R3, R13, 0x8, R20 ;  /* 0x000000080d037824 */ /* 0x000fe200078e0214 */
[----:B------:R0:W-:Y:S01]  /*14c0*/  STL [R1+0x3c], R0 ;  /* 0x00003c0001007387 */ /* 0x0001e20000100800 */
[----:B------:R-:W-:-:S03]  /*14d0*/  IMAD.IADD R145, R145, 0x1, R0 ;  /* 0x0000000191917824 */ /* 0x000fc600078e0200 */
[----:B------:R1:W-:Y:S01]  /*14e0*/  STL [R1+0x68], R3 ;  /* 0x0000680301007387 */ /* 0x0003e20000100800 */
[----:B0-----:R-:W-:-:S05]  /*14f0*/  VIADD R0, R0, 0x6000 ;  /* 0x0000600000007836 */ /* 0x001fca0000000000 */
[----:B------:R1:W-:Y:S02]  /*1500*/  STL [R1+0x40], R0 ;  /* 0x0000400001007387 */ /* 0x0003e40000100800 */
.L_x_1596:
[----:B------:R-:W-:Y:S05]  /*1510*/  YIELD ;  /* 0x0000000000007946 */ /* 0x000fea0003800000 */
[----:B------:R-:W-:Y:S01]  /*1520*/  ULDC.64 UR4, c[0x0][0xa28] ;  /* 0x00028a0000047ab9 */ /* 0x000fe20000000a00 */
[----:B0-234-:R-:W0:Y:S01]  /*1530*/  LDC.64 R4, c[0x0][0xa08] ;  /* 0x00028200ff047b82 */ /* 0x01de220000000a00 */
[----:B------:R-:W-:Y:S01]  /*1540*/  ISETP.NE.U32.AND P1, PT, RZ, UR4, PT ;  /* 0x00000004ff007c0c */ /* 0x000fe2000bf25070 */
[----:B------:R-:W-:Y:S02]  /*1550*/  IMAD.MOV.U32 R10, RZ, RZ, RZ ;  /* 0x000000ffff0a7224 */ /* 0x000fe400078e00ff */
[----:B------:R-:W-:Y:S01]  /*1560*/  IMAD.MOV.U32 R78, RZ, RZ, RZ ;  /* 0x000000ffff4e7224 */ /* 0x000fe200078e00ff */
[----:B------:R-:W-:Y:S01]  /*1570*/  ISETP.NE.AND.EX P1, PT, RZ, UR5, PT, P1 ;  /* 0x00000005ff007c0c */ /* 0x000fe2000bf25310 */
[----:B------:R-:W-:-:S02]  /*1580*/  ULDC.64 UR4, c[0x0][0xa18] ;  /* 0x0002860000047ab9 */ /* 0x000fc40000000a00 */
[----:B------:R-:W-:-:S04]  /*1590*/  ISETP.NE.U32.AND P2, PT, RZ, UR4, PT ;  /* 0x00000004ff007c0c */ /* 0x000fc8000bf45070 */
[----:B------:R-:W-:Y:S01]  /*15a0*/  ISETP.NE.AND.EX P2, PT, RZ, UR5, PT, P2 ;  /* 0x00000005ff007c0c */ /* 0x000fe2000bf45320 */
[----:B------:R-:W-:Y:S02]  /*15b0*/  ULDC.64 UR4, c[0x0][0xa08] ;  /* 0x0002820000047ab9 */ /* 0x000fe40000000a00 */
[----:B------:R-:W-:-:S03]  /*15c0*/  ISETP.NE.U32.AND P0, PT, RZ, UR4, PT ;  /* 0x00000004ff007c0c */ /* 0x000fc6000bf05070 */
[----:B------:R-:W2:Y:S01]  /*15d0*/  @P1 LDC.64 R6, c[0x0][0xa28] ;  /* 0x00028a00ff061b82 */ /* 0x000ea20000000a00 */
[----:B------:R-:W-:Y:S01]  /*15e0*/  ISETP.NE.AND.EX P0, PT, RZ, UR5, PT, P0 ;  /* 0x00000005ff007c0c */ /* 0x000fe2000bf05300 */
[----:B0-----:R-:W-:-:S06]  /*15f0*/  IMAD.WIDE R4, R35, 0x4, R4 ;  /* 0x0000000423047825 */ /* 0x001fcc00078e0204 */
[----:B------:R-:W0:Y:S01]  /*1600*/  @P2 LDC.64 R8, c[0x0][0xa18] ;  /* 0x00028600ff082b82 */ /* 0x000e220000000a00 */
[----:B------:R-:W-:Y:S02]  /*1610*/  ULDC UR4, c[0x0][0x288] ;  /* 0x0000a20000047ab9 */ /* 0x000fe40000000800 */
[----:B------:R-:W-:Y:S01]  /*1620*/  IMAD.U32 R140, RZ, RZ, UR4 ;  /* 0x00000004ff8c7e24 */ /* 0x000fe2000f8e00ff */
[----:B------:R-:W-:Y:S02]  /*1630*/  ULDC.64 UR4, c[0x0][0x418] ;  /* 0x0001060000047ab9 */ /* 0x000fe40000000a00 */
[----:B------:R3:W5:Y:S01]  /*1640*/  @P0 LDG.E R78, desc[UR52][R4.64] ;  /* 0x00000034044e0981 */ /* 0x000762000c1e1900 */
[----:B--2---:R-:W-:-:S05]  /*1650*/  @P1 IMAD.WIDE R6, R35, 0x4, R6 ;  /* 0x0000000423061825 */ /* 0x004fca00078e0206 */
[----:B------:R3:W5:Y:S01]  /*1660*/  @P1 LDG.E R10, desc[UR52][R6.64] ;  /* 0x00000034060a1981 */ /* 0x000762000c1e1900 */
[----:B0-----:R-:W-:-:S05]  /*1670*/  @P2 IMAD.WIDE R8, R35, 0x4, R8 ;  /* 0x0000000423082825 */ /* 0x001fca00078e0208 */
[----:B------:R3:W5:Y:S01]  /*1680*/  @P2 LDG.E R140, desc[UR52][R8.64] ;  /* 0x00000034088c2981 */ /* 0x000762000c1e1900 */
[----:B------:R-:W-:-:S03]  /*1690*/  UISETP.NE.U32.AND UP0, UPT, UR4, URZ, UPT ;  /* 0x0000003f0400728c */ /* 0x000fc6000bf05070 */
[----:B------:R-:W-:Y:S01]  /*16a0*/  ULDC UR4, c[0x0][0x424] ;  /* 0x0001090000047ab9 */ /* 0x000fe20000000800 */
[----:B------:R-:W-:-:S03]  /*16b0*/  UISETP.NE.AND.EX UP0, UPT, UR5, URZ, UPT, UP0 ;  /* 0x0000003f0500728c */ /* 0x000fc6000bf05300 */
[----:B------:R-:W-:Y:S01]  /*16c0*/  ULDC UR5, c[0x0][0x2f0] ;  /* 0x0000bc0000057ab9 */ /* 0x000fe20000000800 */
[----:B------:R-:W-:-:S04]  /*16d0*/  USEL UR4, UR4, 0x1, UP0 ;  /* 0x0000000104047887 */ /* 0x000fc80008000000 */
[----:B------:R-:W-:-:S03]  /*16e0*/  UIMAD UR4, UR4, UR5, URZ ;  /* 0x00000005040472a4 */ /* 0x000fc6000f8e023f */
[----:B------:R-:W-:Y:S02]  /*16f0*/  ULDC UR5, c[0x0][0x348] ;  /* 0x0000d20000057ab9 */ /* 0x000fe40000000800 */
[----:B------:R-:W-:Y:S02]  /*1700*/  IMAD.U32 R24, RZ, RZ, UR5 ;  /* 0x00000005ff187e24 */ /* 0x000fe4000f8e00ff */
[----:B------:R-:W-:Y:S01]  /*1710*/  IMAD.U32 R27, RZ, RZ, UR4 ;  /* 0x00000004ff1b7e24 */ /* 0x000fe2000f8e00ff */
[----:B---3--:R-:W-:Y:S06]  /*1720*/  @P2 BRA `(.L_x_1370) ;  /* 0x0000000000242947 */ /* 0x008fec0003800000 */
[----:B------:R-:W-:Y:S02]  /*1730*/  ULDC.64 UR4, c[0x0][0xa00] ;  /* 0x0002800000047ab9 */ /* 0x000fe40000000a00 */
[----:B------:R-:W-:-:S04]  /*1740*/  ISETP.NE.U32.AND P1, PT, RZ, UR4, PT ;  /* 0x00000004ff007c0c */ /* 0x000fc8000bf25070 */
[----:B------:R-:W-:-:S13]  /*1750*/  ISETP.NE.AND.EX P1, PT, RZ, UR5, PT, P1 ;  /* 0x00000005ff007c0c */ /* 0x000fda000bf25310 */
[----:B------:R-:W-:Y:S05]  /*1760*/  @!P1 BRA `(.L_x_1370) ;  /* 0x0000000000149947 */ /* 0x000fea0003800000 */
[----:B------:R-:W0:Y:S02]  /*1770*/  LDC.64 R6, c[0x0][0xa00] ;  /* 0x00028000ff067b82 */ /* 0x000e240000000a00 */
[----:B0-----:R-:W-:-:S05]  /*1780*/  IMAD.WIDE R6, R35, 0x4, R6 ;  /* 0x0000000423067825 */ /* 0x001fca00078e0206 */
[----:B-----5:R-:W2:Y:S04]  /*1790*/  LDG.E R140, desc[UR52][R6.64] ;  /* 0x00000034068c7981 */ /* 0x020ea8000c1e1900 */
[----:B-1----:R-:W2:Y:S02]  /*17a0*/  LDG.E R3, desc[UR52][R6.64+0x4] ;  /* 0x0000043406037981 */ /* 0x002ea4000c1e1900 */
[----:B--2---:R-:W-:-:S07]  /*17b0*/  IMAD.IADD R140, R3, 0x1, -R140 ;  /* 0x00000001038c7824 */ /* 0x004fce00078e0a8c */
.L_x_1370:
[----:B------:R-:W-:Y:S01]  /*17c0*/  ULDC.64 UR4, c[0x0][0xa20] ;  /* 0x0002880000047ab9 */ /* 0x000fe20000000a00 */
[----:B------:R0:W-:Y:S01]  /*17d0*/  STL [R1+0x78], R35 ;  /* 0x0000782301007387 */ /* 0x0001e20000100800 */
[----:B------:R-:W-:Y:S02]  /*17e0*/  ISETP.NE.U32.AND P1, PT, RZ, UR4, PT ;  /* 0x00000004ff007c0c */ /* 0x000fe4000bf25070 */
[C---:B-1----:R-:W-:Y:S02]  /*17f0*/  LOP3.LUT R3, R34.reuse, 0xff000000, RZ, 0xc0, !PT ;  /* 0xff00000022037812 */ /* 0x042fe400078ec0ff */
[----:B------:R-:W-:Y:S02]  /*1800*/  ISETP.NE.AND.EX P1, PT, RZ, UR5, PT, P1 ;  /* 0x00000005ff007c0c */ /* 0x000fe4000bf25310 */
[----:B------:R-:W-:Y:S02]  /*1810*/  LOP3.LUT R0, R34, 0xff0000, RZ, 0xc0, !PT ;  /* 0x00ff000022007812 */ /* 0x000fe400078ec0ff */
[----:B------:R-:W-:-:S02]  /*1820*/  SHF.R.U32.HI R3, RZ, 0x8, R3 ;  /* 0x00000008ff037819 */ /* 0x000fc40000011603 */
[----:B------:R-:W-:Y:S02]  /*1830*/  LOP3.LUT R141, R34, 0xffff, RZ, 0xc0, !PT ;  /* 0x0000ffff228d7812 */ /* 0x000fe400078ec0ff */
[----:B------:R-:W-:-:S05]  /*1840*/  LEA.HI R13, R0, R3, RZ, 0x10 ;  /* 0x00000003000d7211 */ /* 0x000fca00078f80ff */
[----:B0-----:R-:W-:Y:S05]  /*1850*/  @!P1 BRA `(.L_x_1371) ;  /* 0x0000000000109947 */ /* 0x001fea0003800000 */
[----:B------:R-:W0:Y:S02]  /*1860*/  LDC.64 R4, c[0x0][0xa20] ;  /* 0x00028800ff047b82 */ /* 0x000e240000000a00 */
[----:B0-----:R-:W-:-:S05]  /*1870*/  IMAD.WIDE R4, R35, 0x4, R4 ;  /* 0x0000000423047825 */ /* 0x001fca00078e0204 */
[----:B------:R0:W5:Y:S01]  /*1880*/  LDG.E R27, desc[UR52][R4.64] ;  /* 0x00000034041b7981 */ /* 0x000162000c1e1900 */
[----:B------:R-:W-:Y:S05]  /*1890*/  BRA `(.L_x_1372) ;  /* 0x0000000000107947 */ /* 0x000fea0003800000 */
.L_x_1371:
[----:B------:R-:W-:Y:S05]  /*18a0*/  @!P0 BRA `(.L_x_1372) ;  /* 0x00000000000c8947 */ /* 0x000fea0003800000 */
[----:B------:R-:W2:Y:S04]  /*18b0*/  LDG.E R0, desc[UR52][R4.64] ;  /* 0x0000003404007981 */ /* 0x000ea8000c1e1900 */
[----:B------:R-:W2:Y:S02]  /*18c0*/  LDG.E R27, desc[UR52][R4.64+0x4] ;  /* 0x00000434041b7981 */ /* 0x000ea4000c1e1900 */
[----:B--2---:R-:W-:-:S07]  /*18d0*/  IMAD.IADD R27, R27, 0x1, -R0 ;  /* 0x000000011b1b7824 */ /* 0x004fce00078e0a00 */
.L_x_1372:
[----:B------:R-:W-:Y:S01]  /*18e0*/  ULDC.64 UR4, c[0x0][0xa10] ;  /* 0x0002840000047ab9 */ /* 0x000fe20000000a00 */
[----:B0-----:R-:W0:Y:S01]  /*18f0*/  LDC R4, c[0x0][0x448] ;  /* 0x00011200ff047b82 */ /* 0x001e220000000800 */
[----:B------:R-:W-:-:S04]  /*1900*/  ISETP.NE.U32.AND P0, PT, RZ, UR4, PT ;  /* 0x00000004ff007c0c */ /* 0x000fc8000bf05070 */
[----:B------:R-:W-:Y:S01]  /*1910*/  ISETP.NE.AND.EX P0, PT, RZ, UR5, PT, P0 ;  /* 0x00000005ff007c0c */ /* 0x000fe2000bf05300 */
[----:B------:R-:W-:Y:S02]  /*1920*/  ULDC.64 UR4, c[0x0][0xa30] ;  /* 0x00028c0000047ab9 */ /* 0x000fe40000000a00 */
[----:B------:R-:W-:-:S04]  /*1930*/  ISETP.NE.U32.AND P1, PT, RZ, UR4, PT ;  /* 0x00000004ff007c0c */ /* 0x000fc8000bf25070 */
[----:B------:R-:W-:-:S06]  /*1940*/  ISETP.NE.AND.EX P1, PT, RZ, UR5, PT, P1 ;  /* 0x00000005ff007c0c */ /* 0x000fcc000bf25310 */
[----:B------:R-:W1:Y:S08]  /*1950*/  @P0 LDC.64 R6, c[0x0][0xa10] ;  /* 0x00028400ff060b82 */ /* 0x000e700000000a00 */
[----:B------:R-:W2:Y:S01]  /*1960*/  @P1 LDC.64 R8, c[0x0][0xa30] ;  /* 0x00028c00ff081b82 */ /* 0x000ea20000000a00 */
[----:B-1----:R-:W-:-:S05]  /*1970*/  @P0 IMAD.WIDE R6, R35, 0x4, R6 ;  /* 0x0000000423060825 */ /* 0x002fca00078e0206 */
[----:B------:R-:W3:Y:S04]  /*1980*/  @P0 LDG.E R0, desc[UR52][R6.64] ;  /* 0x0000003406000981 */ /* 0x000ee8000c1e1900 */
[----:B------:R-:W3:Y:S01]  /*1990*/  @P0 LDG.E R3, desc[UR52][R6.64+0x4] ;  /* 0x0000043406030981 */ /* 0x000ee2000c1e1900 */
[----:B-----5:R-:W-:Y:S02]  /*19a0*/  IMAD.MOV.U32 R96, RZ, RZ, R27 ;  /* 0x000000ffff607224 */ /* 0x020fe400078e001b */
[----:B--2---:R-:W-:-:S05]  /*19b0*/  @P1 IMAD.WIDE R8, R35, 0x4, R8 ;  /* 0x0000000423081825 */ /* 0x004fca00078e0208 */
[----:B------:R1:W5:Y:S01]  /*19c0*/  @P1 LDG.E R96, desc[UR52][R8.64] ;  /* 0x0000003408601981 */ /* 0x000362000c1e1900 */
[----:B0-----:R-:W-:Y:S01]  /*19d0*/  ISETP.NE.AND P1, PT, R4, 0x1, PT ;  /* 0x000000010400780c */ /* 0x001fe20003f25270 */
[----:B------:R-:W-:Y:S01]  /*19e0*/  IMAD R14, R33, 0xc0, RZ ;  /* 0x000000c0210e7824 */ /* 0x000fe200078e02ff */
[----:B------:R-:W0:Y:S01]  /*19f0*/  LDC.64 R4, c[0x0][0x9e0] ;  /* 0x00027800ff047b82 */ /* 0x000e220000000a00 */
[----:B------:R-:W-:-:S03]  /*1a00*/  IMAD.IADD R15, R27, 0x1, -R10 ;  /* 0x000000011b0f7824 */ /* 0x000fc600078e0a0a */
[----:B------:R2:W-:Y:S07]  /*1a10*/  STL [R1+0x30], R14 ;  /* 0x0000300e01007387 */ /* 0x0005ee0000100800 */
[----:B------:R-:W4:Y:S08]  /*1a20*/  @P1 LDC R11, c[0x0][0x44c] ;  /* 0x00011300ff0b1b82 */ /* 0x000f300000000800 */
[----:B------:R-:W1:Y:S01]  /*1a30*/  @P1 LDC R12, c[0x0][0x450] ;  /* 0x00011400ff0c1b82 */ /* 0x000e620000000800 */
[----:B0-----:R-:W-:Y:S01]  /*1a40*/  ISETP.GE.AND P2, PT, R5, 0x1, PT ;  /* 0x000000010500780c */ /* 0x001fe20003f46270 */
[----:B---3--:R-:W-:-:S02]  /*1a50*/  @P0 IMAD.IADD R24, R3, 0x1, -R0 ;  /* 0x0000000103180824 */ /* 0x008fc400078e0a00 */
[----:B------:R-:W-:Y:S02]  /*1a60*/  VIADD R0, R14, 0xbf ;  /* 0x000000bf0e007836 */ /* 0x000fe40000000000 */
[----:B------:R-:W-:Y:S02]  /*1a70*/  IMAD.IADD R143, R15, 0x1, R24 ;  /* 0x000000010f8f7824 */ /* 0x000fe400078e0218 */
[----:B----4-:R-:W-:-:S03]  /*1a80*/  @P1 IMAD.HI.U32 R3, R0, R11, RZ ;  /* 0x0000000b00031227 */ /* 0x010fc600078e00ff */
[C---:B------:R-:W-:Y:S01]  /*1a90*/  IADD3 R7, R143.reuse, 0x1, -R140 ;  /* 0x000000018f077810 */ /* 0x040fe20007ffe88c */
[----:B------:R-:W-:Y:S01]  /*1aa0*/  IMAD.MOV.U32 R6, RZ, RZ, R0 ;  /* 0x000000ffff067224 */ /* 0x000fe200078e0000 */
[----:B-1----:R-:W-:Y:S01]  /*1ab0*/  @P1 SHF.R.U32.HI R6, RZ, R12, R3 ;  /* 0x0000000cff061219 */ /* 0x002fe20000011603 */
[----:B------:R-:W-:-:S04]  /*1ac0*/  VIADD R0, R143, 0x7f ;  /* 0x0000007f8f007836 */ /* 0x000fc80000000000 */
[----:B------:R-:W-:Y:S01]  /*1ad0*/  IMAD.IADD R9, R7, 0x1, R6 ;  /* 0x0000000107097824 */ /* 0x000fe200078e0206 */
[----:B------:R-:W-:-:S03]  /*1ae0*/  SHF.R.S32.HI R3, RZ, 0x1f, R0 ;  /* 0x0000001fff037819 */ /* 0x000fc60000011400 */
[----:B------:R-:W-:Y:S01]  /*1af0*/  IMAD.IADD R4, R9, 0x1, R4 ;  /* 0x0000000109047824 */ /* 0x000fe200078e0204 */
[----:B------:R-:W-:-:S04]  /*1b00*/  LEA.HI R3, R3, R0, RZ, 0x7 ;  /* 0x0000000003037211 */ /* 0x000fc800078f38ff */
[----:B------:R-:W-:Y:S01]  /*1b10*/  SHF.R.S32.HI R100, RZ, 0x7, R3 ;  /* 0x00000007ff647819 */ /* 0x000fe20000011403 */
[----:B--2---:R-:W-:Y:S06]  /*1b20*/  @!P2 BRA `(.L_x_1373) ;  /* 0x000000000048a947 */ /* 0x004fec0003800000 */
        /* <DEDUP_REMOVED lines=11> */
.L_x_1375:
[----:B------:R-:W-:-:S13]  /*1be0*/  ISETP.NE.AND P0, PT, R5, 0x1, PT ;  /* 0x000000010500780c */ /* 0x000fda0003f05270 */
[----:B------:R-:W0:Y:S02]  /*1bf0*/  @P0 LDC.64 R6, c[0x0][0x9e8] ;  /* 0x00027a00ff060b82 */ /* 0x000e240000000a00 */
[----:B0-----:R-:W-:-:S05]  /*1c00*/  @P0 IMAD.HI.U32 R6, R0, R6, RZ ;  /* 0x0000000600060227 */ /* 0x001fca00078e00ff */
[----:B------:R-:W-:-:S07]  /*1c10*/  @P0 SHF.R.U32.HI R0, RZ, R7, R6 ;  /* 0x00000007ff000219 */ /* 0x000fce0000011606 */
.L_x_1376:
[----:B------:R-:W-:Y:S05]  /*1c20*/  BSYNC B0 ;  /* 0x0000000000007941 */ /* 0x000fea0003800000 */
.L_x_1374:
[----:B------:R-:W-:-:S05]  /*1c30*/  IMAD R3, R0, R5, R5 ;  /* 0x0000000500037224 */ /* 0x000fca00078e0205 */
[----:B------:R-:W-:-:S07]  /*1c40*/  VIMNMX R4, R4, R3, PT ;  /* 0x0000000304047248 */ /* 0x000fce0003fe0100 */
.L_x_1373:
[----:B------:R-:W0:Y:S01]  /*1c50*/  @P1 LDC R6, c[0x0][0x44c] ;  /* 0x00011300ff061b82 */ /* 0x000e220000000800 */
[----:B------:R-:W-:Y:S01]  /*1c60*/  VIADD R4, R4, 0x7f ;  /* 0x0000007f04047836 */ /* 0x000fe20000000000 */
[----:B------:R-:W-:Y:S01]  /*1c70*/  ULDC UR4, c[0x0][0x9dc] ;  /* 0x0002770000047ab9 */ /* 0x000fe20000000800 */
[----:B------:R-:W-:Y:S02]  /*1c80*/  IMAD.MOV.U32 R0, RZ, RZ, R14 ;  /* 0x000000ffff007224 */ /* 0x000fe400078e000e */
[----:B------:R-:W-:Y:S01]  /*1c90*/  IMAD.IADD R8, R143, 0x1, -R140 ;  /* 0x000000018f087824 */ /* 0x000fe200078e0a8c */
[----:B------:R-:W-:Y:S02]  /*1ca0*/  SHF.R.S32.HI R3, RZ, 0x1f, R4 ;  /* 0x0000001fff037819 */ /* 0x000fe40000011404 */
[----:B------:R-:W1:Y:S02]  /*1cb0*/  @P1 LDC R7, c[0x0][0x450] ;  /* 0x00011400ff071b82 */ /* 0x000e640000000800 */
[----:B------:R-:W-:Y:S01]  /*1cc0*/  LEA.HI R3, R3, R4, RZ, 0x7 ;  /* 0x0000000403037211 */ /* 0x000fe200078f38ff */
[----:B------:R2:W-:Y:S03]  /*1cd0*/  STL [R1+0xc], R8 ;  /* 0x00000c0801007387 */ /* 0x0005e60000100800 */
[----:B------:R-:W-:Y:S01]  /*1ce0*/  SHF.R.S32.HI R3, RZ, 0x7, R3 ;  /* 0x00000007ff037819 */ /* 0x000fe20000011403 */
[----:B0-----:R-:W-:-:S05]  /*1cf0*/  @P1 IMAD.HI.U32 R6, R14, R6, RZ ;  /* 0x000000060e061227 */ /* 0x001fca00078e00ff */
[----:B-1----:R-:W-:-:S05]  /*1d00*/  @P1 SHF.R.U32.HI R0, RZ, R7, R6 ;  /* 0x00000007ff001219 */ /* 0x002fca0000011606 */
[----:B------:R-:W-:Y:S01]  /*1d10*/  IMAD.IADD R0, R8, 0x1, R0 ;  /* 0x0000000108007824 */ /* 0x000fe200078e0200 */
[----:B--2---:R-:W-:-:S03]  /*1d20*/  VIMNMX R8, R100, R3, PT ;  /* 0x0000000364087248 */ /* 0x004fc60003fe0100 */
[----:B------:R-:W-:Y:S01]  /*1d30*/  VIADD R3, R0, -UR4 ;  /* 0x8000000400037c36 */ /* 0x000fe20008000000 */
        /* <DEDUP_REMOVED lines=11> */
.L_x_1379:
[----:B------:R-:W-:-:S13]  /*1df0*/  ISETP.NE.AND P0, PT, R5, 0x1, PT ;  /* 0x000000010500780c */ /* 0x000fda0003f05270 */
[----:B------:R-:W0:Y:S02]  /*1e00*/  @P0 LDC.64 R6, c[0x0][0x9e8] ;  /* 0x00027a00ff060b82 */ /* 0x000e240000000a00 */
[----:B0-----:R-:W-:-:S05]  /*1e10*/  @P0 IMAD.HI.U32 R6, R0, R6, RZ ;  /* 0x0000000600060227 */ /* 0x001fca00078e00ff */
[----:B------:R-:W-:-:S07]  /*1e20*/  @P0 SHF.R.U32.HI R0, RZ, R7, R6 ;  /* 0x00000007ff000219 */ /* 0x000fce0000011606 */
.L_x_1380:
[----:B------:R-:W-:Y:S05]  /*1e30*/  BSYNC B0 ;  /* 0x0000000000007941 */ /* 0x000fea0003800000 */
.L_x_1378:
[----:B------:R-:W-:-:S05]  /*1e40*/  IMAD R0, R0, R5, RZ ;  /* 0x0000000500007224 */ /* 0x000fca00078e02ff */
[----:B------:R-:W-:-:S07]  /*1e50*/  VIMNMX R3, R3, R0, !PT ;  /* 0x0000000003037248 */ /* 0x000fce0007fe0100 */
.L_x_1377:
[----:B------:R-:W-:Y:S01]  /*1e60*/  SHF.R.S32.HI R0, RZ, 0x1f, R3 ;  /* 0x0000001fff007819 */ /* 0x000fe20000011403 */
[----:B------:R-:W-:Y:S01]  /*1e70*/  BSSY B0, `(.L_x_1381) ;  /* 0x000002a000007945 */ /* 0x000fe20003800000 */
[----:B------:R-:W-:Y:S02]  /*1e80*/  LOP3.LUT R14, R13, 0xff, RZ, 0xc0, !PT ;  /* 0x000000ff0d0e7812 */ /* 0x000fe400078ec0ff */
[----:B------:R-:W-:Y:S02]  /*1e90*/  LEA.HI R0, R0, R3, RZ, 0x7 ;  /* 0x0000000300007211 */ /* 0x000fe400078f38ff */
[----:B------:R-:W-:Y:S01]  /*1ea0*/  SHF.R.U32.HI R4, RZ, 0x10, R13 ;  /* 0x00000010ff047819 */ /* 0x000fe2000001160d */
[----:B------:R0:W-:Y:S01]  /*1eb0*/  STL [R1+0x7c], R14 ;  /* 0x00007c0e01007387 */ /* 0x0001e20000100800 */
[----:B------:R-:W-:-:S03]  /*1ec0*/  SHF.R.S32.HI R0, RZ, 0x7, R0 ;  /* 0x00000007ff007819 */ /* 0x000fc60000011400 */
[----:B------:R0:W-:Y:S01]  /*1ed0*/  STL [R1+0x74], R4 ;  /* 0x0000740401007387 */ /* 0x0001e20000100800 */
[----:B------:R-:W-:Y:S01]  /*1ee0*/  VIMNMX R9, RZ, R0, !PT ;  /* 0x00000000ff097248 */ /* 0x000fe20007fe0100 */
[----:B------:R-:W-:-:S03]  /*1ef0*/  IMAD.MOV.U32 R0, RZ, RZ, RZ ;  /* 0x000000ffff007224 */ /* 0x000fc600078e00ff */
[----:B------:R-:W-:-:S13]  /*1f00*/  ISETP.GT.AND P0, PT, R8, R9, PT ;  /* 0x000000090800720c */ /* 0x000fda0003f04270 */
[----:B0-----:R-:W-:Y:S05]  /*1f10*/  @!P0 BRA `(.L_x_1382) ;  /* 0x00000000007c8947 */ /* 0x001fea0003800000 */
[----:B------:R-:W-:Y:S01]  /*1f20*/  ISETP.NE.AND P0, PT, R4, RZ, PT ;  /* 0x000000ff0400720c */ /* 0x000fe20003f05270 */
[----:B------:R-:W-:-:S03]  /*1f30*/  ULDC UR4, c[0x0][0x9f0] ;  /* 0x00027c0000047ab9 */ /* 0x000fc60000000800 */
[----:B------:R-:W-:-:S04]  /*1f40*/  SEL R11, R4, UR4, P0 ;  /* 0x00000004040b7c07 */ /* 0x000fc80008000000 */
[-C--:B------:R-:W-:Y:S02]  /*1f50*/  IABS R6, R11.reuse ;  /* 0x0000000b00067213 */ /* 0x080fe40000000000 */
[----:B------:R-:W-:Y:S02]  /*1f60*/  IADD3 R0, R11, -0x1, R8 ;  /* 0xffffffff0b007810 */ /* 0x000fe40007ffe008 */
[----:B------:R-:W0:Y:S01]  /*1f70*/  I2F.RP R3, R6 ;  /* 0x0000000600037306 */ /* 0x000e220000209400 */
[----:B------:R-:W-:Y:S02]  /*1f80*/  IABS R12, R11 ;  /* 0x0000000b000c7213 */ /* 0x000fe40000000000 */
[----:B------:R-:W-:-:S05]  /*1f90*/  IMAD.IADD R0, R0, 0x1, -R9 ;  /* 0x0000000100007824 */ /* 0x000fca00078e0a09 */
        /* <DEDUP_REMOVED lines=10> */
[----:B------:R-:W-:-:S04]  /*2040*/  IMAD.HI.U32 R5, R5, R7, R4 ;  /* 0x0000000705057227 */ /* 0x000fc800078e0004 */
[----:B------:R-:W-:-:S04]  /*2050*/  IMAD.MOV.U32 R4, RZ, RZ, R10 ;  /* 0x000000ffff047224 */ /* 0x000fc800078e000a */
        /* <DEDUP_REMOVED lines=11> */
.L_x_1382:
[----:B------:R-:W-:Y:S05]  /*2110*/  BSYNC B0 ;  /* 0x0000000000007941 */ /* 0x000fea0003800000 */
.L_x_1381:
[----:B------:R-:W-:-:S05]  /*2120*/  IMAD R3, R14, R0, R9 ;  /* 0x000000000e037224 */ /* 0x000fca00078e0209 */
        /* <DEDUP_REMOVED lines=8> */
[----:B------:R-:W-:-:S05]  /*21b0*/  @P0 VIADD R0, R0, 0x7f ;  /* 0x0000007f00000836 */ /* 0x000fca0000000000 */
        /* <DEDUP_REMOVED lines=26> */
.L_x_1385:
[----:B------:R-:W-:Y:S05]  /*2360*/  BSYNC B6 ;  /* 0x0000000000067941 */ /* 0x000fea0003800000 */
.L_x_1384:
        /* <DEDUP_REMOVED lines=20> */
.L_x_1387:
[----:B------:R-:W-:Y:S05]  /*24b0*/  BSYNC B6 ;  /* 0x0000000000067941 */ /* 0x000fea0003800000 */
.L_x_1386:
[----:B------:R-:W2:Y:S01]  /*24c0*/  LDL.64 R36, [R1+0x18] ;  /* 0x0000180001247983 */ /* 0x000ea20000100a00 */
[----:B------:R-:W-:-:S03]  /*24d0*/  ULDC.64 UR4, c[0x0][0x9f8] ;  /* 0x00027e0000047ab9 */ /* 0x000fc60000000a00 */
[----:B------:R-:W2:Y:S01]  /*24e0*/  LDL.64 R20, [R1+0x18] ;  /* 0x0000180001147983 */ /* 0x000ea20000100a00 */
[----:B------:R-:W-:Y:S01]  /*24f0*/  ISETP.NE.U32.AND P0, PT, RZ, UR4, PT ;  /* 0x00000004ff007c0c */ /* 0x000fe2000bf05070 */
[----:B------:R-:W-:Y:S01]  /*2500*/  IMAD.MOV.U32 R0, RZ, RZ, R35 ;  /* 0x000000ffff007224 */ /* 0x000fe200078e0023 */
[----:B------:R-:W0:Y:S01]  /*2510*/  LDC.64 R8, c[0x0][0x408] ;  /* 0x00010200ff087b82 */ /* 0x000e220000000a00 */
[----:B------:R-:W1:Y:S01]  /*2520*/  S2R R29, SR_TID.X ;  /* 0x00000000001d7919 */ /* 0x000e620000002100 */
[----:B------:R-:W-:Y:S01]  /*2530*/  ISETP.NE.AND.EX P0, PT, RZ, UR5, PT, P0 ;  /* 0x00000005ff007c0c */ /* 0x000fe2000bf05300 */
[----:B------:R-:W-:-:S05]  /*2540*/  VIADD R3, R18, 0x10 ;  /* 0x0000001012037836 */ /* 0x000fca0000000000 */
[----:B------:R-:W3:Y:S08]  /*2550*/  LDC R11, c[0x0][0x3f4] ;  /* 0x0000fd00ff0b7b82 */ /* 0x000ef00000000800 */
[----:B------:R-:W4:Y:S01]  /*2560*/  @P0 LDC.64 R4, c[0x0][0x9f8] ;  /* 0x00027e00ff040b82 */ /* 0x000f220000000a00 */
[----:B------:R-:W-:-:S07]  /*2570*/  IMAD.IADD R78, R78, 0x1, R27 ;  /* 0x000000014e4e7824 */ /* 0x000fce00078e021b */
[----:B------:R-:W3:Y:S01]  /*2580*/  LDC.64 R86, c[0x0][0x3f8] ;  /* 0x0000fe00ff567b82 */ /* 0x000ee20000000a00 */
[----:B-1----:R-:W-:Y:S01]  /*2590*/  VIADD R31, R29, 0xffffff80 ;  /* 0xffffff801d1f7836 */ /* 0x002fe20000000000 */
[----:B------:R-:W-:Y:S01]  /*25a0*/  SHF.R.U32.HI R28, RZ, 0x7, R29 ;  /* 0x00000007ff1c7819 */ /* 0x000fe2000001161d */
[----:B----4-:R-:W-:-:S04]  /*25b0*/  @P0 IMAD.WIDE R4, R35, 0x4, R4 ;  /* 0x0000000423040825 */ /* 0x010fc800078e0204 */
[C---:B------:R-:W-:Y:S01]  /*25c0*/  VIADD R30, R29.reuse, 0xffffff80 ;  /* 0xffffff801d1e7836 */ /* 0x040fe20000000000 */
[----:B------:R1:W4:Y:S01]  /*25d0*/  @P0 LDG.E R0, desc[UR52][R4.64] ;  /* 0x0000003404000981 */ /* 0x000322000c1e1900 */
[----:B------:R-:W-:Y:S01]  /*25e0*/  ISETP.NE.AND P6, PT, R28, 0x1, PT ;  /* 0x000000011c00780c */ /* 0x000fe20003fc5270 */
[----:B------:R-:W-:Y:S01]  /*25f0*/  VIADD R6, R29, 0xffffff80 ;  /* 0xffffff801d067836 */ /* 0x000fe20000000000 */
[----:B------:R-:W-:Y:S02]  /*2600*/  LOP3.LUT R16, R16, 0xfffffffb, RZ, 0xc0, !PT ;  /* 0xfffffffb10107812 */ /* 0x000fe400078ec0ff */
[----:B------:R-:W-:Y:S02]  /*2610*/  LEA.HI R30, R30, R31, RZ, 0x1 ;  /* 0x0000001f1e1e7211 */ /* 0x000fe400078f08ff */
[----:B------:R-:W-:Y:S02]  /*2620*/  SHF.R.S32.HI R7, RZ, 0x1f, R6 ;  /* 0x0000001fff077819 */ /* 0x000fe40000011406 */
[----:B------:R-:W-:-:S02]  /*2630*/  SHF.R.S32.HI R30, RZ, 0x1, R30 ;  /* 0x00000001ff1e7819 */ /* 0x000fc4000001141e */
[----:B------:R-:W-:Y:S02]  /*2640*/  LEA.HI R7, R7, R6, RZ, 0x2 ;  /* 0x0000000607077211 */ /* 0x000fe400078f10ff */
[----:B------:R-:W-:Y:S01]  /*2650*/  SHF.R.S32.HI R13, RZ, 0x1f, R30 ;  /* 0x0000001fff0d7819 */ /* 0x000fe2000001141e */
[----:B------:R-:W-:Y:S05]  /*2660*/  @!P6 WARPSYNC.ALL ;  /* 0x000000000000e948 */ /* 0x000fea0003800000 */
[----:B------:R-:W-:Y:S01]  /*2670*/  ULDC UR4, c[0x0][0x2f4] ;  /* 0x0000bd0000047ab9 */ /* 0x000fe20000000800 */
[----:B------:R-:W-:Y:S01]  /*2680*/  SHF.R.S32.HI R32, RZ, 0x2, R7 ;  /* 0x00000002ff207819 */ /* 0x000fe20000011407 */
[----:B0-----:R-:W-:Y:S01]  /*2690*/  IMAD R6, R13, R8, RZ ;  /* 0x000000080d067224 */ /* 0x001fe200078e02ff */
[----:B------:R-:W-:Y:S01]  /*26a0*/  ISETP.GE.AND P1, PT, R3, UR4, PT ;  /* 0x0000000403007c0c */ /* 0x000fe2000bf26270 */
[----:B---3--:R-:W-:Y:S01]  /*26b0*/  IMAD.WIDE.U32 R70, R30, R86, R18 ;  /* 0x000000561e467225 */ /* 0x008fe200078e0012 */
[----:B------:R-:W-:-:S02]  /*26c0*/  ISETP.GE.AND P0, PT, R18, UR4, PT ;  /* 0x0000000412007c0c */ /* 0x000fc4000bf06270 */
[----:B-1----:R-:W-:Y:S01]  /*26d0*/  SEL R5, RZ, 0xffffffff, P1 ;  /* 0xffffffffff057807 */ /* 0x002fe20000800000 */
[C---:B------:R-:W-:Y:S01]  /*26e0*/  IMAD R15, R30.reuse, R9, R6 ;  /* 0x000000091e0f7224 */ /* 0x040fe200078e0206 */
[----:B------:R-:W-:Y:S01]  /*26f0*/  SHF.R.S32.HI R7, RZ, 0x1f, R7 ;  /* 0x0000001fff077819 */ /* 0x000fe20000011407 */
[----:B------:R-:W-:Y:S01]  /*2700*/  IMAD.WIDE.U32 R66, R30, R8, R18 ;  /* 0x000000081e427225 */ /* 0x000fe200078e0012 */
[----:B------:R-:W-:Y:S02]  /*2710*/  SEL R4, RZ, 0x1, P0 ;  /* 0x00000001ff047807 */ /* 0x000fe40000000000 */
[----:B------:R-:W-:Y:S01]  /*2720*/  LEA.HI R7, R7, R32, RZ, 0x2 ;  /* 0x0000002007077211 */ /* 0x000fe200078f10ff */
[----:B------:R-:W-:Y:S01]  /*2730*/  IMAD.SHL.U32 R5, R5, 0x2, RZ ;  /* 0x0000000205057824 */ /* 0x000fe200078e00ff */
[----:B------:R-:W-:Y:S01]  /*2740*/  ISETP.GE.AND P1, PT, R137, UR4, PT ;  /* 0x0000000489007c0c */ /* 0x000fe2000bf26270 */
[----:B------:R-:W-:Y:S01]  /*2750*/  IMAD.IADD R67, R67, 0x1, R15 ;  /* 0x0000000143437824 */ /* 0x000fe200078e020f */
[----:B------:R-:W-:-:S02]  /*2760*/  LOP3.LUT R7, R7, 0xfffffffc, RZ, 0xc0, !PT ;  /* 0xfffffffc07077812 */ /* 0x000fc400078ec0ff */
[----:B------:R-:W-:Y:S01]  /*2770*/  LOP3.LUT R5, R5, 0x2, R4, 0xe2, !PT ;  /* 0x0000000205057812 */ /* 0x000fe200078ee204 */
[----:B------:R-:W-:Y:S01]  /*2780*/  VIADD R4, R18, 0x20 ;  /* 0x0000002012047836 */ /* 0x000fe20000000000 */
[-C--:B------:R-:W-:Y:S01]  /*2790*/  ISETP.GE.AND P2, PT, R3, R11.reuse, PT ;  /* 0x0000000b0300720c */ /* 0x080fe20003f46270 */
[----:B------:R-:W-:Y:S01]  /*27a0*/  IMAD.IADD R32, R32, 0x1, -R7 ;  /* 0x0000000120207824 */ /* 0x000fe200078e0a07 */
[----:B------:R-:W-:Y:S02]  /*27b0*/  SEL R7, RZ, 0x8, P1 ;  /* 0x00000008ff077807 */ /* 0x000fe40000800000 */
[C---:B------:R-:W-:Y:S02]  /*27c0*/  ISETP.GE.AND P0, PT, R4.reuse, UR4, PT ;  /* 0x0000000404007c0c */ /* 0x040fe4000bf06270 */
[----:B------:R-:W-:Y:S02]  /*27d0*/  ISETP.GE.AND P1, PT, R4, R11, PT ;  /* 0x0000000b0400720c */ /* 0x000fe40003f26270 */
[----:B------:R-:W-:-:S02]  /*27e0*/  SEL R6, RZ, 0x4, P0 ;  /* 0x00000004ff067807 */ /* 0x000fc40000000000 */
[----:B------:R-:W-:Y:S02]  /*27f0*/  ISETP.GE.AND P0, PT, R136, UR4, PT ;  /* 0x0000000488007c0c */ /* 0x000fe4000bf06270 */
[----:B------:R-:W-:Y:S02]  /*2800*/  LOP3.LUT R5, R7, R5, R6, 0xfe, !PT ;  /* 0x0000000507057212 */ /* 0x000fe400078efe06 */
[----:B------:R-:W-:Y:S02]  /*2810*/  SEL R6, RZ, 0x10, P0 ;  /* 0x00000010ff067807 */ /* 0x000fe40000000000 */
[----:B------:R-:W-:Y:S02]  /*2820*/  LOP3.LUT P0, RZ, R32, 0x2, RZ, 0xc0, !PT ;  /* 0x0000000220ff7812 */ /* 0x000fe4000780c0ff */
[----:B------:R-:W-:Y:S01]  /*2830*/  LOP3.LUT R29, R5, R6, RZ, 0xfc, !PT ;  /* 0x00000006051d7212 */ /* 0x000fe200078efcff */
[----:B------:R-:W-:Y:S02]  /*2840*/  IMAD R6, R13, R86, RZ ;  /* 0x000000560d067224 */ /* 0x000fe400078e02ff */
[----:B--2---:R-:W-:-:S08]  /*2850*/  IMAD.MOV.U32 R20, RZ, RZ, R36 ;  /* 0x000000ffff147224 */ /* 0x004fd000078e0024 */
[----:B------:R-:W-:Y:S01]  /*2860*/  @P0 LOP3.LUT R16, R16, 0x4, RZ, 0xfc, !PT ;  /* 0x0000000410100812 */ /* 0x000fe200078efcff */
[----:B------:R-:W-:Y:S01]  /*2870*/  IMAD R13, R30, R87, R6 ;  /* 0x000000571e0d7224 */ /* 0x000fe200078e0206 */
[----:B------:R-:W-:Y:S02]  /*2880*/  ISETP.GE.AND P0, PT, R18, R11, PT ;  /* 0x0000000b1200720c */ /* 0x000fe40003f06270 */
[----:B------:R-:W-:-:S05]  /*2890*/  SHF.R.S32.HI R21, RZ, 0x1f, R20 ;  /* 0x0000001fff157819 */ /* 0x000fca0000011414 */
[----:B------:R0:W-:Y:S01]  /*28a0*/  STL [R1+0x1c], R21 ;  /* 0x00001c1501007387 */ /* 0x0001e20000100800 */
[C---:B------:R-:W-:Y:S01]  /*28b0*/  SEL R5, R11.reuse, RZ, P0 ;  /* 0x000000ff0b057207 */ /* 0x040fe20000000000 */
[C-C-:B------:R-:W-:Y:S02]  /*28c0*/  IMAD.WIDE.U32 R72, R30.reuse, R86, R20.reuse ;  /* 0x000000561e487225 */ /* 0x140fe400078e0014 */
[----:B------:R-:W2:Y:S01]  /*28d0*/  LDL R35, [R1+0x20] ;  /* 0x0000200001237983 */ /* 0x000ea20000100800 */
[C---:B------:R-:W-:Y:S01]  /*28e0*/  SEL R10, R11.reuse, RZ, P2 ;  /* 0x000000ff0b0a7207 */ /* 0x040fe20001000000 */
[----:B------:R-:W-:Y:S02]  /*28f0*/  IMAD.WIDE.U32 R68, R30, R8, R20 ;  /* 0x000000081e447225 */ /* 0x000fe400078e0014 */
[----:B------:R-:W3:Y:S04]  /*2900*/  LDL R34, [R1+0x24] ;  /* 0x0000240001227983 */ /* 0x000ee80000100800 */
[----:B------:R-:W3:Y:S04]  /*2910*/  LDL R31, [R1+0x28] ;  /* 0x00002800011f7983 */ /* 0x000ee80000100800 */
[----:B------:R-:W3:Y:S01]  /*2920*/  LDL R27, [R1+0x80] ;  /* 0x00008000011b7983 */ /* 0x000ee20000100800 */
[----:B------:R-:W-:Y:S01]  /*2930*/  SEL R7, R11, RZ, P1 ;  /* 0x000000ff0b077207 */ /* 0x000fe20000800000 */
[----:B------:R-:W-:-:S02]  /*2940*/  IMAD.IADD R6, R18, 0x1, R5 ;  /* 0x0000000112067824 */ /* 0x000fc400078e0205 */
[----:B------:R-:W-:Y:S02]  /*2950*/  IMAD.IADD R12, R3, 0x1, R10 ;  /* 0x00000001030c7824 */ /* 0x000fe400078e020a */
[----:B------:R-:W-:Y:S01]  /*2960*/  IMAD.IADD R14, R4, 0x1, R7 ;  /* 0x00000001040e7824 */ /* 0x000fe200078e0207 */
[----:B------:R-:W-:Y:S01]  /*2970*/  SHF.R.S32.HI R7, RZ, 0x1f, R6 ;  /* 0x0000001fff077819 */ /* 0x000fe20000011406 */
[----:B------:R-:W-:Y:S02]  /*2980*/  IMAD.IADD R71, R71, 0x1, R13 ;  /* 0x0000000147477824 */ /* 0x000fe400078e020d */
[----:B------:R-:W-:Y:S01]  /*2990*/  IMAD.IADD R73, R13, 0x1, R73 ;  /* 0x000000010d497824 */ /* 0x000fe200078e0249 */
[----:B------:R-:W-:Y:S01]  /*29a0*/  SHF.R.S32.HI R13, RZ, 0x1f, R12 ;  /* 0x0000001fff0d7819 */ /* 0x000fe2000001140c */
[----:B------:R-:W-:Y:S01]  /*29b0*/  IMAD.IADD R69, R15, 0x1, R69 ;  /* 0x000000010f457824 */ /* 0x000fe200078e0245 */
[----:B------:R-:W-:Y:S02]  /*29c0*/  LOP3.LUT R16, R16, 0xfffffffe, RZ, 0xc0, !PT ;  /* 0xfffffffe10107812 */ /* 0x000fe400078ec0ff */
[----:B------:R-:W-:-:S02]  /*29d0*/  LEA.HI R10, R7, R6, RZ, 0x5 ;  /* 0x00000006070a7211 */ /* 0x000fc400078f28ff */
[----:B------:R-:W-:Y:S02]  /*29e0*/  SHF.R.S32.HI R15, RZ, 0x1f, R14 ;  /* 0x0000001fff0f7819 */ /* 0x000fe4000001140e */
[----:B------:R-:W-:Y:S02]  /*29f0*/  LEA.HI R5, R7, R6, RZ, 0x3 ;  /* 0x0000000607057211 */ /* 0x000fe400078f18ff */
[CC--:B------:R-:W-:Y:S02]  /*2a00*/  LEA.HI R6, R13.reuse, R12.reuse, RZ, 0x3 ;  /* 0x0000000c0d067211 */ /* 0x0c0fe400078f18ff */
[----:B------:R-:W-:Y:S02]  /*2a10*/  @P2 LOP3.LUT R16, R16, 0x1, RZ, 0xfc, !PT ;  /* 0x0000000110102812 */ /* 0x000fe400078efcff */
[----:B------:R-:W-:Y:S01]  /*2a20*/  LEA.HI R13, R13, R12, RZ, 0x5 ;  /* 0x0000000c0d0d7211 */ /* 0x000fe200078f28ff */
[----:B------:R-:W-:Y:S01]  /*2a30*/  IMAD.SHL.U32 R12, R10, 0x80, RZ ;  /* 0x000000800a0c7824 */ /* 0x000fe200078e00ff */
[----:B------:R-:W-:-:S02]  /*2a40*/  LEA.HI R7, R15, R14, RZ, 0x3 ;  /* 0x0000000e0f077211 */ /* 0x000fc400078f18ff */
[----:B------:R-:W-:Y:S02]  /*2a50*/  LEA.HI R15, R15, R14, RZ, 0x5 ;  /* 0x0000000e0f0f7211 */ /* 0x000fe400078f28ff */
[----:B0----5:R-:W-:Y:S02]  /*2a60*/  SHF.R.S32.HI R21, RZ, 0x1f, R96 ;  /* 0x0000001fff157819 */ /* 0x021fe40000011460 */
[----:B------:R-:W-:Y:S01]  /*2a70*/  LOP3.LUT R16, R16, 0xfffffffd, RZ, 0xc0, !PT ;  /* 0xfffffffd10107812 */ /* 0x000fe200078ec0ff */
[----:B------:R-:W-:-:S03]  /*2a80*/  IMAD.SHL.U32 R20, R15, 0x80, RZ ;  /* 0x000000800f147824 */ /* 0x000fc600078e00ff */
[----:B------:R-:W-:Y:S02]  /*2a90*/  @P1 LOP3.LUT R16, R16, 0x2, RZ, 0xfc, !PT ;  /* 0x0000000210101812 */ /* 0x000fe400078efcff */
[----:B------:R-:W-:Y:S01]  /*2aa0*/  ISETP.GE.AND P1, PT, R138, UR4, PT ;  /* 0x000000048a007c0c */ /* 0x000fe2000bf26270 */
[----:B------:R-:W-:Y:S01]  /*2ab0*/  IMAD.SHL.U32 R14, R13, 0x80, RZ ;  /* 0x000000800d0e7824 */ /* 0x000fe200078e00ff */
[----:B------:R-:W-:Y:S01]  /*2ac0*/  LOP3.LUT R20, R20, 0xfffff000, RZ, 0xc0, !PT ;  /* 0xfffff00014147812 */ /* 0x000fe200078ec0ff */
[----:B------:R-:W-:-:S04]  /*2ad0*/  IMAD.WIDE.U32 R70, R96, R86, R70 ;  /* 0x0000005660467225 */ /* 0x000fc800078e0046 */
[----:B------:R-:W-:-:S04]  /*2ae0*/  IMAD.WIDE.U32 R72, R96, R86, R72 ;  /* 0x0000005660487225 */ /* 0x000fc800078e0048 */
[----:B------:R-:W-:Y:S01]  /*2af0*/  VIADD R99, R28, 0x8 ;  /* 0x000000081c637836 */ /* 0x000fe20000000000 */
[----:B------:R-:W-:Y:S01]  /*2b00*/  SEL R28, RZ, 0x20, P1 ;  /* 0x00000020ff1c7807 */ /* 0x000fe20000800000 */
[-C--:B------:R-:W-:Y:S01]  /*2b10*/  IMAD.WIDE.U32 R66, R96, R8.reuse, R66 ;  /* 0x0000000860427225 */ /* 0x080fe200078e0042 */
[----:B------:R-:W-:Y:S02]  /*2b20*/  LOP3.LUT R12, R12, 0xfffff000, RZ, 0xc0, !PT ;  /* 0xfffff0000c0c7812 */ /* 0x000fe400078ec0ff */
[----:B------:R-:W-:Y:S01]  /*2b30*/  LOP3.LUT R14, R14, 0xfffff000, RZ, 0xc0, !PT ;  /* 0xfffff0000e0e7812 */ /* 0x000fe200078ec0ff */
[----:B------:R-:W-:Y:S01]  /*2b40*/  IMAD.WIDE.U32 R68, R96, R8, R68 ;  /* 0x0000000860447225 */ /* 0x000fe200078e0044 */
[----:B------:R-:W-:Y:S02]  /*2b50*/  LOP3.LUT R28, R29, R28, RZ, 0xfc, !PT ;  /* 0x0000001c1d1c7212 */ /* 0x000fe400078efcff */
[----:B------:R-:W-:Y:S01]  /*2b60*/  SHF.L.U64.HI R80, R8, 0x7, R9 ;  /* 0x0000000708507819 */ /* 0x000fe20000010209 */
[----:B------:R-:W-:Y:S01]  /*2b70*/  IMAD.SHL.U32 R98, R11, 0x2, RZ ;  /* 0x000000020b627824 */ /* 0x000fe200078e00ff */
[----:B----4-:R-:W-:-:S02]  /*2b80*/  SHF.R.S32.HI R79, RZ, 0x1f, R0 ;  /* 0x0000001fff4f7819 */ /* 0x010fc40000011400 */
[----:B------:R-:W-:Y:S01]  /*2b90*/  LOP3.LUT R29, R29, 0x1, RZ, 0xc0, !PT ;  /* 0x000000011d1d7812 */ /* 0x000fe200078ec0ff */
[----:B------:R-:W-:Y:S01]  /*2ba0*/  @!P6 BAR.SYNC.DEFER_BLOCKING 0x9, 0x100 ;  /* 0x024400000000eb1d */ /* 0x000fe20000010000 */
[C---:B--2---:R-:W-:Y:S02]  /*2bb0*/  LOP3.LUT R10, R35.reuse, 0x18, R5, 0xf8, !PT ;  /* 0x00000018230a7812 */ /* 0x044fe400078ef805 */
[----:B------:R-:W-:Y:S02]  /*2bc0*/  LOP3.LUT R15, R35, 0x18, R7, 0xf8, !PT ;  /* 0x00000018230f7812 */ /* 0x000fe400078ef807 */
[----:B---3--:R-:W-:Y:S01]  /*2bd0*/  LOP3.LUT R95, R10, R34, RZ, 0x3c, !PT ;  /* 0x000000220a5f7212 */ /* 0x008fe200078e3cff */
[C---:B------:R-:W-:Y:S02]  /*2be0*/  IMAD R10, R21.reuse, R8, RZ ;  /* 0x00000008150a7224 */ /* 0x040fe400078e02ff */
[----:B------:R-:W-:Y:S01]  /*2bf0*/  IMAD R21, R21, R86, RZ ;  /* 0x0000005615157224 */ /* 0x000fe200078e02ff */
[----:B------:R-:W-:-:S02]  /*2c00*/  LOP3.LUT R13, R35, 0x18, R6, 0xf8, !PT ;  /* 0x00000018230d7812 */ /* 0x000fc400078ef806 */
[-C--:B------:R-:W-:Y:S01]  /*2c10*/  LOP3.LUT R15, R15, R34.reuse, RZ, 0x3c, !PT ;  /* 0x000000220f0f7212 */ /* 0x080fe200078e3cff */
[C---:B------:R-:W-:Y:S01]  /*2c20*/  IMAD R21, R96.reuse, R87, R21 ;  /* 0x0000005760157224 */ /* 0x040fe200078e0215 */
[----:B------:R-:W-:Y:S01]  /*2c30*/  LOP3.LUT R13, R13, R34, RZ, 0x3c, !PT ;  /* 0x000000220d0d7212 */ /* 0x000fe200078e3cff */
[----:B------:R-:W-:Y:S01]  /*2c40*/  IMAD R75, R96, R9, R10 ;  /* 0x00000009604b7224 */ /* 0x000fe200078e020a */
[----:B------:R-:W-:Y:S01]  /*2c50*/  IADD3 R93, R15, R20, R31 ;  /* 0x000000140f5d7210 */ /* 0x000fe20007ffe01f */
[----:B------:R-:W-:Y:S01]  /*2c60*/  IMAD R10, R27, 0xc0, R30 ;  /* 0x000000c01b0a7824 */ /* 0x000fe200078e021e */
[----:B------:R-:W-:Y:S01]  /*2c70*/  LOP3.LUT R20, R5, 0xfffffff8, RZ, 0xc0, !PT ;  /* 0xfffffff805147812 */ /* 0x000fe200078ec0ff */
[----:B------:R-:W-:Y:S01]  /*2c80*/  IMAD.IADD R76, R71, 0x1, R21 ;  /* 0x00000001474c7824 */ /* 0x000fe200078e0215 */
[----:B------:R-:W-:Y:S01]  /*2c90*/  LOP3.LUT R27, R7, 0xfffffff8, RZ, 0xc0, !PT ;  /* 0xfffffff8071b7812 */ /* 0x000fe200078ec0ff */
[----:B------:R-:W-:Y:S01]  /*2ca0*/  IMAD.IADD R74, R21, 0x1, R73 ;  /* 0x00000001154a7824 */ /* 0x000fe200078e0249 */
[----:B------:R-:W-:Y:S01]  /*2cb0*/  LOP3.LUT R21, R6, 0xfffffff8, RZ, 0xc0, !PT ;  /* 0xfffffff806157812 */ /* 0x000fe200078ec0ff */
[----:B------:R-:W-:Y:S01]  /*2cc0*/  IMAD.IADD R77, R67, 0x1, R75 ;  /* 0x00000001434d7824 */ /* 0x000fe200078e024b */
[--C-:B------:R-:W-:Y:S01]  /*2cd0*/  IADD3 R95, R95, R12, R31.reuse ;  /* 0x0000000c5f5f7210 */ /* 0x100fe20007ffe01f */
[----:B------:R-:W-:Y:S01]  /*2ce0*/  IMAD.SHL.U32 R8, R8, 0x80, RZ ;  /* 0x0000008008087824 */ /* 0x000fe200078e00ff */
[----:B------:R-:W-:Y:S01]  /*2cf0*/  IADD3 R94, R13, R14, R31 ;  /* 0x0000000e0d5e7210 */ /* 0x000fe20007ffe01f */
[C---:B------:R-:W-:Y:S01]  /*2d00*/  IMAD.SHL.U32 R9, R86.reuse, 0x80, RZ ;  /* 0x0000008056097824 */ /* 0x040fe200078e00ff */
[----:B------:R-:W-:Y:S01]  /*2d10*/  SHF.L.U64.HI R87, R86, 0x7, R87 ;  /* 0x0000000756577819 */ /* 0x000fe20000010257 */
[----:B------:R-:W-:Y:S01]  /*2d20*/  IMAD.IADD R75, R75, 0x1, R69 ;  /* 0x000000014b4b7824 */ /* 0x000fe200078e0245 */
[----:B------:R-:W-:-:S02]  /*2d30*/  SHF.R.S32.HI R92, RZ, 0x1f, R20 ;  /* 0x0000001fff5c7819 */ /* 0x000fc40000011414 */
[----:B------:R-:W-:Y:S02]  /*2d40*/  SHF.R.S32.HI R91, RZ, 0x1f, R21 ;  /* 0x0000001fff5b7819 */ /* 0x000fe40000011415 */
[----:B------:R-:W-:Y:S02]  /*2d50*/  SHF.R.S32.HI R90, RZ, 0x1f, R27 ;  /* 0x0000001fff5a7819 */ /* 0x000fe4000001141b */
[C---:B------:R-:W-:Y:S02]  /*2d60*/  LOP3.LUT R30, R28.reuse, 0x2, RZ, 0xc0, !PT ;  /* 0x000000021c1e7812 */ /* 0x040fe400078ec0ff */
[----:B------:R-:W-:-:S07]  /*2d70*/  LOP3.LUT R31, R28, 0x4, RZ, 0xc0, !PT ;  /* 0x000000041c1f7812 */ /* 0x000fce00078ec0ff */
.L_x_1446:
[----:B--2---:R-:W2:Y:S01]  /*2d80*/  LDL R37, [R1+0x70] ;  /* 0x0000700001257983 */ /* 0x004ea20000100800 */
[----:B------:R-:W0:Y:S01]  /*2d90*/  LDC R82, c[0x0][0x430] ;  /* 0x00010c00ff527b82 */ /* 0x000e220000000800 */
[----:B------:R-:W-:Y:S02]  /*2da0*/  VIADD R11, R25, 0xffffffff ;  /* 0xffffffff190b7836 */ /* 0x000fe40000000000 */
[----:B------:R-:W-:Y:S02]  /*2db0*/  IMAD.MOV.U32 R81, RZ, RZ, RZ ;  /* 0x000000ffff517224 */ /* 0x000fe400078e00ff */
[----:B------:R-:W-:-:S03]  /*2dc0*/  IMAD R13, R11, 0x80, R10 ;  /* 0x000000800b0d7824 */ /* 0x000fc600078e020a */
[----:B-1----:R-:W1:Y:S01]  /*2dd0*/  LDC R97, c[0x0][0x3f4] ;  /* 0x0000fd00ff617b82 */ /* 0x002e620000000800 */
[----:B------:R-:W-:Y:S01]  /*2de0*/  IMAD.IADD R38, R78, 0x1, R13 ;  /* 0x000000014e267824 */ /* 0x000fe200078e020d */
[----:B------:R-:W-:-:S03]  /*2df0*/  ISETP.GE.AND P1, PT, R13, R24, PT ;  /* 0x000000180d00720c */ /* 0x000fc60003f26270 */
[----:B------:R-:W-:Y:S01]  /*2e00*/  IMAD.MOV.U32 R34, RZ, RZ, R38 ;  /* 0x000000ffff227224 */ /* 0x000fe200078e0026 */
[----:B------:R-:W-:Y:S02]  /*2e10*/  ISETP.GT.OR P1, PT, R10, 0x7f, P1 ;  /* 0x0000007f0a00780c */ /* 0x000fe40000f24670 */
[----:B0-----:R-:W-:-:S11]  /*2e20*/  ISETP.NE.AND P2, PT, R82, 0x1, PT ;  /* 0x000000015200780c */ /* 0x001fd60003f45270 */
[----:B------:R-:W0:Y:S08]  /*2e30*/  @!P1 LDC.64 R14, c[0x0][0x428] ;  /* 0x00010a00ff0e9b82 */ /* 0x000e300000000a00 */
[----:B------:R-:W3:Y:S08]  /*2e40*/  @!P1 LDC.64 R12, c[0x0][0x418] ;  /* 0x00010600ff0c9b82 */ /* 0x000ef00000000a00 */
[----:B------:R-:W4:Y:S08]  /*2e50*/  @P2 LDC R25, c[0x0][0x434] ;  /* 0x00010d00ff192b82 */ /* 0x000f300000000800 */
[----:B------:R-:W1:Y:S01]  /*2e60*/  @P2 LDC R36, c[0x0][0x438] ;  /* 0x00010e00ff242b82 */ /* 0x000e620000000800 */
[----:B----4-:R-:W-:-:S05]  /*2e70*/  @P2 IMAD.HI.U32 R25, R38, R25, RZ ;  /* 0x0000001926192227 */ /* 0x010fca00078e00ff */
[----:B-1----:R-:W-:Y:S01]  /*2e80*/  @P2 SHF.R.U32.HI R34, RZ, R36, R25 ;  /* 0x00000024ff222219 */ /* 0x002fe20000011619 */
[----:B0-----:R-:W-:-:S03]  /*2e90*/  @!P1 IMAD R25, R79, R14, RZ ;  /* 0x0000000e4f199224 */ /* 0x001fc600078e02ff */
[--C-:B------:R-:W-:Y:S01]  /*2ea0*/  @!P1 SHF.R.S32.HI R35, RZ, 0x1f, R34.reuse ;  /* 0x0000001fff239819 */ /* 0x100fe20000011422 */
[C---:B------:R-:W-:Y:S02]  /*2eb0*/  @!P1 IMAD R25, R0.reuse, R15, R25 ;  /* 0x0000000f00199224 */ /* 0x040fe400078e0219 */
[----:B------:R-:W-:-:S04]  /*2ec0*/  @!P1 IMAD.WIDE.U32 R14, R0, R14, R34 ;  /* 0x0000000e000e9225 */ /* 0x000fc800078e0022 */
[----:B------:R-:W-:Y:S01]  /*2ed0*/  @!P1 IMAD.IADD R15, R15, 0x1, R25 ;  /* 0x000000010f0f9824 */ /* 0x000fe200078e0219 */
[----:B---3--:R-:W-:Y:S02]  /*2ee0*/  @!P1 LEA R12, P2, R14, R12, 0x2 ;  /* 0x0000000c0e0c9211 */ /* 0x008fe400078410ff */
[----:B------:R-:W-:Y:S02]  /*2ef0*/  LOP3.LUT P3, RZ, R32, 0x2, RZ, 0xc0, !PT ;  /* 0x0000000220ff7812 */ /* 0x000fe4000786c0ff */
[----:B------:R-:W-:Y:S02]  /*2f00*/  @!P1 LEA.HI.X R13, R14, R13, R15, 0x2, P2 ;  /* 0x0000000d0e0d9211 */ /* 0x000fe400010f140f */
[----:B------:R-:W-:Y:S01]  /*2f10*/  ISETP.GE.AND P2, PT, R97, 0x1, PT ;  /* 0x000000016100780c */ /* 0x000fe20003f46270 */
[----:B------:R-:W-:Y:S01]  /*2f20*/  IMAD.MOV R25, RZ, RZ, -R34 ;  /* 0x000000ffff197224 */ /* 0x000fe200078e0a22 */
[----:B------:R-:W-:Y:S05]  /*2f30*/  YIELD ;  /* 0x0000000000007946 */ /* 0x000fea0003800000 */
[----:B------:R-:W-:Y:S01]  /*2f40*/  BSSY B0, `(.L_x_1388) ;  /* 0x0000432000007945 */ /* 0x000fe20003800000 */
[----:B------:R0:W5:Y:S01]  /*2f50*/  @!P1 LDG.E R81, desc[UR52][R12.64] ;  /* 0x000000340c519981 */ /* 0x000162000c1e1900 */
[----:B------:R-:W-:Y:S01]  /*2f60*/  IMAD R82, R82, R25, R38 ;  /* 0x0000001952527224 */ /* 0x000fe200078e0226 */
[----:B------:R-:W-:Y:S01]  /*2f70*/  ISETP.GT.AND P1, PT, R11, R65, PT ;  /* 0x000000410b00720c */ /* 0x000fe20003f24270 */
[----:B------:R-:W-:-:S02]  /*2f80*/  IMAD.MOV.U32 R25, RZ, RZ, R11 ;  /* 0x000000ffff197224 */ /* 0x000fc400078e000b */
[----:B--2---:R-:W-:-:S04]  /*2f90*/  IMAD R15, R22, 0x3000, R37 ;  /* 0x00003000160f7824 */ /* 0x004fc800078e0225 */
[C---:B------:R-:W-:Y:S02]  /*2fa0*/  VIADD R35, R15.reuse, 0x10 ;  /* 0x000000100f237836 */ /* 0x040fe40000000000 */
[C---:B------:R-:W-:Y:S02]  /*2fb0*/  @P3 VIADD R35, R15.reuse, 0xfffffff0 ;  /* 0xfffffff00f233836 */ /* 0x040fe40000000000 */
[--C-:B------:R-:W-:Y:S02]  /*2fc0*/  IMAD R64, R15, 0x2, R26.reuse ;  /* 0x000000020f407824 */ /* 0x100fe400078e021a */
[----:B------:R-:W-:Y:S01]  /*2fd0*/  IMAD R35, R35, 0x2, R26 ;  /* 0x0000000223237824 */ /* 0x000fe200078e021a */
[----:B0-----:R-:W-:Y:S06]  /*2fe0*/  @!P2 BRA `(.L_x_1389) ;  /* 0x0000003c0058a947 */ /* 0x001fec0003800000 */
[----:B------:R-:W-:Y:S01]  /*2ff0*/  SHF.R.S32.HI R83, RZ, 0x1f, R82 ;  /* 0x0000001fff537819 */ /* 0x000fe20000011452 */
[----:B------:R-:W-:Y:S01]  /*3000*/  ULDC.64 UR4, c[0x0][0x300] ;  /* 0x0000c00000047ab9 */ /* 0x000fe20000000a00 */
[----:B-----5:R-:W-:Y:S01]  /*3010*/  SHF.R.S32.HI R84, RZ, 0x1f, R81 ;  /* 0x0000001fff547819 */ /* 0x020fe20000011451 */
[----:B------:R-:W-:-:S04]  /*3020*/  IMAD.WIDE.U32 R12, R82, UR4, RZ ;  /* 0x00000004520c7c25 */ /* 0x000fc8000f8e00ff */
[----:B------:R-:W-:Y:S02]  /*3030*/  IMAD R15, R83, UR4, RZ ;  /* 0x00000004530f7c24 */ /* 0x000fe4000f8e02ff */
[----:B------:R-:W-:Y:S02]  /*3040*/  IMAD R85, R11, -0x80, R24 ;  /* 0xffffff800b557824 */ /* 0x000fe400078e0218 */
[----:B------:R-:W-:Y:S01]  /*3050*/  IMAD R15, R82, UR5, R15 ;  /* 0x00000005520f7c24 */ /* 0x000fe2000f8e020f */
[----:B------:R-:W-:Y:S02]  /*3060*/  ULDC.64 UR4, c[0x0][0x310] ;  /* 0x0000c40000047ab9 */ /* 0x000fe40000000a00 */
[----:B------:R-:W-:Y:S01]  /*3070*/  IMAD R14, R84, UR4, RZ ;  /* 0x00000004540e7c24 */ /* 0x000fe2000f8e02ff */
[----:B------:R-:W-:Y:S01]  /*3080*/  VIMNMX R85, R85, 0x80, PT ;  /* 0x0000008055557848 */ /* 0x000fe20003fe0100 */
[----:B------:R-:W-:Y:S02]  /*3090*/  IMAD.IADD R13, R13, 0x1, R15 ;  /* 0x000000010d0d7824 */ /* 0x000fe400078e020f */
[C---:B------:R-:W-:Y:S01]  /*30a0*/  IMAD R15, R81.reuse, UR5, R14 ;  /* 0x00000005510f7c24 */ /* 0x040fe2000f8e020e */
[----:B------:R-:W-:Y:S01]  /*30b0*/  SHF.R.S32.HI R14, RZ, 0x1f, R25 ;  /* 0x0000001fff0e7819 */ /* 0x000fe20000011419 */
[----:B------:R-:W-:Y:S01]  /*30c0*/  IMAD.WIDE.U32 R12, R81, UR4, R12 ;  /* 0x00000004510c7c25 */ /* 0x000fe2000f8e000c */
[----:B------:R-:W-:-:S03]  /*30d0*/  ULDC.64 UR4, c[0x0][0x308] ;  /* 0x0000c20000047ab9 */ /* 0x000fc60000000a00 */
[----:B------:R-:W-:Y:S02]  /*30e0*/  IMAD.IADD R13, R13, 0x1, R15 ;  /* 0x000000010d0d7824 */ /* 0x000fe400078e020f */
[----:B------:R-:W-:Y:S02]  /*30f0*/  IMAD R15, R87, R25, RZ ;  /* 0x00000019570f7224 */ /* 0x000fe400078e02ff */
[----:B------:R-:W-:-:S04]  /*3100*/  IMAD.WIDE.U32 R12, R141, UR4, R12 ;  /* 0x000000048d0c7c25 */ /* 0x000fc8000f8e000c */
[----:B------:R-:W-:Y:S01]  /*3110*/  IMAD R61, R141, UR5, R13 ;  /* 0x000000058d3d7c24 */ /* 0x000fe2000f8e020d */
[----:B------:R-:W-:Y:S01]  /*3120*/  ULDC.64 UR4, c[0x0][0x2e8] ;  /* 0x0000ba0000047ab9 */ /* 0x000fe20000000a00 */
[----:B------:R-:W-:Y:S01]  /*3130*/  IMAD R13, R80, R25, RZ ;  /* 0x00000019500d7224 */ /* 0x000fe200078e02ff */
[----:B------:R-:W-:Y:S01]  /*3140*/  LEA R60, P2, R12, UR4, 0x1 ;  /* 0x000000040c3c7c11 */ /* 0x000fe2000f8408ff */
[----:B------:R-:W-:Y:S01]  /*3150*/  ULDC.U8 UR4, c[0x0][0x410] ;  /* 0x0001040000047ab9 */ /* 0x000fe20000000000 */
[----:B------:R-:W-:Y:S02]  /*3160*/  IMAD R37, R14, R9, R15 ;  /* 0x000000090e257224 */ /* 0x000fe400078e020f */
[----:B------:R-:W-:Y:S01]  /*3170*/  LEA.HI.X R61, R12, UR5, R61, 0x1, P2 ;  /* 0x000000050c3d7c11 */ /* 0x000fe200090f0c3d */
[----:B------:R-:W-:Y:S01]  /*3180*/  IMAD R39, R14, R8, R13 ;  /* 0x000000080e277224 */ /* 0x000fe200078e020d */
[----:B------:R-:W-:Y:S01]  /*3190*/  ISETP.NE.AND P2, PT, RZ, UR4, PT ;  /* 0x00000004ff007c0c */ /* 0x000fe2000bf45270 */
[----:B------:R-:W-:-:S04]  /*31a0*/  IMAD.WIDE.U32 R14, R9, R25, RZ ;  /* 0x00000019090e7225 */ /* 0x000fc800078e00ff */
[----:B------:R-:W-:-:S04]  /*31b0*/  IMAD.WIDE.U32 R12, R8, R25, RZ ;  /* 0x00000019080c7225 */ /* 0x000fc800078e00ff */
[----:B------:R-:W-:Y:S02]  /*31c0*/  IMAD.IADD R11, R15, 0x1, R37 ;  /* 0x000000010f0b7824 */ /* 0x000fe400078e0225 */
[----:B------:R-:W-:Y:S02]  /*31d0*/  IMAD.IADD R34, R13, 0x1, R39 ;  /* 0x000000010d227824 */ /* 0x000fe400078e0227 */
[----:B------:R-:W-:Y:S05]  /*31e0*/  @!P2 BRA `(.L_x_1390) ;  /* 0x0000001c0040a947 */ /* 0x000fea0003800000 */
[----:B------:R-:W0:Y:S01]  /*31f0*/  S2R R36, SR_TID.X ;  /* 0x0000000000247919 */ /* 0x000e220000002100 */
        /* <DEDUP_REMOVED lines=11> */
[C---:B0-----:R-:W-:Y:S02]  /*32b0*/  VIADD R40, R36.reuse, 0xffffff80 ;  /* 0xffffff8024287836 */ /* 0x041fe40000000000 */
[----:B------:R-:W-:-:S05]  /*32c0*/  VIADD R36, R36, 0xffffff80 ;  /* 0xffffff8024247836 */ /* 0x000fca0000000000 */
[----:B------:R-:W-:Y:S02]  /*32d0*/  LEA.HI R36, R36, R40, RZ, 0x1 ;  /* 0x0000002824247211 */ /* 0x000fe400078f08ff */
[----:B------:R-:W-:Y:S02]  /*32e0*/  CS2R R40, SRZ ;  /* 0x0000000000287805 */ /* 0x000fe4000001ff00 */
[----:B------:R-:W-:-:S04]  /*32f0*/  SHF.R.S32.HI R36, RZ, 0x1, R36 ;  /* 0x00000001ff247819 */ /* 0x000fc80000011424 */
[----:B------:R-:W-:Y:S02]  /*3300*/  ISETP.GE.AND P3, PT, R36, R85, PT ;  /* 0x000000552400720c */ /* 0x000fe40003f66270 */
[----:B------:R-:W-:-:S11]  /*3310*/  CS2R R36, SRZ ;  /* 0x0000000000247805 */ /* 0x000fd6000001ff00 */
[----:B------:R-:W-:Y:S05]  /*3320*/  @P3 BRA `(.L_x_1392) ;  /* 0x0000000000b83947 */ /* 0x000fea0003800000 */
[----:B------:R-:W2:Y:S04]  /*3330*/  LDL.64 R102, [R1+0x18] ;  /* 0x0000180001667983 */ /* 0x000ea80000100a00 */
[----:B------:R-:W3:Y:S04]  /*3340*/  LDL R89, [R1+0x60] ;  /* 0x0000600001597983 */ /* 0x000ee80000100800 */
[----:B------:R-:W4:Y:S04]  /*3350*/  LDL R88, [R1+0x54] ;  /* 0x0000540001587983 */ /* 0x000f280000100800 */
[----:B------:R-:W4:Y:S04]  /*3360*/  LDL R86, [R1+0x5c] ;  /* 0x00005c0001567983 */ /* 0x000f280000100800 */
        /* <DEDUP_REMOVED lines=42> */
.L_x_1392:
[----:B------:R-:W-:Y:S05]  /*3610*/  BSYNC B1 ;  /* 0x0000000000017941 */ /* 0x000fea0003800000 */
.L_x_1391:
        /* <DEDUP_REMOVED lines=8> */
[----:B------:R-:W-:Y:S02]  /*36a0*/  IMAD.MOV.U32 R12, RZ, RZ, R44 ;  /* 0x000000ffff0c7224 */ /* 0x000fe400078e002c */
        /* <DEDUP_REMOVED lines=34> */
.L_x_1393:
[----:B------:R-:W-:Y:S01]  /*38d0*/  IMAD R34, R22, 0x8, R2 ;  /* 0x0000000816227824 */ /* 0x000fe200078e0202 */
[----:B------:R-:W-:Y:S01]  /*38e0*/  SHF.L.U32 R86, R147, 0x1f, RZ ;  /* 0x0000001f93567819 */ /* 0x000fe200000006ff */
[----:B------:R-:W-:Y:S03]  /*38f0*/  BSSY B1, `(.L_x_1394) ;  /* 0x0000003000017945 */ /* 0x000fe60003800000 */
[----:B------:R-:W0:Y:S02]  /*3900*/  SYNCS.PHASECHK.TRANS64.TRYWAIT P4, [R34+URZ+0x2d890], R86 ;  /* 0x02d89056220075a7 */ /* 0x000e24000808017f */
[----:B0-----:R-:W-:Y:S05]  /*3910*/  @!P4 BRA `(.L_x_1395) ;  /* 0x0000020c00d0c947 */ /* 0x001fea0003800000 */
.L_x_1739:
[----:B------:R-:W-:Y:S05]  /*3920*/  BSYNC B1 ;  /* 0x0000000000017941 */ /* 0x000fea0003800000 */
.L_x_1394:
[----:B------:R-:W-:-:S03]  /*3930*/  UMOV UR4, 0xffffffff ;  /* 0xffffffff00047882 */ /* 0x000fc60000000000 */
[----:B------:R-:W-:Y:S05]  /*3940*/  BRA.DIV UR4, `(.L_x_1396) ;  /* 0x0000020e04d87947 */ /* 0x000fea000b800000 */
[----:B------:R-:W1:Y:S04]  /*3950*/  SHFL.IDX PT, R61, R61, RZ, 0x1e1f ;  /* 0x001e1fff3d3d7589 */ /* 0x000e6800000e0000 */
[----:B------:R-:W2:Y:S02]  /*3960*/  SHFL.IDX PT, R60, R60, RZ, 0x1e1f ;  /* 0x001e1fff3c3c7589 */ /* 0x000ea400000e0000 */
.L_x_1743:
[----:B------:R-:W-:Y:S05]  /*3970*/  @P3 BRA `(.L_x_1397) ;  /* 0x0000003800383947 */ /* 0x000fea0003800000 */
[----:B------:R-:W-:Y:S01]  /*3980*/  ISETP.NE.AND P3, PT, R29, RZ, PT ;  /* 0x000000ff1d00720c */ /* 0x000fe20003f65270 */
[----:B------:R-:W-:-:S12]  /*3990*/  BSSY B1, `(.L_x_1398) ;  /* 0x0000035000017945 */ /* 0x000fd80003800000 */
[----:B------:R-:W-:Y:S05]  /*39a0*/  @!P3 BRA `(.L_x_1399) ;  /* 0x0000000000ccb947 */ /* 0x000fea0003800000 */
[----:B------:R-:W3:Y:S01]  /*39b0*/  LDL.64 R110, [R1+0x18] ;  /* 0x00001800016e7983 */ /* 0x000ee20000100a00 */
[----:B------:R-:W-:Y:S03]  /*39c0*/  BSSY B2, `(.L_x_1400) ;  /* 0x000002e000027945 */ /* 0x000fe60003800000 */
[----:B------:R4:W0:Y:S01]  /*39d0*/  LDS.128 R12, [R64+0x15000] ;  /* 0x01500000400c7984 */ /* 0x0008220000000c00 */
[----:B---3--:R-:W-:-:S13]  /*39e0*/  ISETP.GE.AND P3, PT, R110, R97, PT ;  /* 0x000000616e00720c */ /* 0x008fda0003f66270 */
[----:B0---4-:R-:W-:Y:S05]  /*39f0*/  @P3 BRA `(.L_x_1401) ;  /* 0x0000000000a83947 */ /* 0x011fea0003800000 */
        /* <DEDUP_REMOVED lines=10> */
[CC--:B------:R-:W-:Y:S01]  /*3aa0*/  FMUL.FTZ R11, R57.reuse, R13.reuse ;  /* 0x0000000d390b7220 */ /* 0x0c0fe20000410000 */
[----:B------:R-:W-:Y:S02]  /*3ab0*/  HADD2.F32 R56, -RZ, R56.H0_H0 ;  /* 0x20000038ff387230 */ /* 0x000fe40000004100 */
[C---:B------:R-:W-:Y:S01]  /*3ac0*/  FMUL.FTZ R13, R88.reuse, R13 ;  /* 0x0000000d580d7220 */ /* 0x040fe20000410000 */
[-C--:B------:R-:W-:Y:S01]  /*3ad0*/  FFMA.FTZ R11, R88, R59.reuse, -R11 ;  /* 0x0000003b580b7223 */ /* 0x080fe2000001080b */
[----:B------:R-:W-:Y:S02]  /*3ae0*/  IMAD.MOV.U32 R88, RZ, RZ, R12 ;  /* 0x000000ffff587224 */ /* 0x000fe400078e000c */
[----:B------:R-:W-:Y:S01]  /*3af0*/  FFMA.FTZ R13, R57, R59, R13 ;  /* 0x0000003b390d7223 */ /* 0x000fe2000001000d */
[----:B------:R-:W-:-:S02]  /*3b00*/  HADD2.F32 R57, -RZ, R15.H1_H1 ;  /* 0x3000000fff397230 */ /* 0x000fc40000004100 */
[----:B------:R-:W-:Y:S02]  /*3b10*/  HADD2.F32 R59, -RZ, R15.H0_H0 ;  /* 0x2000000fff3b7230 */ /* 0x000fe40000004100 */
[--C-:B------:R-:W-:Y:S02]  /*3b20*/  HADD2.F32 R12, -RZ, R88.reuse.H1_H1 ;  /* 0x30000058ff0c7230 */ /* 0x100fe40000004100 */
[-C--:B------:R-:W-:Y:S01]  /*3b30*/  FMUL.FTZ R15, R57, R58.reuse ;  /* 0x0000003a390f7220 */ /* 0x080fe20000410000 */
[----:B------:R-:W-:Y:S02]  /*3b40*/  HADD2.F32 R88, -RZ, R88.H0_H0 ;  /* 0x20000058ff587230 */ /* 0x000fe40000004100 */
[----:B------:R-:W-:Y:S01]  /*3b50*/  FMUL.FTZ R58, R59, R58 ;  /* 0x0000003a3b3a7220 */ /* 0x000fe20000410000 */
[----:B------:R-:W-:Y:S01]  /*3b60*/  F2FP.F16.F32.PACK_AB R13, R13, R11 ;  /* 0x0000000b0d0d723e */ /* 0x000fe200000000ff */
[----:B------:R-:W-:Y:S01]  /*3b70*/  FFMA.FTZ R15, R59, R56, -R15 ;  /* 0x000000383b0f7223 */ /* 0x000fe2000001080f */
[----:B------:R-:W-:-:S02]  /*3b80*/  HADD2.F32 R59, -RZ, R109.H1_H1 ;  /* 0x3000006dff3b7230 */ /* 0x000fc40000004100 */
[----:B------:R-:W-:Y:S01]  /*3b90*/  FFMA.FTZ R57, R57, R56, R58 ;  /* 0x0000003839397223 */ /* 0x000fe2000001003a */
[----:B------:R-:W-:Y:S02]  /*3ba0*/  HADD2.F32 R56, -RZ, R89.H0_H0 ;  /* 0x20000059ff387230 */ /* 0x000fe40000004100 */
[-C--:B------:R-:W-:Y:S01]  /*3bb0*/  FMUL.FTZ R58, R12, R59.reuse ;  /* 0x0000003b0c3a7220 */ /* 0x080fe20000410000 */
[C---:B------:R-:W-:Y:S01]  /*3bc0*/  FMUL.FTZ R59, R88.reuse, R59 ;  /* 0x0000003b583b7220 */ /* 0x040fe20000410000 */
[----:B------:R-:W-:Y:S02]  /*3bd0*/  F2FP.F16.F32.PACK_AB R15, R57, R15 ;  /* 0x0000000f390f723e */ /* 0x000fe400000000ff */
[-C--:B------:R-:W-:Y:S01]  /*3be0*/  FFMA.FTZ R58, R88, R56.reuse, -R58 ;  /* 0x00000038583a7223 */ /* 0x080fe2000001083a */
[----:B------:R-:W-:Y:S01]  /*3bf0*/  FFMA.FTZ R12, R12, R56, R59 ;  /* 0x000000380c0c7223 */ /* 0x000fe2000001003b */
[----:B------:R-:W-:Y:S02]  /*3c00*/  HADD2.F32 R56, -RZ, R109.H0_H0 ;  /* 0x2000006dff387230 */ /* 0x000fe40000004100 */
[----:B------:R-:W-:-:S02]  /*3c10*/  HADD2.F32 R59, -RZ, R14.H1_H1 ;  /* 0x3000000eff3b7230 */ /* 0x000fc40000004100 */
        /* <DEDUP_REMOVED lines=8> */
.L_x_1401:
[----:B------:R-:W-:Y:S05]  /*3ca0*/  BSYNC B2 ;  /* 0x0000000000027941 */ /* 0x000fea0003800000 */
.L_x_1400:
[----:B--2---:R-:W-:-:S04]  /*3cb0*/  LEA R56, P3, R18, R60, 0x1 ;  /* 0x0000003c12387211 */ /* 0x004fc800078608ff */
[----:B-1----:R-:W-:-:S05]  /*3cc0*/  LEA.HI.X R57, R18, R61, R19, 0x1, P3 ;  /* 0x0000003d12397211 */ /* 0x002fca00018f0c13 */
[----:B------:R3:W-:Y:S04]  /*3cd0*/  ST.E.128 desc[UR52][R56.64], R12 ;  /* 0x0000000c38007985 */ /* 0x0007e8000c101d34 */
.L_x_1399:
[----:B------:R-:W-:Y:S05]  /*3ce0*/  BSYNC B1 ;  /* 0x0000000000017941 */ /* 0x000fea0003800000 */
.L_x_1398:
        /* <DEDUP_REMOVED lines=50> */
.L_x_1405:
[----:B------:R-:W-:Y:S05]  /*4010*/  BSYNC B2 ;  /* 0x0000000000027941 */ /* 0x000fea0003800000 */
.L_x_1404:
[----:B------:R-:W3:Y:S01]  /*4020*/  LDL R11, [R1+0x34] ;  /* 0x00003400010b7983 */ /* 0x000ee20000100800 */
[----:B--2---:R-:W-:Y:S02]  /*4030*/  IMAD.MOV.U32 R52, RZ, RZ, R60 ;  /* 0x000000ffff347224 */ /* 0x004fe400078e003c */
[----:B-1----:R-:W-:Y:S02]  /*4040*/  IMAD.MOV.U32 R53, RZ, RZ, R61 ;  /* 0x000000ffff357224 */ /* 0x002fe400078e003d */
[----:B---3--:R-:W-:-:S04]  /*4050*/  IMAD.SHL.U32 R11, R11, 0x8, RZ ;  /* 0x000000080b0b7824 */ /* 0x008fc800078e00ff */
[----:B------:R-:W-:-:S05]  /*4060*/  IMAD.WIDE R52, R11, 0x2, R52 ;  /* 0x000000020b347825 */ /* 0x000fca00078e0234 */
[----:B------:R4:W-:Y:S02]  /*4070*/  ST.E.128 desc[UR52][R52.64], R12 ;  /* 0x0000000c34007985 */ /* 0x0009e4000c101d34 */
.L_x_1403:
[----:B------:R-:W-:Y:S05]  /*4080*/  BSYNC B1 ;  /* 0x0000000000017941 */ /* 0x000fea0003800000 */
.L_x_1402:
        /* <DEDUP_REMOVED lines=52> */
.L_x_1409:
[----:B------:R-:W-:Y:S05]  /*43d0*/  BSYNC B2 ;  /* 0x0000000000027941 */ /* 0x000fea0003800000 */
.L_x_1408:
[----:B------:R-:W3:Y:S01]  /*43e0*/  LDL R11, [R1+0x38] ;  /* 0x00003800010b7983 */ /* 0x000ee20000100800 */
[----:B--2---:R-:W-:Y:S02]  /*43f0*/  IMAD.MOV.U32 R48, RZ, RZ, R60 ;  /* 0x000000ffff307224 */ /* 0x004fe400078e003c */
[----:B-1----:R-:W-:Y:S02]  /*4400*/  IMAD.MOV.U32 R49, RZ, RZ, R61 ;  /* 0x000000ffff317224 */ /* 0x002fe400078e003d */
[----:B---3--:R-:W-:-:S04]  /*4410*/  IMAD.SHL.U32 R11, R11, 0x8, RZ ;  /* 0x000000080b0b7824 */ /* 0x008fc800078e00ff */
[----:B------:R-:W-:-:S05]  /*4420*/  IMAD.WIDE R48, R11, 0x2, R48 ;  /* 0x000000020b307825 */ /* 0x000fca00078e0230 */
[----:B------:R1:W-:Y:S02]  /*4430*/  ST.E.128 desc[UR52][R48.64], R12 ;  /* 0x0000000c30007985 */ /* 0x0003e4000c101d34 */
.L_x_1407:
[----:B------:R-:W-:Y:S05]  /*4440*/  BSYNC B1 ;  /* 0x0000000000017941 */ /* 0x000fea0003800000 */
.L_x_1406:
        /* <DEDUP_REMOVED lines=8> */
[----:B------:R-:W-:Y:S01]  /*44d0*/  SHF.R.U64 R11, R44, 0x10, R45 ;  /* 0x000000102c0b7819 */ /* 0x000fe2000000122d */
[----:B------:R-:W-:Y:S01]  /*44e0*/  IMAD.MOV.U32 R48, RZ, RZ, R13 ;  /* 0x000000ffff307224 */ /* 0x000fe200078e000d */
[----:B------:R-:W-:Y:S02]  /*44f0*/  SHF.R.U32.HI R44, RZ, 0x10, R45 ;  /* 0x00000010ff2c7819 */ /* 0x000fe4000001162d */
[--C-:B------:R-:W-:Y:S01]  /*4500*/  SHF.R.U64 R45, R46, 0x10, R47.reuse ;  /* 0x000000102e2d7819 */ /* 0x100fe2000000122f */
[----:B------:R-:W-:Y:S01]  /*4510*/  HADD2.F32 R11, -RZ, R11.H0_H0 ;  /* 0x2000000bff0b7230 */ /* 0x000fe20000004100 */
[----:B------:R-:W-:Y:S01]  /*4520*/  SHF.R.U32.HI R46, RZ, 0x10, R47 ;  /* 0x00000010ff2e7819 */ /* 0x000fe2000001162f */
[--C-:B------:R-:W-:Y:S02]  /*4530*/  HADD2.F32 R13, -RZ, R48.reuse.H1_H1 ;  /* 0x30000030ff0d7230 */ /* 0x100fe40000004100 */
[----:B------:R-:W-:Y:S02]  /*4540*/  HADD2.F32 R47, -RZ, R45.H0_H0 ;  /* 0x2000002dff2f7230 */ /* 0x000fe40000004100 */
[----:B------:R-:W-:-:S02]  /*4550*/  HADD2.F32 R45, -RZ, R48.H0_H0 ;  /* 0x20000030ff2d7230 */ /* 0x000fc40000004100 */
[----:B------:R-:W-:Y:S02]  /*4560*/  HADD2.F32 R46, -RZ, R46.H0_H0 ;  /* 0x2000002eff2e7230 */ /* 0x000fe40000004100 */
[-C--:B------:R-:W-:Y:S01]  /*4570*/  FMUL.FTZ R48, R13, R47.reuse ;  /* 0x0000002f0d307220 */ /* 0x080fe20000410000 */
[----:B------:R-:W-:Y:S02]  /*4580*/  HADD2.F32 R44, -RZ, R44.H0_H0 ;  /* 0x2000002cff2c7230 */ /* 0x000fe40000004100 */
[C---:B------:R-:W-:Y:S01]  /*4590*/  FMUL.FTZ R47, R45.reuse, R47 ;  /* 0x0000002f2d2f7220 */ /* 0x040fe20000410000 */
[----:B------:R-:W-:-:S03]  /*45a0*/  FFMA.FTZ R48, R45, R11, -R48 ;  /* 0x0000000b2d307223 */ /* 0x000fc60000010830 */
[----:B------:R-:W-:Y:S01]  /*45b0*/  FFMA.FTZ R47, R13, R11, R47 ;  /* 0x0000000b0d2f7223 */ /* 0x000fe2000001002f */
[----:B------:R-:W-:-:S04]  /*45c0*/  IMAD.MOV.U32 R13, RZ, RZ, R15 ;  /* 0x000000ffff0d7224 */ /* 0x000fc800078e000f */
[----:B------:R-:W-:Y:S01]  /*45d0*/  F2FP.F16.F32.PACK_AB R47, R47, R48 ;  /* 0x000000302f2f723e */ /* 0x000fe200000000ff */
[--C-:B------:R-:W-:Y:S02]  /*45e0*/  HADD2.F32 R11, -RZ, R13.reuse.H1_H1 ;  /* 0x3000000dff0b7230 */ /* 0x100fe40000004100 */
        /* <DEDUP_REMOVED lines=26> */
.L_x_1413:
[----:B------:R-:W-:Y:S05]  /*4790*/  BSYNC B2 ;  /* 0x0000000000027941 */ /* 0x000fea0003800000 */
.L_x_1412:
[----:B------:R-:W3:Y:S01]  /*47a0*/  LDL R11, [R1+0x4c] ;  /* 0x00004c00010b7983 */ /* 0x000ee20000100800 */
[----:B--2---:R-:W-:-:S04]  /*47b0*/  LEA R44, P3, R137, R60, 0x1 ;  /* 0x0000003c892c7211 */ /* 0x004fc800078608ff */
[----:B---3--:R-:W-:-:S05]  /*47c0*/  LEA.HI.X R45, R137, R61, R11, 0x1, P3 ;  /* 0x0000003d892d7211 */ /* 0x008fca00018f0c0b */
[----:B------:R1:W-:Y:S04]  /*47d0*/  ST.E.128 desc[UR52][R44.64], R12 ;  /* 0x0000000c2c007985 */ /* 0x0003e8000c101d34 */
.L_x_1411:
[----:B------:R-:W-:Y:S05]  /*47e0*/  BSYNC B1 ;  /* 0x0000000000017941 */ /* 0x000fea0003800000 */
.L_x_1410:
[----:B------:R-:W-:Y:S01]  /*47f0*/  LOP3.LUT P3, RZ, R28, 0x10, RZ, 0xc0, !PT ;  /* 0x000000101cff7812 */ /* 0x000fe2000786c0ff */
[----:B------:R-:W-:-:S12]  /*4800*/  BSSY B1, `(.L_x_1414) ;  /* 0x0000038000017945 */ /* 0x000fd80003800000 */
[----:B------:R-:W-:Y:S05]  /*4810*/  @!P3 BRA `(.L_x_1415) ;  /* 0x0000000000d8b947 */ /* 0x000fea0003800000 */
[----:B-1-34-:R-:W3:Y:S04]  /*4820*/  LDL R12, [R1+0x48] ;  /* 0x00004800010c7983 */ /* 0x01aee80000100800 */
[----:B------:R-:W4:Y:S01]  /*4830*/  LDL R11, [R1+0x50] ;  /* 0x00005000010b7983 */ /* 0x000f220000100800 */
[C---:B--2---:R-:W-:Y:S01]  /*4840*/  LEA R44, P3, R136.reuse, R60, 0x1 ;  /* 0x0000003c882c7211 */ /* 0x044fe200078608ff */
[----:B------:R-:W-:Y:S03]  /*4850*/  BSSY B2, `(.L_x_1416) ;  /* 0x0000031000027945 */ /* 0x000fe60003800000 */
[----:B---3--:R-:W-:Y:S02]  /*4860*/  LEA.HI.X R45, R136, R61, R12, 0x1, P3 ;  /* 0x0000003d882d7211 */ /* 0x008fe400018f0c0c */
[----:B------:R1:W2:Y:S01]  /*4870*/  LDS.128 R12, [R64+0x19000] ;  /* 0x01900000400c7984 */ /* 0x0002a20000000c00 */
[----:B----4-:R-:W-:-:S13]  /*4880*/  ISETP.GE.AND P3, PT, R11, R97, PT ;  /* 0x000000610b00720c */ /* 0x010fda0003f66270 */
[----:B-1----:R-:W-:Y:S05]  /*4890*/  @P3 BRA `(.L_x_1417) ;  /* 0x0000000000b03947 */ /* 0x002fea0003800000 */
[----:B------:R-:W-:Y:S01]  /*48a0*/  SHF.R.U64 R46, R42, 0x10, R43 ;  /* 0x000000102a2e7819 */ /* 0x000fe2000000122b */
[----:B--2---:R-:W-:Y:S01]  /*48b0*/  IMAD.MOV.U32 R42, RZ, RZ, R13 ;  /* 0x000000ffff2a7224 */ /* 0x004fe200078e000d */
[----:B------:R-:W-:Y:S02]  /*48c0*/  SHF.R.U64 R13, R40, 0x10, R41 ;  /* 0x00000010280d7819 */ /* 0x000fe40000001229 */
[----:B------:R-:W-:Y:S01]  /*48d0*/  SHF.R.U32.HI R43, RZ, 0x10, R43 ;  /* 0x00000010ff2b7819 */ /* 0x000fe2000001162b */
[----:B------:R-:W-:Y:S01]  /*48e0*/  HADD2.F32 R46, -RZ, R46.H0_H0 ;  /* 0x2000002eff2e7230 */ /* 0x000fe20000004100 */
[----:B------:R-:W-:Y:S01]  /*48f0*/  SHF.R.U32.HI R41, RZ, 0x10, R41 ;  /* 0x00000010ff297819 */ /* 0x000fe20000011629 */
[--C-:B------:R-:W-:Y:S02]  /*4900*/  HADD2.F32 R11, -RZ, R42.reuse.H1_H1 ;  /* 0x3000002aff0b7230 */ /* 0x100fe40000004100 */
[----:B------:R-:W-:Y:S02]  /*4910*/  HADD2.F32 R40, -RZ, R42.H0_H0 ;  /* 0x2000002aff287230 */ /* 0x000fe40000004100 */
[----:B------:R-:W-:-:S02]  /*4920*/  HADD2.F32 R13, -RZ, R13.H0_H0 ;  /* 0x2000000dff0d7230 */ /* 0x000fc40000004100 */
[-C--:B------:R-:W-:Y:S01]  /*4930*/  FMUL.FTZ R42, R11, R46.reuse ;  /* 0x0000002e0b2a7220 */ /* 0x080fe20000410000 */
[----:B------:R-:W-:-:S03]  /*4940*/  FMUL.FTZ R46, R40, R46 ;  /* 0x0000002e282e7220 */ /* 0x000fc60000410000 */
[-C--:B------:R-:W-:Y:S01]  /*4950*/  FFMA.FTZ R42, R40, R13.reuse, -R42 ;  /* 0x0000000d282a7223 */ /* 0x080fe2000001082a */
[----:B------:R-:W-:Y:S02]  /*4960*/  IMAD.MOV.U32 R40, RZ, RZ, R12 ;  /* 0x000000ffff287224 */ /* 0x000fe400078e000c */
[----:B------:R-:W-:Y:S01]  /*4970*/  FFMA.FTZ R11, R11, R13, R46 ;  /* 0x0000000d0b0b7223 */ /* 0x000fe2000001002e */
[----:B------:R-:W-:Y:S02]  /*4980*/  HADD2.F32 R12, -RZ, R43.H0_H0 ;  /* 0x2000002bff0c7230 */ /* 0x000fe40000004100 */
[--C-:B------:R-:W-:Y:S02]  /*4990*/  HADD2.F32 R13, -RZ, R15.reuse.H1_H1 ;  /* 0x3000000fff0d7230 */ /* 0x100fe40000004100 */
[----:B------:R-:W-:Y:S01]  /*49a0*/  HADD2.F32 R15, -RZ, R15.H0_H0 ;  /* 0x2000000fff0f7230 */ /* 0x000fe20000004100 */
[----:B------:R-:W-:Y:S01]  /*49b0*/  F2FP.F16.F32.PACK_AB R11, R11, R42 ;  /* 0x0000002a0b0b723e */ /* 0x000fe200000000ff */
[----:B------:R-:W-:-:S02]  /*49c0*/  HADD2.F32 R46, -RZ, R41.H0_H0 ;  /* 0x20000029ff2e7230 */ /* 0x000fc40000004100 */
[-C--:B------:R-:W-:Y:S01]  /*49d0*/  FMUL.FTZ R48, R13, R12.reuse ;  /* 0x0000000c0d307220 */ /* 0x080fe20000410000 */
[----:B------:R-:W-:Y:S02]  /*49e0*/  HADD2.F32 R43, -RZ, R102.H0_H0 ;  /* 0x20000066ff2b7230 */ /* 0x000fe40000004100 */
[C---:B------:R-:W-:Y:S01]  /*49f0*/  FMUL.FTZ R50, R15.reuse, R12 ;  /* 0x0000000c0f327220 */ /* 0x040fe20000410000 */
[----:B------:R-:W-:Y:S02]  /*4a00*/  HADD2.F32 R41, -RZ, R101.H0_H0 ;  /* 0x20000065ff297230 */ /* 0x000fe40000004100 */
[-C--:B------:R-:W-:Y:S01]  /*4a10*/  FFMA.FTZ R12, R15, R46.reuse, -R48 ;  /* 0x0000002e0f0c7223 */ /* 0x080fe20000010830 */
[--C-:B------:R-:W-:Y:S02]  /*4a20*/  HADD2.F32 R15, -RZ, R40.reuse.H0_H0 ;  /* 0x20000028ff0f7230 */ /* 0x100fe40000004100 */
[----:B------:R-:W-:Y:S01]  /*4a30*/  FFMA.FTZ R13, R13, R46, R50 ;  /* 0x0000002e0d0d7223 */ /* 0x000fe20000010032 */
[----:B------:R-:W-:-:S02]  /*4a40*/  HADD2.F32 R40, -RZ, R40.H1_H1 ;  /* 0x30000028ff287230 */ /* 0x000fc40000004100 */
[----:B------:R-:W-:Y:S02]  /*4a50*/  HADD2.F32 R102, -RZ, R102.H1_H1 ;  /* 0x30000066ff667230 */ /* 0x000fe40000004100 */
[----:B------:R-:W-:Y:S02]  /*4a60*/  HADD2.F32 R101, -RZ, R101.H1_H1 ;  /* 0x30000065ff657230 */ /* 0x000fe40000004100 */
[-C--:B------:R-:W-:Y:S01]  /*4a70*/  FMUL.FTZ R46, R40, R43.reuse ;  /* 0x0000002b282e7220 */ /* 0x080fe20000410000 */
[----:B------:R-:W-:-:S03]  /*4a80*/  FMUL.FTZ R43, R15, R43 ;  /* 0x0000002b0f2b7220 */ /* 0x000fc60000410000 */
[-C--:B------:R-:W-:Y:S01]  /*4a90*/  FFMA.FTZ R15, R15, R41.reuse, -R46 ;  /* 0x000000290f0f7223 */ /* 0x080fe2000001082e */
[----:B------:R-:W-:Y:S01]  /*4aa0*/  FFMA.FTZ R40, R40, R41, R43 ;  /* 0x0000002928287223 */ /* 0x000fe2000001002b */
[--C-:B------:R-:W-:Y:S02]  /*4ab0*/  HADD2.F32 R41, -RZ, R14.reuse.H0_H0 ;  /* 0x2000000eff297230 */ /* 0x100fe40000004100 */
        /* <DEDUP_REMOVED lines=10> */
.L_x_1417:
[----:B------:R-:W-:Y:S05]  /*4b60*/  BSYNC B2 ;  /* 0x0000000000027941 */ /* 0x000fea0003800000 */
.L_x_1416:
[----:B--2---:R1:W-:Y:S02]  /*4b70*/  ST.E.128 desc[UR52][R44.64], R12 ;  /* 0x0000000c2c007985 */ /* 0x0043e4000c101d34 */
.L_x_1415:
[----:B------:R-:W-:Y:S05]  /*4b80*/  BSYNC B1 ;  /* 0x0000000000017941 */ /* 0x000fea0003800000 */
.L_x_1414:
[----:B------:R-:W-:-:S13]  /*4b90*/  LOP3.LUT P3, RZ, R28, 0x20, RZ, 0xc0, !PT ;  /* 0x000000201cff7812 */ /* 0x000fda000786c0ff */
        /* <DEDUP_REMOVED lines=9> */
[----:B------:R-:W-:Y:S02]  /*4c30*/  SHF.R.U64 R36, R36, 0x10, R37 ;  /* 0x0000001024247819 */ /* 0x000fe40000001225 */
[--C-:B------:R-:W-:Y:S01]  /*4c40*/  SHF.R.U64 R11, R38, 0x10, R39.reuse ;  /* 0x00000010260b7819 */ /* 0x100fe20000001227 */
[----:B--2---:R-:W-:Y:S01]  /*4c50*/  HADD2.F32 R38, -RZ, R15.H1_H1 ;  /* 0x3000000fff267230 */ /* 0x004fe20000004100 */
[----:B------:R-:W-:Y:S02]  /*4c60*/  SHF.R.U32.HI R42, RZ, 0x10, R39 ;  /* 0x00000010ff2a7819 */ /* 0x000fe40000011627 */
        /* <DEDUP_REMOVED lines=9> */
[----:B------:R-:W-:Y:S02]  /*4d00*/  HADD2.F32 R15, -RZ, R43.H0_H0 ;  /* 0x2000002bff0f7230 */ /* 0x000fe40000004100 */
[-C--:B------:R-:W-:Y:S01]  /*4d10*/  FMUL.FTZ R46, R38, R42.reuse ;  /* 0x0000002a262e7220 */ /* 0x080fe20000410000 */
[-C--:B------:R-:W-:Y:S01]  /*4d20*/  FFMA.FTZ R11, R11, R37.reuse, -R44 ;  /* 0x000000250b0b7223 */ /* 0x080fe2000001082c */
[C---:B------:R-:W-:Y:S01]  /*4d30*/  FMUL.FTZ R43, R13.reuse, R42 ;  /* 0x0000002a0d2b7220 */ /* 0x040fe20000410000 */
[----:B------:R-:W-:Y:S01]  /*4d40*/  FFMA.FTZ R36, R36, R37, R39 ;  /* 0x0000002524247223 */ /* 0x000fe20000010027 */
[----:B------:R-:W-:Y:S01]  /*4d50*/  FFMA.FTZ R13, R13, R15, -R46 ;  /* 0x0000000f0d0d7223 */ /* 0x000fe2000001082e */
[----:B------:R-:W-:-:S02]  /*4d60*/  HADD2.F32 R42, -RZ, R63.H0_H0 ;  /* 0x2000003fff2a7230 */ /* 0x000fc40000004100 */
[----:B------:R-:W-:Y:S01]  /*4d70*/  FFMA.FTZ R38, R38, R15, R43 ;  /* 0x0000000f26267223 */ /* 0x000fe2000001002b */
[----:B------:R-:W-:Y:S01]  /*4d80*/  HADD2.F32 R15, -RZ, R12.H1_H1 ;  /* 0x3000000cff0f7230 */ /* 0x000fe20000004100 */
[----:B------:R-:W-:Y:S01]  /*4d90*/  F2FP.F16.F32.PACK_AB R11, R36, R11 ;  /* 0x0000000b240b723e */ /* 0x000fe200000000ff */
[----:B------:R-:W-:Y:S02]  /*4da0*/  HADD2.F32 R37, -RZ, R14.H1_H1 ;  /* 0x3000000eff257230 */ /* 0x000fe40000004100 */
[----:B------:R-:W-:Y:S02]  /*4db0*/  HADD2.F32 R63, -RZ, R63.H1_H1 ;  /* 0x3000003fff3f7230 */ /* 0x000fe40000004100 */
[----:B------:R-:W-:Y:S01]  /*4dc0*/  FMUL.FTZ R43, R15, R42 ;  /* 0x0000002a0f2b7220 */ /* 0x000fe20000410000 */
[----:B------:R-:W-:Y:S02]  /*4dd0*/  HADD2.F32 R12, -RZ, R12.H0_H0 ;  /* 0x2000000cff0c7230 */ /* 0x000fe40000004100 */
[----:B------:R-:W-:-:S02]  /*4de0*/  HADD2.F32 R14, -RZ, R14.H0_H0 ;  /* 0x2000000eff0e7230 */ /* 0x000fc40000004100 */
[-C--:B------:R-:W-:Y:S01]  /*4df0*/  FMUL.FTZ R45, R37, R63.reuse ;  /* 0x0000003f252d7220 */ /* 0x080fe20000410000 */
[--C-:B------:R-:W-:Y:S02]  /*4e00*/  HADD2.F32 R39, -RZ, R62.reuse.H0_H0 ;  /* 0x2000003eff277230 */ /* 0x100fe40000004100 */
[----:B------:R-:W-:Y:S01]  /*4e10*/  FMUL.FTZ R42, R12, R42 ;  /* 0x0000002a0c2a7220 */ /* 0x000fe20000410000 */
        /* <DEDUP_REMOVED lines=10> */
.L_x_1419:
[----:B------:R-:W-:Y:S05]  /*4ec0*/  BSYNC B1 ;  /* 0x0000000000017941 */ /* 0x000fea0003800000 */
.L_x_1418:
[----:B--2---:R1:W-:Y:S01]  /*4ed0*/  ST.E.128 desc[UR52][R40.64], R12 ;  /* 0x0000000c28007985 */ /* 0x0043e2000c101d34 */
[----:B------:R-:W-:Y:S05]  /*4ee0*/  BRA `(.L_x_1397) ;  /* 0x0000002000dc7947 */ /* 0x000fea0003800000 */
.L_x_1390:
        /* <DEDUP_REMOVED lines=13> */
[----:B0-----:R-:W-:-:S02]  /*4fc0*/  VIADD R37, R36, 0xffffff80 ;  /* 0xffffff8024257836 */ /* 0x001fc40000000000 */
[----:B------:R-:W-:-:S05]  /*4fd0*/  VIADD R36, R36, 0xffffff80 ;  /* 0xffffff8024247836 */ /* 0x000fca0000000000 */
[----:B------:R-:W-:-:S04]  /*4fe0*/  LEA.HI R36, R36, R37, RZ, 0x1 ;  /* 0x0000002524247211 */ /* 0x000fc800078f08ff */
[----:B------:R-:W-:-:S04]  /*4ff0*/  SHF.R.S32.HI R36, RZ, 0x1, R36 ;  /* 0x00000001ff247819 */ /* 0x000fc80000011424 */
[----:B------:R-:W-:Y:S02]  /*5000*/  ISETP.GE.AND P3, PT, R36, R85, PT ;  /* 0x000000552400720c */ /* 0x000fe40003f66270 */
[----:B------:R-:W-:-:S11]  /*5010*/  CS2R R36, SRZ ;  /* 0x0000000000247805 */ /* 0x000fd6000001ff00 */
[----:B------:R-:W-:Y:S05]  /*5020*/  @P3 BRA `(.L_x_1421) ;  /* 0x00000000007c3947 */ /* 0x000fea0003800000 */
[----:B------:R-:W-:Y:S01]  /*5030*/  IADD3 R15, P2, R70, R14, RZ ;  /* 0x0000000e460f7210 */ /* 0x000fe20007f5e0ff */
[----:B------:R-:W-:Y:S01]  /*5040*/  ULDC.64 UR4, c[0x0][0x3e8] ;  /* 0x0000fa0000047ab9 */ /* 0x000fe20000000a00 */
[----:B------:R-:W-:Y:S02]  /*5050*/  CS2R R46, SRZ ;  /* 0x00000000002e7805 */ /* 0x000fe4000001ff00 */
[----:B------:R-:W-:Y:S02]  /*5060*/  CS2R R44, SRZ ;  /* 0x00000000002c7805 */ /* 0x000fe4000001ff00 */
[----:B------:R-:W-:Y:S01]  /*5070*/  CS2R R58, SRZ ;  /* 0x00000000003a7805 */ /* 0x000fe2000001ff00 */
[----:B------:R-:W-:Y:S01]  /*5080*/  IMAD.X R36, R11, 0x1, R76, P2 ;  /* 0x000000010b247824 */ /* 0x000fe200010e064c */
[----:B------:R-:W-:Y:S02]  /*5090*/  IADD3 R13, P2, R66, R12, RZ ;  /* 0x0000000c420d7210 */ /* 0x000fe40007f5e0ff */
        /* <DEDUP_REMOVED lines=24> */
.L_x_1421:
[----:B------:R-:W-:Y:S05]  /*5220*/  BSYNC B1 ;  /* 0x0000000000017941 */ /* 0x000fea0003800000 */
.L_x_1420:
        /* <DEDUP_REMOVED lines=9> */
[----:B------:R-:W-:-:S03]  /*52c0*/  IMAD.MOV.U32 R11, RZ, RZ, R43 ;  /* 0x000000ffff0b7224 */ /* 0x000fc600078e002b */
        /* <DEDUP_REMOVED lines=9> */
[----:B------:R-:W-:Y:S02]  /*5360*/  IMAD.MOV.U32 R11, RZ, RZ, R44 ;  /* 0x000000ffff0b7224 */ /* 0x000fe400078e002c */
[----:B------:R-:W-:-:S03]  /*5370*/  IMAD.MOV.U32 R12, RZ, RZ, R45 ;  /* 0x000000ffff0c7224 */ /* 0x000fc600078e002d */
        /* <DEDUP_REMOVED lines=8> */
[----:B------:R-:W-:Y:S02]  /*5400*/  IMAD.MOV.U32 R11, RZ, RZ, R55 ;  /* 0x000000ffff0b7224 */ /* 0x000fe400078e0037 */
[----:B------:R-:W-:-:S03]  /*5410*/  IMAD.MOV.U32 R12, RZ, RZ, R54 ;  /* 0x000000ffff0c7224 */ /* 0x000fc600078e0036 */
        /* <DEDUP_REMOVED lines=16> */
.L_x_1422:
[----:B------:R-:W-:Y:S01]  /*5520*/  IMAD R34, R22, 0x8, R2 ;  /* 0x0000000816227824 */ /* 0x000fe200078e0202 */
[----:B------:R-:W-:Y:S01]  /*5530*/  SHF.L.U32 R86, R147, 0x1f, RZ ;  /* 0x0000001f93567819 */ /* 0x000fe200000006ff */
[----:B------:R-:W-:Y:S03]  /*5540*/  BSSY B1, `(.L_x_1423) ;  /* 0x0000003000017945 */ /* 0x000fe60003800000 */
[----:B------:R-:W0:Y:S02]  /*5550*/  SYNCS.PHASECHK.TRANS64.TRYWAIT P4, [R34+URZ+0x2d890], R86 ;  /* 0x02d89056220075a7 */ /* 0x000e24000808017f */
[----:B0-----:R-:W-:Y:S05]  /*5560*/  @!P4 BRA `(.L_x_1424) ;  /* 0x000001f4001cc947 */ /* 0x001fea0003800000 */
.L_x_1744:
[----:B------:R-:W-:Y:S05]  /*5570*/  BSYNC B1 ;  /* 0x0000000000017941 */ /* 0x000fea0003800000 */
.L_x_1423:
[----:B------:R-:W-:-:S03]  /*5580*/  UMOV UR4, 0xffffffff ;  /* 0xffffffff00047882 */ /* 0x000fc60000000000 */
[----:B------:R-:W-:Y:S05]  /*5590*/  BRA.DIV UR4, `(.L_x_1425) ;  /* 0x000001f604247947 */ /* 0x000fea000b800000 */
[----:B------:R1:W2:Y:S04]  /*55a0*/  SHFL.IDX PT, R89, R61, RZ, 0x1e1f ;  /* 0x001e1fff3d597589 */ /* 0x0002a800000e0000 */
[----:B------:R1:W3:Y:S02]  /*55b0*/  SHFL.IDX PT, R88, R60, RZ, 0x1e1f ;  /* 0x001e1fff3c587589 */ /* 0x0002e400000e0000 */
.L_x_1748:
[----:B------:R-:W-:Y:S05]  /*55c0*/  @P3 BRA `(.L_x_1397) ;  /* 0x0000001c00243947 */ /* 0x000fea0003800000 */
[----:B------:R-:W4:Y:S01]  /*55d0*/  LDC R11, c[0x0][0x2f4] ;  /* 0x0000bd00ff0b7b82 */ /* 0x000f220000000800 */
[----:B------:R-:W-:Y:S01]  /*55e0*/  ISETP.NE.AND P3, PT, R29, RZ, PT ;  /* 0x000000ff1d00720c */ /* 0x000fe20003f65270 */
[----:B------:R-:W-:Y:S01]  /*55f0*/  BSSY B1, `(.L_x_1426) ;  /* 0x000007b000017945 */ /* 0x000fe20003800000 */
[----:B----4-:R-:W-:-:S11]  /*5600*/  IMAD.IADD R101, R11, 0x1, -R98 ;  /* 0x000000010b657824 */ /* 0x010fd600078e0a62 */
[----:B------:R-:W-:Y:S05]  /*5610*/  @!P3 BRA `(.L_x_1427) ;  /* 0x0000000400e0b947 */ /* 0x000fea0003800000 */
[----:B-1----:R-:W4:Y:S04]  /*5620*/  LDL R60, [R1+0x20] ;  /* 0x00002000013c7983 */ /* 0x002f280000100800 */
[----:B------:R-:W5:Y:S04]  /*5630*/  LDL R15, [R1+0x24] ;  /* 0x00002400010f7983 */ /* 0x000f680000100800 */
[----:B------:R-:W2:Y:S01]  /*5640*/  LDL R14, [R1+0x28] ;  /* 0x00002800010e7983 */ /* 0x000ea20000100800 */
[----:B------:R-:W-:Y:S01]  /*5650*/  SEL R12, R98, R101, !P0 ;  /* 0x00000065620c7207 */ /* 0x000fe20004000000 */
[----:B------:R-:W-:Y:S01]  /*5660*/  BSSY B2, `(.L_x_1428) ;  /* 0x000006d000027945 */ /* 0x000fe20003800000 */
[----:B------:R-:W-:-:S02]  /*5670*/  ISETP.GE.AND P3, PT, R18, R97, PT ;  /* 0x000000611200720c */ /* 0x000fc40003f66270 */
[----:B------:R-:W-:-:S04]  /*5680*/  SHF.R.S32.HI R13, RZ, 0x1f, R12 ;  /* 0x0000001fff0d7819 */ /* 0x000fc8000001140c */
[----:B------:R-:W-:-:S04]  /*5690*/  LEA.HI R13, R13, R12, RZ, 0x4 ;  /* 0x0000000c0d0d7211 */ /* 0x000fc800078f20ff */
[----:B------:R-:W-:-:S04]  /*56a0*/  SHF.R.S32.HI R13, RZ, 0x4, R13 ;  /* 0x00000004ff0d7819 */ /* 0x000fc8000001140d */
[----:B------:R-:W-:-:S04]  /*56b0*/  LEA.HI.SX32 R102, R5, R13, 0x1d ;  /* 0x0000000d05667211 */ /* 0x000fc800078feaff */
[----:B------:R-:W-:-:S04]  /*56c0*/  SHF.R.S32.HI R12, RZ, 0x1f, R102 ;  /* 0x0000001fff0c7819 */ /* 0x000fc80000011466 */
[----:B------:R-:W-:Y:S01]  /*56d0*/  LEA.HI R12, R12, R102, RZ, 0x2 ;  /* 0x000000660c0c7211 */ /* 0x000fe200078f10ff */
[----:B------:R-:W-:-:S04]  /*56e0*/  IMAD.SHL.U32 R102, R102, 0x8, RZ ;  /* 0x0000000866667824 */ /* 0x000fc800078e00ff */
[----:B------:R-:W-:-:S05]  /*56f0*/  IMAD.SHL.U32 R12, R12, 0x400, RZ ;  /* 0x000004000c0c7824 */ /* 0x000fca00078e00ff */
[----:B------:R-:W-:Y:S02]  /*5700*/  LOP3.LUT R12, R12, 0x7ffff000, RZ, 0xc0, !PT ;  /* 0x7ffff0000c0c7812 */ /* 0x000fe400078ec0ff */
[----:B----4-:R-:W-:-:S04]  /*5710*/  LOP3.LUT R13, R60, 0x18, R102, 0xf8, !PT ;  /* 0x000000183c0d7812 */ /* 0x010fc800078ef866 */
[----:B-----5:R-:W-:-:S04]  /*5720*/  LOP3.LUT R13, R13, R15, RZ, 0x3c, !PT ;  /* 0x0000000f0d0d7212 */ /* 0x020fc800078e3cff */
[----:B--2---:R-:W-:-:S05]  /*5730*/  IADD3 R12, R13, R12, R14 ;  /* 0x0000000c0d0c7210 */ /* 0x004fca0007ffe00e */
[C---:B------:R-:W-:Y:S02]  /*5740*/  IMAD R60, R22.reuse, 0x3000, R12 ;  /* 0x00003000163c7824 */ /* 0x040fe400078e020c */
[----:B------:R-:W-:Y:S02]  /*5750*/  IMAD R12, R22, 0x3000, R95 ;  /* 0x00003000160c7824 */ /* 0x000fe400078e025f */
[--C-:B------:R-:W-:Y:S02]  /*5760*/  IMAD R60, R60, 0x2, R2.reuse ;  /* 0x000000023c3c7824 */ /* 0x100fe400078e0202 */
[----:B------:R-:W-:-:S04]  /*5770*/  IMAD R12, R12, 0x2, R2 ;  /* 0x000000020c0c7824 */ /* 0x000fc800078e0202 */
[----:B------:R-:W1:Y:S04]  /*5780*/  LDS.128 R60, [R60+0x15400] ;  /* 0x015400003c3c7984 */ /* 0x000e680000000c00 */
[----:B------:R-:W2:Y:S01]  /*5790*/  LDS.128 R12, [R12+0x15400] ;  /* 0x015400000c0c7984 */ /* 0x000ea20000000c00 */
[----:B------:R-:W-:Y:S05]  /*57a0*/  @P3 BRA `(.L_x_1429) ;  /* 0x0000000400603947 */ /* 0x000fea0003800000 */
[----:B-1----:R-:W-:Y:S01]  /*57b0*/  IMAD.MOV.U32 R104, RZ, RZ, R61 ;  /* 0x000000ffff687224 */ /* 0x002fe200078e003d */
[----:B------:R-:W-:Y:S01]  /*57c0*/  SHF.R.U64 R44, R44, 0x10, R45 ;  /* 0x000000102c2c7819 */ /* 0x000fe2000000122d */
[----:B--2---:R-:W-:Y:S01]  /*57d0*/  IMAD.MOV.U32 R103, RZ, RZ, R13 ;  /* 0x000000ffff677224 */ /* 0x004fe200078e000d */
        /* <DEDUP_REMOVED lines=21> */
[C---:B------:R-:W-:Y:S01]  /*5930*/  FMUL.FTZ R105, R56.reuse, R105 ;  /* 0x0000006938697220 */ /* 0x040fe20000410000 */
[----:B------:R-:W-:Y:S02]  /*5940*/  HADD2.F32 R46, -RZ, R46.H0_H0 ;  /* 0x2000002eff2e7230 */ /* 0x000fe40000004100 */
[-C--:B------:R-:W-:Y:S01]  /*5950*/  FFMA.FTZ R56, R56, R45.reuse, -R103 ;  /* 0x0000002d38387223 */ /* 0x080fe20000010867 */
[----:B------:R-:W-:Y:S01]  /*5960*/  FFMA.FTZ R45, R104, R45, R105 ;  /* 0x0000002d682d7223 */ /* 0x000fe20000010069 */
[----:B------:R-:W-:-:S02]  /*5970*/  HADD2.F32 R104, -RZ, R118.H0_H0 ;  /* 0x20000076ff687230 */ /* 0x000fc40000004100 */
[--C-:B------:R-:W-:Y:S01]  /*5980*/  HADD2.F32 R105, -RZ, R63.reuse.H0_H0 ;  /* 0x2000003fff697230 */ /* 0x100fe20000004100 */
[----:B------:R-:W-:Y:S02]  /*5990*/  F2FP.F16.F32.PACK_AB R56, R56, R61 ;  /* 0x0000003d3838723e */ /* 0x000fe400000000ff */
[----:B------:R-:W-:Y:S02]  /*59a0*/  F2FP.F16.F32.PACK_AB R45, R45, R13 ;  /* 0x0000000d2d2d723e */ /* 0x000fe400000000ff */
        /* <DEDUP_REMOVED lines=10> */
[----:B------:R-:W-:-:S02]  /*5a50*/  HADD2.F32 R63, -RZ, R15.H1_H1 ;  /* 0x3000000fff3f7230 */ /* 0x000fc40000004100 */
[----:B------:R-:W-:Y:S02]  /*5a60*/  HADD2.F32 R105, -RZ, R105.H0_H0 ;  /* 0x20000069ff697230 */ /* 0x000fe40000004100 */
[----:B------:R-:W-:Y:S02]  /*5a70*/  HADD2.F32 R59, -RZ, R59.H0_H0 ;  /* 0x2000003bff3b7230 */ /* 0x000fe40000004100 */
[----:B------:R-:W-:Y:S02]  /*5a80*/  HADD2.F32 R47, -RZ, R47.H0_H0 ;  /* 0x2000002fff2f7230 */ /* 0x000fe40000004100 */
[----:B------:R-:W-:Y:S02]  /*5a90*/  IMAD.MOV.U32 R61, RZ, RZ, R45 ;  /* 0x000000ffff3d7224 */ /* 0x000fe400078e002d */
[-C--:B------:R-:W-:Y:S01]  /*5aa0*/  FMUL.FTZ R15, R58, R59.reuse ;  /* 0x0000003b3a0f7220 */ /* 0x080fe20000410000 */
[----:B------:R-:W-:-:S03]  /*5ab0*/  FMUL.FTZ R59, R63, R59 ;  /* 0x0000003b3f3b7220 */ /* 0x000fc60000410000 */
[-C--:B------:R-:W-:Y:S01]  /*5ac0*/  FFMA.FTZ R15, R63, R105.reuse, -R15 ;  /* 0x000000693f0f7223 */ /* 0x080fe2000001080f */
[----:B------:R-:W-:Y:S01]  /*5ad0*/  FFMA.FTZ R59, R58, R105, R59 ;  /* 0x000000693a3b7223 */ /* 0x000fe2000001003b */
[----:B------:R-:W-:Y:S02]  /*5ae0*/  HADD2.F32 R58, -RZ, R60.H0_H0 ;  /* 0x2000003cff3a7230 */ /* 0x000fe40000004100 */
[----:B------:R-:W-:Y:S01]  /*5af0*/  HADD2.F32 R105, -RZ, R12.H0_H0 ;  /* 0x2000000cff697230 */ /* 0x000fe20000004100 */
[----:B------:R-:W-:Y:S01]  /*5b00*/  F2FP.F16.F32.PACK_AB R15, R15, R103 ;  /* 0x000000670f0f723e */ /* 0x000fe200000000ff */
[----:B------:R-:W-:Y:S02]  /*5b10*/  HADD2.F32 R63, -RZ, R117.H0_H0 ;  /* 0x20000075ff3f7230 */ /* 0x000fe40000004100 */
[-C--:B------:R-:W-:Y:S01]  /*5b20*/  FMUL.FTZ R106, R58, R107.reuse ;  /* 0x0000006b3a6a7220 */ /* 0x080fe20000410000 */
[----:B------:R-:W-:Y:S02]  /*5b30*/  HADD2.F32 R60, -RZ, R60.H1_H1 ;  /* 0x3000003cff3c7230 */ /* 0x000fe40000004100 */
[----:B------:R-:W-:Y:S01]  /*5b40*/  FMUL.FTZ R107, R105, R107 ;  /* 0x0000006b696b7220 */ /* 0x000fe20000410000 */
[----:B------:R-:W-:-:S02]  /*5b50*/  HADD2.F32 R12, -RZ, R12.H1_H1 ;  /* 0x3000000cff0c7230 */ /* 0x000fc40000004100 */
[-C--:B------:R-:W-:Y:S01]  /*5b60*/  FFMA.FTZ R106, R105, R63.reuse, -R106 ;  /* 0x0000003f696a7223 */ /* 0x080fe2000001086a */
[----:B------:R-:W-:Y:S02]  /*5b70*/  HADD2.F32 R105, -RZ, R117.H1_H1 ;  /* 0x30000075ff697230 */ /* 0x000fe40000004100 */
[----:B------:R-:W-:Y:S01]  /*5b80*/  FFMA.FTZ R107, R58, R63, R107 ;  /* 0x0000003f3a6b7223 */ /* 0x000fe2000001006b */
[-C--:B------:R-:W-:Y:S01]  /*5b90*/  FMUL.FTZ R58, R60, R57.reuse ;  /* 0x000000393c3a7220 */ /* 0x080fe20000410000 */
[C---:B------:R-:W-:Y:S01]  /*5ba0*/  FMUL.FTZ R57, R12.reuse, R57 ;  /* 0x000000390c397220 */ /* 0x040fe20000410000 */
[----:B------:R-:W-:Y:S02]  /*5bb0*/  F2FP.F16.F32.PACK_AB R59, R59, R104 ;  /* 0x000000683b3b723e */ /* 0x000fe400000000ff */
[-C--:B------:R-:W-:Y:S01]  /*5bc0*/  FFMA.FTZ R12, R12, R44.reuse, -R58 ;  /* 0x0000002c0c0c7223 */ /* 0x080fe2000001083a */
[----:B------:R-:W-:Y:S01]  /*5bd0*/  FFMA.FTZ R44, R60, R44, R57 ;  /* 0x0000002c3c2c7223 */ /* 0x000fe20000010039 */
[----:B------:R-:W-:-:S02]  /*5be0*/  HADD2.F32 R57, -RZ, R62.H0_H0 ;  /* 0x2000003eff397230 */ /* 0x000fc40000004100 */
[----:B------:R-:W-:Y:S01]  /*5bf0*/  HADD2.F32 R60, -RZ, R14.H0_H0 ;  /* 0x2000000eff3c7230 */ /* 0x000fe20000004100 */
[----:B------:R-:W-:Y:S01]  /*5c00*/  F2FP.F16.F32.PACK_AB R12, R12, R106 ;  /* 0x0000006a0c0c723e */ /* 0x000fe200000000ff */
[----:B------:R-:W-:Y:S02]  /*5c10*/  HADD2.F32 R58, -RZ, R116.H0_H0 ;  /* 0x20000074ff3a7230 */ /* 0x000fe40000004100 */
[CC--:B------:R-:W-:Y:S01]  /*5c20*/  FMUL.FTZ R63, R57.reuse, R105.reuse ;  /* 0x00000069393f7220 */ /* 0x0c0fe20000410000 */
[----:B------:R-:W-:Y:S02]  /*5c30*/  HADD2.F32 R62, -RZ, R62.H1_H1 ;  /* 0x3000003eff3e7230 */ /* 0x000fe40000004100 */
[C---:B------:R-:W-:Y:S01]  /*5c40*/  FMUL.FTZ R105, R60.reuse, R105 ;  /* 0x000000693c697220 */ /* 0x040fe20000410000 */
[----:B------:R-:W-:Y:S02]  /*5c50*/  HADD2.F32 R14, -RZ, R14.H1_H1 ;  /* 0x3000000eff0e7230 */ /* 0x000fe40000004100 */
[-C--:B------:R-:W-:Y:S01]  /*5c60*/  FFMA.FTZ R63, R60, R58.reuse, -R63 ;  /* 0x0000003a3c3f7223 */ /* 0x080fe2000001083f */
[----:B------:R-:W-:Y:S01]  /*5c70*/  F2FP.F16.F32.PACK_AB R44, R44, R107 ;  /* 0x0000006b2c2c723e */ /* 0x000fe200000000ff */
[----:B------:R-:W-:Y:S01]  /*5c80*/  FFMA.FTZ R105, R57, R58, R105 ;  /* 0x0000003a39697223 */ /* 0x000fe20000010069 */
[-C--:B------:R-:W-:Y:S01]  /*5c90*/  FMUL.FTZ R57, R62, R47.reuse ;  /* 0x0000002f3e397220 */ /* 0x080fe20000410000 */
[----:B------:R-:W-:-:S02]  /*5ca0*/  FMUL.FTZ R47, R14, R47 ;  /* 0x0000002f0e2f7220 */ /* 0x000fc40000410000 */
[----:B------:R-:W-:Y:S02]  /*5cb0*/  IMAD.MOV.U32 R60, RZ, RZ, R44 ;  /* 0x000000ffff3c7224 */ /* 0x000fe400078e002c */
[-C--:B------:R-:W-:Y:S01]  /*5cc0*/  FFMA.FTZ R57, R14, R46.reuse, -R57 ;  /* 0x0000002e0e397223 */ /* 0x080fe20000010839 */
[----:B------:R-:W-:-:S04]  /*5cd0*/  FFMA.FTZ R47, R62, R46, R47 ;  /* 0x0000002e3e2f7223 */ /* 0x000fc8000001002f */
[----:B------:R-:W-:Y:S01]  /*5ce0*/  F2FP.F16.F32.PACK_AB R57, R57, R63 ;  /* 0x0000003f3939723e */ /* 0x000fe200000000ff */
[----:B------:R-:W-:Y:S01]  /*5cf0*/  IMAD.MOV.U32 R63, RZ, RZ, R59 ;  /* 0x000000ffff3f7224 */ /* 0x000fe200078e003b */
[----:B------:R-:W-:-:S03]  /*5d00*/  F2FP.F16.F32.PACK_AB R47, R47, R105 ;  /* 0x000000692f2f723e */ /* 0x000fc600000000ff */
[----:B------:R-:W-:Y:S02]  /*5d10*/  IMAD.MOV.U32 R14, RZ, RZ, R57 ;  /* 0x000000ffff0e7224 */ /* 0x000fe400078e0039 */
[----:B------:R-:W-:-:S07]  /*5d20*/  IMAD.MOV.U32 R62, RZ, RZ, R47 ;  /* 0x000000ffff3e7224 */ /* 0x000fce00078e002f */
.L_x_1429:
[----:B------:R-:W-:Y:S05]  /*5d30*/  BSYNC B2 ;  /* 0x0000000000027941 */ /* 0x000fea0003800000 */
.L_x_1428:
[----:B---3--:R-:W-:-:S04]  /*5d40*/  LEA R44, P3, R20, R88, 0x1 ;  /* 0x00000058142c7211 */ /* 0x008fc800078608ff */
[----:B------:R-:W-:Y:S02]  /*5d50*/  LEA.HI.X R45, R20, R89, R92, 0x1, P3 ;  /* 0x00000059142d7211 */ /* 0x000fe400018f0c5c */
[----:B------:R-:W-:-:S03]  /*5d60*/  ISETP.GE.AND P3, PT, R102, R11, PT ;  /* 0x0000000b6600720c */ /* 0x000fc60003f66270 */
[----:B--2---:R2:W-:Y:S10]  /*5d70*/  ST.E.128 desc[UR52][R44.64], R12 ;  /* 0x0000000c2c007985 */ /* 0x0045f4000c101d34 */
[----:B--2---:R-:W-:-:S05]  /*5d80*/  @!P3 IMAD.WIDE R12, R102, 0x2, R88 ;  /* 0x00000002660cb825 */ /* 0x004fca00078e0258 */
[----:B-1----:R4:W-:Y:S02]  /*5d90*/  @!P3 ST.E.128 desc[UR52][R12.64], R60 ;  /* 0x0000003c0c00b985 */ /* 0x0029e4000c101d34 */
.L_x_1427:
[----:B------:R-:W-:Y:S05]  /*5da0*/  BSYNC B1 ;  /* 0x0000000000017941 */ /* 0x000fea0003800000 */
.L_x_1426:
[----:B------:R-:W-:Y:S01]  /*5db0*/  ISETP.NE.AND P3, PT, R30, RZ, PT ;  /* 0x000000ff1e00720c */ /* 0x000fe20003f65270 */
[----:B------:R-:W-:-:S12]  /*5dc0*/  BSSY B1, `(.L_x_1430) ;  /* 0x000007d000017945 */ /* 0x000fd80003800000 */
[----:B------:R-:W-:Y:S05]  /*5dd0*/  @!P3 BRA `(.L_x_1431) ;  /* 0x0000000400ecb947 */ /* 0x000fea0003800000 */
[----:B------:R-:W5:Y:S04]  /*5de0*/  LDL R44, [R1+0x20] ;  /* 0x00002000012c7983 */ /* 0x000f680000100800 */
[----:B------:R-:W2:Y:S04]  /*5df0*/  LDL R15, [R1+0x24] ;  /* 0x00002400010f7983 */ /* 0x000ea80000100800 */
[----:B------:R-:W3:Y:S01]  /*5e00*/  LDL R14, [R1+0x28] ;  /* 0x00002800010e7983 */ /* 0x000ee20000100800 */
[----:B------:R-:W-:Y:S01]  /*5e10*/  LOP3.LUT P4, RZ, R16, 0x1, RZ, 0xc0, !PT ;  /* 0x0000000110ff7812 */ /* 0x000fe2000788c0ff */
[----:B------:R-:W-:Y:S01]  /*5e20*/  BSSY B2, `(.L_x_1432) ;  /* 0x0000070000027945 */ /* 0x000fe20003800000 */
[----:B------:R-:W-:-:S02]  /*5e30*/  ISETP.GE.AND P3, PT, R3, R97, PT ;  /* 0x000000610300720c */ /* 0x000fc40003f66270 */
[----:B----4-:R-:W-:-:S04]  /*5e40*/  SEL R12, R98, R101, !P4 ;  /* 0x00000065620c7207 */ /* 0x010fc80006000000 */
        /* <DEDUP_REMOVED lines=9> */
[----:B-----5:R-:W-:-:S04]  /*5ee0*/  LOP3.LUT R13, R44, 0x18, R56, 0xf8, !PT ;  /* 0x000000182c0d7812 */ /* 0x020fc800078ef838 */
[----:B--2---:R-:W-:-:S04]  /*5ef0*/  LOP3.LUT R13, R13, R15, RZ, 0x3c, !PT ;  /* 0x0000000f0d0d7212 */ /* 0x004fc800078e3cff */
[----:B---3--:R-:W-:-:S05]  /*5f00*/  IADD3 R12, R13, R12, R14 ;  /* 0x0000000c0d0c7210 */ /* 0x008fca0007ffe00e */
[C---:B------:R-:W-:Y:S02]  /*5f10*/  IMAD R44, R22.reuse, 0x3000, R12 ;  /* 0x00003000162c7824 */ /* 0x040fe400078e020c */
[----:B------:R-:W-:Y:S02]  /*5f20*/  IMAD R12, R22, 0x3000, R94 ;  /* 0x00003000160c7824 */ /* 0x000fe400078e025e */
[--C-:B------:R-:W-:Y:S02]  /*5f30*/  IMAD R44, R44, 0x2, R2.reuse ;  /* 0x000000022c2c7824 */ /* 0x100fe400078e0202 */
[----:B------:R-:W-:-:S04]  /*5f40*/  IMAD R12, R12, 0x2, R2 ;  /* 0x000000020c0c7824 */ /* 0x000fc800078e0202 */
[----:B------:R-:W2:Y:S04]  /*5f50*/  LDS.128 R44, [R44+0x15400] ;  /* 0x015400002c2c7984 */ /* 0x000ea80000000c00 */
[----:B------:R-:W3:Y:S01]  /*5f60*/  LDS.128 R12, [R12+0x15400] ;  /* 0x015400000c0c7984 */ /* 0x000ee20000000c00 */
[----:B------:R-:W-:Y:S05]  /*5f70*/  @P3 BRA `(.L_x_1433) ;  /* 0x0000000400683947 */ /* 0x000fea0003800000 */
[----:B--2---:R-:W-:Y:S01]  /*5f80*/  IMAD.MOV.U32 R58, RZ, RZ, R45 ;  /* 0x000000ffff3a7224 */ /* 0x004fe200078e002d */
[----:B------:R-:W-:Y:S01]  /*5f90*/  SHF.R.U64 R40, R40, 0x10, R41 ;  /* 0x0000001028287819 */ /* 0x000fe20000001229 */
[----:B---3--:R-:W-:Y:S01]  /*5fa0*/  IMAD.MOV.U32 R57, RZ, RZ, R13 ;  /* 0x000000ffff397224 */ /* 0x008fe200078e000d */
        /* <DEDUP_REMOVED lines=80> */
[----:B------:R-:W-:Y:S01]  /*64b0*/  F2FP.F16.F32.PACK_AB R54, R12, R54 ;  /* 0x000000360c36723e */ /* 0x000fe200000000ff */
[----:B------:R-:W-:Y:S01]  /*64c0*/  IMAD.MOV.U32 R12, RZ, RZ, R47 ;  /* 0x000000ffff0c7224 */ /* 0x000fe200078e002f */
[----:B------:R-:W-:Y:S01]  /*64d0*/  F2FP.F16.F32.PACK_AB R43, R43, R44 ;  /* 0x0000002c2b2b723e */ /* 0x000fe200000000ff */
[----:B------:R-:W-:Y:S02]  /*64e0*/  IMAD.MOV.U32 R44, RZ, RZ, R53 ;  /* 0x000000ffff2c7224 */ /* 0x000fe400078e0035 */
[----:B------:R-:W-:Y:S02]  /*64f0*/  IMAD.MOV.U32 R14, RZ, RZ, R54 ;  /* 0x000000ffff0e7224 */ /* 0x000fe400078e0036 */
[----:B------:R-:W-:Y:S02]  /*6500*/  IMAD.MOV.U32 R46, RZ, RZ, R43 ;  /* 0x000000ffff2e7224 */ /* 0x000fe400078e002b */
[----:B------:R-:W-:-:S07]  /*6510*/  IMAD.MOV.U32 R47, RZ, RZ, R59 ;  /* 0x000000ffff2f7224 */ /* 0x000fce00078e003b */
.L_x_1433:
[----:B------:R-:W-:Y:S05]  /*6520*/  BSYNC B2 ;  /* 0x0000000000027941 */ /* 0x000fea0003800000 */
.L_x_1432:
[----:B------:R-:W-:-:S04]  /*6530*/  LEA R40, P3, R21, R88, 0x1 ;  /* 0x0000005815287211 */ /* 0x000fc800078608ff */
[----:B------:R-:W-:Y:S02]  /*6540*/  LEA.HI.X R41, R21, R89, R91, 0x1, P3 ;  /* 0x0000005915297211 */ /* 0x000fe400018f0c5b */
[----:B------:R-:W-:-:S03]  /*6550*/  ISETP.GE.AND P3, PT, R56, R11, PT ;  /* 0x0000000b3800720c */ /* 0x000fc60003f66270 */
[----:B---3--:R3:W-:Y:S10]  /*6560*/  ST.E.128 desc[UR52][R40.64], R12 ;  /* 0x0000000c28007985 */ /* 0x0087f4000c101d34 */
[----:B---3--:R-:W-:-:S05]  /*6570*/  @!P3 IMAD.WIDE R12, R56, 0x2, R88 ;  /* 0x00000002380cb825 */ /* 0x008fca00078e0258 */
[----:B--2---:R2:W-:Y:S02]  /*6580*/  @!P3 ST.E.128 desc[UR52][R12.64], R44 ;  /* 0x0000002c0c00b985 */ /* 0x0045e4000c101d34 */
.L_x_1431:
[----:B------:R-:W-:Y:S05]  /*6590*/  BSYNC B1 ;  /* 0x0000000000017941 */ /* 0x000fea0003800000 */
.L_x_1430:
[----:B------:R-:W-:-:S13]  /*65a0*/  ISETP.NE.AND P3, PT, R31, RZ, PT ;  /* 0x000000ff1f00720c */ /* 0x000fda0003f65270 */
[----:B------:R-:W-:Y:S05]  /*65b0*/  @!P3 BRA `(.L_x_1397) ;  /* 0x0000000c0028b947 */ /* 0x000fea0003800000 */
[----:B------:R-:W5:Y:S04]  /*65c0*/  LDL R40, [R1+0x20] ;  /* 0x0000200001287983 */ /* 0x000f680000100800 */
[----:B------:R-:W5:Y:S04]  /*65d0*/  LDL R15, [R1+0x24] ;  /* 0x00002400010f7983 */ /* 0x000f680000100800 */
[----:B------:R-:W5:Y:S01]  /*65e0*/  LDL R14, [R1+0x28] ;  /* 0x00002800010e7983 */ /* 0x000f620000100800 */
[----:B------:R-:W-:Y:S01]  /*65f0*/  LOP3.LUT P4, RZ, R16, 0x2, RZ, 0xc0, !PT ;  /* 0x0000000210ff7812 */ /* 0x000fe2000788c0ff */
[----:B------:R-:W-:Y:S01]  /*6600*/  BSSY B1, `(.L_x_1434) ;  /* 0x000006e000017945 */ /* 0x000fe20003800000 */
[----:B--23--:R-:W-:-:S02]  /*6610*/  LEA R44, P3, R27, R88, 0x1 ;  /* 0x000000581b2c7211 */ /* 0x00cfc400078608ff */
[----:B------:R-:W-:Y:S02]  /*6620*/  SEL R101, R98, R101, !P4 ;  /* 0x0000006562657207 */ /* 0x000fe40006000000 */
[----:B------:R-:W-:Y:S02]  /*6630*/  LEA.HI.X R45, R27, R89, R90, 0x1, P3 ;  /* 0x000000591b2d7211 */ /* 0x000fe400018f0c5a */
[----:B----4-:R-:W-:Y:S02]  /*6640*/  SHF.R.S32.HI R12, RZ, 0x1f, R101 ;  /* 0x0000001fff0c7819 */ /* 0x010fe40000011465 */
[----:B------:R-:W-:Y:S02]  /*6650*/  ISETP.GE.AND P3, PT, R4, R97, PT ;  /* 0x000000610400720c */ /* 0x000fe40003f66270 */
[----:B------:R-:W-:-:S04]  /*6660*/  LEA.HI R12, R12, R101, RZ, 0x4 ;  /* 0x000000650c0c7211 */ /* 0x000fc800078f20ff */
[----:B------:R-:W-:-:S04]  /*6670*/  SHF.R.S32.HI R12, RZ, 0x4, R12 ;  /* 0x00000004ff0c7819 */ /* 0x000fc8000001140c */
[----:B------:R-:W-:-:S04]  /*6680*/  LEA.HI.SX32 R12, R7, R12, 0x1d ;  /* 0x0000000c070c7211 */ /* 0x000fc800078feaff */
[----:B------:R-:W-:Y:S01]  /*6690*/  SHF.R.S32.HI R13, RZ, 0x1f, R12 ;  /* 0x0000001fff0d7819 */ /* 0x000fe2000001140c */
[----:B------:R-:W-:-:S03]  /*66a0*/  IMAD.SHL.U32 R46, R12, 0x8, RZ ;  /* 0x000000080c2e7824 */ /* 0x000fc600078e00ff */
[----:B------:R-:W-:-:S05]  /*66b0*/  LEA.HI R13, R13, R12, RZ, 0x2 ;  /* 0x0000000c0d0d7211 */ /* 0x000fca00078f10ff */
[----:B------:R-:W-:-:S05]  /*66c0*/  IMAD.SHL.U32 R13, R13, 0x400, RZ ;  /* 0x000004000d0d7824 */ /* 0x000fca00078e00ff */
[----:B------:R-:W-:Y:S02]  /*66d0*/  LOP3.LUT R13, R13, 0x7ffff000, RZ, 0xc0, !PT ;  /* 0x7ffff0000d0d7812 */ /* 0x000fe400078ec0ff */
[----:B-----5:R-:W-:-:S04]  /*66e0*/  LOP3.LUT R12, R40, 0x18, R46, 0xf8, !PT ;  /* 0x00000018280c7812 */ /* 0x020fc800078ef82e */
[----:B------:R-:W-:-:S04]  /*66f0*/  LOP3.LUT R12, R12, R15, RZ, 0x3c, !PT ;  /* 0x0000000f0c0c7212 */ /* 0x000fc800078e3cff */
[----:B------:R-:W-:-:S05]  /*6700*/  IADD3 R13, R12, R13, R14 ;  /* 0x0000000d0c0d7210 */ /* 0x000fca0007ffe00e */
[C---:B------:R-:W-:Y:S02]  /*6710*/  IMAD R15, R22.reuse, 0x3000, R13 ;  /* 0x00003000160f7824 */ /* 0x040fe400078e020d */
[----:B------:R-:W-:Y:S02]  /*6720*/  IMAD R13, R22, 0x3000, R93 ;  /* 0x00003000160d7824 */ /* 0x000fe400078e025d */
[--C-:B------:R-:W-:Y:S02]  /*6730*/  IMAD R40, R15, 0x2, R2.reuse ;  /* 0x000000020f287824 */ /* 0x100fe400078e0202 */
[----:B------:R-:W-:-:S04]  /*6740*/  IMAD R13, R13, 0x2, R2 ;  /* 0x000000020d0d7824 */ /* 0x000fc800078e0202 */
[----:B------:R-:W2:Y:S04]  /*6750*/  LDS.128 R40, [R40+0x15400] ;  /* 0x0154000028287984 */ /* 0x000ea80000000c00 */
[----:B------:R-:W3:Y:S01]  /*6760*/  LDS.128 R12, [R13+0x15400] ;  /* 0x015400000d0c7984 */ /* 0x000ee20000000c00 */
[----:B------:R-:W-:Y:S05]  /*6770*/  @P3 BRA `(.L_x_1435) ;  /* 0x0000000400583947 */ /* 0x000fea0003800000 */
[----:B------:R-:W-:Y:S01]  /*6780*/  HADD2.F32 R52, -RZ, R111.H1_H1 ;  /* 0x3000006fff347230 */ /* 0x000fe20000004100 */
[--C-:B------:R-:W-:Y:S01]  /*6790*/  SHF.R.U64 R36, R36, 0x10, R37.reuse ;  /* 0x0000001024247819 */ /* 0x100fe20000001225 */
[----:B--2---:R-:W-:Y:S01]  /*67a0*/  HADD2.F32 R47, -RZ, R41.H0_H0 ;  /* 0x20000029ff2f7230 */ /* 0x004fe20000004100 */
[----:B------:R-:W-:Y:S01]  /*67b0*/  SHF.R.U32.HI R37, RZ, 0x10, R37 ;  /* 0x00000010ff257819 */ /* 0x000fe20000011625 */
[----:B---3--:R-:W-:Y:S01]  /*67c0*/  HADD2.F32 R54, -RZ, R13.H0_H0 ;  /* 0x2000000dff367230 */ /* 0x008fe20000004100 */
        /* <DEDUP_REMOVED lines=20> */
[----:B------:R-:W-:Y:S02]  /*6910*/  IMAD.MOV.U32 R41, RZ, RZ, R43 ;  /* 0x000000ffff297224 */ /* 0x000fe400078e002b */
[----:B------:R-:W-:Y:S01]  /*6920*/  HADD2.F32 R43, -RZ, R110.H1_H1 ;  /* 0x3000006eff2b7230 */ /* 0x000fe20000004100 */
[----:B------:R-:W-:Y:S01]  /*6930*/  F2FP.F16.F32.PACK_AB R37, R37, R55 ;  /* 0x000000372525723e */ /* 0x000fe200000000ff */
[----:B------:R-:W-:Y:S01]  /*6940*/  HADD2.F32 R52, -RZ, R108.H1_H1 ;  /* 0x3000006cff347230 */ /* 0x000fe20000004100 */
[----:B------:R-:W-:Y:S01]  /*6950*/  F2FP.F16.F32.PACK_AB R47, R13, R47 ;  /* 0x0000002f0d2f723e */ /* 0x000fe200000000ff */
[----:B------:R-:W-:-:S02]  /*6960*/  HADD2.F32 R49, -RZ, R41.H0_H0 ;  /* 0x20000029ff317230 */ /* 0x000fc40000004100 */
[----:B------:R-:W-:Y:S02]  /*6970*/  HADD2.F32 R41, -RZ, R41.H1_H1 ;  /* 0x30000029ff297230 */ /* 0x000fe40000004100 */
[----:B------:R-:W-:Y:S02]  /*6980*/  HADD2.F32 R48, -RZ, R48.H0_H0 ;  /* 0x20000030ff307230 */ /* 0x000fe40000004100 */
[-C--:B------:R-:W-:Y:S01]  /*6990*/  FMUL.FTZ R54, R49, R43.reuse ;  /* 0x0000002b31367220 */ /* 0x080fe20000410000 */
[C---:B------:R-:W-:Y:S01]  /*69a0*/  FMUL.FTZ R43, R53.reuse, R43 ;  /* 0x0000002b352b7220 */ /* 0x040fe20000410000 */
[----:B------:R-:W-:Y:S02]  /*69b0*/  HADD2.F32 R36, -RZ, R36.H0_H0 ;  /* 0x20000024ff247230 */ /* 0x000fe40000004100 */
[-C--:B------:R-:W-:Y:S01]  /*69c0*/  FFMA.FTZ R54, R53, R52.reuse, -R54 ;  /* 0x0000003435367223 */ /* 0x080fe20000010836 */
[----:B------:R-:W-:Y:S01]  /*69d0*/  FFMA.FTZ R43, R49, R52, R43 ;  /* 0x00000034312b7223 */ /* 0x000fe2000001002b */
[----:B------:R-:W-:Y:S01]  /*69e0*/  SHF.R.U32.HI R49, RZ, 0x10, R39 ;  /* 0x00000010ff317819 */ /* 0x000fe20000011627 */
[----:B------:R-:W-:Y:S01]  /*69f0*/  HADD2.F32 R53, -RZ, R110.H0_H0 ;  /* 0x2000006eff357230 */ /* 0x000fe20000004100 */
[----:B------:R-:W-:Y:S01]  /*6a00*/  SHF.R.U64 R39, R50, 0x10, R51 ;  /* 0x0000001032277819 */ /* 0x000fe20000001233 */
[----:B------:R-:W-:Y:S01]  /*6a10*/  IMAD.MOV.U32 R13, RZ, RZ, R37 ;  /* 0x000000ffff0d7224 */ /* 0x000fe200078e0025 */
[----:B------:R-:W-:Y:S01]  /*6a20*/  SHF.R.U32.HI R50, RZ, 0x10, R51 ;  /* 0x00000010ff327819 */ /* 0x000fe20000011633 */
[----:B------:R-:W-:-:S02]  /*6a30*/  HADD2.F32 R49, -RZ, R49.H0_H0 ;  /* 0x20000031ff317230 */ /* 0x000fc40000004100 */
        /* <DEDUP_REMOVED lines=8> */
[--C-:B------:R-:W-:Y:S02]  /*6ac0*/  HADD2.F32 R49, -RZ, R12.reuse.H0_H0 ;  /* 0x2000000cff317230 */ /* 0x100fe40000004100 */
[----:B------:R-:W-:Y:S01]  /*6ad0*/  F2FP.F16.F32.PACK_AB R43, R15, R43 ;  /* 0x0000002b0f2b723e */ /* 0x000fe200000000ff */
[-C--:B------:R-:W-:Y:S01]  /*6ae0*/  FMUL.FTZ R50, R41, R111.reuse ;  /* 0x0000006f29327220 */ /* 0x080fe20000410000 */
[----:B------:R-:W-:Y:S02]  /*6af0*/  IMAD.MOV.U32 R15, RZ, RZ, R51 ;  /* 0x000000ffff0f7224 */ /* 0x000fe400078e0033 */
[C---:B------:R-:W-:Y:S01]  /*6b00*/  FMUL.FTZ R111, R49.reuse, R111 ;  /* 0x0000006f316f7220 */ /* 0x040fe20000410000 */
[----:B------:R-:W-:Y:S01]  /*6b10*/  FFMA.FTZ R50, R49, R109, -R50 ;  /* 0x0000006d31327223 */ /* 0x000fe20000010832 */
[----:B------:R-:W-:-:S02]  /*6b20*/  HADD2.F32 R49, -RZ, R12.H1_H1 ;  /* 0x3000000cff317230 */ /* 0x000fc40000004100 */
[----:B------:R-:W-:Y:S01]  /*6b30*/  FFMA.FTZ R111, R41, R109, R111 ;  /* 0x0000006d296f7223 */ /* 0x000fe2000001006f */
[----:B------:R-:W-:Y:S02]  /*6b40*/  HADD2.F32 R41, -RZ, R40.H1_H1 ;  /* 0x30000028ff297230 */ /* 0x000fe40000004100 */
[--C-:B------:R-:W-:Y:S02]  /*6b50*/  HADD2.F32 R40, -RZ, R42.reuse.H0_H0 ;  /* 0x2000002aff287230 */ /* 0x100fe40000004100 */
[----:B------:R-:W-:Y:S02]  /*6b60*/  HADD2.F32 R42, -RZ, R42.H1_H1 ;  /* 0x3000002aff2a7230 */ /* 0x000fe40000004100 */
[-C--:B------:R-:W-:Y:S01]  /*6b70*/  FMUL.FTZ R12, R41, R48.reuse ;  /* 0x00000030290c7220 */ /* 0x080fe20000410000 */
[C---:B------:R-:W-:Y:S01]  /*6b80*/  FMUL.FTZ R48, R49.reuse, R48 ;  /* 0x0000003031307220 */ /* 0x040fe20000410000 */
[----:B------:R-:W-:Y:S02]  /*6b90*/  FMUL.FTZ R57, R40, R53 ;  /* 0x0000003528397220 */ /* 0x000fe40000410000 */
[-C--:B------:R-:W-:Y:S01]  /*6ba0*/  FFMA.FTZ R49, R49, R36.reuse, -R12 ;  /* 0x0000002431317223 */ /* 0x080fe2000001080c */
[----:B------:R-:W-:Y:S01]  /*6bb0*/  FFMA.FTZ R12, R41, R36, R48 ;  /* 0x00000024290c7223 */ /* 0x000fe20000010030 */
[----:B------:R-:W-:-:S02]  /*6bc0*/  HADD2.F32 R36, -RZ, R14.H0_H0 ;  /* 0x2000000eff247230 */ /* 0x000fc40000004100 */
[----:B------:R-:W-:Y:S01]  /*6bd0*/  HADD2.F32 R41, -RZ, R108.H0_H0 ;  /* 0x2000006cff297230 */ /* 0x000fe20000004100 */
[----:B------:R-:W-:Y:S01]  /*6be0*/  F2FP.F16.F32.PACK_AB R50, R49, R50 ;  /* 0x000000323132723e */ /* 0x000fe200000000ff */
[----:B------:R-:W-:Y:S02]  /*6bf0*/  HADD2.F32 R14, -RZ, R14.H1_H1 ;  /* 0x3000000eff0e7230 */ /* 0x000fe40000004100 */
[C---:B------:R-:W-:Y:S01]  /*6c00*/  FMUL.FTZ R53, R36.reuse, R53 ;  /* 0x0000003524357220 */ /* 0x040fe20000410000 */
[----:B------:R-:W-:-:S03]  /*6c10*/  FFMA.FTZ R36, R36, R41, -R57 ;  /* 0x0000002924247223 */ /* 0x000fc60000010839 */
[----:B------:R-:W-:Y:S01]  /*6c20*/  FFMA.FTZ R40, R40, R41, R53 ;  /* 0x0000002928287223 */ /* 0x000fe20000010035 */
[----:B------:R-:W-:Y:S02]  /*6c30*/  HADD2.F32 R41, -RZ, R38.H0_H0 ;  /* 0x20000026ff297230 */ /* 0x000fe40000004100 */
[-C--:B------:R-:W-:Y:S01]  /*6c40*/  FMUL.FTZ R53, R42, R39.reuse ;  /* 0x000000272a357220 */ /* 0x080fe20000410000 */
[----:B------:R-:W-:Y:S01]  /*6c50*/  FMUL.FTZ R57, R14, R39 ;  /* 0x000000270e397220 */ /* 0x000fe20000410000 */
[----:B------:R-:W-:Y:S01]  /*6c60*/  F2FP.F16.F32.PACK_AB R38, R12, R111 ;  /* 0x0000006f0c26723e */ /* 0x000fe200000000ff */
[----:B------:R-:W-:Y:S02]  /*6c70*/  IMAD.MOV.U32 R12, RZ, RZ, R50 ;  /* 0x000000ffff0c7224 */ /* 0x000fe400078e0032 */
[-C--:B------:R-:W-:Y:S01]  /*6c80*/  FFMA.FTZ R39, R14, R41.reuse, -R53 ;  /* 0x000000290e277223 */ /* 0x080fe20000010835 */
[----:B------:R-:W-:-:S04]  /*6c90*/  FFMA.FTZ R41, R42, R41, R57 ;  /* 0x000000292a297223 */ /* 0x000fc80000010039 */
[----:B------:R-:W-:Y:S02]  /*6ca0*/  F2FP.F16.F32.PACK_AB R14, R39, R36 ;  /* 0x00000024270e723e */ /* 0x000fe400000000ff */
[----:B------:R-:W-:Y:S01]  /*6cb0*/  F2FP.F16.F32.PACK_AB R42, R41, R40 ;  /* 0x00000028292a723e */ /* 0x000fe200000000ff */
[----:B------:R-:W-:Y:S02]  /*6cc0*/  IMAD.MOV.U32 R40, RZ, RZ, R38 ;  /* 0x000000ffff287224 */ /* 0x000fe400078e0026 */
[----:B------:R-:W-:-:S07]  /*6cd0*/  IMAD.MOV.U32 R41, RZ, RZ, R47 ;  /* 0x000000ffff297224 */ /* 0x000fce00078e002f */
.L_x_1435:
[----:B------:R-:W-:Y:S05]  /*6ce0*/  BSYNC B1 ;  /* 0x0000000000017941 */ /* 0x000fea0003800000 */
.L_x_1434:
[----:B---3--:R3:W-:Y:S01]  /*6cf0*/  ST.E.128 desc[UR52][R44.64], R12 ;  /* 0x0000000c2c007985 */ /* 0x0087e2000c101d34 */
[----:B------:R-:W-:-:S13]  /*6d00*/  ISETP.GE.AND P3, PT, R46, R11, PT ;  /* 0x0000000b2e00720c */ /* 0x000fda0003f66270 */
[----:B------:R-:W-:Y:S05]  /*6d10*/  @P3 BRA `(.L_x_1397) ;  /* 0x0000000400503947 */ /* 0x000fea0003800000 */
[----:B------:R-:W-:-:S05]  /*6d20*/  IMAD.WIDE R88, R46, 0x2, R88 ;  /* 0x000000022e587825 */ /* 0x000fca00078e0258 */
[----:B--2---:R2:W-:Y:S01]  /*6d30*/  ST.E.128 desc[UR52][R88.64], R40 ;  /* 0x0000002858007985 */ /* 0x0045e2000c101d34 */
[----:B------:R-:W-:Y:S05]  /*6d40*/  BRA `(.L_x_1397) ;  /* 0x0000000400447947 */ /* 0x000fea0003800000 */
.L_x_1389:
[----:B------:R-:W-:-:S06]  /*6d50*/  UISETP.NE.AND UP0, UPT, UR39, 0x3, UPT ;  /* 0x000000032700788c */ /* 0x000fcc000bf05270 */
[----:B------:R-:W-:-:S13]  /*6d60*/  PLOP3.LUT P2, PT, PT, PT, UP0, 0x80, 0x0 ;  /* 0x000000000000781c */ /* 0x000fda0003f4f008 */
[----:B------:R-:W-:Y:S05]  /*6d70*/  @!P2 BRA `(.L_x_1436) ;  /* 0x000000000004a947 */ /* 0x000fea0003800000 */
[----:B------:R-:W-:Y:S01]  /*6d80*/  BPT.TRAP 0x1 ;  /* 0x000000040000795c */ /* 0x000fe20000300000 */
.L_x_1436:
[----:B------:R-:W-:Y:S01]  /*6d90*/  IMAD R34, R22, 0x8, R2 ;  /* 0x0000000816227824 */ /* 0x000fe200078e0202 */
[----:B------:R-:W-:Y:S01]  /*6da0*/  SHF.L.U32 R86, R147, 0x1f, RZ ;  /* 0x0000001f93567819 */ /* 0x000fe200000006ff */
[----:B------:R-:W-:Y:S01]  /*6db0*/  BSSY B1, `(.L_x_1437) ;  /* 0x0000004000017945 */ /* 0x000fe20003800000 */
[----:B------:R-:W-:Y:S02]  /*6dc0*/  SHF.R.S32.HI R83, RZ, 0x1f, R82 ;  /* 0x0000001fff537819 */ /* 0x000fe40000011452 */
[----:B------:R-:W0:Y:S02]  /*6dd0*/  SYNCS.PHASECHK.TRANS64.TRYWAIT P3, [R34+URZ+0x2d890], R86 ;  /* 0x02d89056220075a7 */ /* 0x000e24000806017f */
[----:B0-----:R-:W-:Y:S05]  /*6de0*/  @!P3 BRA `(.L_x_1438) ;  /* 0x000001dc005cb947 */ /* 0x001fea0003800000 */
.L_x_1749:
[----:B------:R-:W-:Y:S05]  /*6df0*/  BSYNC B1 ;  /* 0x0000000000017941 */ /* 0x000fea0003800000 */
.L_x_1437:
[----:B------:R-:W1:Y:S01]  /*6e00*/  S2R R36, SR_TID.X ;  /* 0x0000000000247919 */ /* 0x000e620000002100 */
        /* <DEDUP_REMOVED lines=18> */
[----:B------:R-:W-:Y:S01]  /*6f30*/  LEA R43, P3, R12, UR6, 0x1 ;  /* 0x000000060c2b7c11 */ /* 0x000fe2000f8608ff */
[C---:B-1----:R-:W-:Y:S02]  /*6f40*/  VIADD R37, R36.reuse, 0xffffff80 ;  /* 0xffffff8024257836 */ /* 0x042fe40000000000 */
[----:B------:R-:W-:Y:S01]  /*6f50*/  VIADD R36, R36, 0xffffff80 ;  /* 0xffffff8024247836 */ /* 0x000fe20000000000 */
[----:B------:R-:W-:-:S04]  /*6f60*/  LEA.HI.X R13, R12, UR7, R13, 0x1, P3 ;  /* 0x000000070c0d7c11 */ /* 0x000fc800098f0c0d */
[----:B------:R-:W-:-:S04]  /*6f70*/  LEA.HI R36, R36, R37, RZ, 0x1 ;  /* 0x0000002524247211 */ /* 0x000fc800078f08ff */
[----:B------:R-:W-:-:S04]  /*6f80*/  SHF.R.S32.HI R36, RZ, 0x1, R36 ;  /* 0x00000001ff247819 */ /* 0x000fc80000011424 */
[----:B------:R-:W-:Y:S01]  /*6f90*/  ISETP.GT.AND P3, PT, R85, R36, PT ;  /* 0x000000245500720c */ /* 0x000fe20003f64270 */
[----:B------:R-:W-:-:S12]  /*6fa0*/  BRA.DIV UR4, `(.L_x_1439) ;  /* 0x000001de04007947 */ /* 0x000fd8000b800000 */
[----:B------:R1:W2:Y:S04]  /*6fb0*/  SHFL.IDX PT, R42, R13, RZ, 0x1e1f ;  /* 0x001e1fff0d2a7589 */ /* 0x0002a800000e0000 */
[----:B------:R-:W3:Y:S02]  /*6fc0*/  SHFL.IDX PT, R43, R43, RZ, 0x1e1f ;  /* 0x001e1fff2b2b7589 */ /* 0x000ee400000e0000 */
.L_x_1753:
[----:B------:R-:W-:Y:S05]  /*6fd0*/  @!P3 BRA `(.L_x_1397) ;  /* 0x0000000000a0b947 */ /* 0x000fea0003800000 */
[----:B-1----:R-:W4:Y:S01]  /*6fe0*/  LDL R13, [R1+0x4c] ;  /* 0x00004c00010d7983 */ /* 0x002f220000100800 */
[----:B------:R-:W-:-:S03]  /*6ff0*/  ULDC UR4, c[0x0][0x2f4] ;  /* 0x0000bd0000047ab9 */ /* 0x000fc60000000800 */
[----:B------:R-:W5:Y:S04]  /*7000*/  LDL R12, [R1+0x48] ;  /* 0x00004800010c7983 */ /* 0x000f680000100800 */
[----:B------:R-:W5:Y:S04]  /*7010*/  LDL R11, [R1+0x34] ;  /* 0x00003400010b7983 */ /* 0x000f680000100800 */
[----:B------:R-:W5:Y:S01]  /*7020*/  LDL R45, [R1+0x38] ;  /* 0x00003800012d7983 */ /* 0x000f620000100800 */
[C---:B------:R-:W-:Y:S02]  /*7030*/  ISETP.GE.AND P5, PT, R18.reuse, UR4, PT ;  /* 0x0000000412007c0c */ /* 0x040fe4000bfa6270 */
[----:B------:R-:W-:Y:S01]  /*7040*/  ISETP.GE.AND P4, PT, R137, UR4, PT ;  /* 0x0000000489007c0c */ /* 0x000fe2000bf86270 */
[----:B------:R-:W5:Y:S10]  /*7050*/  LDL R44, [R1+0x44] ;  /* 0x00004400012c7983 */ /* 0x000f740000100800 */
[----:B---3--:R-:W-:-:S04]  /*7060*/  @!P5 LEA R40, P3, R18, R43, 0x1 ;  /* 0x0000002b1228d211 */ /* 0x008fc800078608ff */
[----:B--2---:R-:W-:Y:S02]  /*7070*/  @!P5 LEA.HI.X R41, R18, R42, R19, 0x1, P3 ;  /* 0x0000002a1229d211 */ /* 0x004fe400018f0c13 */
[----:B------:R-:W-:-:S04]  /*7080*/  @!P4 LEA R38, P3, R137, R43, 0x1 ;  /* 0x0000002b8926c211 */ /* 0x000fc800078608ff */
[----:B----4-:R-:W-:Y:S02]  /*7090*/  @!P4 LEA.HI.X R39, R137, R42, R13, 0x1, P3 ;  /* 0x0000002a8927c211 */ /* 0x010fe400018f0c0d */
[----:B------:R-:W-:-:S13]  /*70a0*/  ISETP.GE.AND P3, PT, R136, UR4, PT ;  /* 0x0000000488007c0c */ /* 0x000fda000bf66270 */
[----:B------:R-:W-:-:S04]  /*70b0*/  @!P3 LEA R36, P6, R136, R43, 0x1 ;  /* 0x0000002b8824b211 */ /* 0x000fc800078c08ff */
[----:B-----5:R-:W-:Y:S02]  /*70c0*/  @!P3 LEA.HI.X R37, R136, R42, R12, 0x1, P6 ;  /* 0x0000002a8825b211 */ /* 0x020fe400030f0c0c */
[----:B------:R-:W1:Y:S04]  /*70d0*/  @!P5 LDS.128 R12, [R64+0x15000] ;  /* 0x01500000400cd984 */ /* 0x000e680000000c00 */
        /* <DEDUP_REMOVED lines=10> */
[----:B------:R-:W-:Y:S02]  /*7180*/  @!P5 IMAD.SHL.U32 R11, R45, 0x8, RZ ;  /* 0x000000082d0bd824 */ /* 0x000fe400078e00ff */
        /* <DEDUP_REMOVED lines=13> */
.L_x_1397:
[----:B------:R-:W-:Y:S05]  /*7260*/  BSYNC B0 ;  /* 0x0000000000007941 */ /* 0x000fea0003800000 */
.L_x_1388:
        /* <DEDUP_REMOVED lines=16> */
.L_x_1441:
[----:B------:R-:W-:Y:S05]  /*7370*/  BSYNC B0 ;  /* 0x0000000000007941 */ /* 0x000fea0003800000 */
.L_x_1440:
[----:B------:R-:W5:Y:S01]  /*7380*/  SYNCS.PHASECHK.TRANS64.TRYWAIT P2, [R34+URZ+0x2d8b0], R86 ;  /* 0x02d8b056220075a7 */ /* 0x000f62000804017f */
[----:B------:R-:W-:Y:S04]  /*7390*/  BSSY B0, `(.L_x_1442) ;  /* 0x0000002000007945 */ /* 0x000fe80003800000 */
[----:B-----5:R-:W-:Y:S05]  /*73a0*/  @!P2 BRA `(.L_x_1443) ;  /* 0x000001d80048a947 */ /* 0x020fea0003800000 */
.L_x_1754:
[----:B------:R-:W-:Y:S05]  /*73b0*/  BSYNC B0 ;  /* 0x0000000000007941 */ /* 0x000fea0003800000 */
.L_x_1442:
[----:B-1-34-:R-:W1:Y:S01]  /*73c0*/  S2R R14, SR_TID.X ;  /* 0x00000000000e7919 */ /* 0x01ae620000002100 */
[----:B------:R-:W-:Y:S01]  /*73d0*/  ULDC.64 UR4, c[0x0][0x328] ;  /* 0x0000ca0000047ab9 */ /* 0x000fe20000000a00 */
[----:B------:R-:W-:Y:S01]  /*73e0*/  ULDC.64 UR6, c[0x0][0x318] ;  /* 0x0000c60000067ab9 */ /* 0x000fe20000000a00 */
[----:B------:R-:W-:Y:S01]  /*73f0*/  IMAD R83, R83, UR4, RZ ;  /* 0x0000000453537c24 */ /* 0x000fe2000f8e02ff */
[----:B------:R-:W-:Y:S01]  /*7400*/  BSSY B0, `(.L_x_1444) ;  /* 0x000003c000007945 */ /* 0x000fe20003800000 */
[----:B--2---:R-:W-:-:S04]  /*7410*/  IMAD.WIDE.U32 R12, R82, UR4, RZ ;  /* 0x00000004520c7c25 */ /* 0x004fc8000f8e00ff */
[----:B------:R-:W-:Y:S01]  /*7420*/  IMAD R83, R82, UR5, R83 ;  /* 0x0000000552537c24 */ /* 0x000fe2000f8e0253 */
[----:B------:R-:W-:Y:S02]  /*7430*/  ULDC.64 UR4, c[0x0][0x338] ;  /* 0x0000ce0000047ab9 */ /* 0x000fe40000000a00 */
[----:B------:R-:W-:Y:S02]  /*7440*/  IMAD R84, R84, UR4, RZ ;  /* 0x0000000454547c24 */ /* 0x000fe4000f8e02ff */
[----:B------:R-:W-:Y:S02]  /*7450*/  IMAD.IADD R13, R13, 0x1, R83 ;  /* 0x000000010d0d7824 */ /* 0x000fe400078e0253 */
[C---:B0-----:R-:W-:Y:S02]  /*7460*/  IMAD R11, R81.reuse, UR5, R84 ;  /* 0x00000005510b7c24 */ /* 0x041fe4000f8e0254 */
[----:B------:R-:W-:Y:S01]  /*7470*/  IMAD.WIDE.U32 R12, R81, UR4, R12 ;  /* 0x00000004510c7c25 */ /* 0x000fe2000f8e000c */
[----:B------:R-:W-:-:S03]  /*7480*/  ULDC.64 UR4, c[0x0][0x330] ;  /* 0x0000cc0000047ab9 */ /* 0x000fc60000000a00 */
[----:B------:R-:W-:Y:S02]  /*7490*/  IMAD.IADD R13, R13, 0x1, R11 ;  /* 0x000000010d0d7824 */ /* 0x000fe400078e020b */
[----:B------:R-:W-:-:S04]  /*74a0*/  IMAD.WIDE.U32 R12, R141, UR4, R12 ;  /* 0x000000048d0c7c25 */ /* 0x000fc8000f8e000c */
[----:B------:R-:W-:Y:S01]  /*74b0*/  IMAD R13, R141, UR5, R13 ;  /* 0x000000058d0d7c24 */ /* 0x000fe2000f8e020d */
[----:B------:R-:W-:Y:S01]  /*74c0*/  LEA R11, P2, R12, UR6, 0x1 ;  /* 0x000000060c0b7c11 */ /* 0x000fe2000f8408ff */
[C---:B-1----:R-:W-:Y:S02]  /*74d0*/  VIADD R15, R14.reuse, 0xffffff80 ;  /* 0xffffff800e0f7836 */ /* 0x042fe40000000000 */
[----:B------:R-:W-:Y:S01]  /*74e0*/  VIADD R14, R14, 0xffffff80 ;  /* 0xffffff800e0e7836 */ /* 0x000fe20000000000 */
[----:B------:R-:W-:Y:S01]  /*74f0*/  LEA.HI.X R12, R12, UR7, R13, 0x1, P2 ;  /* 0x000000070c0c7c11 */ /* 0x000fe200090f0c0d */
[----:B------:R0:W1:Y:S03]  /*7500*/  SHFL.IDX PT, R40, R11, RZ, 0x1e1f ;  /* 0x001e1fff0b287589 */ /* 0x00006600000e0000 */
[----:B------:R-:W-:Y:S01]  /*7510*/  LEA.HI R14, R14, R15, RZ, 0x1 ;  /* 0x0000000f0e0e7211 */ /* 0x000fe200078f08ff */
[----:B------:R0:W2:Y:S03]  /*7520*/  SHFL.IDX PT, R41, R12, RZ, 0x1e1f ;  /* 0x001e1fff0c297589 */ /* 0x0000a600000e0000 */
[----:B------:R-:W-:-:S04]  /*7530*/  SHF.R.S32.HI R14, RZ, 0x1, R14 ;  /* 0x00000001ff0e7819 */ /* 0x000fc8000001140e */
[----:B------:R-:W-:-:S13]  /*7540*/  ISETP.GT.AND P2, PT, R85, R14, PT ;  /* 0x0000000e5500720c */ /* 0x000fda0003f44270 */
[----:B01----:R-:W-:Y:S05]  /*7550*/  @!P2 BRA `(.L_x_1445) ;  /* 0x000000000098a947 */ /* 0x003fea0003800000 */
[----:B------:R-:W3:Y:S01]  /*7560*/  LDL R15, [R1+0x4c] ;  /* 0x00004c00010f7983 */ /* 0x000ee20000100800 */
[----:B------:R-:W-:-:S03]  /*7570*/  ULDC UR4, c[0x0][0x2f4] ;  /* 0x0000bd0000047ab9 */ /* 0x000fc60000000800 */
[----:B------:R-:W4:Y:S04]  /*7580*/  LDL R14, [R1+0x48] ;  /* 0x00004800010e7983 */ /* 0x000f280000100800 */
[----:B------:R-:W5:Y:S04]  /*7590*/  LDL R46, [R1+0x34] ;  /* 0x00003400012e7983 */ /* 0x000f680000100800 */
[----:B------:R-:W5:Y:S01]  /*75a0*/  LDL R45, [R1+0x38] ;  /* 0x00003800012d7983 */ /* 0x000f620000100800 */
[C---:B------:R-:W-:Y:S02]  /*75b0*/  ISETP.GE.AND P5, PT, R18.reuse, UR4, PT ;  /* 0x0000000412007c0c */ /* 0x040fe4000bfa6270 */
[----:B------:R-:W-:Y:S01]  /*75c0*/  ISETP.GE.AND P4, PT, R137, UR4, PT ;  /* 0x0000000489007c0c */ /* 0x000fe2000bf86270 */
[----:B------:R-:W5:Y:S10]  /*75d0*/  LDL R44, [R1+0x44] ;  /* 0x00004400012c7983 */ /* 0x000f740000100800 */
[----:B------:R-:W-:-:S04]  /*75e0*/  @!P5 LEA R42, P2, R18, R40, 0x1 ;  /* 0x00000028122ad211 */ /* 0x000fc800078408ff */
[----:B--2---:R-:W-:Y:S02]  /*75f0*/  @!P5 LEA.HI.X R43, R18, R41, R19, 0x1, P2 ;  /* 0x00000029122bd211 */ /* 0x004fe400010f0c13 */
[----:B------:R-:W-:-:S04]  /*7600*/  @!P4 LEA R38, P2, R137, R40, 0x1 ;  /* 0x000000288926c211 */ /* 0x000fc800078408ff */
[----:B---3--:R-:W-:Y:S02]  /*7610*/  @!P4 LEA.HI.X R39, R137, R41, R15, 0x1, P2 ;  /* 0x000000298927c211 */ /* 0x008fe400010f0c0f */
[----:B------:R-:W-:-:S13]  /*7620*/  ISETP.GE.AND P2, PT, R136, UR4, PT ;  /* 0x0000000488007c0c */ /* 0x000fda000bf46270 */
[----:B------:R-:W-:-:S04]  /*7630*/  @!P2 LEA R36, P6, R136, R40, 0x1 ;  /* 0x000000288824a211 */ /* 0x000fc800078c08ff */
[----:B----4-:R-:W-:Y:S02]  /*7640*/  @!P2 LEA.HI.X R37, R136, R41, R14, 0x1, P6 ;  /* 0x000000298825a211 */ /* 0x010fe400030f0c0e */
[----:B------:R-:W0:Y:S04]  /*7650*/  @!P5 LDS.128 R12, [R64] ;  /* 0x00000000400cd984 */ /* 0x000e280000000c00 */
[----:B0-----:R0:W-:Y:S01]  /*7660*/  @!P5 ST.E.128 desc[UR52][R42.64], R12 ;  /* 0x0000000c2a00d985 */ /* 0x0011e2000c101d34 */
[----:B------:R-:W-:-:S13]  /*7670*/  ISETP.GE.AND P5, PT, R3, UR4, PT ;  /* 0x0000000403007c0c */ /* 0x000fda000bfa6270 */
[----:B------:R-:W1:Y:S01]  /*7680*/  @!P5 LDS.128 R12, [R35] ;  /* 0x00000000230cd984 */ /* 0x000e620000000c00 */
[----:B-----5:R-:W-:-:S04]  /*7690*/  @!P5 IMAD.SHL.U32 R11, R46, 0x8, RZ ;  /* 0x000000082e0bd824 */ /* 0x020fc800078e00ff */
        /* <DEDUP_REMOVED lines=18> */
.L_x_1445:
[----:B------:R-:W-:Y:S05]  /*77c0*/  BSYNC B0 ;  /* 0x0000000000007941 */ /* 0x000fea0003800000 */
.L_x_1444:
[----:B------:R-:W-:Y:S01]  /*77d0*/  @!PT LDS RZ, [RZ] ;  /* 0x00000000fffff984 */ /* 0x000fe20000000800 */
[----:B------:R-:W-:Y:S01]  /*77e0*/  @!PT LDS RZ, [RZ] ;  /* 0x00000000fffff984 */ /* 0x000fe20000000800 */
[----:B------:R-:W-:Y:S01]  /*77f0*/  @!PT LDS RZ, [RZ] ;  /* 0x00000000fffff984 */ /* 0x000fe20000000800 */
[----:B------:R-:W-:Y:S01]  /*7800*/  @!PT LDS RZ, [RZ] ;  /* 0x00000000fffff984 */ /* 0x000fe20000000800 */
[----:B------:R1:W-:Y:S06]  /*7810*/  MEMBAR.ALL.CTA ;  /* 0x0000000000007992 */ /* 0x0003ec0000008000 */
[----:B-1----:R-:W1:Y:S01]  /*7820*/  FENCE.VIEW.ASYNC.S ;  /* 0x00000000000073c6 */ /* 0x002e620000000000 */
[----:B------:R-:W-:Y:S02]  /*7830*/  VIADD R22, R22, 0x1 ;  /* 0x0000000116167836 */ /* 0x000fe40000000000 */
[----:B------:R-:W-:Y:S01]  /*7840*/  @!P3 VIADD R34, R34, 0x2d8c0 ;  /* 0x0002d8c02222b836 */ /* 0x000fe20000000000 */
[----:B-1----:R1:W-:Y:S02]  /*7850*/  BAR.SYNC.DEFER_BLOCKING R99, 0x80 ;  /* 0x000200630000751d */ /* 0x0023e40000010000 */
[----:B------:R-:W-:-:S02]  /*7860*/  ISETP.NE.AND P2, PT, R22, 0x2, PT ;  /* 0x000000021600780c */ /* 0x000fc40003f45270 */
[----:B------:R-:W-:Y:S02]  /*7870*/  @!P3 PRMT R34, RZ, 0x654, R34 ;  /* 0x00000654ff22b816 */ /* 0x000fe40000000022 */
[----:B0-----:R-:W-:Y:S02]  /*7880*/  SEL R12, RZ, 0x1, P2 ;  /* 0x00000001ff0c7807 */ /* 0x001fe40001000000 */
[----:B------:R-:W-:Y:S02]  /*7890*/  SEL R22, R22, RZ, P2 ;  /* 0x000000ff16167207 */ /* 0x000fe40001000000 */
[----:B------:R-:W-:Y:S01]  /*78a0*/  LOP3.LUT R147, R147, R12, RZ, 0x3c, !PT ;  /* 0x0000000c93937212 */ /* 0x000fe200078e3cff */
[----:B------:R1:W-:Y:S01]  /*78b0*/  @!P3 SYNCS.ARRIVE.TRANS64.RED.A1T0 RZ, [R34+URZ], RZ ;  /* 0x000000ff22ffb9a7 */ /* 0x0003e2000810043f */
[----:B------:R-:W-:Y:S05]  /*78c0*/  @P1 BRA `(.L_x_1446) ;  /* 0xffffffb4002c1947 */ /* 0x000fea000383ffff */
[----:B------:R-:W0:Y:S01]  /*78d0*/  S2R R11, SR_TID.X ;  /* 0x00000000000b7919 */ /* 0x000e220000002100 */
[----:B------:R-:W-:Y:S02]  /*78e0*/  PLOP3.LUT P0, PT, PT, PT, PT, 0x8, 0x0 ;  /* 0x000000000000781c */ /* 0x000fe40003f0e170 */
[----:B0-----:R-:W-:-:S04]  /*78f0*/  SHF.R.U32.HI R11, RZ, 0x7, R11 ;  /* 0x00000007ff0b7819 */ /* 0x001fc8000001160b */
[----:B------:R-:W-:-:S13]  /*7900*/  ISETP.NE.AND P4, PT, R11, 0x1, PT ;  /* 0x000000010b00780c */ /* 0x000fda0003f85270 */
[----:B------:R-:W-:Y:S06]  /*7910*/  @!P4 BAR.ARV 0x9, 0x100 ;  /* 0x024400000000cb1d */ /* 0x000fec0000002000 */
.L_x_1383:
[----:B------:R-:W3:Y:S01]  /*7920*/  LDL R9, [R1+0x30] ;  /* 0x0000300001097983 */ /* 0x000ee20000100800 */
[----:B------:R-:W0:Y:S01]  /*7930*/  LDC R0, c[0x0][0x448] ;  /* 0x00011200ff007b82 */ /* 0x000e220000000800 */
[----:B------:R-:W-:-:S07]  /*7940*/  IADD3 R7, R143, 0x1, -R140 ;  /* 0x000000018f077810 */ /* 0x000fce0007ffe88c */
[----:B------:R-:W4:Y:S01]  /*7950*/  LDC.64 R4, c[0x0][0x9e0] ;  /* 0x00027800ff047b82 */ /* 0x000f220000000a00 */
[----:B0-----:R-:W-:Y:S02]  /*7960*/  ISETP.NE.AND P1, PT, R0, 0x1, PT ;  /* 0x000000010000780c */ /* 0x001fe40003f25270 */
[----:B----4-:R-:W-:-:S11]  /*7970*/  ISETP.GE.AND P2, PT, R5, 0x1, PT ;  /* 0x000000010500780c */ /* 0x010fd60003f46270 */
[----:B------:R-:W0:Y:S08]  /*7980*/  @P1 LDC R3, c[0x0][0x44c] ;  /* 0x00011300ff031b82 */ /* 0x000e300000000800 */
[----:B------:R-:W4:Y:S01]  /*7990*/  @P1 LDC R6, c[0x0][0x450] ;  /* 0x00011400ff061b82 */ /* 0x000f220000000800 */
[----:B---3--:R-:W-:-:S04]  /*79a0*/  VIADD R0, R9, 0xbf ;  /* 0x000000bf09007836 */ /* 0x008fc80000000000 */
[----:B0-----:R-:W-:-:S05]  /*79b0*/  @P1 IMAD.HI.U32 R3, R0, R3, RZ ;  /* 0x0000000300031227 */ /* 0x001fca00078e00ff */
[----:B----4-:R-:W-:-:S05]  /*79c0*/  @P1 SHF.R.U32.HI R0, RZ, R6, R3 ;  /* 0x00000006ff001219 */ /* 0x010fca0000011603 */
[----:B------:R-:W-:Y:S01]  /*79d0*/  IMAD.IADD R3, R7, 0x1, R0 ;  /* 0x0000000107037824 */ /* 0x000fe200078e0200 */
[----:B------:R-:W-:Y:S06]  /*79e0*/  @P0 BRA `(.L_x_1447) ;  /* 0x00000000000c0947 */ /* 0x000fec0003800000 */
[----:B------:R-:W0:Y:S01]  /*79f0*/  FENCE.VIEW.ASYNC.G ;  /* 0x00000000000073c6 */ /* 0x000e220000000100 */
[----:B------:R-:W-:Y:S05]  /*7a00*/  WARPSYNC.ALL ;  /* 0x0000000000007948 */ /* 0x000fea0003800000 */
[----:B0-----:R-:W-:Y:S06]  /*7a10*/  BAR.ARV 0xc, 0x200 ;  /* 0x0308000000007b1d */ /* 0x001fec0000002000 */
.L_x_1447:
[----:B------:R-:W-:Y:S01]  /*7a20*/  IMAD.IADD R4, R3, 0x1, R4 ;  /* 0x0000000103047824 */ /* 0x000fe200078e0204 */
[----:B------:R-:W-:Y:S06]  /*7a30*/  @!P2 BRA `(.L_x_1448) ;  /* 0x000000000048a947 */ /* 0x000fec0003800000 */
        /* <DEDUP_REMOVED lines=11> */
.L_x_1450:
[----:B------:R-:W-:-:S13]  /*7af0*/  ISETP.NE.AND P0, PT, R5, 0x1, PT ;  /* 0x000000010500780c */ /* 0x000fda0003f05270 */
[----:B------:R-:W0:Y:S02]  /*7b00*/  @P0 LDC.64 R6, c[0x0][0x9e8] ;  /* 0x00027a00ff060b82 */ /* 0x000e240000000a00 */
[----:B0-----:R-:W-:-:S05]  /*7b10*/  @P0 IMAD.HI.U32 R6, R0, R6, RZ ;  /* 0x0000000600060227 */ /* 0x001fca00078e00ff */
[----:B------:R-:W-:-:S07]  /*7b20*/  @P0 SHF.R.U32.HI R0, RZ, R7, R6 ;  /* 0x00000007ff000219 */ /* 0x000fce0000011606 */
.L_x_1451:
[----:B------:R-:W-:Y:S05]  /*7b30*/  BSYNC B0 ;  /* 0x0000000000007941 */ /* 0x000fea0003800000 */
.L_x_1449:
[----:B------:R-:W-:-:S05]  /*7b40*/  IMAD R3, R0, R5, R5 ;  /* 0x0000000500037224 */ /* 0x000fca00078e0205 */
[----:B------:R-:W-:-:S07]  /*7b50*/  VIMNMX R4, R4, R3, PT ;  /* 0x0000000304047248 */ /* 0x000fce0003fe0100 */
.L_x_1448:
[----:B------:R-:W3:Y:S01]  /*7b60*/  LDL R8, [R1+0xc] ;  /* 0x00000c0001087983 */ /* 0x000ee20000100800 */
[----:B------:R-:W0:Y:S01]  /*7b70*/  @P1 LDC R0, c[0x0][0x44c] ;  /* 0x00011300ff001b82 */ /* 0x000e220000000800 */
[----:B------:R-:W-:Y:S01]  /*7b80*/  VIADD R4, R4, 0x7f ;  /* 0x0000007f04047836 */ /* 0x000fe20000000000 */
[----:B------:R-:W-:-:S04]  /*7b90*/  ULDC UR4, c[0x0][0x9dc] ;  /* 0x0002770000047ab9 */ /* 0x000fc80000000800 */
[----:B------:R-:W-:Y:S02]  /*7ba0*/  SHF.R.S32.HI R3, RZ, 0x1f, R4 ;  /* 0x0000001fff037819 */ /* 0x000fe40000011404 */
[----:B------:R-:W4:Y:S02]  /*7bb0*/  @P1 LDC R7, c[0x0][0x450] ;  /* 0x00011400ff071b82 */ /* 0x000f240000000800 */
[----:B------:R-:W-:-:S04]  /*7bc0*/  LEA.HI R3, R3, R4, RZ, 0x7 ;  /* 0x0000000403037211 */ /* 0x000fc800078f38ff */
[----:B------:R-:W-:-:S04]  /*7bd0*/  SHF.R.S32.HI R3, RZ, 0x7, R3 ;  /* 0x00000007ff037819 */ /* 0x000fc80000011403 */
[----:B------:R-:W-:Y:S01]  /*7be0*/  VIMNMX R100, R100, R3, PT ;  /* 0x0000000364647248 */ /* 0x000fe20003fe0100 */
[----:B0-----:R-:W-:-:S04]  /*7bf0*/  @P1 IMAD.HI.U32 R6, R9, R0, RZ ;  /* 0x0000000009061227 */ /* 0x001fc800078e00ff */
[----:B------:R-:W-:Y:S01]  /*7c00*/  IMAD.MOV.U32 R0, RZ, RZ, R9 ;  /* 0x000000ffff007224 */ /* 0x000fe200078e0009 */
[----:B----4-:R-:W-:-:S05]  /*7c10*/  @P1 SHF.R.U32.HI R0, RZ, R7, R6 ;  /* 0x00000007ff001219 */ /* 0x010fca0000011606 */
[----:B---3--:R-:W-:-:S04]  /*7c20*/  IMAD.IADD R0, R8, 0x1, R0 ;  /* 0x0000000108007824 */ /* 0x008fc800078e0200 */
        /* <DEDUP_REMOVED lines=12> */
.L_x_1454:
[----:B------:R-:W-:-:S13]  /*7cf0*/  ISETP.NE.AND P0, PT, R5, 0x1, PT ;  /* 0x000000010500780c */ /* 0x000fda0003f05270 */
[----:B------:R-:W0:Y:S02]  /*7d00*/  @P0 LDC.64 R6, c[0x0][0x9e8] ;  /* 0x00027a00ff060b82 */ /* 0x000e240000000a00 */
[----:B0-----:R-:W-:-:S05]  /*7d10*/  @P0 IMAD.HI.U32 R4, R0, R6, RZ ;  /* 0x0000000600040227 */ /* 0x001fca00078e00ff */
[----:B------:R-:W-:-:S07]  /*7d20*/  @P0 SHF.R.U32.HI R0, RZ, R7, R4 ;  /* 0x00000007ff000219 */ /* 0x000fce0000011604 */
.L_x_1455:
[----:B------:R-:W-:Y:S05]  /*7d30*/  BSYNC B0 ;  /* 0x0000000000007941 */ /* 0x000fea0003800000 */
.L_x_1453:
[----:B------:R-:W-:-:S05]  /*7d40*/  IMAD R0, R0, R5, RZ ;  /* 0x0000000500007224 */ /* 0x000fca00078e02ff */
[----:B------:R-:W-:-:S07]  /*7d50*/  VIMNMX R3, R3, R0, !PT ;  /* 0x0000000003037248 */ /* 0x000fce0007fe0100 */
.L_x_1452:
[----:B------:R-:W-:Y:S01]  /*7d60*/  SHF.R.S32.HI R0, RZ, 0x1f, R3 ;  /* 0x0000001fff007819 */ /* 0x000fe20000011403 */
[----:B------:R-:W-:Y:S01]  /*7d70*/  BSSY B0, `(.L_x_1456) ;  /* 0x0000027000007945 */ /* 0x000fe20003800000 */
[----:B------:R-:W-:Y:S02]  /*7d80*/  IMAD.MOV.U32 R97, RZ, RZ, RZ ;  /* 0x000000ffff617224 */ /* 0x000fe400078e00ff */
[----:B------:R-:W-:-:S04]  /*7d90*/  LEA.HI R0, R0, R3, RZ, 0x7 ;  /* 0x0000000300007211 */ /* 0x000fc800078f38ff */
[----:B------:R-:W-:-:S04]  /*7da0*/  SHF.R.S32.HI R0, RZ, 0x7, R0 ;  /* 0x00000007ff007819 */ /* 0x000fc80000011400 */
[----:B------:R-:W-:-:S04]  /*7db0*/  VIMNMX R9, RZ, R0, !PT ;  /* 0x00000000ff097248 */ /* 0x000fc80007fe0100 */
[----:B------:R-:W-:-:S13]  /*7dc0*/  ISETP.GT.AND P0, PT, R100, R9, PT ;  /* 0x000000096400720c */ /* 0x000fda0003f04270 */
[----:B------:R-:W-:Y:S05]  /*7dd0*/  @!P0 BRA `(.L_x_1457) ;  /* 0x0000000000808947 */ /* 0x000fea0003800000 */
[----:B------:R-:W3:Y:S01]  /*7de0*/  LDL R4, [R1+0x74] ;  /* 0x0000740001047983 */ /* 0x000ee20000100800 */
[----:B------:R-:W-:Y:S01]  /*7df0*/  ULDC UR4, c[0x0][0x9f0] ;  /* 0x00027c0000047ab9 */ /* 0x000fe20000000800 */
[----:B---3--:R-:W-:-:S04]  /*7e00*/  ISETP.NE.AND P0, PT, R4, RZ, PT ;  /* 0x000000ff0400720c */ /* 0x008fc80003f05270 */
        /* <DEDUP_REMOVED lines=12> */
[----:B------:R0:W3:Y:S02]  /*7ed0*/  F2I.FTZ.U32.TRUNC.NTZ R5, R4 ;  /* 0x0000000400057305 */ /* 0x0000e4000021f000 */
[----:B0-----:R-:W-:Y:S02]  /*7ee0*/  IMAD.MOV.U32 R4, RZ, RZ, RZ ;  /* 0x000000ffff047224 */ /* 0x001fe400078e00ff */
[----:B---3--:R-:W-:-:S04]  /*7ef0*/  IMAD.MOV R7, RZ, RZ, -R5 ;  /* 0x000000ffff077224 */ /* 0x008fc800078e0a05 */
        /* <DEDUP_REMOVED lines=13> */
[----:B------:R-:W-:-:S07]  /*7fd0*/  IMAD.MOV.U32 R97, RZ, RZ, R5 ;  /* 0x000000ffff617224 */ /* 0x000fce00078e0005 */
.L_x_1457:
[----:B------:R-:W-:Y:S05]  /*7fe0*/  BSYNC B0 ;  /* 0x0000000000007941 */ /* 0x000fea0003800000 */
.L_x_1456:
[----:B------:R-:W3:Y:S01]  /*7ff0*/  LDL R0, [R1+0x7c] ;  /* 0x00007c0001007983 */ /* 0x000ee20000100800 */
        /* <DEDUP_REMOVED lines=19> */
[----:B-1----:R-:W-:Y:S02]  /*8130*/  CS2R R98, SRZ ;  /* 0x0000000000627805 */ /* 0x002fe4000001ff00 */
[----:B------:R-:W-:Y:S02]  /*8140*/  CS2R R6, SRZ ;  /* 0x0000000000067805 */ /* 0x000fe4000001ff00 */
[----:B------:R-:W-:Y:S02]  /*8150*/  CS2R R94, SRZ ;  /* 0x00000000005e7805 */ /* 0x000fe4000001ff00 */
[----:B------:R-:W-:Y:S02]  /*8160*/  CS2R R92, SRZ ;  /* 0x00000000005c7805 */ /* 0x000fe4000001ff00 */
[----:B------:R-:W-:-:S02]  /*8170*/  CS2R R90, SRZ ;  /* 0x00000000005a7805 */ /* 0x000fc4000001ff00 */
[----:B------:R-:W-:Y:S01]  /*8180*/  CS2R R88, SRZ ;  /* 0x0000000000587805 */ /* 0x000fe2000001ff00 */
[----:B---3--:R-:W-:-:S05]  /*8190*/  IMAD R0, R0, R97, R9 ;  /* 0x0000006100007224 */ /* 0x008fca00078e0209 */
[----:B------:R0:W-:Y:S01]  /*81a0*/  STL [R1+0x6c], R0 ;  /* 0x00006c0001007387 */ /* 0x0001e20000100800 */
[----:B------:R-:W-:Y:S02]  /*81b0*/  VIADDMNMX R97, R0, R97, R100, PT ;  /* 0x0000006100617246 */ /* 0x000fe40003800164 */
[----:B------:R-:W-:Y:S02]  /*81c0*/  CS2R R100, SRZ ;  /* 0x0000000000647805 */ /* 0x000fe4000001ff00 */
[----:B------:R-:W-:-:S13]  /*81d0*/  ISETP.GT.AND P1, PT, R97, R0, PT ;  /* 0x000000006100720c */ /* 0x000fda0003f24270 */
[----:B0-----:R-:W-:Y:S05]  /*81e0*/  @!P1 BRA `(.L_x_1458) ;  /* 0x0000011400e89947 */ /* 0x001fea0003800000 */
[----:B------:R-:W0:Y:S01]  /*81f0*/  S2R R0, SR_TID.X ;  /* 0x0000000000007919 */ /* 0x000e220000002100 */
[----:B------:R-:W-:Y:S01]  /*8200*/  UMOV UR4, 0xffffffff ;  /* 0xffffffff00047882 */ /* 0x000fe20000000000 */
[----:B0-----:R-:W-:-:S05]  /*8210*/  VIADD R40, R0, 0xffffff80 ;  /* 0xffffff8000287836 */ /* 0x001fca0000000000 */
[----:B--2---:R-:W-:-:S04]  /*8220*/  SHF.R.S32.HI R41, RZ, 0x1f, R40 ;  /* 0x0000001fff297819 */ /* 0x004fc80000011428 */
[----:B------:R-:W-:-:S04]  /*8230*/  LEA.HI R13, R41, R40, RZ, 0x7 ;  /* 0x00000028290d7211 */ /* 0x000fc800078f38ff */
[----:B------:R-:W-:Y:S01]  /*8240*/  SHF.R.S32.HI R13, RZ, 0x7, R13 ;  /* 0x00000007ff0d7819 */ /* 0x000fe2000001140d */
[----:B------:R-:W-:Y:S06]  /*8250*/  BRA.DIV UR4, `(.L_x_1459) ;  /* 0x000001ca04b07947 */ /* 0x000fec000b800000 */
[----:B------:R-:W0:Y:S04]  /*8260*/  SHFL.IDX PT, R0, R13, RZ, 0x1f ;  /* 0x00001fff0d007589 */ /* 0x000e2800000e0000 */
[----:B0-----:R1:W-:Y:S02]  /*8270*/  STL [R1+0x10], R0 ;  /* 0x0000100001007387 */ /* 0x0013e40000100800 */
.L_x_1757:
[----:B------:R-:W1:Y:S01]  /*8280*/  LDL R3, [R1+0x10] ;  /* 0x0000100001037983 */ /* 0x000e620000100800 */
[----:B------:R-:W-:Y:S01]  /*8290*/  BSSY B6, `(.L_x_1460) ;  /* 0x0000020000067945 */ /* 0x000fe20003800000 */
[----:B-1----:R-:W-:-:S05]  /*82a0*/  IMAD.HI R0, R3, 0x55555556, RZ ;  /* 0x5555555603007827 */ /* 0x002fca00078e02ff */
[----:B------:R-:W-:-:S05]  /*82b0*/  LEA.HI R0, R0, R0, RZ, 0x1 ;  /* 0x0000000000007211 */ /* 0x000fca00078f08ff */
[----:B------:R-:W-:Y:S02]  /*82c0*/  IMAD R4, R0, -0x3, R3 ;  /* 0xfffffffd00047824 */ /* 0x000fe400078e0203 */
[----:B------:R-:W-:Y:S02]  /*82d0*/  VIADD R3, R2, 0x21800 ;  /* 0x0002180002037836 */ /* 0x000fe40000000000 */
[----:B------:R-:W-:Y:S01]  /*82e0*/  IMAD R0, R4, 0x1000, R2 ;  /* 0x0000100004007824 */ /* 0x000fe200078e0202 */
[----:B------:R1:W-:Y:S02]  /*82f0*/  STL [R1+0x2c], R4 ;  /* 0x00002c0401007387 */ /* 0x0003e40000100800 */
[----:B------:R-:W-:Y:S01]  /*8300*/  LOP3.LUT P0, RZ, R3, 0x3ff, RZ, 0xc0, !PT ;  /* 0x000003ff03ff7812 */ /* 0x000fe2000780c0ff */
[----:B------:R-:W-:-:S05]  /*8310*/  VIADD R0, R0, 0xc400 ;  /* 0x0000c40000007836 */ /* 0x000fca0000000000 */
[----:B------:R-:W-:Y:S01]  /*8320*/  SHF.R.U32.HI R0, RZ, 0x4, R0 ;  /* 0x00000004ff007819 */ /* 0x000fe20000011600 */
[----:B-1----:R-:W-:-:S03]  /*8330*/  IMAD R4, R4, 0x2000, R3 ;  /* 0x0000200004047824 */ /* 0x002fc600078e0203 */
[----:B------:R-:W-:Y:S02]  /*8340*/  LOP3.LUT R148, R0, 0x3fff, RZ, 0xc0, !PT ;  /* 0x00003fff00947812 */ /* 0x000fe400078ec0ff */
[----:B------:R-:W-:-:S04]  /*8350*/  SHF.R.U32.HI R4, RZ, 0x4, R4 ;  /* 0x00000004ff047819 */ /* 0x000fc80000011604 */
[----:B------:R-:W-:-:S05]  /*8360*/  LOP3.LUT R3, R4, 0x3fff, RZ, 0xc0, !PT ;  /* 0x00003fff04037812 */ /* 0x000fca00078ec0ff */
[----:B------:R1:W-:Y:S01]  /*8370*/  STL [R1+0x58], R3 ;  /* 0x0000580301007387 */ /* 0x0003e20000100800 */
        /* <DEDUP_REMOVED lines=16> */
[----:B01---5:R-:W-:Y:S05]  /*8480*/  CALL.ABS.NOINC R14 ;  /* 0x000000000e007343 */ /* 0x023fea0003c00000 */
.L_x_1461:
[----:B------:R-:W-:Y:S05]  /*8490*/  BSYNC B6 ;  /* 0x0000000000067941 */ /* 0x000fea0003800000 */
.L_x_1460:
[----:B------:R-:W-:Y:S02]  /*84a0*/  ULDC UR4, c[0x0][0x3f4] ;  /* 0x0000fd0000047ab9 */ /* 0x000fe40000000800 */
[----:B------:R-:W-:-:S13]  /*84b0*/  ISETP.LT.AND P0, PT, RZ, UR4, PT ;  /* 0x00000004ff007c0c */ /* 0x000fda000bf01270 */
[----:B------:R-:W-:Y:S05]  /*84c0*/  @P0 BRA `(.L_x_1462) ;  /* 0x0000000000400947 */ /* 0x000fea0003800000 */
[----:B------:R-:W-:-:S04]  /*84d0*/  ULEA.HI UR4, UR37, UR37, URZ, 0x1 ;  /* 0x0000002525047291 */ /* 0x000fc8000f8f083f */
[----:B------:R-:W-:-:S04]  /*84e0*/  ULOP3.LUT UR4, UR4, 0xfffffffe, URZ, 0xc0, !UPT ;  /* 0xfffffffe04047892 */ /* 0x000fc8000f8ec03f */
[----:B------:R-:W-:-:S06]  /*84f0*/  UIADD3 UR4, UR37, -UR4, URZ ;  /* 0x8000000425047290 */ /* 0x000fcc000fffe03f */
[----:B-1----:R-:W-:-:S05]  /*8500*/  IMAD.U32 R3, RZ, RZ, UR4 ;  /* 0x00000004ff037e24 */ /* 0x002fca000f8e00ff */
[----:B------:R-:W-:-:S04]  /*8510*/  SHF.L.U32 R3, R3, 0x1f, RZ ;  /* 0x0000001f03037819 */ /* 0x000fc800000006ff */
[----:B------:R1:W2:Y:S03]  /*8520*/  SYNCS.PHASECHK.TRANS64.TRYWAIT P0, [R2+URZ+0x2d800], R3 ;  /* 0x02d80003020075a7 */ /* 0x0002a6000800017f */
[----:B--2---:R-:W-:Y:S05]  /*8530*/  @!P0 NANOSLEEP.SYNCS 0x989680 ;  /* 0x009896800000895d */ /* 0x004fea0003900000 */
[----:B------:R-:W2:Y:S01]  /*8540*/  @!P0 SYNCS.PHASECHK.TRANS64 P0, [R2+URZ+0x2d800], R3 ;  /* 0x02d80003020085a7 */ /* 0x000ea2000800007f */
[----:B------:R-:W-:Y:S04]  /*8550*/  BSSY B0, `(.L_x_1463) ;  /* 0x0000006000007945 */ /* 0x000fe80003800000 */
[----:B--2---:R-:W-:Y:S05]  /*8560*/  @P0 BRA `(.L_x_1464) ;  /* 0x0000000000100947 */ /* 0x004fea0003800000 */
.L_x_1465:
[----:B--2---:R2:W3:Y:S02]  /*8570*/  SYNCS.PHASECHK.TRANS64.TRYWAIT P0, [R2+URZ+0x2d800], R3 ;  /* 0x02d80003020075a7 */ /* 0x0044e4000800017f */
[----:B---3--:R-:W-:Y:S05]  /*8580*/  @!P0 NANOSLEEP.SYNCS 0x989680 ;  /* 0x009896800000895d */ /* 0x008fea0003900000 */
[----:B------:R-:W3:Y:S02]  /*8590*/  @!P0 SYNCS.PHASECHK.TRANS64 P0, [R2+URZ+0x2d800], R3 ;  /* 0x02d80003020085a7 */ /* 0x000ee4000800007f */
[----:B---3--:R-:W-:Y:S05]  /*85a0*/  @!P0 BRA `(.L_x_1465) ;  /* 0xfffffffc00f08947 */ /* 0x008fea000383ffff */
.L_x_1464:
[----:B------:R-:W-:Y:S05]  /*85b0*/  BSYNC B0 ;  /* 0x0000000000007941 */ /* 0x000fea0003800000 */
.L_x_1463:
[----:B------:R-:W-:Y:S05]  /*85c0*/  BRA `(.L_x_1466) ;  /* 0x0000003c00b07947 */ /* 0x000fea0003800000 */
.L_x_1462:
[----:B------:R-:W-:Y:S01]  /*85d0*/  ULOP3.LUT UP0, URZ, UR40, 0x1bf, URZ, 0xc0, !UPT ;  /* 0x000001bf283f7892 */ /* 0x000fe2000f80c03f */
[----:B-----5:R-:W-:Y:S01]  /*85e0*/  SHF.R.S32.HI R0, RZ, 0x1f, R96 ;  /* 0x0000001fff007819 */ /* 0x020fe20000011460 */
[----:B------:R-:W-:Y:S01]  /*85f0*/  ULDC.64 UR4, c[0x0][0x3f8] ;  /* 0x0000fe0000047ab9 */ /* 0x000fe20000000a00 */
[----:B------:R-:W-:Y:S01]  /*8600*/  ULDC.64 UR6, c[0x0][0x408] ;  /* 0x0001020000067ab9 */ /* 0x000fe20000000a00 */
[----:B------:R-:W-:Y:S02]  /*8610*/  IMAD.WIDE.U32 R24, R96, UR4, RZ ;  /* 0x0000000460187c25 */ /* 0x000fe4000f8e00ff */
[----:B------:R-:W-:Y:S02]  /*8620*/  PLOP3.LUT P0, PT, PT, PT, UP0, 0x80, 0x0 ;  /* 0x000000000000781c */ /* 0x000fe40003f0f008 */
[C---:B-1----:R-:W-:Y:S02]  /*8630*/  IMAD R3, R0.reuse, UR4, RZ ;  /* 0x0000000400037c24 */ /* 0x042fe4000f8e02ff */
[----:B------:R-:W-:-:S02]  /*8640*/  IMAD R5, R0, UR6, RZ ;  /* 0x0000000600057c24 */ /* 0x000fc4000f8e02ff */
[C---:B------:R-:W-:Y:S02]  /*8650*/  IMAD R3, R96.reuse, UR5, R3 ;  /* 0x0000000560037c24 */ /* 0x040fe4000f8e0203 */
[C---:B------:R-:W-:Y:S02]  /*8660*/  IMAD R5, R96.reuse, UR7, R5 ;  /* 0x0000000760057c24 */ /* 0x040fe4000f8e0205 */
[----:B------:R-:W-:-:S04]  /*8670*/  IMAD.WIDE.U32 R26, R96, UR6, RZ ;  /* 0x00000006601a7c25 */ /* 0x000fc8000f8e00ff */
[----:B------:R-:W-:Y:S02]  /*8680*/  IMAD.IADD R29, R3, 0x1, R25 ;  /* 0x00000001031d7824 */ /* 0x000fe400078e0219 */
[----:B------:R-:W-:Y:S01]  /*8690*/  IMAD.IADD R31, R5, 0x1, R27 ;  /* 0x00000001051f7824 */ /* 0x000fe200078e021b */
        /* <DEDUP_REMOVED lines=17> */
.L_x_1467:
[----:B------:R-:W2:Y:S01]  /*87b0*/  LDL R20, [R1+0x30] ;  /* 0x0000300001147983 */ /* 0x000ea20000100800 */
[----:B------:R-:W-:Y:S01]  /*87c0*/  ULDC.U8 UR4, c[0x0][0x410] ;  /* 0x0001040000047ab9 */ /* 0x000fe20000000000 */
[----:B------:R-:W1:Y:S01]  /*87d0*/  S2R R21, SR_TID.X ;  /* 0x0000000000157919 */ /* 0x000e620000002100 */
[----:B------:R-:W-:Y:S01]  /*87e0*/  ISETP.NE.AND P0, PT, RZ, UR4, PT ;  /* 0x00000004ff007c0c */ /* 0x000fe2000bf05270 */
[----:B------:R-:W-:Y:S01]  /*87f0*/  BSSY B0, `(.L_x_1468) ;  /* 0x00003c1000007945 */ /* 0x000fe20003800000 */
[C---:B-1----:R-:W-:Y:S02]  /*8800*/  VIADD R51, R21.reuse, 0xffffff80 ;  /* 0xffffff8015337836 */ /* 0x042fe40000000000 */
[----:B------:R-:W-:-:S05]  /*8810*/  VIADD R49, R21, 0xffffff80 ;  /* 0xffffff8015317836 */ /* 0x000fca0000000000 */
[----:B------:R-:W-:-:S04]  /*8820*/  LEA.HI R49, R49, R51, RZ, 0x1 ;  /* 0x0000003331317211 */ /* 0x000fc800078f08ff */
[----:B------:R-:W-:-:S05]  /*8830*/  SHF.R.S32.HI R49, RZ, 0x1, R49 ;  /* 0x00000001ff317819 */ /* 0x000fca0000011431 */
[----:B--2---:R-:W-:Y:S01]  /*8840*/  IMAD.IADD R6, R49, 0x1, R20 ;  /* 0x0000000131067824 */ /* 0x004fe200078e0214 */
[----:B------:R-:W-:Y:S06]  /*8850*/  @!P0 BRA `(.L_x_1469) ;  /* 0x0000001c00688947 */ /* 0x000fec0003800000 */
[----:B------:R-:W1:Y:S01]  /*8860*/  LDC R5, c[0x0][0x448] ;  /* 0x00011200ff057b82 */ /* 0x000e620000000800 */
[----:B------:R-:W-:Y:S01]  /*8870*/  ULDC.64 UR4, c[0x0][0x3f8] ;  /* 0x0000fe0000047ab9 */ /* 0x000fe20000000a00 */
[----:B------:R-:W-:Y:S01]  /*8880*/  ULDC.64 UR6, c[0x0][0x408] ;  /* 0x0001020000067ab9 */ /* 0x000fe20000000a00 */
[----:B------:R-:W-:Y:S02]  /*8890*/  IMAD.MOV.U32 R25, RZ, RZ, R29 ;  /* 0x000000ffff197224 */ /* 0x000fe400078e001d */
[----:B------:R-:W-:Y:S01]  /*88a0*/  IMAD.MOV.U32 R27, RZ, RZ, R31 ;  /* 0x000000ffff1b7224 */ /* 0x000fe200078e001f */
[----:B-1----:R-:W-:-:S13]  /*88b0*/  ISETP.NE.AND P0, PT, R5, 0x1, PT ;  /* 0x000000010500780c */ /* 0x002fda0003f05270 */
[----:B------:R-:W1:Y:S08]  /*88c0*/  @P0 LDC R3, c[0x0][0x44c] ;  /* 0x00011300ff030b82 */ /* 0x000e700000000800 */
[----:B------:R-:W2:Y:S01]  /*88d0*/  @P0 LDC R7, c[0x0][0x450] ;  /* 0x00011400ff070b82 */ /* 0x000ea20000000800 */
[----:B-1----:R-:W-:-:S04]  /*88e0*/  @P0 IMAD.HI.U32 R0, R6, R3, RZ ;  /* 0x0000000306000227 */ /* 0x002fc800078e00ff */
[----:B------:R-:W-:Y:S01]  /*88f0*/  IMAD.MOV.U32 R3, RZ, RZ, R6 ;  /* 0x000000ffff037224 */ /* 0x000fe200078e0006 */
[----:B--2---:R-:W-:-:S04]  /*8900*/  @P0 SHF.R.U32.HI R3, RZ, R7, R0 ;  /* 0x00000007ff030219 */ /* 0x004fc80000011600 */
[----:B------:R-:W-:Y:S01]  /*8910*/  SHF.R.S32.HI R0, RZ, 0x1f, R3 ;  /* 0x0000001fff007819 */ /* 0x000fe20000011403 */
[----:B------:R-:W-:-:S04]  /*8920*/  IMAD.WIDE.U32 R24, R3, UR4, R24 ;  /* 0x0000000403187c25 */ /* 0x000fc8000f8e0018 */
[C---:B------:R-:W-:Y:S02]  /*8930*/  IMAD R4, R0.reuse, UR4, RZ ;  /* 0x0000000400047c24 */ /* 0x040fe4000f8e02ff */
[----:B------:R-:W-:Y:S02]  /*8940*/  IMAD R0, R0, UR6, RZ ;  /* 0x0000000600007c24 */ /* 0x000fe4000f8e02ff */
[C---:B------:R-:W-:Y:S01]  /*8950*/  IMAD R13, R3.reuse, UR5, R4 ;  /* 0x00000005030d7c24 */ /* 0x040fe2000f8e0204 */
[----:B------:R-:W-:Y:S01]  /*8960*/  ULDC.64 UR4, c[0x0][0x3e8] ;  /* 0x0000fa0000047ab9 */ /* 0x000fe20000000a00 */
[C---:B------:R-:W-:Y:S01]  /*8970*/  IMAD.WIDE.U32 R26, R3.reuse, UR6, R26 ;  /* 0x00000006031a7c25 */ /* 0x040fe2000f8e001a */
[----:B------:R-:W-:Y:S01]  /*8980*/  LEA R38, P0, R24, UR4, 0x1 ;  /* 0x0000000418267c11 */ /* 0x000fe2000f8008ff */
[----:B------:R-:W-:Y:S02]  /*8990*/  UMOV UR4, 0xffffffff ;  /* 0xffffffff00047882 */ /* 0x000fe40000000000 */
[----:B------:R-:W-:Y:S01]  /*89a0*/  IMAD R3, R3, UR7, R0 ;  /* 0x0000000703037c24 */ /* 0x000fe2000f8e0200 */
[----:B------:R-:W-:Y:S01]  /*89b0*/  ULDC.64 UR6, c[0x0][0x400] ;  /* 0x0001000000067ab9 */ /* 0x000fe20000000a00 */
[----:B------:R-:W-:Y:S01]  /*89c0*/  IMAD.IADD R13, R25, 0x1, R13 ;  /* 0x00000001190d7824 */ /* 0x000fe200078e020d */
[----:B------:R-:W-:Y:S01]  /*89d0*/  LEA R39, P1, R26, UR6, 0x1 ;  /* 0x000000061a277c11 */ /* 0x000fe2000f8208ff */
[----:B------:R-:W-:-:S03]  /*89e0*/  IMAD.IADD R3, R27, 0x1, R3 ;  /* 0x000000011b037824 */ /* 0x000fc600078e0203 */
[----:B------:R-:W-:Y:S02]  /*89f0*/  LEA.HI.X R13, R24, UR5, R13, 0x1, P0 ;  /* 0x00000005180d7c11 */ /* 0x000fe400080f0c0d */
[----:B------:R-:W-:Y:S01]  /*8a00*/  LEA.HI.X R0, R26, UR7, R3, 0x1, P1 ;  /* 0x000000071a007c11 */ /* 0x000fe200088f0c03 */
[----:B------:R-:W-:Y:S06]  /*8a10*/  BRA.DIV UR4, `(.L_x_1470) ;  /* 0x000001c204e87947 */ /* 0x000fec000b800000 */
[----:B------:R1:W2:Y:S04]  /*8a20*/  SHFL.IDX PT, R3, R13, RZ, 0x1e1f ;  /* 0x001e1fff0d037589 */ /* 0x0002a800000e0000 */
[----:B------:R-:W3:Y:S04]  /*8a30*/  SHFL.IDX PT, R38, R38, RZ, 0x1e1f ;  /* 0x001e1fff26267589 */ /* 0x000ee800000e0000 */
[----:B------:R-:W4:Y:S04]  /*8a40*/  SHFL.IDX PT, R0, R0, RZ, 0x1e1f ;  /* 0x001e1fff00007589 */ /* 0x000f2800000e0000 */
[----:B-1----:R-:W0:Y:S02]  /*8a50*/  SHFL.IDX PT, R39, R39, RZ, 0x1e1f ;  /* 0x001e1fff27277589 */ /* 0x002e2400000e0000 */
.L_x_1763:
[----:B------:R-:W-:Y:S01]  /*8a60*/  IMAD R42, R140, R5, RZ ;  /* 0x000000058c2a7224 */ /* 0x000fe200078e02ff */
[----:B------:R-:W-:Y:S01]  /*8a70*/  BSSY B1, `(.L_x_1471) ;  /* 0x000005e000017945 */ /* 0x000fe20003800000 */
[----:B------:R-:W-:Y:S02]  /*8a80*/  CS2R R34, SRZ ;  /* 0x0000000000227805 */ /* 0x000fe4000001ff00 */
[----:B------:R-:W-:Y:S02]  /*8a90*/  CS2R R30, SRZ ;  /* 0x00000000001e7805 */ /* 0x000fe4000001ff00 */
[----:B------:R-:W-:Y:S02]  /*8aa0*/  CS2R R26, SRZ ;  /* 0x00000000001a7805 */ /* 0x000fe4000001ff00 */
[----:B------:R-:W-:Y:S01]  /*8ab0*/  ISETP.GE.AND P0, PT, R6, R42, PT ;  /* 0x0000002a0600720c */ /* 0x000fe20003f06270 */
[----:B------:R-:W-:Y:S01]  /*8ac0*/  IMAD R42, R33, -0xc0, R42 ;  /* 0xffffff40212a7824 */ /* 0x000fe200078e022a */
[----:B------:R-:W-:-:S02]  /*8ad0*/  CS2R R20, SRZ ;  /* 0x0000000000147805 */ /* 0x000fc4000001ff00 */
[----:B------:R-:W-:Y:S02]  /*8ae0*/  CS2R R12, SRZ ;  /* 0x00000000000c7805 */ /* 0x000fe4000001ff00 */
[----:B------:R-:W-:Y:S02]  /*8af0*/  CS2R R8, SRZ ;  /* 0x0000000000087805 */ /* 0x000fe4000001ff00 */
[----:B------:R-:W-:Y:S02]  /*8b00*/  CS2R R36, SRZ ;  /* 0x0000000000247805 */ /* 0x000fe4000001ff00 */
[----:B------:R-:W-:Y:S02]  /*8b10*/  CS2R R32, SRZ ;  /* 0x0000000000207805 */ /* 0x000fe4000001ff00 */
[----:B------:R-:W-:Y:S02]  /*8b20*/  CS2R R28, SRZ ;  /* 0x00000000001c7805 */ /* 0x000fe4000001ff00 */
[----:B------:R-:W-:-:S02]  /*8b30*/  CS2R R24, SRZ ;  /* 0x0000000000187805 */ /* 0x000fc4000001ff00 */
[----:B0-----:R-:W-:Y:S02]  /*8b40*/  CS2R R14, SRZ ;  /* 0x00000000000e7805 */ /* 0x001fe4000001ff00 */
[----:B------:R-:W-:Y:S01]  /*8b50*/  CS2R R10, SRZ ;  /* 0x00000000000a7805 */ /* 0x000fe2000001ff00 */
[----:B------:R-:W-:Y:S06]  /*8b60*/  @P0 BRA `(.L_x_1472) ;  /* 0x0000000400380947 */ /* 0x000fec0003800000 */
[----:B------:R-:W2:Y:S01]  /*8b70*/  LDL R50, [R1+0x60] ;  /* 0x0000600001327983 */ /* 0x000ea20000100800 */
[----:B------:R-:W-:-:S03]  /*8b80*/  ULDC UR4, c[0x0][0x3f4] ;  /* 0x0000fd0000047ab9 */ /* 0x000fc60000000800 */
[----:B------:R-:W3:Y:S04]  /*8b90*/  LDL R48, [R1+0x54] ;  /* 0x0000540001307983 */ /* 0x000ee80000100800 */
[----:B------:R-:W4:Y:S04]  /*8ba0*/  LDL R47, [R1+0x5c] ;  /* 0x00005c00012f7983 */ /* 0x000f280000100800 */
[----:B------:R-:W4:Y:S04]  /*8bb0*/  LDL R46, [R1+0x50] ;  /* 0x00005000012e7983 */ /* 0x000f280000100800 */
[----:B------:R-:W4:Y:S04]  /*8bc0*/  LDL.64 R44, [R1+0x18] ;  /* 0x00001800012c7983 */ /* 0x000f280000100a00 */
[----:B------:R-:W4:Y:S01]  /*8bd0*/  LDL R43, [R1+0x64] ;  /* 0x00006400012b7983 */ /* 0x000f220000100800 */
[----:B------:R-:W-:-:S02]  /*8be0*/  CS2R R36, SRZ ;  /* 0x0000000000247805 */ /* 0x000fc4000001ff00 */
[----:B------:R-:W-:Y:S02]  /*8bf0*/  CS2R R34, SRZ ;  /* 0x0000000000227805 */ /* 0x000fe4000001ff00 */
[----:B------:R-:W-:Y:S02]  /*8c00*/  CS2R R32, SRZ ;  /* 0x0000000000207805 */ /* 0x000fe4000001ff00 */
[C---:B--2---:R-:W-:Y:S01]  /*8c10*/  ISETP.GE.AND P3, PT, R50.reuse, UR4, PT ;  /* 0x0000000432007c0c */ /* 0x044fe2000bf66270 */
[----:B------:R-:W-:Y:S01]  /*8c20*/  IMAD.SHL.U32 R24, R50, 0x2, RZ ;  /* 0x0000000232187824 */ /* 0x000fe200078e00ff */
[----:B------:R-:W-:Y:S02]  /*8c30*/  SHF.R.S32.HI R4, RZ, 0x1f, R50 ;  /* 0x0000001fff047819 */ /* 0x000fe40000011432 */
[C---:B---3--:R-:W-:Y:S01]  /*8c40*/  ISETP.GE.AND P2, PT, R48.reuse, UR4, PT ;  /* 0x0000000430007c0c */ /* 0x048fe2000bf46270 */
[----:B------:R-:W-:Y:S01]  /*8c50*/  IMAD.SHL.U32 R14, R48, 0x2, RZ ;  /* 0x00000002300e7824 */ /* 0x000fe200078e00ff */
[----:B------:R-:W-:-:S02]  /*8c60*/  SHF.L.U64.HI R4, R50, 0x1, R4 ;  /* 0x0000000132047819 */ /* 0x000fc40000010204 */
[C---:B----4-:R-:W-:Y:S01]  /*8c70*/  ISETP.GE.AND P1, PT, R47.reuse, UR4, PT ;  /* 0x000000042f007c0c */ /* 0x050fe2000bf26270 */
[----:B------:R-:W-:Y:S01]  /*8c80*/  IMAD.SHL.U32 R10, R47, 0x2, RZ ;  /* 0x000000022f0a7824 */ /* 0x000fe200078e00ff */
[----:B------:R-:W-:Y:S02]  /*8c90*/  SHF.R.S32.HI R5, RZ, 0x1f, R48 ;  /* 0x0000001fff057819 */ /* 0x000fe40000011430 */
[C---:B------:R-:W-:Y:S01]  /*8ca0*/  ISETP.GE.AND P0, PT, R46.reuse, UR4, PT ;  /* 0x000000042e007c0c */ /* 0x040fe2000bf06270 */
[----:B------:R-:W-:Y:S01]  /*8cb0*/  IMAD.SHL.U32 R28, R46, 0x2, RZ ;  /* 0x000000022e1c7824 */ /* 0x000fe200078e00ff */
[-C--:B------:R-:W-:Y:S02]  /*8cc0*/  @!P3 IADD3 R26, P4, R38, R24.reuse, RZ ;  /* 0x00000018261ab210 */ /* 0x080fe40007f9e0ff */
[----:B------:R-:W-:Y:S02]  /*8cd0*/  @!P3 IADD3 R24, P5, R39, R24, RZ ;  /* 0x000000182718b210 */ /* 0x000fe40007fbe0ff */
[----:B------:R-:W-:Y:S01]  /*8ce0*/  SHF.L.U64.HI R5, R48, 0x1, R5 ;  /* 0x0000000130057819 */ /* 0x000fe20000010205 */
[--C-:B------:R-:W-:Y:S01]  /*8cf0*/  @!P3 IMAD.X R27, R3, 0x1, R4.reuse, P4 ;  /* 0x00000001031bb824 */ /* 0x100fe200020e0604 */
[-C--:B------:R-:W-:Y:S01]  /*8d00*/  @!P2 IADD3 R20, P4, R38, R14.reuse, RZ ;  /* 0x0000000e2614a210 */ /* 0x080fe20007f9e0ff */
[----:B------:R-:W-:Y:S01]  /*8d10*/  @!P3 IMAD.X R25, R0, 0x1, R4, P5 ;  /* 0x000000010019b824 */ /* 0x000fe200028e0604 */
[----:B------:R-:W-:Y:S01]  /*8d20*/  @!P2 IADD3 R14, P5, R39, R14, RZ ;  /* 0x0000000e270ea210 */ /* 0x000fe20007fbe0ff */
[----:B------:R-:W-:Y:S01]  /*8d30*/  IMAD.SHL.U32 R31, R43, 0x2, RZ ;  /* 0x000000022b1f7824 */ /* 0x000fe200078e00ff */
[----:B------:R-:W-:Y:S01]  /*8d40*/  SHF.R.S32.HI R6, RZ, 0x1f, R47 ;  /* 0x0000001fff067819 */ /* 0x000fe2000001142f */
[--C-:B------:R-:W-:Y:S01]  /*8d50*/  @!P2 IMAD.X R21, R3, 0x1, R5.reuse, P4 ;  /* 0x000000010315a824 */ /* 0x100fe200020e0605 */
[-C--:B------:R-:W-:Y:S01]  /*8d60*/  @!P1 IADD3 R12, P4, R38, R10.reuse, RZ ;  /* 0x0000000a260c9210 */ /* 0x080fe20007f9e0ff */
[----:B------:R-:W-:Y:S01]  /*8d70*/  @!P2 IMAD.X R15, R0, 0x1, R5, P5 ;  /* 0x00000001000fa824 */ /* 0x000fe200028e0605 */
[----:B------:R-:W-:Y:S01]  /*8d80*/  SHF.L.U64.HI R6, R47, 0x1, R6 ;  /* 0x000000012f067819 */ /* 0x000fe20000010206 */
[----:B------:R-:W5:Y:S01]  /*8d90*/  @!P3 LD.E.64 R32, desc[UR52][R26.64] ;  /* 0x000000341a20b980 */ /* 0x000f62000c101b00 */
[----:B------:R-:W-:-:S02]  /*8da0*/  @!P1 IADD3 R10, P5, R39, R10, RZ ;  /* 0x0000000a270a9210 */ /* 0x000fc40007fbe0ff */
[----:B------:R-:W-:Y:S01]  /*8db0*/  SHF.R.S32.HI R7, RZ, 0x1f, R46 ;  /* 0x0000001fff077819 */ /* 0x000fe2000001142e */
[--C-:B------:R-:W-:Y:S01]  /*8dc0*/  @!P1 IMAD.X R13, R3, 0x1, R6.reuse, P4 ;  /* 0x00000001030d9824 */ /* 0x100fe200020e0606 */
[----:B------:R-:W-:Y:S01]  /*8dd0*/  ISETP.GE.AND P4, PT, R44, UR4, PT ;  /* 0x000000042c007c0c */ /* 0x000fe2000bf86270 */
[----:B------:R-:W-:Y:S01]  /*8de0*/  @!P1 IMAD.X R11, R0, 0x1, R6, P5 ;  /* 0x00000001000b9824 */ /* 0x000fe200028e0606 */
[----:B------:R-:W-:Y:S02]  /*8df0*/  SHF.L.U64.HI R7, R46, 0x1, R7 ;  /* 0x000000012e077819 */ /* 0x000fe40000010207 */
[----:B------:R-:W-:Y:S02]  /*8e00*/  @!P0 IADD3 R8, P5, R38, R28, RZ ;  /* 0x0000001c26088210 */ /* 0x000fe40007fbe0ff */
[----:B------:R-:W-:-:S03]  /*8e10*/  SHF.R.S32.HI R30, RZ, 0x1f, R43 ;  /* 0x0000001fff1e7819 */ /* 0x000fc6000001142b */
[----:B------:R-:W-:Y:S01]  /*8e20*/  @!P0 IMAD.X R9, R3, 0x1, R7, P5 ;  /* 0x0000000103098824 */ /* 0x000fe200028e0607 */
[----:B------:R-:W-:-:S03]  /*8e30*/  @!P0 IADD3 R4, P5, R39, R28, RZ ;  /* 0x0000001c27048210 */ /* 0x000fc60007fbe0ff */
[----:B------:R-:W-:Y:S02]  /*8e40*/  @!P4 IMAD.MOV.U32 R28, RZ, RZ, R38 ;  /* 0x000000ffff1cc224 */ /* 0x000fe400078e0026 */
[----:B------:R-:W-:Y:S01]  /*8e50*/  @!P0 IMAD.X R5, R0, 0x1, R7, P5 ;  /* 0x0000000100058824 */ /* 0x000fe200028e0607 */
[----:B------:R-:W-:Y:S01]  /*8e60*/  ISETP.GE.AND P5, PT, R43, UR4, PT ;  /* 0x000000042b007c0c */ /* 0x000fe2000bfa6270 */
        /* <DEDUP_REMOVED lines=30> */
.L_x_1472:
[----:B------:R-:W-:Y:S05]  /*9050*/  BSYNC B1 ;  /* 0x0000000000017941 */ /* 0x000fea0003800000 */
.L_x_1471:
[----:B------:R-:W-:Y:S01]  /*9060*/  ULEA.HI UR4, UR37, UR37, URZ, 0x1 ;  /* 0x0000002525047291 */ /* 0x000fe2000f8f083f */
[----:B--2--5:R-:W-:Y:S01]  /*9070*/  IMAD.MOV.U32 R3, RZ, RZ, R35 ;  /* 0x000000ffff037224 */ /* 0x024fe200078e0023 */
[----:B------:R-:W-:Y:S01]  /*9080*/  VIMNMX R42, R42, 0xc0, PT ;  /* 0x000000c02a2a7848 */ /* 0x000fe20003fe0100 */
[----:B----4-:R-:W-:Y:S01]  /*9090*/  IMAD.MOV.U32 R0, RZ, RZ, R34 ;  /* 0x000000ffff007224 */ /* 0x010fe200078e0022 */
[----:B------:R-:W-:Y:S01]  /*90a0*/  ULOP3.LUT UR4, UR4, 0xfffffffe, URZ, 0xc0, !UPT ;  /* 0xfffffffe04047892 */ /* 0x000fe2000f8ec03f */
[----:B0-----:R-:W-:Y:S01]  /*90b0*/  IMAD.MOV.U32 R4, RZ, RZ, R30 ;  /* 0x000000ffff047224 */ /* 0x001fe200078e001e */
        /* <DEDUP_REMOVED lines=11> */
[----:B------:R-:W-:Y:S01]  /*9170*/  PRMT R47, R4, 0x7610, R47 ;  /* 0x00007610042f7816 */ /* 0x000fe2000000002f */
[----:B------:R-:W-:Y:S01]  /*9180*/  IMAD.MOV.U32 R4, RZ, RZ, R21 ;  /* 0x000000ffff047224 */ /* 0x000fe200078e0015 */
[----:B------:R-:W-:Y:S01]  /*9190*/  SHF.L.U32 R3, R3, 0x1f, RZ ;  /* 0x0000001f03037819 */ /* 0x000fe200000006ff */
[----:B------:R-:W-:Y:S01]  /*91a0*/  IMAD.MOV.U32 R5, RZ, RZ, R12 ;  /* 0x000000ffff057224 */ /* 0x000fe200078e000c */
[----:B------:R-:W-:Y:S01]  /*91b0*/  ISETP.GE.AND P1, PT, R49, R42, PT ;  /* 0x0000002a3100720c */ /* 0x000fe20003f26270 */
[----:B------:R-:W-:Y:S01]  /*91c0*/  IMAD.MOV.U32 R6, RZ, RZ, R13 ;  /* 0x000000ffff067224 */ /* 0x000fe200078e000d */
[----:B------:R-:W0:Y:S01]  /*91d0*/  SYNCS.PHASECHK.TRANS64.TRYWAIT P0, [R2+URZ+0x2d800], R3 ;  /* 0x02d80003020075a7 */ /* 0x000e22000800017f */
[----:B------:R-:W-:Y:S01]  /*91e0*/  PRMT R44, R0, 0x5410, R4 ;  /* 0x00005410002c7816 */ /* 0x000fe20000000004 */
[----:B------:R-:W-:Y:S01]  /*91f0*/  IMAD.MOV.U32 R0, RZ, RZ, R8 ;  /* 0x000000ffff007224 */ /* 0x000fe200078e0008 */
[----:B------:R-:W-:Y:S01]  /*9200*/  BSSY B1, `(.L_x_1473) ;  /* 0x0000018000017945 */ /* 0x000fe20003800000 */
[----:B------:R-:W-:Y:S01]  /*9210*/  PRMT R42, R5, 0x5410, R6 ;  /* 0x00005410052a7816 */ /* 0x000fe20000000006 */
[----:B------:R-:W-:-:S02]  /*9220*/  IMAD.MOV.U32 R4, RZ, RZ, R9 ;  /* 0x000000ffff047224 */ /* 0x000fc400078e0009 */
[----:B------:R-:W-:Y:S02]  /*9230*/  IMAD.MOV.U32 R5, RZ, RZ, R36 ;  /* 0x000000ffff057224 */ /* 0x000fe400078e0024 */
[----:B------:R-:W-:Y:S01]  /*9240*/  IMAD.MOV.U32 R6, RZ, RZ, R37 ;  /* 0x000000ffff067224 */ /* 0x000fe200078e0025 */
[----:B---3--:R-:W-:Y:S01]  /*9250*/  PRMT R38, R0, 0x5410, R4 ;  /* 0x0000541000267816 */ /* 0x008fe20000000004 */
[----:B------:R-:W-:Y:S01]  /*9260*/  IMAD.MOV.U32 R0, RZ, RZ, R32 ;  /* 0x000000ffff007224 */ /* 0x000fe200078e0020 */
[----:B------:R-:W-:Y:S01]  /*9270*/  PRMT R50, R50, 0x5410, R5 ;  /* 0x0000541032327816 */ /* 0x000fe20000000005 */
[----:B------:R-:W-:Y:S01]  /*9280*/  IMAD.MOV.U32 R4, RZ, RZ, R33 ;  /* 0x000000ffff047224 */ /* 0x000fe200078e0021 */
[----:B------:R-:W-:Y:S01]  /*9290*/  PRMT R56, R56, 0x5410, R6 ;  /* 0x0000541038387816 */ /* 0x000fe20000000006 */
[----:B------:R-:W-:Y:S02]  /*92a0*/  IMAD.MOV.U32 R5, RZ, RZ, R28 ;  /* 0x000000ffff057224 */ /* 0x000fe400078e001c */
[----:B------:R-:W-:Y:S01]  /*92b0*/  IMAD.MOV.U32 R6, RZ, RZ, R29 ;  /* 0x000000ffff067224 */ /* 0x000fe200078e001d */
[----:B------:R-:W-:Y:S01]  /*92c0*/  PRMT R57, R0, 0x5410, R4 ;  /* 0x0000541000397816 */ /* 0x000fe20000000004 */
[----:B------:R-:W-:Y:S01]  /*92d0*/  IMAD.MOV.U32 R0, RZ, RZ, R24 ;  /* 0x000000ffff007224 */ /* 0x000fe200078e0018 */
[----:B------:R-:W-:Y:S01]  /*92e0*/  PRMT R47, R47, 0x5410, R5 ;  /* 0x000054102f2f7816 */ /* 0x000fe20000000005 */
[----:B------:R-:W-:Y:S01]  /*92f0*/  IMAD.MOV.U32 R4, RZ, RZ, R25 ;  /* 0x000000ffff047224 */ /* 0x000fe200078e0019 */
[----:B------:R-:W-:Y:S01]  /*9300*/  PRMT R46, R6, 0x7610, R46 ;  /* 0x00007610062e7816 */ /* 0x000fe2000000002e */
[----:B------:R-:W-:-:S02]  /*9310*/  IMAD.MOV.U32 R5, RZ, RZ, R14 ;  /* 0x000000ffff057224 */ /* 0x000fc400078e000e */
[----:B------:R-:W-:Y:S01]  /*9320*/  IMAD.MOV.U32 R6, RZ, RZ, R15 ;  /* 0x000000ffff067224 */ /* 0x000fe200078e000f */
[----:B------:R-:W-:Y:S01]  /*9330*/  PRMT R45, R0, 0x5410, R4 ;  /* 0x00005410002d7816 */ /* 0x000fe20000000004 */
[----:B------:R-:W-:Y:S02]  /*9340*/  IMAD.MOV.U32 R0, RZ, RZ, R10 ;  /* 0x000000ffff007224 */ /* 0x000fe400078e000a */
[----:B------:R-:W-:Y:S01]  /*9350*/  IMAD.MOV.U32 R4, RZ, RZ, R11 ;  /* 0x000000ffff047224 */ /* 0x000fe200078e000b */
[----:B------:R-:W-:Y:S01]  /*9360*/  PRMT R43, R5, 0x5410, R6 ;  /* 0x00005410052b7816 */ /* 0x000fe20000000006 */
[----:B0-----:R-:W-:Y:S06]  /*9370*/  @!P0 BRA `(.L_x_1474) ;  /* 0x000001bc00008947 */ /* 0x001fec0003800000 */
.L_x_1764:
[----:B------:R-:W-:Y:S05]  /*9380*/  BSYNC B1 ;  /* 0x0000000000017941 */ /* 0x000fea0003800000 */
.L_x_1473:
[----:B------:R-:W-:Y:S01]  /*9390*/  PRMT R39, R0, 0x5410, R4 ;  /* 0x0000541000277816 */ /* 0x000fe20000000004 */
[----:B------:R-:W-:Y:S06]  /*93a0*/  @P1 BRA `(.L_x_1475) ;  /* 0x0000003000141947 */ /* 0x000fec0003800000 */
[----:B------:R-:W2:Y:S01]  /*93b0*/  LDL.64 R54, [R1+0x18] ;  /* 0x0000180001367983 */ /* 0x000ea20000100a00 */
[----:B------:R-:W2:Y:S03]  /*93c0*/  LDC R4, c[0x0][0x3f4] ;  /* 0x0000fd00ff047b82 */ /* 0x000ea60000000800 */
[----:B------:R-:W3:Y:S04]  /*93d0*/  LDL R53, [R1+0x70] ;  /* 0x0000700001357983 */ /* 0x000ee80000100800 */
[----:B------:R-:W4:Y:S04]  /*93e0*/  LDL R52, [R1+0x60] ;  /* 0x0000600001347983 */ /* 0x000f280000100800 */
[----:B------:R-:W5:Y:S04]  /*93f0*/  LDL R51, [R1+0x54] ;  /* 0x0000540001337983 */ /* 0x000f680000100800 */
[----:B------:R-:W5:Y:S04]  /*9400*/  LDL R49, [R1+0x5c] ;  /* 0x00005c0001317983 */ /* 0x000f680000100800 */
[----:B------:R-:W5:Y:S04]  /*9410*/  LDL R7, [R1+0x50] ;  /* 0x0000500001077983 */ /* 0x000f680000100800 */
[----:B------:R-:W5:Y:S01]  /*9420*/  LDL R6, [R1+0x64] ;  /* 0x0000640001067983 */ /* 0x000f620000100800 */
[----:B------:R-:W-:-:S04]  /*9430*/  LEA.HI R40, R41, R40, RZ, 0x2 ;  /* 0x0000002829287211 */ /* 0x000fc800078f10ff */
[--C-:B------:R-:W-:Y:S02]  /*9440*/  SHF.R.S32.HI R0, RZ, 0x2, R40.reuse ;  /* 0x00000002ff007819 */ /* 0x100fe40000011428 */
[----:B0-----:R-:W-:-:S04]  /*9450*/  SHF.R.S32.HI R3, RZ, 0x1f, R40 ;  /* 0x0000001fff037819 */ /* 0x001fc80000011428 */
[----:B------:R-:W-:-:S04]  /*9460*/  LEA.HI R3, R3, R0, RZ, 0x2 ;  /* 0x0000000003037211 */ /* 0x000fc800078f10ff */
[----:B------:R-:W-:Y:S01]  /*9470*/  LOP3.LUT R5, R3, 0xfffffffc, RZ, 0xc0, !PT ;  /* 0xfffffffc03057812 */ /* 0x000fe200078ec0ff */
[----:B------:R-:W-:Y:S04]  /*9480*/  BSSY B1, `(.L_x_1476) ;  /* 0x0000036000017945 */ /* 0x000fe80003800000 */
[----:B------:R-:W-:-:S05]  /*9490*/  IMAD.IADD R5, R0, 0x1, -R5 ;  /* 0x0000000100057824 */ /* 0x000fca00078e0a05 */
[----:B------:R-:W-:Y:S02]  /*94a0*/  LOP3.LUT P0, RZ, R5, 0x2, RZ, 0xc0, !PT ;  /* 0x0000000205ff7812 */ /* 0x000fe4000780c0ff */
[----:B--2---:R-:W-:Y:S01]  /*94b0*/  ISETP.GE.AND P6, PT, R54, R4, PT ;  /* 0x000000043600720c */ /* 0x004fe20003fc6270 */
[----:B---3--:R-:W-:-:S04]  /*94c0*/  IMAD R3, R53, 0x2, R2 ;  /* 0x0000000235037824 */ /* 0x008fc800078e0202 */
[----:B------:R-:W-:Y:S01]  /*94d0*/  VIADD R0, R3, 0x20 ;  /* 0x0000002003007836 */ /* 0x000fe20000000000 */
[-C--:B----4-:R-:W-:Y:S02]  /*94e0*/  ISETP.GE.AND P1, PT, R52, R4.reuse, PT ;  /* 0x000000043400720c */ /* 0x090fe40003f26270 */
[-C--:B-----5:R-:W-:Y:S02]  /*94f0*/  ISETP.GE.AND P2, PT, R51, R4.reuse, PT ;  /* 0x000000043300720c */ /* 0x0a0fe40003f46270 */
[-C--:B------:R-:W-:Y:S02]  /*9500*/  ISETP.GE.AND P3, PT, R49, R4.reuse, PT ;  /* 0x000000043100720c */ /* 0x080fe40003f66270 */
[-C--:B------:R-:W-:Y:S02]  /*9510*/  ISETP.GE.AND P4, PT, R7, R4.reuse, PT ;  /* 0x000000040700720c */ /* 0x080fe40003f86270 */
        /* <DEDUP_REMOVED lines=11> */
[----:B------:R-:W-:-:S02]  /*95d0*/  HADD2.F32 R36, -RZ, R36.H0_H0 ;  /* 0x20000024ff247230 */ /* 0x000fc40000004100 */
[--C-:B0-----:R-:W-:Y:S02]  /*95e0*/  HADD2.F32 R37, -RZ, R7.reuse.H0_H0 ;  /* 0x20000007ff257230 */ /* 0x101fe40000004100 */
[----:B------:R-:W-:Y:S02]  /*95f0*/  HADD2.F32 R40, -RZ, R7.H1_H1 ;  /* 0x30000007ff287230 */ /* 0x000fe40000004100 */
[--C-:B------:R-:W-:Y:S02]  /*9600*/  HADD2.F32 R7, -RZ, R4.reuse.H0_H0 ;  /* 0x20000004ff077230 */ /* 0x100fe40000004100 */
[----:B------:R-:W-:Y:S02]  /*9610*/  HADD2.F32 R4, -RZ, R4.H1_H1 ;  /* 0x30000004ff047230 */ /* 0x000fe40000004100 */
[C---:B------:R-:W-:Y:S01]  /*9620*/  FMUL.FTZ R52, R40.reuse, R51 ;  /* 0x0000003328347220 */ /* 0x040fe20000410000 */
[----:B------:R-:W-:Y:S01]  /*9630*/  FMUL.FTZ R54, R40, R49 ;  /* 0x0000003128367220 */ /* 0x000fe20000410000 */
[----:B------:R-:W-:-:S02]  /*9640*/  HADD2.F32 R34, -RZ, R6.H0_H0 ;  /* 0x20000006ff227230 */ /* 0x000fc40000004100 */
[CC--:B------:R-:W-:Y:S01]  /*9650*/  FMUL.FTZ R40, R4.reuse, R50.reuse ;  /* 0x0000003204287220 */ /* 0x0c0fe20000410000 */
[----:B------:R-:W-:Y:S01]  /*9660*/  FFMA.FTZ R53, R37, R49, -R52 ;  /* 0x0000003125357223 */ /* 0x000fe20000010834 */
[-C--:B------:R-:W-:Y:S01]  /*9670*/  FMUL.FTZ R52, R4, R41.reuse ;  /* 0x0000002904347220 */ /* 0x080fe20000410000 */
[----:B------:R-:W-:Y:S02]  /*9680*/  HADD2.F32 R35, -RZ, R6.H1_H1 ;  /* 0x30000006ff237230 */ /* 0x000fe40000004100 */
[----:B------:R-:W-:Y:S01]  /*9690*/  FFMA.FTZ R41, R7, R41, -R40 ;  /* 0x0000002907297223 */ /* 0x000fe20000010828 */
[--C-:B------:R-:W-:Y:S02]  /*96a0*/  HADD2.F32 R6, -RZ, R5.reuse.H0_H0 ;  /* 0x20000005ff067230 */ /* 0x100fe40000004100 */
[----:B------:R-:W-:Y:S01]  /*96b0*/  FFMA.FTZ R54, R37, R51, R54 ;  /* 0x0000003325367223 */ /* 0x000fe20000010036 */
[----:B------:R-:W-:Y:S02]  /*96c0*/  HADD2.F32 R40, -RZ, R48.H1_H1 ;  /* 0x30000030ff287230 */ /* 0x000fe40000004100 */
[----:B------:R-:W-:Y:S01]  /*96d0*/  FFMA.FTZ R52, R7, R50, R52 ;  /* 0x0000003207347223 */ /* 0x000fe20000010034 */
[----:B------:R-:W-:-:S02]  /*96e0*/  HADD2.F32 R5, -RZ, R5.H1_H1 ;  /* 0x30000005ff057230 */ /* 0x000fc40000004100 */
[----:B------:R-:W-:Y:S02]  /*96f0*/  HADD2.F32 R4, -RZ, R56.H1_H1 ;  /* 0x30000038ff047230 */ /* 0x000fe40000004100 */
[----:B------:R-:W-:Y:S01]  /*9700*/  FMUL.FTZ R49, R35, R40 ;  /* 0x0000002823317220 */ /* 0x000fe20000410000 */
[----:B------:R-:W-:Y:S02]  /*9710*/  HADD2.F32 R37, -RZ, R55.H0_H0 ;  /* 0x20000037ff257230 */ /* 0x000fe40000004100 */
[----:B------:R-:W-:Y:S01]  /*9720*/  FMUL.FTZ R50, R5, R36 ;  /* 0x0000002405327220 */ /* 0x000fe20000410000 */
[-C--:B------:R-:W-:Y:S01]  /*9730*/  FMUL.FTZ R35, R35, R4.reuse ;  /* 0x0000000423237220 */ /* 0x080fe20000410000 */
[----:B------:R-:W-:Y:S01]  /*9740*/  FFMA.FTZ R49, R34, R4, -R49 ;  /* 0x0000000422317223 */ /* 0x000fe20000010831 */
[-C--:B------:R-:W-:Y:S01]  /*9750*/  FMUL.FTZ R7, R5, R37.reuse ;  /* 0x0000002505077220 */ /* 0x080fe20000410000 */
[----:B------:R-:W-:Y:S01]  /*9760*/  FFMA.FTZ R50, R6, R37, R50 ;  /* 0x0000002506327223 */ /* 0x000fe20000010032 */
[----:B------:R-:W-:Y:S01]  /*9770*/  FFMA.FTZ R34, R34, R40, R35 ;  /* 0x0000002822227223 */ /* 0x000fe20000010023 */
[----:B------:R-:W-:Y:S01]  /*9780*/  F2FP.F16.F32.PACK_AB R4, R52, R41 ;  /* 0x000000293404723e */ /* 0x000fe200000000ff */
[----:B------:R-:W-:Y:S01]  /*9790*/  FFMA.FTZ R5, R6, R36, -R7 ;  /* 0x0000002406057223 */ /* 0x000fe20000010807 */
[----:B------:R-:W-:-:S02]  /*97a0*/  F2FP.F16.F32.PACK_AB R7, R54, R53 ;  /* 0x000000353607723e */ /* 0x000fc400000000ff */
[----:B------:R-:W-:Y:S02]  /*97b0*/  F2FP.F16.F32.PACK_AB R6, R34, R49 ;  /* 0x000000312206723e */ /* 0x000fe400000000ff */
[----:B------:R-:W-:-:S05]  /*97c0*/  F2FP.F16.F32.PACK_AB R5, R50, R5 ;  /* 0x000000053205723e */ /* 0x000fca00000000ff */
[----:B------:R0:W-:Y:S02]  /*97d0*/  STS.128 [R3+0xc400], R4 ;  /* 0x00c4000403007388 */ /* 0x0001e40000000c00 */
.L_x_1477:
[----:B------:R-:W-:Y:S05]  /*97e0*/  BSYNC B1 ;  /* 0x0000000000017941 */ /* 0x000fea0003800000 */
.L_x_1476:
[----:B------:R-:W-:Y:S01]  /*97f0*/  BSSY B1, `(.L_x_1478) ;  /* 0x000002d000017945 */ /* 0x000fe20003800000 */
[----:B------:R-:W-:-:S03]  /*9800*/  @P0 VIADD R0, R3, 0xffffffe0 ;  /* 0xffffffe003000836 */ /* 0x000fc60000000000 */
[----:B------:R-:W-:Y:S05]  /*9810*/  @P1 BRA `(.L_x_1479) ;  /* 0x0000000000a81947 */ /* 0x000fea0003800000 */
[----:B0-----:R-:W0:Y:S01]  /*9820*/  LDS.128 R4, [R0+0xc400] ;  /* 0x00c4000000047984 */ /* 0x001e220000000c00 */
        /* <DEDUP_REMOVED lines=8> */
[----:B------:R-:W-:-:S02]  /*98b0*/  HADD2.F32 R48, -RZ, R48.H0_H0 ;  /* 0x20000030ff307230 */ /* 0x000fc40000004100 */
        /* <DEDUP_REMOVED lines=23> */
[----:B------:R-:W-:Y:S01]  /*9a30*/  FMUL.FTZ R34, R5, R4 ;  /* 0x0000000405227220 */ /* 0x000fe20000410000 */
        /* <DEDUP_REMOVED lines=8> */
.L_x_1479:
[----:B------:R-:W-:Y:S05]  /*9ac0*/  BSYNC B1 ;  /* 0x0000000000017941 */ /* 0x000fea0003800000 */
.L_x_1478:
        /* <DEDUP_REMOVED lines=21> */
[--C-:B------:R-:W-:Y:S02]  /*9c20*/  HADD2.F32 R29, -RZ, R46.reuse.H1_H1 ;  /* 0x3000002eff1d7230 */ /* 0x100fe40000004100 */
[----:B------:R-:W-:Y:S01]  /*9c30*/  FFMA.FTZ R33, R28, R31, -R33 ;  /* 0x0000001f1c217223 */ /* 0x000fe20000010821 */
[--C-:B------:R-:W-:Y:S02]  /*9c40*/  HADD2.F32 R6, -RZ, R5.reuse.H0_H0 ;  /* 0x20000005ff067230 */ /* 0x100fe40000004100 */
[-C--:B------:R-:W-:Y:S01]  /*9c50*/  FMUL.FTZ R32, R4, R30.reuse ;  /* 0x0000001e04207220 */ /* 0x080fe20000410000 */
[----:B------:R-:W-:Y:S02]  /*9c60*/  HADD2.F32 R46, -RZ, R46.H0_H0 ;  /* 0x2000002eff2e7230 */ /* 0x000fe40000004100 */
[----:B------:R-:W-:Y:S01]  /*9c70*/  FFMA.FTZ R34, R7, R30, -R34 ;  /* 0x0000001e07227223 */ /* 0x000fe20000010822 */
[----:B------:R-:W-:-:S02]  /*9c80*/  HADD2.F32 R5, -RZ, R5.H1_H1 ;  /* 0x30000005ff057230 */ /* 0x000fc40000004100 */
[----:B------:R-:W-:Y:S01]  /*9c90*/  FFMA.FTZ R47, R7, R47, R32 ;  /* 0x0000002f072f7223 */ /* 0x000fe20000010020 */
[----:B------:R-:W-:Y:S02]  /*9ca0*/  HADD2.F32 R28, -RZ, R35.H0_H0 ;  /* 0x20000023ff1c7230 */ /* 0x000fe40000004100 */
[CC--:B------:R-:W-:Y:S01]  /*9cb0*/  FMUL.FTZ R31, R27.reuse, R29.reuse ;  /* 0x0000001d1b1f7220 */ /* 0x0c0fe20000410000 */
[----:B------:R-:W-:Y:S02]  /*9cc0*/  HADD2.F32 R4, -RZ, R37.H0_H0 ;  /* 0x20000025ff047230 */ /* 0x000fe40000004100 */
[----:B------:R-:W-:Y:S01]  /*9cd0*/  FMUL.FTZ R30, R27, R46 ;  /* 0x0000002e1b1e7220 */ /* 0x000fe20000410000 */
        /* <DEDUP_REMOVED lines=11> */
.L_x_1481:
[----:B------:R-:W-:Y:S05]  /*9d90*/  BSYNC B1 ;  /* 0x0000000000017941 */ /* 0x000fea0003800000 */
.L_x_1480:
[----:B------:R-:W-:Y:S04]  /*9da0*/  BSSY B1, `(.L_x_1482) ;  /* 0x000002c000017945 */ /* 0x000fe80003800000 */
[----:B------:R-:W-:Y:S05]  /*9db0*/  @P3 BRA `(.L_x_1483) ;  /* 0x0000000000a83947 */ /* 0x000fea0003800000 */
[----:B012---:R-:W0:Y:S01]  /*9dc0*/  LDS.128 R4, [R0+0xf400] ;  /* 0x00f4000000047984 */ /* 0x007e220000000c00 */
        /* <DEDUP_REMOVED lines=41> */
.L_x_1483:
[----:B------:R-:W-:Y:S05]  /*a060*/  BSYNC B1 ;  /* 0x0000000000017941 */ /* 0x000fea0003800000 */
.L_x_1482:
        /* <DEDUP_REMOVED lines=44> */
.L_x_1485:
[----:B------:R-:W-:Y:S05]  /*a330*/  BSYNC B1 ;  /* 0x0000000000017941 */ /* 0x000fea0003800000 */
.L_x_1484:
        /* <DEDUP_REMOVED lines=44> */
.L_x_1469:
        /* <DEDUP_REMOVED lines=17> */
[----:B------:R-:W-:-:S04]  /*a710*/  IMAD.WIDE.U32 R26, R3, UR6, R26 ;  /* 0x00000006031a7c25 */ /* 0x000fc8000f8e001a */
[----:B------:R-:W-:Y:S01]  /*a720*/  IMAD R5, R3, UR7, R0 ;  /* 0x0000000703057c24 */ /* 0x000fe2000f8e0200 */
[----:B------:R-:W-:Y:S01]  /*a730*/  ULDC.64 UR6, c[0x0][0x400] ;  /* 0x0001000000067ab9 */ /* 0x000fe20000000a00 */
[----:B------:R-:W-:Y:S01]  /*a740*/  IMAD.IADD R13, R25, 0x1, R13 ;  /* 0x00000001190d7824 */ /* 0x000fe200078e020d */
[----:B------:R-:W-:Y:S01]  /*a750*/  LEA R3, P0, R24, UR4, 0x1 ;  /* 0x0000000418037c11 */ /* 0x000fe2000f8008ff */
[----:B------:R-:W-:Y:S01]  /*a760*/  IMAD.IADD R5, R27, 0x1, R5 ;  /* 0x000000011b057824 */ /* 0x000fe200078e0205 */
[----:B------:R-:W-:Y:S01]  /*a770*/  LEA R38, P1, R26, UR6, 0x1 ;  /* 0x000000061a267c11 */ /* 0x000fe2000f8208ff */
[----:B------:R-:W-:Y:S01]  /*a780*/  UMOV UR4, 0xffffffff ;  /* 0xffffffff00047882 */ /* 0x000fe20000000000 */
[----:B------:R-:W-:Y:S02]  /*a790*/  LEA.HI.X R13, R24, UR5, R13, 0x1, P0 ;  /* 0x00000005180d7c11 */ /* 0x000fe400080f0c0d */
[----:B------:R-:W-:Y:S01]  /*a7a0*/  LEA.HI.X R26, R26, UR7, R5, 0x1, P1 ;  /* 0x000000071a1a7c11 */ /* 0x000fe200088f0c05 */
[----:B------:R-:W-:Y:S08]  /*a7b0*/  BRA.DIV UR4, `(.L_x_1486) ;  /* 0x000001aa04047947 */ /* 0x000ff0000b800000 */
[----:B------:R1:W2:Y:S04]  /*a7c0*/  SHFL.IDX PT, R0, R13, RZ, 0x1e1f ;  /* 0x001e1fff0d007589 */ /* 0x0002a800000e0000 */
[----:B------:R-:W3:Y:S04]  /*a7d0*/  SHFL.IDX PT, R3, R3, RZ, 0x1e1f ;  /* 0x001e1fff03037589 */ /* 0x000ee800000e0000 */
[----:B------:R1:W4:Y:S04]  /*a7e0*/  SHFL.IDX PT, R37, R26, RZ, 0x1e1f ;  /* 0x001e1fff1a257589 */ /* 0x00032800000e0000 */
[----:B------:R-:W0:Y:S02]  /*a7f0*/  SHFL.IDX PT, R38, R38, RZ, 0x1e1f ;  /* 0x001e1fff26267589 */ /* 0x000e2400000e0000 */
.L_x_1770:
[----:B------:R-:W-:Y:S01]  /*a800*/  IMAD R7, R140, R7, RZ ;  /* 0x000000078c077224 */ /* 0x000fe200078e02ff */
[----:B------:R-:W-:Y:S01]  /*a810*/  BSSY B1, `(.L_x_1487) ;  /* 0x000003a000017945 */ /* 0x000fe20003800000 */
[----:B------:R-:W-:Y:S02]  /*a820*/  CS2R R4, SRZ ;  /* 0x0000000000047805 */ /* 0x000fe4000001ff00 */
[----:B------:R-:W-:Y:S01]  /*a830*/  CS2R R8, SRZ ;  /* 0x0000000000087805 */ /* 0x000fe2000001ff00 */
[----:B------:R-:W-:Y:S01]  /*a840*/  IMAD R40, R33, -0xc0, R7 ;  /* 0xffffff4021287824 */ /* 0x000fe200078e0207 */
[----:B------:R-:W-:Y:S02]  /*a850*/  ISETP.GE.AND P0, PT, R6, R7, PT ;  /* 0x000000070600720c */ /* 0x000fe40003f06270 */
[----:B------:R-:W-:Y:S02]  /*a860*/  CS2R R6, SRZ ;  /* 0x0000000000067805 */ /* 0x000fe4000001ff00 */
[----:B------:R-:W-:-:S02]  /*a870*/  CS2R R10, SRZ ;  /* 0x00000000000a7805 */ /* 0x000fc4000001ff00 */
[----:B-1----:R-:W-:Y:S02]  /*a880*/  CS2R R12, SRZ ;  /* 0x00000000000c7805 */ /* 0x002fe4000001ff00 */
[----:B0-----:R-:W-:Y:S02]  /*a890*/  CS2R R14, SRZ ;  /* 0x00000000000e7805 */ /* 0x001fe4000001ff00 */
[----:B------:R-:W-:Y:S02]  /*a8a0*/  CS2R R24, SRZ ;  /* 0x0000000000187805 */ /* 0x000fe4000001ff00 */
[----:B------:R-:W-:Y:S02]  /*a8b0*/  CS2R R26, SRZ ;  /* 0x00000000001a7805 */ /* 0x000fe4000001ff00 */
[----:B------:R-:W-:Y:S02]  /*a8c0*/  CS2R R28, SRZ ;  /* 0x00000000001c7805 */ /* 0x000fe4000001ff00 */
[----:B------:R-:W-:-:S02]  /*a8d0*/  CS2R R30, SRZ ;  /* 0x00000000001e7805 */ /* 0x000fc4000001ff00 */
[----:B------:R-:W-:Y:S02]  /*a8e0*/  CS2R R32, SRZ ;  /* 0x0000000000207805 */ /* 0x000fe4000001ff00 */
[----:B------:R-:W-:Y:S01]  /*a8f0*/  CS2R R34, SRZ ;  /* 0x0000000000227805 */ /* 0x000fe2000001ff00 */
[----:B------:R-:W-:Y:S06]  /*a900*/  @P0 BRA `(.L_x_1488) ;  /* 0x0000000000a80947 */ /* 0x000fec0003800000 */
[----:B------:R-:W4:Y:S04]  /*a910*/  LDL R21, [R1+0x34] ;  /* 0x0000340001157983 */ /* 0x000f280000100800 */
[----:B------:R-:W4:Y:S01]  /*a920*/  LDL R20, [R1+0x38] ;  /* 0x0000380001147983 */ /* 0x000f220000100800 */
[C---:B------:R-:W-:Y:S01]  /*a930*/  VIADD R4, R18.reuse, 0x10 ;  /* 0x0000001012047836 */ /* 0x040fe20000000000 */
[----:B------:R-:W-:Y:S01]  /*a940*/  ULDC UR4, c[0x0][0x3f4] ;  /* 0x0000fd0000047ab9 */ /* 0x000fe20000000800 */
[C---:B------:R-:W-:Y:S01]  /*a950*/  VIADD R5, R18.reuse, 0x20 ;  /* 0x0000002012057836 */ /* 0x040fe20000000000 */
[----:B------:R-:W-:Y:S01]  /*a960*/  ISETP.GE.AND P2, PT, R18, UR4, PT ;  /* 0x0000000412007c0c */ /* 0x000fe2000bf46270 */
[----:B---3--:R-:W-:Y:S01]  /*a970*/  IMAD.MOV.U32 R6, RZ, RZ, R3 ;  /* 0x000000ffff067224 */ /* 0x008fe200078e0003 */
[----:B------:R-:W-:Y:S01]  /*a980*/  ISETP.GE.AND P3, PT, R4, UR4, PT ;  /* 0x0000000404007c0c */ /* 0x000fe2000bf66270 */
[----:B--2---:R-:W-:Y:S01]  /*a990*/  IMAD.MOV.U32 R7, RZ, RZ, R0 ;  /* 0x000000ffff077224 */ /* 0x004fe200078e0000 */
[----:B------:R-:W-:Y:S01]  /*a9a0*/  ISETP.GE.AND P4, PT, R5, UR4, PT ;  /* 0x0000000405007c0c */ /* 0x000fe2000bf86270 */
[----:B------:R-:W-:Y:S01]  /*a9b0*/  IMAD.MOV.U32 R8, RZ, RZ, R38 ;  /* 0x000000ffff087224 */ /* 0x000fe200078e0026 */
[----:B------:R-:W-:Y:S01]  /*a9c0*/  CS2R R28, SRZ ;  /* 0x00000000001c7805 */ /* 0x000fe2000001ff00 */
[----:B----4-:R-:W-:Y:S01]  /*a9d0*/  IMAD.MOV.U32 R9, RZ, RZ, R37 ;  /* 0x000000ffff097224 */ /* 0x010fe200078e0025 */
[----:B------:R-:W-:-:S02]  /*a9e0*/  CS2R R30, SRZ ;  /* 0x00000000001e7805 */ /* 0x000fc4000001ff00 */
[----:B------:R-:W-:Y:S02]  /*a9f0*/  CS2R R10, SRZ ;  /* 0x00000000000a7805 */ /* 0x000fe4000001ff00 */
[----:B------:R-:W-:Y:S02]  /*aa00*/  CS2R R32, SRZ ;  /* 0x0000000000207805 */ /* 0x000fe4000001ff00 */
[----:B------:R-:W-:Y:S01]  /*aa10*/  CS2R R34, SRZ ;  /* 0x0000000000227805 */ /* 0x000fe2000001ff00 */
[----:B------:R-:W-:Y:S01]  /*aa20*/  @!P2 IMAD.SHL.U32 R36, R18, 0x2, RZ ;  /* 0x000000021224a824 */ /* 0x000fe200078e00ff */
[----:B------:R-:W-:Y:S02]  /*aa30*/  CS2R R14, SRZ ;  /* 0x00000000000e7805 */ /* 0x000fe4000001ff00 */
[----:B------:R-:W-:Y:S02]  /*aa40*/  CS2R R24, SRZ ;  /* 0x0000000000187805 */ /* 0x000fe4000001ff00 */
[----:B------:R-:W-:Y:S01]  /*aa50*/  CS2R R26, SRZ ;  /* 0x00000000001a7805 */ /* 0x000fe2000001ff00 */
[----:B------:R-:W-:-:S02]  /*aa60*/  @!P3 IMAD.SHL.U32 R13, R21, 0x8, RZ ;  /* 0x00000008150db824 */ /* 0x000fc400078e00ff */
[----:B------:R-:W-:Y:S01]  /*aa70*/  @!P4 IMAD.SHL.U32 R39, R20, 0x8, RZ ;  /* 0x000000081427c824 */ /* 0x000fe200078e00ff */
[-C--:B------:R-:W-:Y:S01]  /*aa80*/  @!P2 IADD3 R20, P0, R3, R36.reuse, RZ ;  /* 0x000000240314a210 */ /* 0x080fe20007f1e0ff */
[----:B------:R-:W-:Y:S01]  /*aa90*/  @!P3 IMAD.WIDE R4, R13, 0x2, R6 ;  /* 0x000000020d04b825 */ /* 0x000fe200078e0206 */
[----:B------:R-:W-:Y:S02]  /*aaa0*/  @!P2 IADD3 R36, P1, R38, R36, RZ ;  /* 0x000000242624a210 */ /* 0x000fe40007f3e0ff */
[----:B------:R-:W-:Y:S01]  /*aab0*/  @!P2 SHF.L.U64.HI R3, R18, 0x1, R19 ;  /* 0x000000011203a819 */ /* 0x000fe20000010213 */
[----:B------:R-:W-:Y:S01]  /*aac0*/  @!P4 IMAD.WIDE R6, R39, 0x2, R6 ;  /* 0x000000022706c825 */ /* 0x000fe200078e0206 */
[----:B------:R0:W5:Y:S03]  /*aad0*/  @!P3 LD.E.128 R28, desc[UR52][R4.64] ;  /* 0x00000034041cb980 */ /* 0x000166000c101d00 */
[--C-:B------:R-:W-:Y:S01]  /*aae0*/  @!P3 IMAD.WIDE R12, R13, 0x2, R8.reuse ;  /* 0x000000020d0cb825 */ /* 0x100fe200078e0208 */
[----:B------:R1:W5:Y:S03]  /*aaf0*/  @!P4 LD.E.128 R32, desc[UR52][R6.64] ;  /* 0x000000340620c980 */ /* 0x000366000c101d00 */
[----:B------:R-:W-:Y:S01]  /*ab00*/  @!P4 IMAD.WIDE R38, R39, 0x2, R8 ;  /* 0x000000022726c825 */ /* 0x000fe200078e0208 */
[----:B------:R-:W-:-:S02]  /*ab10*/  CS2R R8, SRZ ;  /* 0x0000000000087805 */ /* 0x000fc4000001ff00 */
[----:B0-----:R-:W-:Y:S01]  /*ab20*/  CS2R R4, SRZ ;  /* 0x0000000000047805 */ /* 0x001fe2000001ff00 */
[--C-:B------:R-:W-:Y:S02]  /*ab30*/  @!P2 IMAD.X R21, R0, 0x1, R3.reuse, P0 ;  /* 0x000000010015a824 */ /* 0x100fe400000e0603 */
[----:B------:R-:W-:Y:S01]  /*ab40*/  @!P2 IMAD.X R37, R37, 0x1, R3, P1 ;  /* 0x000000012525a824 */ /* 0x000fe200008e0603 */
[----:B------:R0:W5:Y:S01]  /*ab50*/  @!P3 LD.E.128 R8, desc[UR52][R12.64] ;  /* 0x000000340c08b980 */ /* 0x000162000c101d00 */
[----:B-1----:R-:W-:-:S03]  /*ab60*/  CS2R R6, SRZ ;  /* 0x0000000000067805 */ /* 0x002fc6000001ff00 */
[----:B------:R1:W5:Y:S04]  /*ab70*/  @!P2 LD.E.128 R24, desc[UR52][R20.64] ;  /* 0x000000341418a980 */ /* 0x000368000c101d00 */
[----:B------:R1:W5:Y:S01]  /*ab80*/  @!P2 LD.E.128 R4, desc[UR52][R36.64] ;  /* 0x000000342404a980 */ /* 0x000362000c101d00 */
[----:B0-----:R-:W-:-:S06]  /*ab90*/  CS2R R12, SRZ ;  /* 0x00000000000c7805 */ /* 0x001fcc000001ff00 */
[----:B------:R1:W5:Y:S02]  /*aba0*/  @!P4 LD.E.128 R12, desc[UR52][R38.64] ;  /* 0x00000034260cc980 */ /* 0x000364000c101d00 */
.L_x_1488:
[----:B------:R-:W-:Y:S05]  /*abb0*/  BSYNC B1 ;  /* 0x0000000000017941 */ /* 0x000fea0003800000 */
.L_x_1487:
[----:B---3--:R-:W0:Y:S01]  /*abc0*/  S2R R3, SR_TID.X ;  /* 0x0000000000037919 */ /* 0x008e220000002100 */
[----:B------:R-:W-:Y:S01]  /*abd0*/  ULEA.HI UR4, UR37, UR37, URZ, 0x1 ;  /* 0x0000002525047291 */ /* 0x000fe2000f8f083f */
[----:B--2--5:R-:W-:Y:S01]  /*abe0*/  IMAD.MOV.U32 R0, RZ, RZ, R4 ;  /* 0x000000ffff007224 */ /* 0x024fe200078e0004 */
[----:B------:R-:W-:Y:S01]  /*abf0*/  VIMNMX R40, R40, 0xc0, PT ;  /* 0x000000c028287848 */ /* 0x000fe20003fe0100 */
[----:B-1----:R-:W-:Y:S01]  /*ac00*/  IMAD.MOV.U32 R20, RZ, RZ, R6 ;  /* 0x000000ffff147224 */ /* 0x002fe200078e0006 */
[----:B------:R-:W-:Y:S01]  /*ac10*/  ULOP3.LUT UR4, UR4, 0xfffffffe, URZ, 0xc0, !UPT ;  /* 0xfffffffe04047892 */ /* 0x000fe2000f8ec03f */
[----:B----4-:R-:W-:Y:S01]  /*ac20*/  IMAD.MOV.U32 R37, RZ, RZ, R25 ;  /* 0x000000ffff257224 */ /* 0x010fe200078e0019 */
        /* <DEDUP_REMOVED lines=11> */
[----:B------:R-:W-:Y:S02]  /*ace0*/  BSSY B1, `(.L_x_1489) ;  /* 0x0000027000017945 */ /* 0x000fe40003800000 */
[----:B------:R-:W-:Y:S01]  /*acf0*/  PRMT R48, R48, 0x5410, R0 ;  /* 0x0000541030307816 */ /* 0x000fe20000000000 */
[----:B------:R-:W-:Y:S01]  /*ad00*/  IMAD.MOV.U32 R0, RZ, RZ, R14 ;  /* 0x000000ffff007224 */ /* 0x000fe200078e000e */
[----:B------:R-:W-:Y:S01]  /*ad10*/  PRMT R47, R20, 0x7610, R47 ;  /* 0x00007610142f7816 */ /* 0x000fe2000000002f */
[----:B------:R-:W-:-:S05]  /*ad20*/  IMAD.MOV.U32 R20, RZ, RZ, R15 ;  /* 0x000000ffff147224 */ /* 0x000fca00078e000f */
[----:B------:R-:W-:Y:S01]  /*ad30*/  PRMT R44, R0, 0x5410, R20 ;  /* 0x00005410002c7816 */ /* 0x000fe20000000014 */
[----:B------:R-:W-:Y:S02]  /*ad40*/  IMAD.MOV.U32 R0, RZ, RZ, R26 ;  /* 0x000000ffff007224 */ /* 0x000fe400078e001a */
[----:B------:R-:W-:Y:S02]  /*ad50*/  IMAD.MOV.U32 R20, RZ, RZ, R27 ;  /* 0x000000ffff147224 */ /* 0x000fe400078e001b */
[C---:B0-----:R-:W-:Y:S02]  /*ad60*/  VIADD R36, R3.reuse, 0xffffff80 ;  /* 0xffffff8003247836 */ /* 0x041fe40000000000 */
[----:B------:R-:W-:Y:S01]  /*ad70*/  VIADD R21, R3, 0xffffff80 ;  /* 0xffffff8003157836 */ /* 0x000fe20000000000 */
[----:B------:R-:W-:Y:S01]  /*ad80*/  PRMT R68, R0, 0x5410, R20 ;  /* 0x0000541000447816 */ /* 0x000fe20000000014 */
[----:B------:R-:W-:Y:S02]  /*ad90*/  IMAD.MOV.U32 R3, RZ, RZ, R5 ;  /* 0x000000ffff037224 */ /* 0x000fe400078e0005 */
[----:B------:R-:W-:Y:S01]  /*ada0*/  IMAD.MOV.U32 R0, RZ, RZ, R30 ;  /* 0x000000ffff007224 */ /* 0x000fe200078e001e */
[----:B------:R-:W-:Y:S01]  /*adb0*/  LEA.HI R21, R21, R36, RZ, 0x1 ;  /* 0x0000002415157211 */ /* 0x000fe200078f08ff */
[----:B------:R-:W-:Y:S01]  /*adc0*/  IMAD.MOV.U32 R36, RZ, RZ, R13 ;  /* 0x000000ffff247224 */ /* 0x000fe200078e000d */
[----:B------:R-:W-:Y:S01]  /*add0*/  PRMT R62, R3, 0x7610, R62 ;  /* 0x00007610033e7816 */ /* 0x000fe2000000003e */
[----:B------:R-:W-:Y:S01]  /*ade0*/  IMAD.U32 R3, RZ, RZ, UR4 ;  /* 0x00000004ff037e24 */ /* 0x000fe2000f8e00ff */
[----:B------:R-:W-:Y:S01]  /*adf0*/  SHF.R.S32.HI R21, RZ, 0x1, R21 ;  /* 0x00000001ff157819 */ /* 0x000fe20000011415 */
[----:B------:R-:W-:Y:S01]  /*ae00*/  IMAD.MOV.U32 R20, RZ, RZ, R31 ;  /* 0x000000ffff147224 */ /* 0x000fe200078e001f */
[----:B------:R-:W-:Y:S01]  /*ae10*/  PRMT R47, R47, 0x5410, R0 ;  /* 0x000054102f2f7816 */ /* 0x000fe20000000000 */
[----:B------:R-:W-:Y:S01]  /*ae20*/  IMAD.MOV.U32 R0, RZ, RZ, R34 ;  /* 0x000000ffff007224 */ /* 0x000fe200078e0022 */
[----:B------:R-:W-:-:S02]  /*ae30*/  SHF.L.U32 R3, R3, 0x1f, RZ ;  /* 0x0000001f03037819 */ /* 0x000fc400000006ff */
[----:B------:R-:W-:Y:S01]  /*ae40*/  ISETP.GE.AND P1, PT, R21, R40, PT ;  /* 0x000000281500720c */ /* 0x000fe20003f26270 */
[----:B------:R-:W-:Y:S01]  /*ae50*/  IMAD.MOV.U32 R21, RZ, RZ, R9 ;  /* 0x000000ffff157224 */ /* 0x000fe200078e0009 */
[----:B------:R-:W0:Y:S01]  /*ae60*/  SYNCS.PHASECHK.TRANS64.TRYWAIT P0, [R2+URZ+0x2d800], R3 ;  /* 0x02d80003020075a7 */ /* 0x000e22000800017f */
[----:B------:R-:W-:Y:S01]  /*ae70*/  PRMT R48, R20, 0x7610, R48 ;  /* 0x0000761014307816 */ /* 0x000fe20000000030 */
[----:B------:R-:W-:Y:S02]  /*ae80*/  IMAD.MOV.U32 R20, RZ, RZ, R35 ;  /* 0x000000ffff147224 */ /* 0x000fe400078e0023 */
[----:B------:R-:W-:Y:S01]  /*ae90*/  PRMT R51, R21, 0x7610, R51 ;  /* 0x0000761015337816 */ /* 0x000fe20000000033 */
[----:B------:R-:W-:-:S03]  /*aea0*/  IMAD.MOV.U32 R21, RZ, RZ, R12 ;  /* 0x000000ffff157224 */ /* 0x000fc600078e000c */
[----:B------:R-:W-:Y:S01]  /*aeb0*/  PRMT R51, R51, 0x5410, R37 ;  /* 0x0000541033337816 */ /* 0x000fe20000000025 */
[----:B------:R-:W-:Y:S01]  /*aec0*/  IMAD.MOV.U32 R37, RZ, RZ, R33 ;  /* 0x000000ffff257224 */ /* 0x000fe200078e0021 */
[----:B------:R-:W-:Y:S01]  /*aed0*/  PRMT R21, R21, 0x5410, R36 ;  /* 0x0000541015157816 */ /* 0x000fe20000000024 */
[----:B------:R-:W-:-:S05]  /*aee0*/  IMAD.MOV.U32 R36, RZ, RZ, R24 ;  /* 0x000000ffff247224 */ /* 0x000fca00078e0018 */
[----:B------:R-:W-:Y:S01]  /*aef0*/  PRMT R65, R36, 0x7610, R65 ;  /* 0x0000761024417816 */ /* 0x000fe20000000041 */
[----:B------:R-:W-:-:S05]  /*af00*/  IMAD.MOV.U32 R36, RZ, RZ, R28 ;  /* 0x000000ffff247224 */ /* 0x000fca00078e001c */
[----:B------:R-:W-:Y:S01]  /*af10*/  PRMT R49, R36, 0x7610, R49 ;  /* 0x0000761024317816 */ /* 0x000fe20000000031 */
[----:B------:R-:W-:-:S05]  /*af20*/  IMAD.MOV.U32 R36, RZ, RZ, R32 ;  /* 0x000000ffff247224 */ /* 0x000fca00078e0020 */
[----:B------:R-:W-:Y:S01]  /*af30*/  PRMT R45, R36, 0x5410, R37 ;  /* 0x00005410242d7816 */ /* 0x000fe20000000025 */
[----:B0-----:R-:W-:Y:S06]  /*af40*/  @!P0 BRA `(.L_x_1490) ;  /* 0x000001a000908947 */ /* 0x001fec0003800000 */
.L_x_1771:
[----:B------:R-:W-:Y:S05]  /*af50*/  BSYNC B1 ;  /* 0x0000000000017941 */ /* 0x000fea0003800000 */
.L_x_1489:
[----:B------:R-:W-:Y:S01]  /*af60*/  PRMT R46, R0, 0x5410, R20 ;  /* 0x00005410002e7816 */ /* 0x000fe20000000014 */
[----:B------:R-:W-:Y:S06]  /*af70*/  @P1 BRA `(.L_x_1475) ;  /* 0x0000001400201947 */ /* 0x000fec0003800000 */
[----:B------:R1:W5:Y:S01]  /*af80*/  LDL R71, [R1+0x20] ;  /* 0x0000200001477983 */ /* 0x0003620000100800 */
[----:B0-----:R-:W0:Y:S03]  /*af90*/  LDC R3, c[0x0][0x3f4] ;  /* 0x0000fd00ff037b82 */ /* 0x001e260000000800 */
[----:B------:R1:W5:Y:S04]  /*afa0*/  LDL R70, [R1+0x28] ;  /* 0x0000280001467983 */ /* 0x0003680000100800 */
[----:B------:R1:W5:Y:S01]  /*afb0*/  LDL R69, [R1+0x24] ;  /* 0x0000240001457983 */ /* 0x0003620000100800 */
[C---:B------:R-:W-:Y:S01]  /*afc0*/  VIADD R0, R18.reuse, 0x10 ;  /* 0x0000001012007836 */ /* 0x040fe20000000000 */
[----:B------:R-:W-:Y:S01]  /*afd0*/  BSSY B1, `(.L_x_1491) ;  /* 0x0000066000017945 */ /* 0x000fe20003800000 */
[C---:B------:R-:W-:Y:S01]  /*afe0*/  VIADD R20, R18.reuse, 0x20 ;  /* 0x0000002012147836 */ /* 0x040fe20000000000 */
[----:B0-----:R-:W-:-:S02]  /*aff0*/  ISETP.GE.AND P0, PT, R18, R3, PT ;  /* 0x000000031200720c */ /* 0x001fc40003f06270 */
[-C--:B------:R-:W-:Y:S02]  /*b000*/  ISETP.GE.AND P1, PT, R0, R3.reuse, PT ;  /* 0x000000030000720c */ /* 0x080fe40003f26270 */
[----:B------:R-:W-:-:S09]  /*b010*/  ISETP.GE.AND P2, PT, R20, R3, PT ;  /* 0x000000031400720c */ /* 0x000fd20003f46270 */
[----:B-1----:R-:W-:Y:S05]  /*b020*/  @P0 BRA `(.L_x_1492) ;  /* 0x0000000400800947 */ /* 0x002fea0003800000 */
[----:B------:R-:W2:Y:S04]  /*b030*/  LDL R36, [R1+0x80] ;  /* 0x0000800001247983 */ /* 0x000ea80000100800 */
[----:B------:R-:W3:Y:S01]  /*b040*/  LDL R72, [R1+0x88] ;  /* 0x0000880001487983 */ /* 0x000ee20000100800 */
[--C-:B------:R-:W-:Y:S01]  /*b050*/  SHF.R.U64 R4, R4, 0x10, R5.reuse ;  /* 0x0000001004047819 */ /* 0x100fe20000001205 */
[----:B------:R-:W-:Y:S01]  /*b060*/  HADD2.F32 R60, -RZ, R60.H0_H0 ;  /* 0x2000003cff3c7230 */ /* 0x000fe20000004100 */
[----:B------:R-:W-:Y:S01]  /*b070*/  SHF.R.U32.HI R57, RZ, 0x10, R5 ;  /* 0x00000010ff397819 */ /* 0x000fe20000011605 */
[----:B------:R-:W-:Y:S01]  /*b080*/  HADD2.F32 R62, -RZ, R62.H0_H0 ;  /* 0x2000003eff3e7230 */ /* 0x000fe20000004100 */
[--C-:B------:R-:W-:Y:S01]  /*b090*/  SHF.R.U64 R5, R26, 0x10, R27.reuse ;  /* 0x000000101a057819 */ /* 0x100fe2000000121b */
[----:B------:R-:W-:Y:S01]  /*b0a0*/  HADD2.F32 R59, -RZ, R59.H0_H0 ;  /* 0x2000003bff3b7230 */ /* 0x000fe20000004100 */
[----:B------:R-:W-:Y:S01]  /*b0b0*/  SHF.R.U32.HI R26, RZ, 0x10, R27 ;  /* 0x00000010ff1a7819 */ /* 0x000fe2000001161b */
[----:B------:R-:W-:Y:S01]  /*b0c0*/  HADD2.F32 R61, -RZ, R57.H0_H0 ;  /* 0x20000039ff3d7230 */ /* 0x000fe20000004100 */
[----:B------:R-:W-:Y:S01]  /*b0d0*/  SHF.R.U32.HI R52, RZ, 0x10, R25 ;  /* 0x00000010ff347819 */ /* 0x000fe20000011619 */
[----:B------:R-:W-:Y:S01]  /*b0e0*/  HADD2.F32 R5, -RZ, R5.H0_H0 ;  /* 0x20000005ff057230 */ /* 0x000fe20000004100 */
[----:B------:R-:W-:-:S02]  /*b0f0*/  SHF.R.U64 R6, R6, 0x10, R7 ;  /* 0x0000001006067819 */ /* 0x000fc40000001207 */
[----:B------:R-:W-:Y:S01]  /*b100*/  SHF.R.U32.HI R7, RZ, 0x10, R7 ;  /* 0x00000010ff077819 */ /* 0x000fe20000011607 */
[----:B------:R-:W-:Y:S01]  /*b110*/  HADD2.F32 R57, -RZ, R52.H0_H0 ;  /* 0x20000034ff397230 */ /* 0x000fe20000004100 */
[----:B--2---:R-:W-:-:S04]  /*b120*/  LEA.HI R0, R3, R36, RZ, 0x1d ;  /* 0x0000002403007211 */ /* 0x004fc800078fe8ff */
[----:B------:R-:W-:-:S04]  /*b130*/  SHF.R.S32.HI R37, RZ, 0x1f, R0 ;  /* 0x0000001fff257819 */ /* 0x000fc80000011400 */
[----:B------:R-:W-:Y:S01]  /*b140*/  LEA.HI R37, R37, R0, RZ, 0x2 ;  /* 0x0000000025257211 */ /* 0x000fe200078f10ff */
[----:B------:R-:W-:-:S03]  /*b150*/  IMAD.SHL.U32 R0, R0, 0x8, RZ ;  /* 0x0000000800007824 */ /* 0x000fc600078e00ff */
[----:B------:R-:W-:Y:S02]  /*b160*/  SHF.R.S32.HI R37, RZ, 0x2, R37 ;  /* 0x00000002ff257819 */ /* 0x000fe40000011425 */
[----:B-----5:R-:W-:-:S03]  /*b170*/  LOP3.LUT R0, R71, 0x18, R0, 0xf8, !PT ;  /* 0x0000001847007812 */ /* 0x020fc600078ef800 */
[----:B------:R-:W-:Y:S01]  /*b180*/  IMAD R20, R37, 0x1800, R70 ;  /* 0x0000180025147824 */ /* 0x000fe200078e0246 */
[----:B------:R-:W-:Y:S01]  /*b190*/  LOP3.LUT R41, R0, R69, RZ, 0x3c, !PT ;  /* 0x0000004500297212 */ /* 0x000fe200078e3cff */
[----:B---3--:R-:W0:Y:S04]  /*b1a0*/  LDS.128 R36, [R72] ;  /* 0x0000000048247984 */ /* 0x008e280000000c00 */
[----:B------:R-:W-:Y:S01]  /*b1b0*/  IMAD.IADD R41, R20, 0x1, R41 ;  /* 0x0000000114297824 */ /* 0x000fe200078e0229 */
[----:B------:R-:W-:-:S03]  /*b1c0*/  SHF.R.U64 R20, R24, 0x10, R25 ;  /* 0x0000001018147819 */ /* 0x000fc60000001219 */
        /* <DEDUP_REMOVED lines=20> */
[----:B------:R-:W-:Y:S01]  /*b310*/  FFMA.FTZ R52, R54, R57, -R63 ;  /* 0x0000003936347223 */ /* 0x000fe2000001083f */
[C---:B------:R-:W-:Y:S01]  /*b320*/  FMUL.FTZ R57, R56.reuse, R59 ;  /* 0x0000003b38397220 */ /* 0x040fe20000410000 */
[----:B------:R-:W-:Y:S02]  /*b330*/  HADD2.F32 R58, -RZ, R67.H0_H0 ;  /* 0x20000043ff3a7230 */ /* 0x000fe40000004100 */
[----:B------:R-:W-:Y:S01]  /*b340*/  FMUL.FTZ R60, R56, R55 ;  /* 0x00000037383c7220 */ /* 0x000fe20000410000 */
[----:B------:R-:W-:-:S02]  /*b350*/  HADD2.F32 R56, -RZ, R68.H0_H0 ;  /* 0x20000044ff387230 */ /* 0x000fc40000004100 */
[C---:B------:R-:W-:Y:S01]  /*b360*/  FFMA.FTZ R55, R50.reuse, R55, -R57 ;  /* 0x0000003732377223 */ /* 0x040fe20000010839 */
[----:B------:R-:W-:Y:S02]  /*b370*/  HADD2.F32 R41, -RZ, R43.H0_H0 ;  /* 0x2000002bff297230 */ /* 0x000fe40000004100 */
[----:B------:R-:W-:Y:S01]  /*b380*/  FFMA.FTZ R50, R50, R59, R60 ;  /* 0x0000003b32327223 */ /* 0x000fe2000001003c */
[C---:B------:R-:W-:Y:S01]  /*b390*/  FMUL.FTZ R60, R53.reuse, R58 ;  /* 0x0000003a353c7220 */ /* 0x040fe20000410000 */
[----:B------:R-:W-:Y:S02]  /*b3a0*/  HADD2.F32 R57, -RZ, R68.H1_H1 ;  /* 0x30000044ff397230 */ /* 0x000fe40000004100 */
[-C--:B------:R-:W-:Y:S01]  /*b3b0*/  FMUL.FTZ R62, R53, R56.reuse ;  /* 0x00000038353e7220 */ /* 0x080fe20000410000 */
[----:B------:R-:W-:Y:S02]  /*b3c0*/  HADD2.F32 R59, -RZ, R67.H1_H1 ;  /* 0x30000043ff3b7230 */ /* 0x000fe40000004100 */
[----:B------:R-:W-:Y:S01]  /*b3d0*/  FFMA.FTZ R53, R25, R56, -R60 ;  /* 0x0000003819357223 */ /* 0x000fe2000001083c */
[----:B------:R-:W-:-:S02]  /*b3e0*/  HADD2.F32 R60, -RZ, R7.H0_H0 ;  /* 0x20000007ff3c7230 */ /* 0x000fc40000004100 */
[C---:B------:R-:W-:Y:S01]  /*b3f0*/  FMUL.FTZ R64, R41.reuse, R57 ;  /* 0x0000003929407220 */ /* 0x040fe20000410000 */
[----:B------:R-:W-:Y:S02]  /*b400*/  HADD2.F32 R43, -RZ, R43.H1_H1 ;  /* 0x3000002bff2b7230 */ /* 0x000fe40000004100 */
[-C--:B------:R-:W-:Y:S01]  /*b410*/  FMUL.FTZ R7, R41, R59.reuse ;  /* 0x0000003b29077220 */ /* 0x080fe20000410000 */
[----:B------:R-:W-:Y:S02]  /*b420*/  HADD2.F32 R56, -RZ, R26.H0_H0 ;  /* 0x2000001aff387230 */ /* 0x000fe40000004100 */
[----:B------:R-:W-:Y:S01]  /*b430*/  FFMA.FTZ R26, R25, R58, R62 ;  /* 0x0000003a191a7223 */ /* 0x000fe2000001003e */
[C---:B------:R-:W-:Y:S01]  /*b440*/  FFMA.FTZ R64, R24.reuse, R59, R64 ;  /* 0x0000003b18407223 */ /* 0x040fe20000010040 */
[----:B------:R-:W-:Y:S01]  /*b450*/  FFMA.FTZ R57, R24, R57, -R7 ;  /* 0x0000003918397223 */ /* 0x000fe20000010807 */
        /* <DEDUP_REMOVED lines=15> */
[----:B------:R-:W-:Y:S01]  /*b550*/  FFMA.FTZ R6, R38, R5, -R43 ;  /* 0x0000000526067223 */ /* 0x000fe2000001082b */
[----:B------:R-:W-:Y:S01]  /*b560*/  FFMA.FTZ R54, R54, R61, R65 ;  /* 0x0000003d36367223 */ /* 0x000fe20000010041 */
[----:B------:R-:W-:Y:S01]  /*b570*/  FFMA.FTZ R39, R36, R25, R40 ;  /* 0x0000001924277223 */ /* 0x000fe20000010028 */
        /* <DEDUP_REMOVED lines=11> */
.L_x_1492:
[----:B------:R-:W-:Y:S05]  /*b630*/  BSYNC B1 ;  /* 0x0000000000017941 */ /* 0x000fea0003800000 */
.L_x_1491:
[----:B------:R-:W-:Y:S04]  /*b640*/  BSSY B1, `(.L_x_1493) ;  /* 0x000006d000017945 */ /* 0x000fe80003800000 */
[----:B------:R-:W-:Y:S05]  /*b650*/  @P1 BRA `(.L_x_1494) ;  /* 0x0000000400ac1947 */ /* 0x000fea0003800000 */
[----:B0-----:R-:W2:Y:S04]  /*b660*/  LDL R6, [R1+0x54] ;  /* 0x0000540001067983 */ /* 0x001ea80000100800 */
[----:B------:R-:W2:Y:S04]  /*b670*/  LDL.64 R4, [R1+0x18] ;  /* 0x0000180001047983 */ /* 0x000ea80000100a00 */
[----:B------:R-:W3:Y:S01]  /*b680*/  LDL R0, [R1+0x34] ;  /* 0x0000340001007983 */ /* 0x000ee20000100800 */
[--C-:B------:R-:W-:Y:S01]  /*b690*/  HADD2.F32 R53, -RZ, R51.reuse.H1_H1 ;  /* 0x30000033ff357230 */ /* 0x100fe20000004100 */
[----:B------:R-:W-:Y:S01]  /*b6a0*/  SHF.R.U32.HI R54, RZ, 0x10, R9 ;  /* 0x00000010ff367819 */ /* 0x000fe20000011609 */
[----:B------:R-:W-:Y:S01]  /*b6b0*/  HADD2.F32 R51, -RZ, R51.H0_H0 ;  /* 0x20000033ff337230 */ /* 0x000fe20000004100 */
[--C-:B------:R-:W-:Y:S01]  /*b6c0*/  SHF.R.U64 R28, R28, 0x10, R29.reuse ;  /* 0x000000101c1c7819 */ /* 0x100fe2000000121d */
[----:B------:R-:W-:Y:S01]  /*b6d0*/  HADD2.F32 R52, -RZ, R49.H1_H1 ;  /* 0x30000031ff347230 */ /* 0x000fe20000004100 */
[----:B------:R-:W-:Y:S01]  /*b6e0*/  SHF.R.U32.HI R50, RZ, 0x10, R29 ;  /* 0x00000010ff327819 */ /* 0x000fe2000001161d */
[----:B------:R-:W-:Y:S01]  /*b6f0*/  HADD2.F32 R54, -RZ, R54.H0_H0 ;  /* 0x20000036ff367230 */ /* 0x000fe20000004100 */
[----:B------:R-:W-:-:S02]  /*b700*/  SHF.R.U64 R29, R8, 0x10, R9 ;  /* 0x00000010081d7819 */ /* 0x000fc40000001209 */
[--C-:B------:R-:W-:Y:S01]  /*b710*/  SHF.R.U64 R8, R30, 0x10, R31.reuse ;  /* 0x000000101e087819 */ /* 0x100fe2000000121f */
[----:B------:R-:W-:Y:S01]  /*b720*/  HADD2.F32 R50, -RZ, R50.H0_H0 ;  /* 0x20000032ff327230 */ /* 0x000fe20000004100 */
[----:B------:R-:W-:Y:S01]  /*b730*/  SHF.R.U32.HI R30, RZ, 0x10, R31 ;  /* 0x00000010ff1e7819 */ /* 0x000fe2000001161f */
[----:B------:R-:W-:Y:S01]  /*b740*/  HADD2.F32 R29, -RZ, R29.H0_H0 ;  /* 0x2000001dff1d7230 */ /* 0x000fe20000004100 */
[--C-:B------:R-:W-:Y:S02]  /*b750*/  SHF.R.U64 R9, R10, 0x10, R11.reuse ;  /* 0x000000100a097819 */ /* 0x100fe4000000120b */
[----:B------:R-:W-:Y:S01]  /*b760*/  SHF.R.U32.HI R10, RZ, 0x10, R11 ;  /* 0x00000010ff0a7819 */ /* 0x000fe2000001160b */
[----:B------:R-:W-:-:S04]  /*b770*/  HADD2.F32 R30, -RZ, R30.H0_H0 ;  /* 0x2000001eff1e7230 */ /* 0x000fc80000004100 */
[----:B------:R-:W-:Y:S02]  /*b780*/  HADD2.F32 R10, -RZ, R10.H0_H0 ;  /* 0x2000000aff0a7230 */ /* 0x000fe40000004100 */
[----:B--2---:R-:W-:Y:S01]  /*b790*/  IMAD.IADD R4, R4, 0x1, R6 ;  /* 0x0000000104047824 */ /* 0x004fe200078e0206 */
[----:B---3--:R-:W-:-:S04]  /*b7a0*/  LEA.HI R0, R3, R0, RZ, 0x1d ;  /* 0x0000000003007211 */ /* 0x008fc800078fe8ff */
[----:B------:R-:W-:-:S04]  /*b7b0*/  SHF.R.S32.HI R5, RZ, 0x1f, R4 ;  /* 0x0000001fff057819 */ /* 0x000fc80000011404 */
[CC--:B------:R-:W-:Y:S02]  /*b7c0*/  LEA.HI R6, R5.reuse, R4.reuse, RZ, 0x5 ;  /* 0x0000000405067211 */ /* 0x0c0fe400078f28ff */
[----:B------:R-:W-:Y:S02]  /*b7d0*/  LEA.HI R4, R5, R4, RZ, 0x3 ;  /* 0x0000000405047211 */ /* 0x000fe400078f18ff */
[----:B------:R-:W-:Y:S02]  /*b7e0*/  SHF.R.S32.HI R5, RZ, 0x1f, R0 ;  /* 0x0000001fff057819 */ /* 0x000fe40000011400 */
[----:B-----5:R-:W-:Y:S02]  /*b7f0*/  LOP3.LUT R4, R71, 0x18, R4, 0xf8, !PT ;  /* 0x0000001847047812 */ /* 0x020fe400078ef804 */
[----:B------:R-:W-:Y:S01]  /*b800*/  LEA.HI R5, R5, R0, RZ, 0x2 ;  /* 0x0000000005057211 */ /* 0x000fe200078f10ff */
[----:B------:R-:W-:Y:S01]  /*b810*/  IMAD.SHL.U32 R0, R0, 0x8, RZ ;  /* 0x0000000800007824 */ /* 0x000fe200078e00ff */
[----:B------:R-:W-:-:S02]  /*b820*/  LOP3.LUT R7, R4, R69, RZ, 0x3c, !PT ;  /* 0x0000004504077212 */ /* 0x000fc400078e3cff */
[----:B------:R-:W-:Y:S02]  /*b830*/  SHF.R.S32.HI R5, RZ, 0x2, R5 ;  /* 0x00000002ff057819 */ /* 0x000fe40000011405 */
[----:B------:R-:W-:Y:S02]  /*b840*/  LOP3.LUT R4, R71, 0x18, R0, 0xf8, !PT ;  /* 0x0000001847047812 */ /* 0x000fe400078ef800 */
[----:B------:R-:W-:Y:S01]  /*b850*/  SHF.R.S32.HI R6, RZ, 0x5, R6 ;  /* 0x00000005ff067819 */ /* 0x000fe20000011406 */
[----:B------:R-:W-:Y:S01]  /*b860*/  IMAD R20, R5, 0x1800, R70 ;  /* 0x0000180005147824 */ /* 0x000fe200078e0246 */
[----:B------:R-:W-:-:S03]  /*b870*/  LOP3.LUT R25, R4, R69, RZ, 0x3c, !PT ;  /* 0x0000004504197212 */ /* 0x000fc600078e3cff */
[----:B------:R-:W-:Y:S02]  /*b880*/  IMAD R6, R6, 0x1800, R70 ;  /* 0x0000180006067824 */ /* 0x000fe400078e0246 */
[----:B------:R-:W-:Y:S02]  /*b890*/  IMAD.IADD R25, R20, 0x1, R25 ;  /* 0x0000000114197824 */ /* 0x000fe400078e0219 */
[----:B------:R-:W-:Y:S02]  /*b8a0*/  IMAD.IADD R6, R6, 0x1, R7 ;  /* 0x0000000106067824 */ /* 0x000fe400078e0207 */
[----:B------:R-:W-:-:S03]  /*b8b0*/  IMAD R20, R25, 0x2, R2 ;  /* 0x0000000219147824 */ /* 0x000fc600078e0202 */
[----:B------:R-:W-:Y:S02]  /*b8c0*/  LEA R0, R6, UR40, 0x1 ;  /* 0x0000002806007c11 */ /* 0x000fe4000f8e08ff */
[----:B------:R-:W0:Y:S04]  /*b8d0*/  LDS.128 R24, [R20+0xc400] ;  /* 0x00c4000014187984 */ /* 0x000e280000000c00 */
[----:B------:R-:W1:Y:S01]  /*b8e0*/  LDS.128 R4, [R0] ;  /* 0x0000000000047984 */ /* 0x000e620000000c00 */
[--C-:B0-----:R-:W-:Y:S02]  /*b8f0*/  HADD2.F32 R40, -RZ, R25.reuse.H0_H0 ;  /* 0x20000019ff287230 */ /* 0x101fe40000004100 */
[----:B------:R-:W-:Y:S02]  /*b900*/  HADD2.F32 R41, -RZ, R25.H1_H1 ;  /* 0x30000019ff297230 */ /* 0x000fe40000004100 */
[----:B-1----:R-:W-:-:S02]  /*b910*/  HADD2.F32 R36, -RZ, R5.H0_H0 ;  /* 0x20000005ff247230 */ /* 0x002fc40000004100 */
[C---:B------:R-:W-:Y:S01]  /*b920*/  FMUL.FTZ R25, R40.reuse, R51 ;  /* 0x0000003328197220 */ /* 0x040fe20000410000 */
[--C-:B------:R-:W-:Y:S02]  /*b930*/  HADD2.F32 R43, -RZ, R27.reuse.H0_H0 ;  /* 0x2000001bff2b7230 */ /* 0x100fe40000004100 */
[----:B------:R-:W-:Y:S02]  /*b940*/  HADD2.F32 R31, -RZ, R27.H1_H1 ;  /* 0x3000001bff1f7230 */ /* 0x000fe40000004100 */
[-C--:B------:R-:W-:Y:S01]  /*b950*/  FMUL.FTZ R27, R40, R53.reuse ;  /* 0x00000035281b7220 */ /* 0x080fe20000410000 */
[----:B------:R-:W-:Y:S02]  /*b960*/  HADD2.F32 R38, -RZ, R5.H1_H1 ;  /* 0x30000005ff267230 */ /* 0x000fe40000004100 */
[----:B------:R-:W-:Y:S01]  /*b970*/  FFMA.FTZ R25, R36, R53, -R25 ;  /* 0x0000003524197223 */ /* 0x000fe20000010819 */
[----:B------:R-:W-:Y:S02]  /*b980*/  HADD2.F32 R37, -RZ, R24.H0_H0 ;  /* 0x20000018ff257230 */ /* 0x000fe40000004100 */
[----:B------:R-:W-:Y:S01]  /*b990*/  FMUL.FTZ R53, R41, R54 ;  /* 0x0000003629357220 */ /* 0x000fe20000410000 */
[----:B------:R-:W-:-:S02]  /*b9a0*/  HADD2.F32 R40, -RZ, R49.H0_H0 ;  /* 0x20000031ff287230 */ /* 0x000fc40000004100 */
[----:B------:R-:W-:Y:S01]  /*b9b0*/  FFMA.FTZ R27, R36, R51, R27 ;  /* 0x00000033241b7223 */ /* 0x000fe2000001001b */
[----:B------:R-:W-:Y:S02]  /*b9c0*/  HADD2.F32 R39, -RZ, R4.H0_H0 ;  /* 0x20000004ff277230 */ /* 0x000fe40000004100 */
[-C--:B------:R-:W-:Y:S01]  /*b9d0*/  FMUL.FTZ R51, R41, R50.reuse ;  /* 0x0000003229337220 */ /* 0x080fe20000410000 */
[----:B------:R-:W-:Y:S01]  /*b9e0*/  FFMA.FTZ R36, R38, R50, -R53 ;  /* 0x0000003226247223 */ /* 0x000fe20000010835 */
[C---:B------:R-:W-:Y:S01]  /*b9f0*/  FMUL.FTZ R50, R37.reuse, R52 ;  /* 0x0000003425327220 */ /* 0x040fe20000410000 */
[----:B------:R-:W-:Y:S02]  /*ba00*/  HADD2.F32 R42, -RZ, R26.H0_H0 ;  /* 0x2000001aff2a7230 */ /* 0x000fe40000004100 */
[-C--:B------:R-:W-:Y:S01]  /*ba10*/  FMUL.FTZ R49, R37, R40.reuse ;  /* 0x0000002825317220 */ /* 0x080fe20000410000 */
[----:B------:R-:W-:Y:S02]  /*ba20*/  HADD2.F32 R41, -RZ, R48.H1_H1 ;  /* 0x30000030ff297230 */ /* 0x000fe40000004100 */
[----:B------:R-:W-:Y:S01]  /*ba30*/  FFMA.FTZ R37, R39, R40, -R50 ;  /* 0x0000002827257223 */ /* 0x000fe20000010832 */
[----:B------:R-:W-:-:S02]  /*ba40*/  HADD2.F32 R5, -RZ, R6.H0_H0 ;  /* 0x20000006ff057230 */ /* 0x000fc40000004100 */
[----:B------:R-:W-:Y:S01]  /*ba50*/  FFMA.FTZ R49, R39, R52, R49 ;  /* 0x0000003427317223 */ /* 0x000fe20000010031 */
[--C-:B------:R-:W-:Y:S02]  /*ba60*/  HADD2.F32 R40, -RZ, R47.reuse.H1_H1 ;  /* 0x3000002fff287230 */ /* 0x100fe40000004100 */
[----:B------:R-:W-:Y:S01]  /*ba70*/  FMUL.FTZ R52, R42, R41 ;  /* 0x000000292a347220 */ /* 0x000fe20000410000 */
[----:B------:R-:W-:Y:S02]  /*ba80*/  HADD2.F32 R50, -RZ, R47.H0_H0 ;  /* 0x2000002fff327230 */ /* 0x000fe40000004100 */
[----:B------:R-:W-:Y:S01]  /*ba90*/  FFMA.FTZ R38, R38, R54, R51 ;  /* 0x0000003626267223 */ /* 0x000fe20000010033 */
[----:B------:R-:W-:Y:S02]  /*baa0*/  HADD2.F32 R48, -RZ, R48.H0_H0 ;  /* 0x20000030ff307230 */ /* 0x000fe40000004100 */
[----:B------:R-:W-:Y:S01]  /*bab0*/  FMUL.FTZ R42, R42, R40 ;  /* 0x000000282a2a7220 */ /* 0x000fe20000410000 */
[----:B------:R-:W-:-:S02]  /*bac0*/  HADD2.F32 R11, -RZ, R7.H0_H0 ;  /* 0x20000007ff0b7230 */ /* 0x000fc40000004100 */
[----:B------:R-:W-:Y:S01]  /*bad0*/  FFMA.FTZ R52, R5, R40, -R52 ;  /* 0x0000002805347223 */ /* 0x000fe20000010834 */
[C---:B------:R-:W-:Y:S01]  /*bae0*/  FMUL.FTZ R40, R43.reuse, R50 ;  /* 0x000000322b287220 */ /* 0x040fe20000410000 */
[-C--:B------:R-:W-:Y:S01]  /*baf0*/  FMUL.FTZ R43, R43, R48.reuse ;  /* 0x000000302b2b7220 */ /* 0x080fe20000410000 */
[----:B------:R-:W-:Y:S02]  /*bb00*/  HADD2.F32 R7, -RZ, R7.H1_H1 ;  /* 0x30000007ff077230 */ /* 0x000fe40000004100 */
[----:B------:R-:W-:Y:S01]  /*bb10*/  FFMA.FTZ R42, R5, R41, R42 ;  /* 0x00000029052a7223 */ /* 0x000fe2000001002a */
[----:B------:R-:W-:Y:S01]  /*bb20*/  FFMA.FTZ R40, R11, R48, -R40 ;  /* 0x000000300b287223 */ /* 0x000fe20000010828 */
[----:B------:R-:W-:Y:S02]  /*bb30*/  HADD2.F32 R24, -RZ, R24.H1_H1 ;  /* 0x30000018ff187230 */ /* 0x000fe40000004100 */
[----:B------:R-:W-:Y:S01]  /*bb40*/  FMUL.FTZ R54, R31, R10 ;  /* 0x0000000a1f367220 */ /* 0x000fe20000410000 */
[----:B------:R-:W-:Y:S01]  /*bb50*/  FFMA.FTZ R43, R11, R50, R43 ;  /* 0x000000320b2b7223 */ /* 0x000fe2000001002b */
[----:B------:R-:W-:Y:S01]  /*bb60*/  FMUL.FTZ R48, R31, R30 ;  /* 0x0000001e1f307220 */ /* 0x000fe20000410000 */
[----:B------:R-:W-:-:S02]  /*bb70*/  HADD2.F32 R26, -RZ, R26.H1_H1 ;  /* 0x3000001aff1a7230 */ /* 0x000fc40000004100 */
[C---:B------:R-:W-:Y:S01]  /*bb80*/  FFMA.FTZ R39, R7.reuse, R30, -R54 ;  /* 0x0000001e07277223 */ /* 0x040fe20000010836 */
[----:B------:R-:W-:Y:S02]  /*bb90*/  HADD2.F32 R5, -RZ, R28.H0_H0 ;  /* 0x2000001cff057230 */ /* 0x000fe40000004100 */
[----:B------:R-:W-:Y:S01]  /*bba0*/  FFMA.FTZ R48, R7, R10, R48 ;  /* 0x0000000a07307223 */ /* 0x000fe20000010030 */
[----:B------:R-:W-:Y:S02]  /*bbb0*/  HADD2.F32 R11, -RZ, R9.H0_H0 ;  /* 0x20000009ff0b7230 */ /* 0x000fe40000004100 */
[C---:B------:R-:W-:Y:S01]  /*bbc0*/  FMUL.FTZ R7, R24.reuse, R29 ;  /* 0x0000001d18077220 */ /* 0x040fe20000410000 */
[----:B------:R-:W-:Y:S02]  /*bbd0*/  HADD2.F32 R9, -RZ, R8.H0_H0 ;  /* 0x20000008ff097230 */ /* 0x000fe40000004100 */
[----:B------:R-:W-:Y:S01]  /*bbe0*/  FMUL.FTZ R24, R24, R5 ;  /* 0x0000000518187220 */ /* 0x000fe20000410000 */
[----:B------:R-:W-:-:S02]  /*bbf0*/  HADD2.F32 R4, -RZ, R4.H1_H1 ;  /* 0x30000004ff047230 */ /* 0x000fc40000004100 */
[C---:B------:R-:W-:Y:S01]  /*bc00*/  FMUL.FTZ R31, R26.reuse, R11 ;  /* 0x0000000b1a1f7220 */ /* 0x040fe20000410000 */
        /* <DEDUP_REMOVED lines=16> */
.L_x_1494:
[----:B------:R-:W-:Y:S05]  /*bd10*/  BSYNC B1 ;  /* 0x0000000000017941 */ /* 0x000fea0003800000 */
.L_x_1493:
[----:B------:R-:W-:Y:S05]  /*bd20*/  @P2 BRA `(.L_x_1475) ;  /* 0x0000000400b42947 */ /* 0x000fea0003800000 */
[----:B01----:R-:W2:Y:S04]  /*bd30*/  LDL.64 R4, [R1+0x18] ;  /* 0x0000180001047983 */ /* 0x003ea80000100a00 */
[----:B------:R-:W3:Y:S01]  /*bd40*/  LDL R0, [R1+0x50] ;  /* 0x0000500001007983 */ /* 0x000ee20000100800 */
[----:B--2---:R-:W-:-:S03]  /*bd50*/  IMAD.MOV.U32 R6, RZ, RZ, R4 ;  /* 0x000000ffff067224 */ /* 0x004fc600078e0004 */
[----:B------:R-:W2:Y:S01]  /*bd60*/  LDL R4, [R1+0x38] ;  /* 0x0000380001047983 */ /* 0x000ea20000100800 */
[----:B------:R-:W-:Y:S02]  /*bd70*/  IMAD.MOV.U32 R7, RZ, RZ, R5 ;  /* 0x000000ffff077224 */ /* 0x000fe400078e0005 */
[----:B---3--:R-:W-:-:S05]  /*bd80*/  IMAD.IADD R0, R6, 0x1, R0 ;  /* 0x0000000106007824 */ /* 0x008fca00078e0200 */
[----:B------:R-:W-:Y:S02]  /*bd90*/  SHF.R.S32.HI R5, RZ, 0x1f, R0 ;  /* 0x0000001fff057819 */ /* 0x000fe40000011400 */
[--C-:B------:R-:W-:Y:S01]  /*bda0*/  SHF.R.U64 R20, R32, 0x10, R33.reuse ;  /* 0x0000001020147819 */ /* 0x100fe20000001221 */
[----:B------:R-:W-:Y:S01]  /*bdb0*/  HADD2.F32 R31, -RZ, R45.H1_H1 ;  /* 0x3000002dff1f7230 */ /* 0x000fe20000004100 */
[----:B------:R-:W-:Y:S01]  /*bdc0*/  SHF.R.U32.HI R36, RZ, 0x10, R33 ;  /* 0x00000010ff247819 */ /* 0x000fe20000011621 */
[----:B------:R-:W-:Y:S01]  /*bdd0*/  HADD2.F32 R33, -RZ, R21.H1_H1 ;  /* 0x30000015ff217230 */ /* 0x000fe20000004100 */
[--C-:B------:R-:W-:Y:S02]  /*bde0*/  SHF.R.U32.HI R32, RZ, 0x10, R13.reuse ;  /* 0x00000010ff207819 */ /* 0x100fe4000001160d */
[----:B------:R-:W-:Y:S02]  /*bdf0*/  SHF.R.U64 R24, R12, 0x10, R13 ;  /* 0x000000100c187819 */ /* 0x000fe4000000120d */
[----:B------:R-:W-:Y:S01]  /*be00*/  SHF.R.U64 R12, R34, 0x10, R35 ;  /* 0x00000010220c7819 */ /* 0x000fe20000001223 */
[----:B------:R-:W-:Y:S01]  /*be10*/  HADD2.F32 R34, -RZ, R32.H0_H0 ;  /* 0x20000020ff227230 */ /* 0x000fe20000004100 */
[----:B------:R-:W-:-:S02]  /*be20*/  SHF.R.U64 R13, R14, 0x10, R15 ;  /* 0x000000100e0d7819 */ /* 0x000fc4000000120f */
[----:B------:R-:W-:Y:S02]  /*be30*/  SHF.R.U32.HI R41, RZ, 0x10, R35 ;  /* 0x00000010ff297819 */ /* 0x000fe40000011623 */
[----:B------:R-:W-:Y:S01]  /*be40*/  SHF.R.U32.HI R39, RZ, 0x10, R15 ;  /* 0x00000010ff277819 */ /* 0x000fe2000001160f */
[----:B------:R-:W-:Y:S02]  /*be50*/  HADD2.F32 R32, -RZ, R21.H0_H0 ;  /* 0x20000015ff207230 */ /* 0x000fe40000004100 */
[----:B------:R-:W-:Y:S01]  /*be60*/  HADD2.F32 R13, -RZ, R13.H0_H0 ;  /* 0x2000000dff0d7230 */ /* 0x000fe20000004100 */
[----:B--2---:R-:W-:Y:S02]  /*be70*/  LEA.HI R3, R3, R4, RZ, 0x1d ;  /* 0x0000000403037211 */ /* 0x004fe400078fe8ff */
[CC--:B------:R-:W-:Y:S02]  /*be80*/  LEA.HI R4, R5.reuse, R0.reuse, RZ, 0x5 ;  /* 0x0000000005047211 */ /* 0x0c0fe400078f28ff */
[----:B------:R-:W-:-:S02]  /*be90*/  LEA.HI R5, R5, R0, RZ, 0x3 ;  /* 0x0000000005057211 */ /* 0x000fc400078f18ff */
[----:B------:R-:W-:Y:S02]  /*bea0*/  SHF.R.S32.HI R0, RZ, 0x1f, R3 ;  /* 0x0000001fff007819 */ /* 0x000fe40000011403 */
[----:B------:R-:W-:Y:S02]  /*beb0*/  SHF.R.S32.HI R4, RZ, 0x5, R4 ;  /* 0x00000005ff047819 */ /* 0x000fe40000011404 */
[----:B------:R-:W-:Y:S01]  /*bec0*/  LEA.HI R0, R0, R3, RZ, 0x2 ;  /* 0x0000000300007211 */ /* 0x000fe200078f10ff */
[----:B------:R-:W-:Y:S02]  /*bed0*/  IMAD.SHL.U32 R3, R3, 0x8, RZ ;  /* 0x0000000803037824 */ /* 0x000fe400078e00ff */
[----:B-----5:R-:W-:Y:S01]  /*bee0*/  IMAD R6, R4, 0x1800, R70 ;  /* 0x0000180004067824 */ /* 0x020fe200078e0246 */
[----:B------:R-:W-:Y:S02]  /*bef0*/  SHF.R.S32.HI R4, RZ, 0x2, R0 ;  /* 0x00000002ff047819 */ /* 0x000fe40000011400 */
[----:B------:R-:W-:-:S02]  /*bf00*/  LOP3.LUT R3, R71, 0x18, R3, 0xf8, !PT ;  /* 0x0000001847037812 */ /* 0x000fc400078ef803 */
[----:B------:R-:W-:Y:S01]  /*bf10*/  LOP3.LUT R5, R71, 0x18, R5, 0xf8, !PT ;  /* 0x0000001847057812 */ /* 0x000fe200078ef805 */
[----:B------:R-:W-:Y:S01]  /*bf20*/  IMAD R8, R4, 0x1800, R70 ;  /* 0x0000180004087824 */ /* 0x000fe200078e0246 */
[-C--:B------:R-:W-:Y:S02]  /*bf30*/  LOP3.LUT R3, R3, R69.reuse, RZ, 0x3c, !PT ;  /* 0x0000004503037212 */ /* 0x080fe400078e3cff */
[----:B------:R-:W-:-:S03]  /*bf40*/  LOP3.LUT R5, R5, R69, RZ, 0x3c, !PT ;  /* 0x0000004505057212 */ /* 0x000fc600078e3cff */
        /* <DEDUP_REMOVED lines=10> */
[-C--:B------:R-:W-:Y:S01]  /*bff0*/  FMUL.FTZ R37, R27, R31.reuse ;  /* 0x0000001f1b257220 */ /* 0x080fe20000410000 */
[----:B------:R-:W-:Y:S02]  /*c000*/  HADD2.F32 R15, -RZ, R5.H1_H1 ;  /* 0x30000005ff0f7230 */ /* 0x000fe40000004100 */
[----:B------:R-:W-:Y:S02]  /*c010*/  HADD2.F32 R27, -RZ, R36.H0_H0 ;  /* 0x20000024ff1b7230 */ /* 0x000fe40000004100 */
[----:B------:R-:W-:Y:S01]  /*c020*/  FFMA.FTZ R35, R14, R31, -R35 ;  /* 0x0000001f0e237223 */ /* 0x000fe20000010823 */
[----:B------:R-:W-:Y:S02]  /*c030*/  HADD2.F32 R9, -RZ, R8.H0_H0 ;  /* 0x20000008ff097230 */ /* 0x000fe40000004100 */
[----:B------:R-:W-:Y:S01]  /*c040*/  FMUL.FTZ R36, R28, R34 ;  /* 0x000000221c247220 */ /* 0x000fe20000410000 */
[----:B------:R-:W-:Y:S01]  /*c050*/  FFMA.FTZ R37, R14, R33, R37 ;  /* 0x000000210e257223 */ /* 0x000fe20000010025 */
[----:B------:R-:W-:-:S02]  /*c060*/  HADD2.F32 R14, -RZ, R45.H0_H0 ;  /* 0x2000002dff0e7230 */ /* 0x000fc40000004100 */
[-C--:B------:R-:W-:Y:S01]  /*c070*/  FMUL.FTZ R40, R28, R27.reuse ;  /* 0x0000001b1c287220 */ /* 0x080fe20000410000 */
[----:B------:R-:W-:Y:S01]  /*c080*/  FFMA.FTZ R38, R15, R27, -R36 ;  /* 0x0000001b0f267223 */ /* 0x000fe20000010824 */
[----:B------:R-:W-:Y:S02]  /*c090*/  HADD2.F32 R5, -RZ, R4.H0_H0 ;  /* 0x20000004ff057230 */ /* 0x000fe40000004100 */
[C---:B------:R-:W-:Y:S01]  /*c0a0*/  FMUL.FTZ R36, R9.reuse, R32 ;  /* 0x0000002009247220 */ /* 0x040fe20000410000 */
[----:B------:R-:W-:Y:S01]  /*c0b0*/  FMUL.FTZ R9, R9, R14 ;  /* 0x0000000e09097220 */ /* 0x000fe20000410000 */
[----:B------:R-:W-:Y:S02]  /*c0c0*/  HADD2.F32 R29, -RZ, R10.H0_H0 ;  /* 0x2000000aff1d7230 */ /* 0x000fe40000004100 */
[----:B------:R-:W-:Y:S02]  /*c0d0*/  HADD2.F32 R28, -RZ, R44.H0_H0 ;  /* 0x2000002cff1c7230 */ /* 0x000fe40000004100 */
[----:B------:R-:W-:Y:S01]  /*c0e0*/  FFMA.FTZ R40, R15, R34, R40 ;  /* 0x000000220f287223 */ /* 0x000fe20000010028 */
[C---:B------:R-:W-:Y:S01]  /*c0f0*/  FFMA.FTZ R36, R5.reuse, R14, -R36 ;  /* 0x0000000e05247223 */ /* 0x040fe20000010824 */
[----:B------:R-:W-:Y:S01]  /*c100*/  FFMA.FTZ R15, R5, R32, R9 ;  /* 0x00000020050f7223 */ /* 0x000fe20000010009 */
[----:B------:R-:W-:-:S02]  /*c110*/  HADD2.F32 R25, -RZ, R6.H0_H0 ;  /* 0x20000006ff197230 */ /* 0x000fc40000004100 */
[C---:B------:R-:W-:Y:S01]  /*c120*/  FMUL.FTZ R32, R29.reuse, R28 ;  /* 0x0000001c1d207220 */ /* 0x040fe20000410000 */
[----:B------:R-:W-:Y:S02]  /*c130*/  HADD2.F32 R30, -RZ, R11.H0_H0 ;  /* 0x2000000bff1e7230 */ /* 0x000fe40000004100 */
[----:B------:R-:W-:Y:S02]  /*c140*/  HADD2.F32 R14, -RZ, R46.H0_H0 ;  /* 0x2000002eff0e7230 */ /* 0x000fe40000004100 */
[----:B------:R-:W-:Y:S02]  /*c150*/  HADD2.F32 R9, -RZ, R44.H1_H1 ;  /* 0x3000002cff097230 */ /* 0x000fe40000004100 */
[----:B------:R-:W-:Y:S02]  /*c160*/  HADD2.F32 R5, -RZ, R46.H1_H1 ;  /* 0x3000002eff057230 */ /* 0x000fe40000004100 */
[----:B------:R-:W-:Y:S01]  /*c170*/  FMUL.FTZ R34, R29, R14 ;  /* 0x0000000e1d227220 */ /* 0x000fe20000410000 */
[----:B------:R-:W-:-:S02]  /*c180*/  HADD2.F32 R26, -RZ, R7.H0_H0 ;  /* 0x20000007ff1a7230 */ /* 0x000fc40000004100 */
[C---:B------:R-:W-:Y:S01]  /*c190*/  FFMA.FTZ R27, R25.reuse, R14, -R32 ;  /* 0x0000000e191b7223 */ /* 0x040fe20000010820 */
[C---:B------:R-:W-:Y:S01]  /*c1a0*/  FMUL.FTZ R21, R30.reuse, R9 ;  /* 0x000000091e157220 */ /* 0x040fe20000410000 */
[----:B------:R-:W-:Y:S02]  /*c1b0*/  HADD2.F32 R11, -RZ, R11.H1_H1 ;  /* 0x3000000bff0b7230 */ /* 0x000fe40000004100 */
[-C--:B------:R-:W-:Y:S01]  /*c1c0*/  FMUL.FTZ R30, R30, R5.reuse ;  /* 0x000000051e1e7220 */ /* 0x080fe20000410000 */
[----:B------:R-:W-:Y:S02]  /*c1d0*/  HADD2.F32 R32, -RZ, R39.H0_H0 ;  /* 0x20000027ff207230 */ /* 0x000fe40000004100 */
[----:B------:R-:W-:Y:S02]  /*c1e0*/  HADD2.F32 R14, -RZ, R41.H0_H0 ;  /* 0x20000029ff0e7230 */ /* 0x000fe40000004100 */
[----:B------:R-:W-:Y:S01]  /*c1f0*/  FFMA.FTZ R34, R25, R28, R34 ;  /* 0x0000001c19227223 */ /* 0x000fe20000010022 */
[C---:B------:R-:W-:Y:S01]  /*c200*/  FFMA.FTZ R28, R26.reuse, R5, -R21 ;  /* 0x000000051a1c7223 */ /* 0x040fe20000010815 */
[----:B------:R-:W-:Y:S01]  /*c210*/  FFMA.FTZ R30, R26, R9, R30 ;  /* 0x000000091a1e7223 */ /* 0x000fe2000001001e */
[----:B------:R-:W-:-:S02]  /*c220*/  HADD2.F32 R7, -RZ, R7.H1_H1 ;  /* 0x30000007ff077230 */ /* 0x000fc40000004100 */
[C---:B------:R-:W-:Y:S01]  /*c230*/  FMUL.FTZ R42, R11.reuse, R32 ;  /* 0x000000200b2a7220 */ /* 0x040fe20000410000 */
[----:B------:R-:W-:Y:S01]  /*c240*/  FMUL.FTZ R26, R11, R14 ;  /* 0x0000000e0b1a7220 */ /* 0x000fe20000410000 */
[----:B------:R-:W-:Y:S02]  /*c250*/  HADD2.F32 R8, -RZ, R8.H1_H1 ;  /* 0x30000008ff087230 */ /* 0x000fe40000004100 */
[----:B------:R-:W-:Y:S02]  /*c260*/  HADD2.F32 R10, -RZ, R10.H1_H1 ;  /* 0x3000000aff0a7230 */ /* 0x000fe40000004100 */
[----:B------:R-:W-:Y:S02]  /*c270*/  HADD2.F32 R11, -RZ, R24.H0_H0 ;  /* 0x20000018ff0b7230 */ /* 0x000fe40000004100 */
[----:B------:R-:W-:Y:S02]  /*c280*/  HADD2.F32 R5, -RZ, R20.H0_H0 ;  /* 0x20000014ff057230 */ /* 0x000fe40000004100 */
[----:B------:R-:W-:-:S02]  /*c290*/  HADD2.F32 R9, -RZ, R12.H0_H0 ;  /* 0x2000000cff097230 */ /* 0x000fc40000004100 */
[C---:B------:R-:W-:Y:S01]  /*c2a0*/  FFMA.FTZ R29, R7.reuse, R14, -R42 ;  /* 0x0000000e071d7223 */ /* 0x040fe2000001082a */
[----:B------:R-:W-:Y:S02]  /*c2b0*/  HADD2.F32 R4, -RZ, R4.H1_H1 ;  /* 0x30000004ff047230 */ /* 0x000fe40000004100 */
[----:B------:R-:W-:Y:S01]  /*c2c0*/  FFMA.FTZ R31, R7, R32, R26 ;  /* 0x00000020071f7223 */ /* 0x000fe2000001001a */
[----:B------:R-:W-:Y:S02]  /*c2d0*/  HADD2.F32 R6, -RZ, R6.H1_H1 ;  /* 0x30000006ff067230 */ /* 0x000fe40000004100 */
[----:B------:R-:W-:Y:S01]  /*c2e0*/  FMUL.FTZ R7, R8, R11 ;  /* 0x0000000b08077220 */ /* 0x000fe20000410000 */
[----:B------:R-:W-:Y:S01]  /*c2f0*/  FMUL.FTZ R25, R10, R13 ;  /* 0x0000000d0a197220 */ /* 0x000fe20000410000 */
[----:B------:R-:W-:Y:S01]  /*c300*/  FMUL.FTZ R8, R8, R5 ;  /* 0x0000000508087220 */ /* 0x000fe20000410000 */
[----:B------:R-:W-:Y:S01]  /*c310*/  FMUL.FTZ R12, R10, R9 ;  /* 0x000000090a0c7220 */ /* 0x000fe20000410000 */
[----:B------:R-:W-:Y:S01]  /*c320*/  FFMA.FTZ R21, R4, R5, -R7 ;  /* 0x0000000504157223 */ /* 0x000fe20000010807 */
[----:B------:R-:W-:Y:S01]  /*c330*/  FFMA.FTZ R10, R6, R9, -R25 ;  /* 0x00000009060a7223 */ /* 0x000fe20000010819 */
[----:B------:R-:W-:Y:S01]  /*c340*/  FFMA.FTZ R8, R4, R11, R8 ;  /* 0x0000000b04087223 */ /* 0x000fe20000010008 */
[----:B------:R-:W-:Y:S01]  /*c350*/  FFMA.FTZ R13, R6, R13, R12 ;  /* 0x0000000d060d7223 */ /* 0x000fe2000001000c */
[----:B------:R-:W-:-:S02]  /*c360*/  F2FP.F16.F32.PACK_AB R7, R29, R28 ;  /* 0x0000001c1d07723e */ /* 0x000fc400000000ff */
[----:B------:R-:W-:Y:S02]  /*c370*/  F2FP.F16.F32.PACK_AB R5, R38, R35 ;  /* 0x000000232605723e */ /* 0x000fe400000000ff */
[----:B------:R-:W-:Y:S02]  /*c380*/  F2FP.F16.F32.PACK_AB R4, R21, R36 ;  /* 0x000000241504723e */ /* 0x000fe400000000ff */
[----:B------:R-:W-:Y:S02]  /*c390*/  F2FP.F16.F32.PACK_AB R6, R10, R27 ;  /* 0x0000001b0a06723e */ /* 0x000fe400000000ff */
[----:B------:R-:W-:Y:S02]  /*c3a0*/  F2FP.F16.F32.PACK_AB R11, R31, R30 ;  /* 0x0000001e1f0b723e */ /* 0x000fe400000000ff */
[----:B------:R-:W-:Y:S02]  /*c3b0*/  F2FP.F16.F32.PACK_AB R9, R40, R37 ;  /* 0x000000252809723e */ /* 0x000fe400000000ff */
[----:B------:R-:W-:-:S02]  /*c3c0*/  F2FP.F16.F32.PACK_AB R8, R8, R15 ;  /* 0x0000000f0808723e */ /* 0x000fc400000000ff */
[----:B------:R-:W-:Y:S01]  /*c3d0*/  F2FP.F16.F32.PACK_AB R10, R13, R34 ;  /* 0x000000220d0a723e */ /* 0x000fe200000000ff */
[----:B------:R0:W-:Y:S04]  /*c3e0*/  STS.128 [R0], R4 ;  /* 0x0000000400007388 */ /* 0x0001e80000000c00 */
[----:B------:R0:W-:Y:S02]  /*c3f0*/  STS.128 [R3+0xc400], R8 ;  /* 0x00c4000803007388 */ /* 0x0001e40000000c00 */
.L_x_1475:
[----:B------:R-:W-:Y:S05]  /*c400*/  BSYNC B0 ;  /* 0x0000000000007941 */ /* 0x000fea0003800000 */
.L_x_1468:
[----:B------:R-:W-:Y:S01]  /*c410*/  @!PT LDS RZ, [RZ] ;  /* 0x00000000fffff984 */ /* 0x000fe20000000800 */
[----:B------:R-:W-:Y:S01]  /*c420*/  @!PT LDS RZ, [RZ] ;  /* 0x00000000fffff984 */ /* 0x000fe20000000800 */
[----:B------:R-:W-:Y:S01]  /*c430*/  @!PT LDS RZ, [RZ] ;  /* 0x00000000fffff984 */ /* 0x000fe20000000800 */
[----:B------:R-:W-:Y:S01]  /*c440*/  @!PT LDS RZ, [RZ] ;  /* 0x00000000fffff984 */ /* 0x000fe20000000800 */
[----:B------:R1:W-:Y:S06]  /*c450*/  MEMBAR.ALL.CTA ;  /* 0x0000000000007992 */ /* 0x0003ec0000008000 */
[----:B-1----:R-:W1:Y:S01]  /*c460*/  FENCE.VIEW.ASYNC.S ;  /* 0x00000000000073c6 */ /* 0x002e620000000000 */
[----:B------:R-:W-:Y:S05]  /*c470*/  WARPSYNC.ALL ;  /* 0x0000000000007948 */ /* 0x000fea0003800000 */
[----:B-1----:R-:W-:Y:S06]  /*c480*/  BAR.SYNC.DEFER_BLOCKING 0xd, 0x180 ;  /* 0x0346000000007b1d */ /* 0x002fec0000010000 */
.L_x_1466:
[----:B0--3--:R-:W-:-:S05]  /*c490*/  IMAD.U32 R0, RZ, RZ, UR39 ;  /* 0x00000027ff007e24 */ /* 0x009fca000f8e00ff */
[----:B------:R-:W-:-:S13]  /*c4a0*/  ISETP.NE.AND P0, PT, R0, 0x3, PT ;  /* 0x000000030000780c */ /* 0x000fda0003f05270 */
[----:B------:R-:W-:Y:S05]  /*c4b0*/  @!P0 BRA `(.L_x_1495) ;  /* 0x0000000000048947 */ /* 0x000fea0003800000 */
[----:B------:R-:W-:Y:S01]  /*c4c0*/  BPT.TRAP 0x1 ;  /* 0x000000040000795c */ /* 0x000fe20000300000 */
.L_x_1495:
[----:B------:R-:W-:Y:S01]  /*c4d0*/  IMAD R0, R17, 0x8, R2 ;  /* 0x0000000811007824 */ /* 0x000fe200078e0202 */
[----:B--2-4-:R-:W-:-:S04]  /*c4e0*/  SHF.L.U32 R5, R23, 0x1f, RZ ;  /* 0x0000001f17057819 */ /* 0x014fc800000006ff */
[----:B------:R0:W2:Y:S01]  /*c4f0*/  SYNCS.PHASECHK.TRANS64.TRYWAIT P1, [R0+URZ+0x2d830], R5 ;  /* 0x02d83005000075a7 */ /* 0x0000a2000802017f */
[----:B------:R-:W-:Y:S05]  /*c500*/  @!P0 BRA `(.L_x_1496) ;  /* 0x0000000000048947 */ /* 0x000fea0003800000 */
[----:B------:R-:W-:Y:S01]  /*c510*/  BPT.TRAP 0x1 ;  /* 0x000000040000795c */ /* 0x000fe20000300000 */
.L_x_1496:
[----:B-1----:R-:W-:Y:S01]  /*c520*/  VIADD R3, R2, 0x15400 ;  /* 0x0001540002037836 */ /* 0x002fe20000000000 */
[----:B------:R-:W-:Y:S01]  /*c530*/  LOP3.LUT R148, R148, 0x10000, RZ, 0xfc, !PT ;  /* 0x0001000094947812 */ /* 0x000fe200078efcff */
[----:B------:R-:W-:-:S03]  /*c540*/  IMAD.MOV.U32 R149, RZ, RZ, -0x7fffffe0 ;  /* 0x80000020ff957424 */ /* 0x000fc600078e00ff */
[----:B------:R-:W-:-:S04]  /*c550*/  SHF.R.U32.HI R3, RZ, 0x4, R3 ;  /* 0x00000004ff037819 */ /* 0x000fc80000011603 */
[----:B------:R-:W-:-:S04]  /*c560*/  LOP3.LUT R3, R3, 0x3fff, RZ, 0xc0, !PT ;  /* 0x00003fff03037812 */ /* 0x000fc800078ec0ff */
[----:B------:R-:W-:-:S05]  /*c570*/  LOP3.LUT R3, R3, 0x10000, RZ, 0xfc, !PT ;  /* 0x0001000003037812 */ /* 0x000fca00078efcff */
[----:B------:R1:W-:Y:S01]  /*c580*/  STL [R1+0x14], R3 ;  /* 0x0000140301007387 */ /* 0x0003e20000100800 */
[----:B--2---:R-:W-:Y:S05]  /*c590*/  @P1 BRA `(.L_x_1497) ;  /* 0x0000000000081947 */ /* 0x004fea0003800000 */
[----:B------:R-:W2:Y:S02]  /*c5a0*/  SYNCS.PHASECHK.TRANS64.TRYWAIT P1, [R0+URZ+0x2d830], R5 ;  /* 0x02d83005000075a7 */ /* 0x000ea4000802017f */
[----:B--2---:R-:W-:Y:S05]  /*c5b0*/  @!P1 BRA `(.L_x_1498) ;  /* 0x0000018c00089947 */ /* 0x004fea0003800000 */
.L_x_1497:
[----:B-1----:R-:W3:Y:S01]  /*c5c0*/  LDL R3, [R1+0x14] ;  /* 0x0000140001037983 */ /* 0x002ee20000100800 */
[----:B0-2---:R-:W-:Y:S01]  /*c5d0*/  IMAD.MOV.U32 R5, RZ, RZ, -0x7fffffe0 ;  /* 0x80000020ff057424 */ /* 0x005fe200078e00ff */
[----:B------:R-:W-:Y:S05]  /*c5e0*/  WARPSYNC.ALL ;  /* 0x0000000000007948 */ /* 0x000fea0003800000 */
[C---:B------:R-:W-:Y:S01]  /*c5f0*/  R2UR UR4, R148.reuse ;  /* 0x00000000940472ca */ /* 0x040fe200000e0000 */
[----:B-----5:R-:W-:Y:S01]  /*c600*/  WARPGROUP.ARRIVE ;  /* 0x00000000000079c5 */ /* 0x020fe20000000000 */
[----:B------:R-:W-:Y:S01]  /*c610*/  R2UR UR5, R149 ;  /* 0x00000000950572ca */ /* 0x000fe200000e0000 */
[----:B------:R-:W-:Y:S01]  /*c620*/  IMAD.MOV.U32 R7, RZ, RZ, -0x7fffffe0 ;  /* 0x80000020ff077424 */ /* 0x000fe200078e00ff */
[----:B------:R-:W-:Y:S01]  /*c630*/  R2UR UR7, R5 ;  /* 0x00000000050772ca */ /* 0x000fe200000e0000 */
[----:B------:R-:W-:-:S02]  /*c640*/  VIADD R8, R148, 0x2 ;  /* 0x0000000294087836 */ /* 0x000fc40000000000 */
[----:B------:R-:W-:Y:S02]  /*c650*/  IMAD.MOV.U32 R9, RZ, RZ, -0x7fffffe0 ;  /* 0x80000020ff097424 */ /* 0x000fe400078e00ff */
[C---:B------:R-:W-:Y:S02]  /*c660*/  VIADD R156, R148.reuse, 0x300 ;  /* 0x00000300949c7836 */ /* 0x040fe40000000000 */
[----:B------:R-:W-:Y:S01]  /*c670*/  IMAD.MOV.U32 R157, RZ, RZ, -0x7fffffe0 ;  /* 0x80000020ff9d7424 */ /* 0x000fe200078e00ff */
[----:B------:R0:W-:Y:S01]  /*c680*/  STL.64 [R1], R8 ;  /* 0x0000000801007387 */ /* 0x0001e20000100a00 */
[C---:B------:R-:W-:Y:S02]  /*c690*/  VIADD R154, R148.reuse, 0x302 ;  /* 0x00000302949a7836 */ /* 0x040fe40000000000 */
[----:B------:R-:W-:Y:S02]  /*c6a0*/  IMAD.MOV.U32 R155, RZ, RZ, -0x7fffffe0 ;  /* 0x80000020ff9b7424 */ /* 0x000fe400078e00ff */
[----:B------:R-:W-:-:S02]  /*c6b0*/  VIADD R152, R148, 0x600 ;  /* 0x0000060094987836 */ /* 0x000fc40000000000 */
[----:B------:R-:W-:Y:S02]  /*c6c0*/  IMAD.MOV.U32 R153, RZ, RZ, -0x7fffffe0 ;  /* 0x80000020ff997424 */ /* 0x000fe400078e00ff */
[----:B------:R-:W-:Y:S02]  /*c6d0*/  IMAD.MOV.U32 R5, RZ, RZ, -0x7fffffe0 ;  /* 0x80000020ff057424 */ /* 0x000fe400078e00ff */
[----:B------:R-:W-:Y:S02]  /*c6e0*/  VIADD R150, R148, 0x602 ;  /* 0x0000060294967836 */ /* 0x000fe40000000000 */
[----:B------:R-:W-:Y:S02]  /*c6f0*/  IMAD.MOV.U32 R151, RZ, RZ, -0x7fffffe0 ;  /* 0x80000020ff977424 */ /* 0x000fe400078e00ff */
[----:B---3--:R-:W-:-:S04]  /*c700*/  IMAD R4, R17, 0x600, R3 ;  /* 0x0000060011047824 */ /* 0x008fc800078e0203 */
[C---:B------:R-:W-:Y:S01]  /*c710*/  VIADD R6, R4.reuse, 0x2 ;  /* 0x0000000204067836 */ /* 0x040fe20000000000 */
[----:B------:R-:W-:-:S13]  /*c720*/  R2UR UR6, R4 ;  /* 0x00000000040672ca */ /* 0x000fda00000e0000 */
[----:B------:R-:W-:Y:S01]  /*c730*/  HGMMA.64x128x16.F32 R24, gdesc[UR4], RZ, !UPT, gsb0 ;  /* 0x01e00000041879f0 */ /* 0x000fe2000c0008ff */
        /* <DEDUP_REMOVED lines=22> */
[----:B------:R-:W-:Y:S01]  /*c8a0*/  R2UR UR4, R154 ;  /* 0x000000009a0472ca */ /* 0x000fe200000e0000 */
[----:B------:R-:W-:Y:S01]  /*c8b0*/  VIADD R4, R4, 0x402 ;  /* 0x0000040204047836 */ /* 0x000fe20000000000 */
        /* <DEDUP_REMOVED lines=19> */
[----:B0-----:R-:W-:Y:S05]  /*c9f0*/  @!P0 BRA `(.L_x_1499) ;  /* 0x0000000000048947 */ /* 0x001fea0003800000 */
[----:B------:R-:W-:Y:S01]  /*ca00*/  BPT.TRAP 0x1 ;  /* 0x000000040000795c */ /* 0x000fe20000300000 */
.L_x_1499:
[----:B------:R-:W2:Y:S01]  /*ca10*/  LDL R5, [R1+0x68] ;  /* 0x0000680001057983 */ /* 0x000ea20000100800 */
[----:B------:R-:W0:Y:S03]  /*ca20*/  LDC R89, c[0x0][0x448] ;  /* 0x00011200ff597b82 */ /* 0x000e260000000800 */
[----:B------:R-:W2:Y:S01]  /*ca30*/  LDL R88, [R1+0x30] ;  /* 0x0000300001587983 */ /* 0x000ea20000100800 */
[----:B------:R-:W-:Y:S01]  /*ca40*/  IMAD.MOV.U32 R8, RZ, RZ, -0x80 ;  /* 0xffffff80ff087424 */ /* 0x000fe200078e00ff */
[----:B------:R-:W-:Y:S01]  /*ca50*/  ULDC.64 UR6, c[0x0][0x9e0] ;  /* 0x0002780000067ab9 */ /* 0x000fe20000000a00 */
[----:B------:R-:W-:Y:S01]  /*ca60*/  LOP3.LUT R16, R16, 0xffffffdf, RZ, 0xc0, !PT ;  /* 0xffffffdf10107812 */ /* 0x000fe200078ec0ff */
[----:B------:R-:W-:Y:S01]  /*ca70*/  UISETP.GE.AND UP0, UPT, UR7, 0x1, UPT ;  /* 0x000000010700788c */ /* 0x000fe2000bf06270 */
[----:B------:R-:W-:Y:S01]  /*ca80*/  IMAD R8, R97, R8, 0x80 ;  /* 0x0000008061087424 */ /* 0x000fe200078e0208 */
[----:B------:R-:W-:Y:S01]  /*ca90*/  ULDC UR50, c[0x0][0x9dc] ;  /* 0x0002770000327ab9 */ /* 0x000fe20000000800 */
[----:B------:R-:W-:Y:S01]  /*caa0*/  VIADD R0, R0, 0x2d840 ;  /* 0x0002d84000007836 */ /* 0x000fe20000000000 */
[----:B------:R-:W-:-:S02]  /*cab0*/  ULOP3.LUT UR4, URZ, UR50, URZ, 0x33, !UPT ;  /* 0x000000323f047292 */ /* 0x000fc4000f8e333f */
[----:B------:R-:W-:-:S04]  /*cac0*/  IADD3 R6, -R142, 0x1, R8 ;  /* 0x000000018e067810 */ /* 0x000fc80007ffe108 */
[----:B------:R-:W-:-:S05]  /*cad0*/  IADD3 R6, -R140, R6, R143 ;  /* 0x000000068c067210 */ /* 0x000fca0007ffe18f */
[C---:B------:R-:W-:Y:S01]  /*cae0*/  VIADD R7, R6.reuse, UR6 ;  /* 0x0000000606077c36 */ /* 0x040fe20008000000 */
[----:B0-----:R-:W-:Y:S01]  /*caf0*/  ISETP.NE.AND P1, PT, R89, 0x1, PT ;  /* 0x000000015900780c */ /* 0x001fe20003f25270 */
[----:B------:R-:W-:-:S12]  /*cb00*/  VIADD R6, R6, UR4 ;  /* 0x0000000406067c36 */ /* 0x000fd80008000000 */
[----:B------:R-:W0:Y:S01]  /*cb10*/  @P1 LDC R4, c[0x0][0x44c] ;  /* 0x00011300ff041b82 */ /* 0x000e220000000800 */
[----:B------:R-:W-:-:S07]  /*cb20*/  @P1 LOP3.LUT R16, R16, 0x20, RZ, 0xfc, !PT ;  /* 0x0000002010101812 */ /* 0x000fce00078efcff */
[----:B------:R-:W1:Y:S01]  /*cb30*/  @P1 LDC R3, c[0x0][0x450] ;  /* 0x00011400ff031b82 */ /* 0x000e620000000800 */
[----:B--2---:R-:W-:Y:S01]  /*cb40*/  IMAD.IADD R9, R5, 0x1, R88 ;  /* 0x0000000105097824 */ /* 0x004fe200078e0258 */
[----:B------:R-:W-:-:S03]  /*cb50*/  IADD3 R5, -R142, R143, R8 ;  /* 0x0000008f8e057210 */ /* 0x000fc60007ffe108 */
[----:B0-----:R-:W-:-:S05]  /*cb60*/  @P1 IMAD.HI.U32 R4, R9, R4, RZ ;  /* 0x0000000409041227 */ /* 0x001fca00078e00ff */
[----:B-1----:R-:W-:Y:S01]  /*cb70*/  @P1 SHF.R.U32.HI R9, RZ, R3, R4 ;  /* 0x00000003ff091219 */ /* 0x002fe20000011604 */
[----:B------:R-:W-:Y:S01]  /*cb80*/  IMAD.U32 R3, RZ, RZ, UR38 ;  /* 0x00000026ff037e24 */ /* 0x000fe2000f8e00ff */
[----:B------:R-:W-:Y:S02]  /*cb90*/  PLOP3.LUT P1, PT, PT, PT, UP0, 0x40, 0x0 ;  /* 0x000000000000781c */ /* 0x000fe40003f2e808 */
[----:B------:R-:W-:Y:S01]  /*cba0*/  LEA R4, R97, 0xffffff80, 0x7 ;  /* 0xffffff8061047811 */ /* 0x000fe200078e38ff */
[----:B------:R-:W0:Y:S01]  /*cbb0*/  SHFL.IDX PT, R10, R9, RZ, 0x1c1f ;  /* 0x001c1fff090a7589 */ /* 0x000e2200000e0000 */
[----:B------:R-:W-:-:S04]  /*cbc0*/  PRMT R0, R3, 0x654, R0 ;  /* 0x0000065403007816 */ /* 0x000fc80000000000 */
[----:B------:R1:W-:Y:S01]  /*cbd0*/  SYNCS.ARRIVE.TRANS64.RED.A1T0 RZ, [R0+URZ], RZ ;  /* 0x000000ff00ff79a7 */ /* 0x0003e2000810043f */
[----:B0-----:R-:W-:Y:S01]  /*cbe0*/  VIADDMNMX R3, R10, R7, R5, PT ;  /* 0x000000070a037246 */ /* 0x001fe20003800105 */
[----:B-1----:R-:W-:-:S03]  /*cbf0*/  IMAD.IADD R0, R6, 0x1, R10 ;  /* 0x0000000106007824 */ /* 0x002fc600078e020a */
[----:B------:R-:W-:Y:S05]  /*cc00*/  @P1 BRA `(.L_x_1500) ;  /* 0x0000000000581947 */ /* 0x000fea0003800000 */
[----:B------:R-:W-:Y:S01]  /*cc10*/  IADD3 R10, -R140, R143, R10 ;  /* 0x0000008f8c0a7210 */ /* 0x000fe20007ffe10a */
[----:B------:R-:W-:Y:S03]  /*cc20*/  BSSY B0, `(.L_x_1501) ;  /* 0x0000010000007945 */ /* 0x000fe60003800000 */
[----:B------:R-:W-:-:S13]  /*cc30*/  ISETP.GT.AND P1, PT, R10, -0x1, PT ;  /* 0xffffffff0a00780c */ /* 0x000fda0003f24270 */
[----:B------:R-:W-:Y:S05]  /*cc40*/  @P1 BRA `(.L_x_1502) ;  /* 0x0000000000201947 */ /* 0x000fea0003800000 */
[----:B------:R-:W-:Y:S01]  /*cc50*/  UISETP.NE.AND UP1, UPT, UR7, 0x1, UPT ;  /* 0x000000010700788c */ /* 0x000fe2000bf25270 */
[----:B------:R-:W-:-:S05]  /*cc60*/  LOP3.LUT R10, RZ, R10, RZ, 0x33, !PT ;  /* 0x0000000aff0a7212 */ /* 0x000fca00078e33ff */
[----:B------:R-:W-:-:S05]  /*cc70*/  PLOP3.LUT P1, PT, PT, PT, UP1, 0x80, 0x0 ;  /* 0x000000000000781c */ /* 0x000fca0003f2f018 */
[----:B------:R-:W-:-:S08]  /*cc80*/  @UP1 ULDC.64 UR4, c[0x0][0x9e8] ;  /* 0x00027a0000041ab9 */ /* 0x000fd00000000a00 */
[----:B------:R-:W-:-:S05]  /*cc90*/  @P1 IMAD.HI.U32 R11, R10, UR4, RZ ;  /* 0x000000040a0b1c27 */ /* 0x000fca000f8e00ff */
[----:B------:R-:W-:-:S04]  /*cca0*/  @P1 SHF.R.U32.HI R10, RZ, UR5, R11 ;  /* 0x00000005ff0a1c19 */ /* 0x000fc8000801160b */
[----:B------:R-:W-:Y:S01]  /*ccb0*/  LOP3.LUT R10, RZ, R10, RZ, 0x33, !PT ;  /* 0x0000000aff0a7212 */ /* 0x000fe200078e33ff */
[----:B------:R-:W-:Y:S06]  /*ccc0*/  BRA `(.L_x_1503) ;  /* 0x0000000000147947 */ /* 0x000fec0003800000 */
.L_x_1502:
[----:B------:R-:W-:-:S06]  /*ccd0*/  UISETP.NE.AND UP1, UPT, UR7, 0x1, UPT ;  /* 0x000000010700788c */ /* 0x000fcc000bf25270 */
[----:B------:R-:W-:-:S05]  /*cce0*/  PLOP3.LUT P1, PT, PT, PT, UP1, 0x80, 0x0 ;  /* 0x000000000000781c */ /* 0x000fca0003f2f018 */
[----:B------:R-:W-:-:S08]  /*ccf0*/  @UP1 ULDC.64 UR4, c[0x0][0x9e8] ;  /* 0x00027a0000041ab9 */ /* 0x000fd00000000a00 */
[----:B------:R-:W-:-:S05]  /*cd00*/  @P1 IMAD.HI.U32 R11, R10, UR4, RZ ;  /* 0x000000040a0b1c27 */ /* 0x000fca000f8e00ff */
[----:B------:R-:W-:-:S07]  /*cd10*/  @P1 SHF.R.U32.HI R10, RZ, UR5, R11 ;  /* 0x00000005ff0a1c19 */ /* 0x000fce000801160b */
.L_x_1503:
[----:B------:R-:W-:Y:S05]  /*cd20*/  BSYNC B0 ;  /* 0x0000000000007941 */ /* 0x000fea0003800000 */
.L_x_1501:
[----:B------:R-:W-:-:S04]  /*cd30*/  IMAD R10, R10, UR7, -R4 ;  /* 0x000000070a0a7c24 */ /* 0x000fc8000f8e0a04 */
[----:B------:R-:W-:-:S05]  /*cd40*/  IMAD.IADD R10, R10, 0x1, -R142 ;  /* 0x000000010a0a7824 */ /* 0x000fca00078e0a8e */
[----:B------:R-:W-:Y:S02]  /*cd50*/  VIMNMX R0, R0, R10, !PT ;  /* 0x0000000a00007248 */ /* 0x000fe40007fe0100 */
[----:B------:R-:W-:-:S07]  /*cd60*/  VIADDMNMX R3, R10, UR7, R3, PT ;  /* 0x000000070a037c46 */ /* 0x000fce000b800103 */
.L_x_1500:
[C---:B------:R-:W-:Y:S01]  /*cd70*/  ISETP.GE.AND P2, PT, R8.reuse, 0x9, PT ;  /* 0x000000090800780c */ /* 0x040fe20003f46270 */
[----:B------:R-:W0:Y:S01]  /*cd80*/  SHFL.IDX PT, R9, R9, 0x1, 0x1c1f ;  /* 0x003c1f0009097f89 */ /* 0x000e2200000e0000 */
[----:B------:R-:W-:Y:S02]  /*cd90*/  ISETP.GE.AND P1, PT, R8, 0x2, PT ;  /* 0x000000020800780c */ /* 0x000fe40003f26270 */
[----:B------:R-:W-:Y:S02]  /*cda0*/  LOP3.LUT R16, R16, 0xfffffffe, RZ, 0xc0, !PT ;  /* 0xfffffffe10107812 */ /* 0x000fe400078ec0ff */
[----:B------:R-:W-:Y:S02]  /*cdb0*/  ISETP.GT.AND P3, PT, R0, 0x1, !P1 ;  /* 0x000000010000780c */ /* 0x000fe40004f64270 */
[----:B------:R-:W-:Y:S02]  /*cdc0*/  ISETP.GE.AND P4, PT, R8, 0xa, PT ;  /* 0x0000000a0800780c */ /* 0x000fe40003f86270 */
[----:B------:R-:W-:-:S02]  /*cdd0*/  ISETP.LT.OR P3, PT, R3, 0x2, P3 ;  /* 0x000000020300780c */ /* 0x000fc40001f61670 */
[----:B------:R-:W-:Y:S02]  /*cde0*/  ISETP.GE.AND P6, PT, R8, 0x1, PT ;  /* 0x000000010800780c */ /* 0x000fe40003fc6270 */
[----:B------:R-:W-:Y:S02]  /*cdf0*/  @P2 LOP3.LUT R16, R16, 0x1, RZ, 0xfc, !PT ;  /* 0x0000000110102812 */ /* 0x000fe400078efcff */
[----:B------:R-:W-:Y:S02]  /*ce00*/  ISETP.GT.AND P2, PT, R0, 0x8, !P2 ;  /* 0x000000080000780c */ /* 0x000fe40005744270 */
[----:B------:R-:W-:Y:S02]  /*ce10*/  FSEL R25, R25, -INF , !P3 ;  /* 0xff80000019197808 */ /* 0x000fe40005800000 */
[----:B------:R-:W-:Y:S02]  /*ce20*/  ISETP.LT.OR P2, PT, R3, 0x9, P2 ;  /* 0x000000090300780c */ /* 0x000fe40001741670 */
[----:B------:R-:W-:-:S02]  /*ce30*/  ISETP.GE.AND P3, PT, R8, 0x11, PT ;  /* 0x000000110800780c */ /* 0x000fc40003f66270 */
[----:B------:R-:W-:Y:S01]  /*ce40*/  LOP3.LUT R16, R16, 0xfffffffd, RZ, 0xc0, !PT ;  /* 0xfffffffd10107812 */ /* 0x000fe200078ec0ff */
[----:B0-----:R-:W-:Y:S01]  /*ce50*/  IMAD.IADD R6, R6, 0x1, R9 ;  /* 0x0000000106067824 */ /* 0x001fe200078e0209 */
[----:B------:R-:W-:Y:S02]  /*ce60*/  FSEL R28, R28, -INF , !P2 ;  /* 0xff8000001c1c7808 */ /* 0x000fe40005000000 */
[----:B------:R-:W-:Y:S02]  /*ce70*/  ISETP.GT.AND P2, PT, R0, 0x9, !P4 ;  /* 0x000000090000780c */ /* 0x000fe40006744270 */
[----:B------:R-:W-:Y:S02]  /*ce80*/  @P4 LOP3.LUT R16, R16, 0x2, RZ, 0xfc, !PT ;  /* 0x0000000210104812 */ /* 0x000fe400078efcff */
[----:B------:R-:W-:Y:S02]  /*ce90*/  ISETP.LT.OR P2, PT, R3, 0xa, P2 ;  /* 0x0000000a0300780c */ /* 0x000fe40001741670 */
[----:B------:R-:W-:-:S02]  /*cea0*/  LOP3.LUT R16, R16, 0xfffffffb, RZ, 0xc0, !PT ;  /* 0xfffffffb10107812 */ /* 0x000fc400078ec0ff */
[----:B------:R-:W-:Y:S02]  /*ceb0*/  FSEL R29, R29, -INF , !P2 ;  /* 0xff8000001d1d7808 */ /* 0x000fe40005000000 */
[----:B------:R-:W-:Y:S02]  /*cec0*/  @P3 LOP3.LUT R16, R16, 0x4, RZ, 0xfc, !PT ;  /* 0x0000000410103812 */ /* 0x000fe400078efcff */
[----:B------:R-:W-:Y:S02]  /*ced0*/  ISETP.GT.AND P2, PT, R0, 0x10, !P3 ;  /* 0x000000100000780c */ /* 0x000fe40005f44270 */
[----:B------:R-:W-:Y:S02]  /*cee0*/  ISETP.GE.AND P3, PT, R8, 0x12, PT ;  /* 0x000000120800780c */ /* 0x000fe40003f66270 */
[----:B------:R-:W-:Y:S02]  /*cef0*/  ISETP.LT.OR P2, PT, R3, 0x11, P2 ;  /* 0x000000110300780c */ /* 0x000fe40001741670 */
[----:B------:R-:W-:-:S02]  /*cf00*/  LOP3.LUT R16, R16, 0xfdffffff, RZ, 0xc0, !PT ;  /* 0xfdffffff10107812 */ /* 0x000fc400078ec0ff */
[----:B------:R-:W-:Y:S02]  /*cf10*/  FSEL R32, R32, -INF , !P2 ;  /* 0xff80000020207808 */ /* 0x000fe40005000000 */
[----:B------:R-:W-:Y:S02]  /*cf20*/  ISETP.GT.AND P2, PT, R0, 0x11, !P3 ;  /* 0x000000110000780c */ /* 0x000fe40005f44270 */
[----:B------:R-:W-:Y:S02]  /*cf30*/  VIADDMNMX R5, R9, R7, R5, PT ;  /* 0x0000000709057246 */ /* 0x000fe40003800105 */
[----:B------:R-:W-:Y:S02]  /*cf40*/  ISETP.LT.OR P2, PT, R3, 0x12, P2 ;  /* 0x000000120300780c */ /* 0x000fe40001741670 */
[----:B------:R-:W-:Y:S02]  /*cf50*/  @P3 LOP3.LUT R16, R16, 0x2000000, RZ, 0xfc, !PT ;  /* 0x0200000010103812 */ /* 0x000fe400078efcff */
[----:B------:R-:W-:-:S02]  /*cf60*/  ISETP.GE.AND P3, PT, R8, 0x19, PT ;  /* 0x000000190800780c */ /* 0x000fc40003f66270 */
        /* <DEDUP_REMOVED lines=145> */
[----:B------:R-:W-:-:S04]  /*d880*/  ISETP.GT.AND P5, PT, R0, RZ, !P6 ;  /* 0x000000ff0000720c */ /* 0x000fc800077a4270 */
[----:B------:R-:W-:-:S04]  /*d890*/  ISETP.LT.OR P5, PT, R3, 0x1, P5 ;  /* 0x000000010300780c */ /* 0x000fc80002fa1670 */
[----:B------:R-:W-:Y:S02]  /*d8a0*/  FSEL R24, R24, -INF , !P5 ;  /* 0xff80000018187808 */ /* 0x000fe40006800000 */
[----:B------:R-:W-:-:S13]  /*d8b0*/  ISETP.GE.AND P5, PT, R8, 0x7a, PT ;  /* 0x0000007a0800780c */ /* 0x000fda0003fa6270 */
[----:B------:R-:W-:Y:S02]  /*d8c0*/  @P5 LOP3.LUT R16, R16, 0x8000000, RZ, 0xfc, !PT ;  /* 0x0800000010105812 */ /* 0x000fe400078efcff */
[----:B------:R-:W-:-:S04]  /*d8d0*/  ISETP.GT.AND P5, PT, R0, 0x79, !P5 ;  /* 0x000000790000780c */ /* 0x000fc80006fa4270 */
[----:B------:R-:W-:-:S04]  /*d8e0*/  ISETP.LT.OR P5, PT, R3, 0x7a, P5 ;  /* 0x0000007a0300780c */ /* 0x000fc80002fa1670 */
[----:B------:R-:W-:Y:S02]  /*d8f0*/  FSEL R85, R85, -INF , !P5 ;  /* 0xff80000055557808 */ /* 0x000fe40006800000 */
[----:B------:R-:W-:-:S13]  /*d900*/  PLOP3.LUT P5, PT, PT, PT, UP0, 0x40, 0x0 ;  /* 0x000000000000781c */ /* 0x000fda0003fae808 */
        /* <DEDUP_REMOVED lines=9> */
[----:B------:R-:W-:Y:S01]  /*d9a0*/  @P5 IMAD.HI.U32 R3, R0, UR4, RZ ;  /* 0x0000000400035c27 */ /* 0x000fe2000f8e00ff */
[----:B------:R-:W-:-:S13]  /*d9b0*/  PLOP3.LUT P5, PT, PT, PT, UP1, 0x80, 0x0 ;  /* 0x000000000000781c */ /* 0x000fda0003faf018 */
[----:B------:R-:W-:-:S04]  /*d9c0*/  @P5 SHF.R.U32.HI R0, RZ, UR5, R3 ;  /* 0x00000005ff005c19 */ /* 0x000fc80008011603 */
[----:B------:R-:W-:Y:S01]  /*d9d0*/  LOP3.LUT R0, RZ, R0, RZ, 0x33, !PT ;  /* 0x00000000ff007212 */ /* 0x000fe200078e33ff */
[----:B------:R-:W-:Y:S06]  /*d9e0*/  BRA `(.L_x_1507) ;  /* 0x0000000000187947 */ /* 0x000fec0003800000 */
.L_x_1506:
[----:B------:R-:W-:-:S06]  /*d9f0*/  UISETP.NE.AND UP1, UPT, UR7, 0x1, UPT ;  /* 0x000000010700788c */ /* 0x000fcc000bf25270 */
[----:B------:R-:W-:-:S05]  /*da00*/  PLOP3.LUT P5, PT, PT, PT, UP1, 0x80, 0x0 ;  /* 0x000000000000781c */ /* 0x000fca0003faf018 */
[----:B------:R-:W-:-:S08]  /*da10*/  @UP1 ULDC.64 UR4, c[0x0][0x9e8] ;  /* 0x00027a0000041ab9 */ /* 0x000fd00000000a00 */
[----:B------:R-:W-:Y:S01]  /*da20*/  @P5 IMAD.HI.U32 R3, R0, UR4, RZ ;  /* 0x0000000400035c27 */ /* 0x000fe2000f8e00ff */
[----:B------:R-:W-:-:S13]  /*da30*/  PLOP3.LUT P5, PT, PT, PT, UP1, 0x80, 0x0 ;  /* 0x000000000000781c */ /* 0x000fda0003faf018 */
[----:B------:R-:W-:-:S07]  /*da40*/  @P5 SHF.R.U32.HI R0, RZ, UR5, R3 ;  /* 0x00000005ff005c19 */ /* 0x000fce0008011603 */
.L_x_1507:
[----:B------:R-:W-:Y:S05]  /*da50*/  BSYNC B0 ;  /* 0x0000000000007941 */ /* 0x000fea0003800000 */
.L_x_1505:
[----:B------:R-:W-:-:S04]  /*da60*/  IMAD R0, R0, UR7, -R4 ;  /* 0x0000000700007c24 */ /* 0x000fc8000f8e0a04 */
[----:B------:R-:W-:-:S05]  /*da70*/  IMAD.IADD R0, R0, 0x1, -R142 ;  /* 0x0000000100007824 */ /* 0x000fca00078e0a8e */
[----:B------:R-:W-:Y:S02]  /*da80*/  VIMNMX R6, R6, R0, !PT ;  /* 0x0000000006067248 */ /* 0x000fe40007fe0100 */
[----:B------:R-:W-:-:S07]  /*da90*/  VIADDMNMX R5, R0, UR7, R5, PT ;  /* 0x0000000700057c46 */ /* 0x000fce000b800105 */
.L_x_1504:
[----:B------:R-:W-:Y:S01]  /*daa0*/  ISETP.GT.AND P1, PT, R6, 0x1, !P1 ;  /* 0x000000010600780c */ /* 0x000fe20004f24270 */
[----:B------:R-:W2:Y:S01]  /*dab0*/  LDL R90, [R1+0x3c] ;  /* 0x00003c00015a7983 */ /* 0x000ea20000100800 */
[----:B------:R-:W-:Y:S01]  /*dac0*/  LOP3.LUT P5, RZ, R16, 0x4, RZ, 0xc0, !PT ;  /* 0x0000000410ff7812 */ /* 0x000fe200078ac0ff */
[----:B------:R-:W-:Y:S01]  /*dad0*/  ULDC UR51, c[0x0][0x988] ;  /* 0x0002620000337ab9 */ /* 0x000fe20000000800 */
        /* <DEDUP_REMOVED lines=20> */
[----:B------:R-:W-:Y:S02]  /*dc20*/  LOP3.LUT P5, RZ, R16, 0x8000, RZ, 0xc0, !PT ;  /* 0x0000800010ff7812 */ /* 0x000fe400078ac0ff */
        /* <DEDUP_REMOVED lines=8> */
[----:B------:R-:W-:Y:S02]  /*dcb0*/  LOP3.LUT P1, RZ, R16, 0x1000000, RZ, 0xc0, !PT ;  /* 0x0100000010ff7812 */ /* 0x000fe4000782c0ff */
[----:B------:R-:W-:Y:S02]  /*dcc0*/  FMNMX.FTZ R0, R48, R0, !PT ;  /* 0x0000000030007209 */ /* 0x000fe40007810000 */
[----:B------:R-:W-:Y:S02]  /*dcd0*/  ISETP.GT.AND P1, PT, R6, 0x18, !P1 ;  /* 0x000000180600780c */ /* 0x000fe40004f24270 */
[----:B------:R-:W-:Y:S02]  /*dce0*/  FMNMX.FTZ R0, R49, R0, !PT ;  /* 0x0000000031007209 */ /* 0x000fe40007810000 */
        /* <DEDUP_REMOVED lines=43> */
[----:B------:R-:W-:Y:S01]  /*dfa0*/  ISETP.GT.AND P6, PT, R6, RZ, !P6 ;  /* 0x000000ff0600720c */ /* 0x000fe200077c4270 */
[----:B------:R-:W0:Y:S01]  /*dfb0*/  SHFL.BFLY PT, R3, R0, 0x2, 0x1f ;  /* 0x0c401f0000037f89 */ /* 0x000e2200000e0000 */
[----:B------:R-:W-:Y:S02]  /*dfc0*/  FSEL R50, R50, -INF , !P1 ;  /* 0xff80000032327808 */ /* 0x000fe40004800000 */
[----:B------:R-:W-:Y:S02]  /*dfd0*/  LOP3.LUT P1, RZ, R16, 0x20000, RZ, 0xc0, !PT ;  /* 0x0002000010ff7812 */ /* 0x000fe4000782c0ff */
[----:B------:R-:W-:Y:S02]  /*dfe0*/  ISETP.LT.OR P6, PT, R5, 0x1, P6 ;  /* 0x000000010500780c */ /* 0x000fe400037c1670 */
[----:B------:R-:W-:Y:S02]  /*dff0*/  ISETP.GT.AND P1, PT, R6, 0x31, !P1 ;  /* 0x000000310600780c */ /* 0x000fe40004f24270 */
[----:B------:R-:W-:-:S02]  /*e000*/  FSEL R26, R26, -INF , !P6 ;  /* 0xff8000001a1a7808 */ /* 0x000fc40007000000 */
[----:B------:R-:W-:Y:S02]  /*e010*/  ISETP.LT.OR P1, PT, R5, 0x32, P1 ;  /* 0x000000320500780c */ /* 0x000fe40000f21670 */
[----:B------:R-:W-:Y:S02]  /*e020*/  FMNMX.FTZ R7, R26, R27, !PT ;  /* 0x0000001b1a077209 */ /* 0x000fe40007810000 */
[----:B------:R-:W-:Y:S02]  /*e030*/  FSEL R51, R51, -INF , !P1 ;  /* 0xff80000033337808 */ /* 0x000fe40004800000 */
[----:B------:R-:W-:Y:S02]  /*e040*/  LOP3.LUT P1, RZ, R16, 0x10000, RZ, 0xc0, !PT ;  /* 0x0001000010ff7812 */ /* 0x000fe4000782c0ff */
[C---:B------:R-:W-:Y:S02]  /*e050*/  ISETP.GT.AND P2, PT, R6.reuse, 0x70, !P2 ;  /* 0x000000700600780c */ /* 0x040fe40005744270 */
[----:B------:R-:W-:-:S02]  /*e060*/  ISETP.GT.AND P1, PT, R6, 0x38, !P1 ;  /* 0x000000380600780c */ /* 0x000fc40004f24270 */
[----:B------:R-:W-:Y:S02]  /*e070*/  ISETP.GT.AND P3, PT, R6, 0x71, !P3 ;  /* 0x000000710600780c */ /* 0x000fe40005f64270 */
[----:B------:R-:W-:Y:S02]  /*e080*/  ISETP.LT.OR P1, PT, R5, 0x39, P1 ;  /* 0x000000390500780c */ /* 0x000fe40000f21670 */
[----:B0-----:R-:W-:Y:S02]  /*e090*/  FMNMX.FTZ R3, R0, R3, !PT ;  /* 0x0000000300037209 */ /* 0x001fe40007810000 */
[----:B------:R-:W-:Y:S02]  /*e0a0*/  FSEL R54, R54, -INF , !P1 ;  /* 0xff80000036367808 */ /* 0x000fe40004800000 */
[----:B------:R-:W-:Y:S01]  /*e0b0*/  ISETP.GT.AND P1, PT, R6, 0x39, !P5 ;  /* 0x000000390600780c */ /* 0x000fe20006f24270 */
[----:B------:R-:W0:Y:S01]  /*e0c0*/  SHFL.BFLY PT, R0, R3, 0x1, 0x1f ;  /* 0x0c201f0003007f89 */ /* 0x000e2200000e0000 */
[----:B------:R-:W-:-:S02]  /*e0d0*/  LOP3.LUT P5, RZ, R16, 0x8, RZ, 0xc0, !PT ;  /* 0x0000000810ff7812 */ /* 0x000fc400078ac0ff */
[C---:B------:R-:W-:Y:S02]  /*e0e0*/  ISETP.LT.OR P1, PT, R5.reuse, 0x3a, P1 ;  /* 0x0000003a0500780c */ /* 0x040fe40000f21670 */
[----:B------:R-:W-:Y:S02]  /*e0f0*/  ISETP.LT.OR P2, PT, R5, 0x71, P2 ;  /* 0x000000710500780c */ /* 0x000fe40001741670 */
[----:B------:R-:W-:Y:S02]  /*e100*/  FSEL R55, R55, -INF , !P1 ;  /* 0xff80000037377808 */ /* 0x000fe40004800000 */
[----:B------:R-:W-:Y:S02]  /*e110*/  LOP3.LUT P1, RZ, R16, 0x4000, RZ, 0xc0, !PT ;  /* 0x0000400010ff7812 */ /* 0x000fe4000782c0ff */
[C---:B------:R-:W-:Y:S02]  /*e120*/  ISETP.GT.AND P4, PT, R6.reuse, 0x78, !P4 ;  /* 0x000000780600780c */ /* 0x040fe40006784270 */
[----:B------:R-:W-:-:S02]  /*e130*/  ISETP.GT.AND P1, PT, R6, 0x40, !P1 ;  /* 0x000000400600780c */ /* 0x000fc40004f24270 */
[C---:B------:R-:W-:Y:S02]  /*e140*/  ISETP.LT.OR P3, PT, R5.reuse, 0x72, P3 ;  /* 0x000000720500780c */ /* 0x040fe40001f61670 */
[----:B------:R-:W-:Y:S02]  /*e150*/  ISETP.LT.OR P1, PT, R5, 0x41, P1 ;  /* 0x000000410500780c */ /* 0x000fe40000f21670 */
[----:B------:R-:W-:Y:S02]  /*e160*/  FSEL R82, R82, -INF , !P2 ;  /* 0xff80000052527808 */ /* 0x000fe40005000000 */
[----:B------:R-:W-:Y:S02]  /*e170*/  FSEL R58, R58, -INF , !P1 ;  /* 0xff8000003a3a7808 */ /* 0x000fe40004800000 */
[----:B------:R-:W-:Y:S02]  /*e180*/  LOP3.LUT P1, RZ, R16, 0x2000, RZ, 0xc0, !PT ;  /* 0x0000200010ff7812 */ /* 0x000fe4000782c0ff */
[----:B0-----:R-:W-:-:S02]  /*e190*/  FMNMX.FTZ R3, R3, R0, !PT ;  /* 0x0000000003037209 */ /* 0x001fc40007810000 */
[----:B------:R-:W-:Y:S02]  /*e1a0*/  ISETP.GT.AND P1, PT, R6, 0x41, !P1 ;  /* 0x000000410600780c */ /* 0x000fe40004f24270 */
[----:B------:R-:W-:Y:S01]  /*e1b0*/  ISETP.LT.OR P4, PT, R5, 0x79, P4 ;  /* 0x000000790500780c */ /* 0x000fe20002781670 */
[----:B------:R-:W-:Y:S01]  /*e1c0*/  FMUL.FTZ R0, R3, UR51 ;  /* 0x0000003303007c20 */ /* 0x000fe20008410000 */
[----:B------:R-:W-:Y:S02]  /*e1d0*/  ISETP.LT.OR P1, PT, R5, 0x42, P1 ;  /* 0x000000420500780c */ /* 0x000fe40000f21670 */
[----:B------:R-:W-:Y:S02]  /*e1e0*/  FSEL R83, R83, -INF , !P3 ;  /* 0xff80000053537808 */ /* 0x000fe40005800000 */
[----:B------:R-:W-:Y:S02]  /*e1f0*/  FSEL R59, R59, -INF , !P1 ;  /* 0xff8000003b3b7808 */ /* 0x000fe40004800000 */
[----:B------:R-:W-:-:S02]  /*e200*/  LOP3.LUT P1, RZ, R16, 0x1000, RZ, 0xc0, !PT ;  /* 0x0000100010ff7812 */ /* 0x000fc4000782c0ff */
[----:B------:R-:W-:Y:S02]  /*e210*/  FSEL R86, R86, -INF , !P4 ;  /* 0xff80000056567808 */ /* 0x000fe40006000000 */
        /* <DEDUP_REMOVED lines=31> */
[----:B------:R-:W-:Y:S02]  /*e410*/  ISETP.GT.AND P1, PT, R6, 0x68, !P5 ;  /* 0x000000680600780c */ /* 0x000fe40006f24270 */
[----:B------:R-:W-:Y:S02]  /*e420*/  LOP3.LUT P5, RZ, R16, 0x4000000, RZ, 0xc0, !PT ;  /* 0x0400000010ff7812 */ /* 0x000fe400078ac0ff */
[----:B------:R-:W-:-:S04]  /*e430*/  ISETP.LT.OR P1, PT, R5, 0x69, P1 ;  /* 0x000000690500780c */ /* 0x000fc80000f21670 */
[----:B------:R-:W-:Y:S02]  /*e440*/  FSEL R78, R78, -INF , !P1 ;  /* 0xff8000004e4e7808 */ /* 0x000fe40004800000 */
[----:B------:R-:W-:-:S04]  /*e450*/  FSETP.NEU.FTZ.AND P1, PT, R3, -INF , PT ;  /* 0xff8000000300780b */ /* 0x000fc80003f3d000 */
[----:B------:R-:W-:Y:S02]  /*e460*/  FSEL R0, R0, RZ, P1 ;  /* 0x000000ff00007208 */ /* 0x000fe40000800000 */
[----:B------:R-:W-:Y:S02]  /*e470*/  ISETP.GT.AND P1, PT, R6, 0x69, !P5 ;  /* 0x000000690600780c */ /* 0x000fe40006f24270 */
[----:B------:R-:W-:Y:S01]  /*e480*/  LOP3.LUT P5, RZ, R16, 0x8000000, RZ, 0xc0, !PT ;  /* 0x0800000010ff7812 */ /* 0x000fe200078ac0ff */
        /* <DEDUP_REMOVED lines=34> */
[----:B------:R-:W-:-:S02]  /*e6b0*/  ISETP.LT.OR P1, PT, R5, 0x6a, P1 ;  /* 0x0000006a0500780c */ /* 0x000fc40000f21670 */
[----:B------:R-:W-:Y:S02]  /*e6c0*/  FMNMX.FTZ R7, R31, R0, !PT ;  /* 0x000000001f077209 */ /* 0x000fe40007810000 */
[----:B------:R-:W-:Y:S02]  /*e6d0*/  FSEL R79, R79, -INF , !P1 ;  /* 0xff8000004f4f7808 */ /* 0x000fe40004800000 */
[----:B------:R-:W-:Y:S01]  /*e6e0*/  FMNMX.FTZ R0, R34, R7, !PT ;  /* 0x0000000722007209 */ /* 0x000fe20007810000 */
[----:B------:R-:W0:Y:S01]  /*e6f0*/  MUFU.EX2 R25, R25 ;  /* 0x0000001900197308 */ /* 0x000e220000000800 */
[----:B------:R-:W-:Y:S02]  /*e700*/  ISETP.GT.AND P1, PT, R6, 0x79, !P5 ;  /* 0x000000790600780c */ /* 0x000fe40006f24270 */
[----:B------:R-:W-:Y:S02]  /*e710*/  FMNMX.FTZ R7, R35, R0, !PT ;  /* 0x0000000023077209 */ /* 0x000fe40007810000 */
[----:B------:R-:W-:-:S02]  /*e720*/  ISETP.LT.OR P1, PT, R5, 0x7a, P1 ;  /* 0x0000007a0500780c */ /* 0x000fc40000f21670 */
[----:B------:R-:W-:Y:S01]  /*e730*/  FMNMX.FTZ R0, R38, R7, !PT ;  /* 0x0000000726007209 */ /* 0x000fe20007810000 */
[----:B------:R-:W1:Y:S01]  /*e740*/  MUFU.EX2 R6, R28 ;  /* 0x0000001c00067308 */ /* 0x000e620000000800 */
[----:B------:R-:W-:Y:S02]  /*e750*/  FSEL R87, R87, -INF , !P1 ;  /* 0xff80000057577808 */ /* 0x000fe40004800000 */
[----:B------:R-:W-:-:S04]  /*e760*/  FMNMX.FTZ R7, R39, R0, !PT ;  /* 0x0000000027077209 */ /* 0x000fc80007810000 */
[----:B------:R-:W-:Y:S01]  /*e770*/  FMNMX.FTZ R0, R42, R7, !PT ;  /* 0x000000072a007209 */ /* 0x000fe20007810000 */
[----:B------:R-:W3:Y:S01]  /*e780*/  MUFU.EX2 R29, R29 ;  /* 0x0000001d001d7308 */ /* 0x000ee20000000800 */
[----:B0-----:R-:W-:Y:S01]  /*e790*/  FADD.FTZ R5, R4, R25 ;  /* 0x0000001904057221 */ /* 0x001fe20000010000 */
[----:B------:R-:W-:Y:S02]  /*e7a0*/  F2FP.F16.F32.PACK_AB R4, R25, R4 ;  /* 0x000000041904723e */ /* 0x000fe400000000ff */
[----:B------:R-:W-:-:S04]  /*e7b0*/  FMNMX.FTZ R7, R43, R0, !PT ;  /* 0x000000002b077209 */ /* 0x000fc80007810000 */
[----:B------:R-:W-:Y:S01]  /*e7c0*/  FMNMX.FTZ R0, R46, R7, !PT ;  /* 0x000000072e007209 */ /* 0x000fe20007810000 */
[----:B------:R-:W0:Y:S01]  /*e7d0*/  MUFU.EX2 R8, R32 ;  /* 0x0000002000087308 */ /* 0x000e220000000800 */
[----:B-1----:R-:W-:Y:S02]  /*e7e0*/  FADD.FTZ R20, R6, R5 ;  /* 0x0000000506147221 */ /* 0x002fe40000010000 */
[----:B------:R-:W-:-:S04]  /*e7f0*/  FMNMX.FTZ R7, R47, R0, !PT ;  /* 0x000000002f077209 */ /* 0x000fc80007810000 */
[----:B------:R-:W-:Y:S01]  /*e800*/  FMNMX.FTZ R0, R50, R7, !PT ;  /* 0x0000000732007209 */ /* 0x000fe20007810000 */
[----:B------:R-:W1:Y:S01]  /*e810*/  MUFU.EX2 R33, R33 ;  /* 0x0000002100217308 */ /* 0x000e620000000800 */
[C---:B---3--:R-:W-:Y:S01]  /*e820*/  FADD.FTZ R5, R29.reuse, R20 ;  /* 0x000000141d057221 */ /* 0x048fe20000010000 */
[----:B------:R-:W-:Y:S02]  /*e830*/  F2FP.F16.F32.PACK_AB R6, R29, R6 ;  /* 0x000000061d06723e */ /* 0x000fe400000000ff */
[----:B------:R-:W-:Y:S01]  /*e840*/  FMNMX.FTZ R7, R51, R0, !PT ;  /* 0x0000000033077209 */ /* 0x000fe20007810000 */
[----:B------:R-:W3:Y:S03]  /*e850*/  LDL R29, [R1+0x40] ;  /* 0x00004000011d7983 */ /* 0x000ee60000100800 */
[----:B------:R-:W-:Y:S01]  /*e860*/  FMNMX.FTZ R0, R54, R7, !PT ;  /* 0x0000000736007209 */ /* 0x000fe20007810000 */
[----:B------:R-:W4:Y:S01]  /*e870*/  MUFU.EX2 R10, R36 ;  /* 0x00000024000a7308 */ /* 0x000f220000000800 */
[----:B0-----:R-:W-:-:S02]  /*e880*/  FADD.FTZ R5, R8, R5 ;  /* 0x0000000508057221 */ /* 0x001fc40000010000 */
[----:B------:R-:W-:-:S04]  /*e890*/  FMNMX.FTZ R7, R55, R0, !PT ;  /* 0x0000000037077209 */ /* 0x000fc80007810000 */
[----:B------:R-:W-:Y:S01]  /*e8a0*/  FMNMX.FTZ R0, R58, R7, !PT ;  /* 0x000000073a007209 */ /* 0x000fe20007810000 */
[----:B------:R-:W0:Y:S01]  /*e8b0*/  MUFU.EX2 R37, R37 ;  /* 0x0000002500257308 */ /* 0x000e220000000800 */
[C---:B-1----:R-:W-:Y:S01]  /*e8c0*/  FADD.FTZ R5, R33.reuse, R5 ;  /* 0x0000000521057221 */ /* 0x042fe20000010000 */
[----:B------:R-:W-:Y:S02]  /*e8d0*/  F2FP.F16.F32.PACK_AB R8, R33, R8 ;  /* 0x000000082108723e */ /* 0x000fe400000000ff */
[----:B------:R-:W-:-:S04]  /*e8e0*/  FMNMX.FTZ R7, R59, R0, !PT ;  /* 0x000000003b077209 */ /* 0x000fc80007810000 */
[----:B------:R-:W-:Y:S01]  /*e8f0*/  FMNMX.FTZ R0, R62, R7, !PT ;  /* 0x000000073e007209 */ /* 0x000fe20007810000 */
[----:B------:R-:W1:Y:S01]  /*e900*/  MUFU.EX2 R12, R40 ;  /* 0x00000028000c7308 */ /* 0x000e620000000800 */
[----:B----4-:R-:W-:Y:S02]  /*e910*/  FADD.FTZ R20, R10, R5 ;  /* 0x000000050a147221 */ /* 0x010fe40000010000 */
[----:B------:R-:W-:-:S04]  /*e920*/  FMNMX.FTZ R7, R63, R0, !PT ;  /* 0x000000003f077209 */ /* 0x000fc80007810000 */
[----:B------:R-:W-:Y:S01]  /*e930*/  FMNMX.FTZ R0, R66, R7, !PT ;  /* 0x0000000742007209 */ /* 0x000fe20007810000 */
[----:B------:R-:W4:Y:S01]  /*e940*/  MUFU.EX2 R41, R41 ;  /* 0x0000002900297308 */ /* 0x000f220000000800 */
[C---:B0-----:R-:W-:Y:S01]  /*e950*/  FADD.FTZ R5, R37.reuse, R20 ;  /* 0x0000001425057221 */ /* 0x041fe20000010000 */
        /* <DEDUP_REMOVED lines=8> */
[C---:B----4-:R-:W-:Y:S01]  /*e9e0*/  FADD.FTZ R5, R41.reuse, R20 ;  /* 0x0000001429057221 */ /* 0x050fe20000010000 */
[----:B------:R-:W-:Y:S02]  /*e9f0*/  F2FP.F16.F32.PACK_AB R12, R41, R12 ;  /* 0x0000000c290c723e */ /* 0x000fe400000000ff */
[----:B------:R-:W-:-:S04]  /*ea00*/  FMNMX.FTZ R7, R75, R0, !PT ;  /* 0x000000004b077209 */ /* 0x000fc80007810000 */
[----:B------:R-:W-:Y:S01]  /*ea10*/  FMNMX.FTZ R0, R78, R7, !PT ;  /* 0x000000074e007209 */ /* 0x000fe20007810000 */
[----:B------:R-:W4:Y:S01]  /*ea20*/  MUFU.EX2 R24, R48 ;  /* 0x0000003000187308 */ /* 0x000f220000000800 */
[----:B0-----:R-:W-:Y:S02]  /*ea30*/  FADD.FTZ R20, R14, R5 ;  /* 0x000000050e147221 */ /* 0x001fe40000010000 */
        /* <DEDUP_REMOVED lines=9> */
[----:B------:R-:W-:-:S05]  /*ead0*/  FMNMX.FTZ R0, R87, R0, !PT ;  /* 0x0000000057007209 */ /* 0x000fca0007810000 */
[----:B------:R-:W4:Y:S01]  /*eae0*/  SHFL.BFLY PT, R7, R0, 0x2, 0x1f ;  /* 0x0c401f0000077f89 */ /* 0x000f2200000e0000 */
[----:B------:R-:W5:Y:S01]  /*eaf0*/  MUFU.EX2 R53, R53 ;  /* 0x0000003500357308 */ /* 0x000f620000000800 */
[----:B0-----:R-:W-:-:S07]  /*eb00*/  FADD.FTZ R21, R49, R20 ;  /* 0x0000001431157221 */ /* 0x001fce0000010000 */
[----:B------:R-:W0:Y:S01]  /*eb10*/  MUFU.EX2 R56, R56 ;  /* 0x0000003800387308 */ /* 0x000e220000000800 */
[----:B-1----:R-:W-:-:S07]  /*eb20*/  FADD.FTZ R20, R52, R21 ;  /* 0x0000001534147221 */ /* 0x002fce0000010000 */
[----:B------:R-:W-:Y:S01]  /*eb30*/  MUFU.EX2 R57, R57 ;  /* 0x0000003900397308 */ /* 0x000fe20000000800 */
[----:B-----5:R-:W-:Y:S01]  /*eb40*/  FADD.FTZ R21, R53, R20 ;  /* 0x0000001435157221 */ /* 0x020fe20000010000 */
[----:B----4-:R-:W-:-:S06]  /*eb50*/  FMNMX.FTZ R0, R0, R7, !PT ;  /* 0x0000000700007209 */ /* 0x010fcc0007810000 */
[----:B------:R-:W-:Y:S01]  /*eb60*/  MUFU.EX2 R60, R60 ;  /* 0x0000003c003c7308 */ /* 0x000fe20000000800 */
[----:B0-----:R-:W-:Y:S01]  /*eb70*/  FADD.FTZ R20, R56, R21 ;  /* 0x0000001538147221 */ /* 0x001fe20000010000 */
        /* <DEDUP_REMOVED lines=45> */
[----:B0-----:R-:W-:Y:S01]  /*ee50*/  FADD.FTZ R28, R26, R27 ;  /* 0x0000001b1a1c7221 */ /* 0x001fe20000010000 */
[----:B------:R-:W-:-:S06]  /*ee60*/  F2FP.F16.F32.PACK_AB R5, R27, R26 ;  /* 0x0000001a1b05723e */ /* 0x000fcc00000000ff */
[----:B------:R-:W0:Y:S08]  /*ee70*/  MUFU.EX2 R7, R30 ;  /* 0x0000001e00077308 */ /* 0x000e300000000800 */
[----:B------:R-:W1:Y:S08]  /*ee80*/  MUFU.EX2 R9, R34 ;  /* 0x0000002200097308 */ /* 0x000e700000000800 */
[----:B------:R-:W4:Y:S01]  /*ee90*/  MUFU.EX2 R35, R35 ;  /* 0x0000002300237308 */ /* 0x000f220000000800 */
[----:B0-----:R-:W-:-:S07]  /*eea0*/  FADD.FTZ R28, R7, R28 ;  /* 0x0000001c071c7221 */ /* 0x001fce0000010000 */
[----:B------:R-:W0:Y:S01]  /*eeb0*/  MUFU.EX2 R11, R38 ;  /* 0x00000026000b7308 */ /* 0x000e220000000800 */
[----:B------:R-:W-:-:S07]  /*eec0*/  FADD.FTZ R28, R31, R28 ;  /* 0x0000001c1f1c7221 */ /* 0x000fce0000010000 */
[----:B------:R-:W5:Y:S01]  /*eed0*/  MUFU.EX2 R39, R39 ;  /* 0x0000002700277308 */ /* 0x000f620000000800 */
[----:B-1----:R-:W-:-:S07]  /*eee0*/  FADD.FTZ R28, R9, R28 ;  /* 0x0000001c091c7221 */ /* 0x002fce0000010000 */
[----:B------:R-:W1:Y:S01]  /*eef0*/  MUFU.EX2 R13, R42 ;  /* 0x0000002a000d7308 */ /* 0x000e620000000800 */
[----:B----4-:R-:W-:-:S07]  /*ef00*/  FADD.FTZ R28, R35, R28 ;  /* 0x0000001c231c7221 */ /* 0x010fce0000010000 */
[----:B------:R-:W4:Y:S01]  /*ef10*/  MUFU.EX2 R43, R43 ;  /* 0x0000002b002b7308 */ /* 0x000f220000000800 */
[----:B0-----:R-:W-:-:S07]  /*ef20*/  FADD.FTZ R28, R11, R28 ;  /* 0x0000001c0b1c7221 */ /* 0x001fce0000010000 */
[----:B------:R-:W0:Y:S01]  /*ef30*/  MUFU.EX2 R15, R46 ;  /* 0x0000002e000f7308 */ /* 0x000e220000000800 */
[----:B-----5:R-:W-:-:S07]  /*ef40*/  FADD.FTZ R28, R39, R28 ;  /* 0x0000001c271c7221 */ /* 0x020fce0000010000 */
[----:B------:R-:W5:Y:S01]  /*ef50*/  MUFU.EX2 R47, R47 ;  /* 0x0000002f002f7308 */ /* 0x000f620000000800 */
[----:B-1----:R-:W-:-:S07]  /*ef60*/  FADD.FTZ R28, R13, R28 ;  /* 0x0000001c0d1c7221 */ /* 0x002fce0000010000 */
[----:B------:R-:W1:Y:S01]  /*ef70*/  MUFU.EX2 R25, R50 ;  /* 0x0000003200197308 */ /* 0x000e620000000800 */
[----:B----4-:R-:W-:-:S07]  /*ef80*/  FADD.FTZ R28, R43, R28 ;  /* 0x0000001c2b1c7221 */ /* 0x010fce0000010000 */
[----:B------:R-:W4:Y:S01]  /*ef90*/  MUFU.EX2 R51, R51 ;  /* 0x0000003300337308 */ /* 0x000f220000000800 */
[----:B0-----:R-:W-:-:S07]  /*efa0*/  FADD.FTZ R28, R15, R28 ;  /* 0x0000001c0f1c7221 */ /* 0x001fce0000010000 */
[----:B------:R-:W-:Y:S01]  /*efb0*/  MUFU.EX2 R54, R54 ;  /* 0x0000003600367308 */ /* 0x000fe20000000800 */
[----:B-----5:R-:W-:-:S07]  /*efc0*/  FADD.FTZ R28, R47, R28 ;  /* 0x0000001c2f1c7221 */ /* 0x020fce0000010000 */
[----:B------:R-:W0:Y:S01]  /*efd0*/  MUFU.EX2 R55, R55 ;  /* 0x0000003700377308 */ /* 0x000e220000000800 */
[----:B-1----:R-:W-:Y:S01]  /*efe0*/  FADD.FTZ R28, R25, R28 ;  /* 0x0000001c191c7221 */ /* 0x002fe20000010000 */
[----:B------:R-:W-:Y:S01]  /*eff0*/  FADD.FTZ R27, R57, R20 ;  /* 0x00000014391b7221 */ /* 0x000fe20000010000 */
[----:B------:R-:W-:Y:S02]  /*f000*/  F2FP.F16.F32.PACK_AB R7, R31, R7 ;  /* 0x000000071f07723e */ /* 0x000fe400000000ff */
[----:B------:R-:W-:Y:S01]  /*f010*/  F2FP.F16.F32.PACK_AB R9, R35, R9 ;  /* 0x000000092309723e */ /* 0x000fe200000000ff */
[----:B----4-:R-:W-:Y:S01]  /*f020*/  FADD.FTZ R21, R51, R28 ;  /* 0x0000001c33157221 */ /* 0x010fe20000010000 */
[----:B------:R-:W-:Y:S01]  /*f030*/  F2FP.F16.F32.PACK_AB R11, R39, R11 ;  /* 0x0000000b270b723e */ /* 0x000fe200000000ff */
[----:B------:R-:W-:Y:S01]  /*f040*/  FADD.FTZ R28, R60, R27 ;  /* 0x0000001b3c1c7221 */ /* 0x000fe20000010000 */
[----:B------:R-:W-:Y:S01]  /*f050*/  F2FP.F16.F32.PACK_AB R13, R43, R13 ;  /* 0x0000000d2b0d723e */ /* 0x000fe200000000ff */
[----:B------:R-:W-:Y:S01]  /*f060*/  STSM.16.M88.4 [R144+0x21800], R4 ;  /* 0x0218000490007844 */ /* 0x000fe20000000200 */
[----:B------:R-:W-:Y:S01]  /*f070*/  F2FP.F16.F32.PACK_AB R15, R47, R15 ;  /* 0x0000000f2f0f723e */ /* 0x000fe200000000ff */
[----:B------:R-:W1:Y:S01]  /*f080*/  MUFU.EX2 R58, R58 ;  /* 0x0000003a003a7308 */ /* 0x000e620000000800 */
[----:B------:R-:W-:Y:S01]  /*f090*/  F2FP.F16.F32.PACK_AB R24, R49, R24 ;  /* 0x000000183118723e */ /* 0x000fe200000000ff */
[----:B--2---:R-:W-:Y:S01]  /*f0a0*/  STSM.16.M88.4 [R90], R8 ;  /* 0x000000085a007844 */ /* 0x004fe20000000200 */
[----:B------:R-:W-:-:S02]  /*f0b0*/  F2FP.F16.F32.PACK_AB R26, R53, R52 ;  /* 0x00000034351a723e */ /* 0x000fc400000000ff */
[----:B------:R-:W-:Y:S02]  /*f0c0*/  F2FP.F16.F32.PACK_AB R25, R51, R25 ;  /* 0x000000193319723e */ /* 0x000fe400000000ff */
[----:B0-----:R-:W-:Y:S01]  /*f0d0*/  F2FP.F16.F32.PACK_AB R27, R55, R54 ;  /* 0x00000036371b723e */ /* 0x001fe200000000ff */
[----:B------:R-:W-:Y:S01]  /*f0e0*/  STSM.16.M88.4 [R146], R12 ;  /* 0x0000000c92007844 */ /* 0x000fe20000000200 */
[----:B------:R-:W0:Y:S03]  /*f0f0*/  MUFU.EX2 R59, R59 ;  /* 0x0000003b003b7308 */ /* 0x000e260000000800 */
[----:B------:R2:W-:Y:S05]  /*f100*/  STSM.16.M88.4 [R145], R24 ;  /* 0x0000001891007844 */ /* 0x0005ea0000000200 */
[----:B------:R-:W4:Y:S08]  /*f110*/  MUFU.EX2 R62, R62 ;  /* 0x0000003e003e7308 */ /* 0x000f300000000800 */
[----:B------:R-:W5:Y:S01]  /*f120*/  MUFU.EX2 R63, R63 ;  /* 0x0000003f003f7308 */ /* 0x000f620000000800 */
[----:B--2---:R-:W2:Y:S01]  /*f130*/  LDL.LU R26, [R1+0xc] ;  /* 0x00000c00011a7983 */ /* 0x004ea20000300800 */
[----:B------:R-:W-:Y:S01]  /*f140*/  FADD.FTZ R20, R54, R21 ;  /* 0x0000001536147221 */ /* 0x000fe20000010000 */
[----:B------:R-:W-:-:S03]  /*f150*/  FADD.FTZ R5, R61, R28 ;  /* 0x0000001c3d057221 */ /* 0x000fc60000010000 */
[----:B------:R-:W-:Y:S02]  /*f160*/  FADD.FTZ R21, R55, R20 ;  /* 0x0000001437157221 */ /* 0x000fe40000010000 */
[----:B------:R-:W3:Y:S02]  /*f170*/  MUFU.EX2 R66, R66 ;  /* 0x0000004200427308 */ /* 0x000ee40000000800 */
[----:B-1----:R-:W-:Y:S01]  /*f180*/  FADD.FTZ R8, R58, R21 ;  /* 0x000000153a087221 */ /* 0x002fe20000010000 */
[----:B------:R-:W-:-:S03]  /*f190*/  FADD.FTZ R10, R64, R5 ;  /* 0x00000005400a7221 */ /* 0x000fc60000010000 */
[----:B0-----:R-:W-:Y:S02]  /*f1a0*/  FADD.FTZ R5, R59, R8 ;  /* 0x000000083b057221 */ /* 0x001fe40000010000 */
[----:B------:R-:W0:Y:S02]  /*f1b0*/  MUFU.EX2 R67, R67 ;  /* 0x0000004300437308 */ /* 0x000e240000000800 */
[----:B----4-:R-:W-:-:S06]  /*f1c0*/  FADD.FTZ R8, R62, R5 ;  /* 0x000000053e087221 */ /* 0x010fcc0000010000 */
[----:B------:R-:W1:Y:S01]  /*f1d0*/  MUFU.EX2 R70, R70 ;  /* 0x0000004600467308 */ /* 0x000e620000000800 */
[----:B-----5:R-:W-:Y:S01]  /*f1e0*/  FADD.FTZ R9, R63, R8 ;  /* 0x000000083f097221 */ /* 0x020fe20000010000 */
[----:B------:R-:W-:-:S06]  /*f1f0*/  FADD.FTZ R7, R65, R10 ;  /* 0x0000000a41077221 */ /* 0x000fcc0000010000 */
[----:B------:R-:W4:Y:S01]  /*f200*/  MUFU.EX2 R72, R72 ;  /* 0x0000004800487308 */ /* 0x000f220000000800 */
[----:B---3--:R-:W-:-:S07]  /*f210*/  FADD.FTZ R8, R66, R9 ;  /* 0x0000000942087221 */ /* 0x008fce0000010000 */
[----:B------:R-:W3:Y:S01]  /*f220*/  MUFU.EX2 R71, R71 ;  /* 0x0000004700477308 */ /* 0x000ee20000000800 */
[----:B------:R-:W-:Y:S01]  /*f230*/  FADD.FTZ R10, R68, R7 ;  /* 0x00000007440a7221 */ /* 0x000fe20000010000 */
[----:B0-----:R-:W-:-:S06]  /*f240*/  FADD.FTZ R9, R67, R8 ;  /* 0x0000000843097221 */ /* 0x001fcc0000010000 */
[----:B------:R-:W0:Y:S08]  /*f250*/  MUFU.EX2 R73, R73 ;  /* 0x0000004900497308 */ /* 0x000e300000000800 */
[----:B------:R-:W5:Y:S01]  /*f260*/  MUFU.EX2 R74, R74 ;  /* 0x0000004a004a7308 */ /* 0x000f620000000800 */
[----:B------:R-:W-:Y:S01]  /*f270*/  FADD.FTZ R11, R69, R10 ;  /* 0x0000000a450b7221 */ /* 0x000fe20000010000 */
[----:B------:R-:W-:-:S06]  /*f280*/  ISETP.NE.AND P5, PT, R89, 0x1, PT ;  /* 0x000000015900780c */ /* 0x000fcc0003fa5270 */
[----:B------:R-:W5:Y:S01]  /*f290*/  MUFU.EX2 R76, R76 ;  /* 0x0000004c004c7308 */ /* 0x000f620000000800 */
[----:B-1----:R-:W-:-:S07]  /*f2a0*/  FADD.FTZ R8, R70, R9 ;  /* 0x0000000946087221 */ /* 0x002fce0000010000 */
[----:B------:R-:W1:Y:S01]  /*f2b0*/  MUFU.EX2 R75, R75 ;  /* 0x0000004b004b7308 */ /* 0x000e620000000800 */
[----:B----4-:R-:W-:Y:S01]  /*f2c0*/  FADD.FTZ R10, R72, R11 ;  /* 0x0000000b480a7221 */ /* 0x010fe20000010000 */
[----:B---3--:R-:W-:-:S06]  /*f2d0*/  FADD.FTZ R9, R71, R8 ;  /* 0x0000000847097221 */ /* 0x008fcc0000010000 */
[----:B------:R-:W3:Y:S08]  /*f2e0*/  MUFU.EX2 R77, R77 ;  /* 0x0000004d004d7308 */ /* 0x000ef00000000800 */
[----:B------:R-:W4:Y:S01]  /*f2f0*/  MUFU.EX2 R78, R78 ;  /* 0x0000004e004e7308 */ /* 0x000f220000000800 */
[----:B0-----:R-:W-:-:S07]  /*f300*/  FADD.FTZ R11, R73, R10 ;  /* 0x0000000a490b7221 */ /* 0x001fce0000010000 */
[----:B------:R-:W0:Y:S01]  /*f310*/  MUFU.EX2 R79, R79 ;  /* 0x0000004f004f7308 */ /* 0x000e220000000800 */
[----:B-----5:R-:W-:-:S07]  /*f320*/  FADD.FTZ R12, R74, R9 ;  /* 0x000000094a0c7221 */ /* 0x020fce0000010000 */
[----:B------:R-:W-:Y:S08]  /*f330*/  MUFU.EX2 R80, R80 ;  /* 0x0000005000507308 */ /* 0x000ff00000000800 */
[----:B------:R-:W5:Y:S08]  /*f340*/  MUFU.EX2 R81, R81 ;  /* 0x0000005100517308 */ /* 0x000f700000000800 */
[----:B------:R-:W-:Y:S08]  /*f350*/  MUFU.EX2 R84, R84 ;  /* 0x0000005400547308 */ /* 0x000ff00000000800 */
[----:B------:R-:W5:Y:S08]  /*f360*/  MUFU.EX2 R85, R85 ;  /* 0x0000005500557308 */ /* 0x000f700000000800 */
[----:B------:R-:W-:Y:S08]  /*f370*/  MUFU.EX2 R82, R82 ;  /* 0x0000005200527308 */ /* 0x000ff00000000800 */
[----:B------:R-:W5:Y:S08]  /*f380*/  MUFU.EX2 R83, R83 ;  /* 0x0000005300537308 */ /* 0x000f700000000800 */
[----:B------:R-:W-:Y:S08]  /*f390*/  MUFU.EX2 R86, R86 ;  /* 0x0000005600567308 */ /* 0x000ff00000000800 */
[----:B------:R-:W5:Y:S01]  /*f3a0*/  MUFU.EX2 R87, R87 ;  /* 0x0000005700577308 */ /* 0x000f620000000800 */
[----:B------:R-:W-:Y:S01]  /*f3b0*/  F2FP.F16.F32.PACK_AB R4, R57, R56 ;  /* 0x000000383904723e */ /* 0x000fe200000000ff */
[----:B------:R-:W-:Y:S01]  /*f3c0*/  FADD.FTZ R10, R76, R11 ;  /* 0x0000000b4c0a7221 */ /* 0x000fe20000010000 */
[----:B------:R-:W-:-:S02]  /*f3d0*/  F2FP.F16.F32.PACK_AB R6, R61, R60 ;  /* 0x0000003c3d06723e */ /* 0x000fc400000000ff */
[----:B------:R-:W-:Y:S02]  /*f3e0*/  F2FP.F16.F32.PACK_AB R5, R59, R58 ;  /* 0x0000003a3b05723e */ /* 0x000fe400000000ff */
[----:B------:R-:W-:Y:S01]  /*f3f0*/  F2FP.F16.F32.PACK_AB R7, R63, R62 ;  /* 0x0000003e3f07723e */ /* 0x000fe200000000ff */
[----:B-1----:R-:W-:Y:S01]  /*f400*/  FADD.FTZ R11, R75, R12 ;  /* 0x0000000c4b0b7221 */ /* 0x002fe20000010000 */
[----:B------:R-:W1:Y:S01]  /*f410*/  @P5 LDC R24, c[0x0][0x44c] ;  /* 0x00011300ff185b82 */ /* 0x000e620000000800 */
[----:B---3--:R-:W-:Y:S02]  /*f420*/  FADD.FTZ R21, R77, R10 ;  /* 0x0000000a4d157221 */ /* 0x008fe40000010000 */
[----:B------:R3:W-:Y:S01]  /*f430*/  STSM.16.M88.4 [R144+0x27800], R4 ;  /* 0x0278000490007844 */ /* 0x0007e20000000200 */
[----:B----4-:R-:W-:Y:S01]  /*f440*/  FADD.FTZ R20, R78, R11 ;  /* 0x0000000b4e147221 */ /* 0x010fe20000010000 */
[----:B------:R-:W-:Y:S02]  /*f450*/  F2FP.F16.F32.PACK_AB R8, R73, R72 ;  /* 0x000000484908723e */ /* 0x000fe400000000ff */
[----:B------:R-:W-:Y:S01]  /*f460*/  F2FP.F16.F32.PACK_AB R10, R77, R76 ;  /* 0x0000004c4d0a723e */ /* 0x000fe200000000ff */
[----:B------:R-:W4:Y:S01]  /*f470*/  @P5 LDC R25, c[0x0][0x450] ;  /* 0x00011400ff195b82 */ /* 0x000f220000000800 */
[----:B------:R-:W-:-:S02]  /*f480*/  F2FP.F16.F32.PACK_AB R9, R75, R74 ;  /* 0x0000004a4b09723e */ /* 0x000fc400000000ff */
[----:B0-----:R-:W-:Y:S02]  /*f490*/  F2FP.F16.F32.PACK_AB R11, R79, R78 ;  /* 0x0000004e4f0b723e */ /* 0x001fe400000000ff */
[----:B-----5:R-:W-:Y:S02]  /*f4a0*/  F2FP.F16.F32.PACK_AB R12, R81, R80 ;  /* 0x00000050510c723e */ /* 0x020fe400000000ff */
[----:B------:R-:W-:Y:S02]  /*f4b0*/  F2FP.F16.F32.PACK_AB R14, R85, R84 ;  /* 0x00000054550e723e */ /* 0x000fe400000000ff */
[----:B------:R-:W-:Y:S02]  /*f4c0*/  F2FP.F16.F32.PACK_AB R13, R83, R82 ;  /* 0x00000052530d723e */ /* 0x000fe400000000ff */
[----:B---3--:R-:W-:Y:S02]  /*f4d0*/  F2FP.F16.F32.PACK_AB R4, R65, R64 ;  /* 0x000000404104723e */ /* 0x008fe400000000ff */
[----:B------:R-:W-:-:S02]  /*f4e0*/  F2FP.F16.F32.PACK_AB R6, R69, R68 ;  /* 0x000000444506723e */ /* 0x000fc400000000ff */
[----:B------:R-:W-:Y:S02]  /*f4f0*/  F2FP.F16.F32.PACK_AB R5, R67, R66 ;  /* 0x000000424305723e */ /* 0x000fe400000000ff */
[----:B------:R-:W-:Y:S02]  /*f500*/  F2FP.F16.F32.PACK_AB R7, R71, R70 ;  /* 0x000000464707723e */ /* 0x000fe400000000ff */
[----:B------:R-:W-:-:S03]  /*f510*/  F2FP.F16.F32.PACK_AB R15, R87, R86 ;  /* 0x00000056570f723e */ /* 0x000fc600000000ff */
[----:B------:R0:W-:Y:S04]  /*f520*/  STSM.16.M88.4 [R29], R4 ;  /* 0x000000041d007844 */ /* 0x0001e80000000200 */
[----:B------:R2:W-:Y:S04]  /*f530*/  STSM.16.M88.4 [R146+0x6000], R8 ;  /* 0x0060000892007844 */ /* 0x0005e80000000200 */
[----:B------:R3:W-:Y:S01]  /*f540*/  STSM.16.M88.4 [R145+0x6000], R12 ;  /* 0x0060000c91007844 */ /* 0x0007e20000000200 */
[----:B------:R5:W-:Y:S06]  /*f550*/  MEMBAR.ALL.CTA ;  /* 0x0000000000007992 */ /* 0x000bec0000008000 */
[----:B-----5:R-:W5:Y:S01]  /*f560*/  FENCE.VIEW.ASYNC.S ;  /* 0x00000000000073c6 */ /* 0x020f620000000000 */
[----:B------:R-:W-:Y:S01]  /*f570*/  FADD.FTZ R79, R79, R20 ;  /* 0x000000144f4f7221 */ /* 0x000fe20000010000 */
[----:B------:R-:W-:Y:S01]  /*f580*/  PLOP3.LUT P1, PT, PT, PT, UP0, 0x40, 0x0 ;  /* 0x000000000000781c */ /* 0x000fe20003f2e808 */
[----:B-1----:R-:W-:-:S04]  /*f590*/  @P5 IMAD.HI.U32 R24, R88, R24, RZ ;  /* 0x0000001858185227 */ /* 0x002fc800078e00ff */
[----:B------:R-:W-:Y:S01]  /*f5a0*/  FADD.FTZ R80, R80, R21 ;  /* 0x0000001550507221 */ /* 0x000fe20000010000 */
[----:B------:R-:W-:Y:S01]  /*f5b0*/  FADD.FTZ R82, R82, R79 ;  /* 0x0000004f52527221 */ /* 0x000fe20000010000 */
[----:B------:R-:W-:Y:S01]  /*f5c0*/  IMAD.MOV.U32 R20, RZ, RZ, R88 ;  /* 0x000000ffff147224 */ /* 0x000fe200078e0058 */
[----:B----4-:R-:W-:Y:S01]  /*f5d0*/  @P5 SHF.R.U32.HI R20, RZ, R25, R24 ;  /* 0x00000019ff145219 */ /* 0x010fe20000011618 */
[----:B------:R-:W-:Y:S01]  /*f5e0*/  FADD.FTZ R81, R81, R80 ;  /* 0x0000005051517221 */ /* 0x000fe20000010000 */
[----:B------:R-:W-:-:S03]  /*f5f0*/  FADD.FTZ R83, R83, R82 ;  /* 0x0000005253537221 */ /* 0x000fc60000010000 */
[----:B------:R-:W-:Y:S01]  /*f600*/  FADD.FTZ R84, R84, R81 ;  /* 0x0000005154547221 */ /* 0x000fe20000010000 */
[----:B------:R-:W-:Y:S01]  /*f610*/  FADD.FTZ R86, R86, R83 ;  /* 0x0000005356567221 */ /* 0x000fe20000010000 */
[----:B0-----:R-:W-:Y:S02]  /*f620*/  VIADD R4, R97, 0xfffffffe ;  /* 0xfffffffe61047836 */ /* 0x001fe40000000000 */
[----:B------:R-:W-:Y:S01]  /*f630*/  FADD.FTZ R139, R85, R84 ;  /* 0x00000054558b7221 */ /* 0x000fe20000010000 */
[----:B------:R-:W-:Y:S01]  /*f640*/  FADD.FTZ R5, R87, R86 ;  /* 0x0000005657057221 */ /* 0x000fe20000010000 */
[----:B--2---:R-:W-:-:S04]  /*f650*/  IMAD.IADD R8, R26, 0x1, R20 ;  /* 0x000000011a087824 */ /* 0x004fc800078e0214 */
[----:B------:R-:W-:Y:S01]  /*f660*/  VIADD R6, R8, UR6 ;  /* 0x0000000608067c36 */ /* 0x000fe20008000000 */
[----:B-----5:R-:W-:Y:S01]  /*f670*/  NOP ;  /* 0x0000000000007918 */ /* 0x020fe20000000000 */
[----:B---3--:R-:W-:Y:S05]  /*f680*/  @P1 BRA `(.L_x_1508) ;  /* 0x0000000000541947 */ /* 0x008fea0003800000 */
[C---:B------:R-:W-:Y:S01]  /*f690*/  ISETP.GT.AND P1, PT, R8.reuse, RZ, PT ;  /* 0x000000ff0800720c */ /* 0x040fe20003f24270 */
[----:B------:R-:W-:Y:S01]  /*f6a0*/  BSSY B0, `(.L_x_1509) ;  /* 0x0000010000007945 */ /* 0x000fe20003800000 */
[----:B------:R-:W-:-:S11]  /*f6b0*/  VIADD R7, R8, 0xffffffff ;  /* 0xffffffff08077836 */ /* 0x000fd60000000000 */
[----:B------:R-:W-:Y:S05]  /*f6c0*/  @P1 BRA `(.L_x_1510) ;  /* 0x0000000000201947 */ /* 0x000fea0003800000 */
[----:B------:R-:W-:Y:S01]  /*f6d0*/  UISETP.NE.AND UP1, UPT, UR7, 0x1, UPT ;  /* 0x000000010700788c */ /* 0x000fe2000bf25270 */
[----:B------:R-:W-:-:S05]  /*f6e0*/  IMAD.MOV R7, RZ, RZ, -R8 ;  /* 0x000000ffff077224 */ /* 0x000fca00078e0a08 */
[----:B------:R-:W-:-:S05]  /*f6f0*/  PLOP3.LUT P1, PT, PT, PT, UP1, 0x80, 0x0 ;  /* 0x000000000000781c */ /* 0x000fca0003f2f018 */
[----:B------:R-:W-:-:S08]  /*f700*/  @UP1 ULDC.64 UR4, c[0x0][0x9e8] ;  /* 0x00027a0000041ab9 */ /* 0x000fd00000000a00 */
[----:B------:R-:W-:-:S05]  /*f710*/  @P1 IMAD.HI.U32 R8, R7, UR4, RZ ;  /* 0x0000000407081c27 */ /* 0x000fca000f8e00ff */
[----:B------:R-:W-:-:S04]  /*f720*/  @P1 SHF.R.U32.HI R7, RZ, UR5, R8 ;  /* 0x00000005ff071c19 */ /* 0x000fc80008011608 */
[----:B------:R-:W-:Y:S01]  /*f730*/  LOP3.LUT R7, RZ, R7, RZ, 0x33, !PT ;  /* 0x00000007ff077212 */ /* 0x000fe200078e33ff */
[----:B------:R-:W-:Y:S06]  /*f740*/  BRA `(.L_x_1511) ;  /* 0x0000000000147947 */ /* 0x000fec0003800000 */
.L_x_1510:
[----:B------:R-:W-:-:S06]  /*f750*/  UISETP.NE.AND UP1, UPT, UR7, 0x1, UPT ;  /* 0x000000010700788c */ /* 0x000fcc000bf25270 */
[----:B------:R-:W-:-:S05]  /*f760*/  PLOP3.LUT P1, PT, PT, PT, UP1, 0x80, 0x0 ;  /* 0x000000000000781c */ /* 0x000fca0003f2f018 */
[----:B------:R-:W-:-:S08]  /*f770*/  @UP1 ULDC.64 UR4, c[0x0][0x9e8] ;  /* 0x00027a0000041ab9 */ /* 0x000fd00000000a00 */
[----:B------:R-:W-:-:S05]  /*f780*/  @P1 IMAD.HI.U32 R8, R7, UR4, RZ ;  /* 0x0000000407081c27 */ /* 0x000fca000f8e00ff */
[----:B------:R-:W-:-:S07]  /*f790*/  @P1 SHF.R.U32.HI R7, RZ, UR5, R8 ;  /* 0x00000005ff071c19 */ /* 0x000fce0008011608 */
.L_x_1511:
[----:B------:R-:W-:Y:S05]  /*f7a0*/  BSYNC B0 ;  /* 0x0000000000007941 */ /* 0x000fea0003800000 */
.L_x_1509:
[----:B------:R-:W-:-:S04]  /*f7b0*/  IMAD.U32 R8, RZ, RZ, UR7 ;  /* 0x00000007ff087e24 */ /* 0x000fc8000f8e00ff */
[----:B------:R-:W-:-:S05]  /*f7c0*/  IMAD R7, R7, R8, UR7 ;  /* 0x0000000707077e24 */ /* 0x000fca000f8e0208 */
[----:B------:R-:W-:-:S07]  /*f7d0*/  VIMNMX R6, R6, R7, PT ;  /* 0x0000000706067248 */ /* 0x000fce0003fe0100 */
.L_x_1508:
[----:B------:R-:W2:Y:S01]  /*f7e0*/  LDL R8, [R1+0x6c] ;  /* 0x00006c0001087983 */ /* 0x000ea20000100800 */
[----:B------:R-:W-:Y:S01]  /*f7f0*/  SHF.R.S32.HI R7, RZ, 0x1f, R6 ;  /* 0x0000001fff077819 */ /* 0x000fe20000011406 */
[----:B------:R-:W-:Y:S01]  /*f800*/  ULDC UR41, c[0x0][0x9e4] ;  /* 0x0002790000297ab9 */ /* 0x000fe20000000800 */
[----:B------:R-:W-:Y:S01]  /*f810*/  ULDC UR5, c[0x0][0x9e4] ;  /* 0x0002790000057ab9 */ /* 0x000fe20000000800 */
[----:B------:R-:W-:Y:S01]  /*f820*/  ULDC UR42, c[0x0][0x9dc] ;  /* 0x00027700002a7ab9 */ /* 0x000fe20000000800 */
[----:B------:R-:W-:Y:S01]  /*f830*/  LEA.HI R7, R7, R6, RZ, 0x7 ;  /* 0x0000000607077211 */ /* 0x000fe200078f38ff */
[----:B------:R-:W-:Y:S01]  /*f840*/  ULDC UR48, c[0x0][0x9dc] ;  /* 0x0002770000307ab9 */ /* 0x000fe20000000800 */
[----:B------:R-:W-:Y:S01]  /*f850*/  ULDC UR4, c[0x0][0x988] ;  /* 0x0002620000047ab9 */ /* 0x000fe20000000800 */
[----:B------:R-:W-:Y:S01]  /*f860*/  ULDC UR7, c[0x0][0x988] ;  /* 0x0002620000077ab9 */ /* 0x000fe20000000800 */
[----:B------:R-:W-:Y:S01]  /*f870*/  SHF.R.S32.HI R7, RZ, 0x7, R7 ;  /* 0x00000007ff077819 */ /* 0x000fe20000011407 */
[----:B------:R-:W-:Y:S01]  /*f880*/  ULDC UR6, c[0x0][0x988] ;  /* 0x0002620000067ab9 */ /* 0x000fe20000000800 */
[----:B------:R-:W-:Y:S01]  /*f890*/  ULDC UR49, c[0x0][0x9e0] ;  /* 0x0002780000317ab9 */ /* 0x000fe20000000800 */
[----:B------:R-:W-:Y:S01]  /*f8a0*/  ULDC UR43, c[0x0][0x9e0] ;  /* 0x00027800002b7ab9 */ /* 0x000fe20000000800 */
        /* <DEDUP_REMOVED lines=24> */
[----:B--2---:R-:W-:-:S04]  /*fa30*/  VIMNMX R8, R8, R7, !PT ;  /* 0x0000000708087248 */ /* 0x004fc80007fe0100 */
[----:B------:R-:W-:Y:S01]  /*fa40*/  ISETP.GE.AND P1, PT, R4, R8, PT ;  /* 0x000000080400720c */ /* 0x000fe20003f26270 */
[----:B------:R0:W-:-:S12]  /*fa50*/  STL [R1+0xc], R8 ;  /* 0x00000c0801007387 */ /* 0x0001d80000100800 */
[----:B0-----:R-:W-:Y:S05]  /*fa60*/  @!P1 BRA `(.L_x_1512) ;  /* 0x0000003400749947 */ /* 0x001fea0003800000 */
[----:B------:R-:W-:-:S07]  /*fa70*/  IMAD.MOV.U32 R135, RZ, RZ, RZ ;  /* 0x000000ffff877224 */ /* 0x000fce00078e00ff */
.L_x_1532:
[----:B------:R-:W2:Y:S01]  /*fa80*/  LDL R7, [R1+0x10] ;  /* 0x0000100001077983 */ /* 0x000ea20000100800 */
[----:B------:R-:W-:Y:S01]  /*fa90*/  VIADD R6, R17, 0x1 ;  /* 0x0000000111067836 */ /* 0x000fe20000000000 */
[----:B------:R-:W-:Y:S05]  /*faa0*/  YIELD ;  /* 0x0000000000007946 */ /* 0x000fea0003800000 */
[----:B------:R-:W-:-:S04]  /*fab0*/  ISETP.NE.AND P2, PT, R6, 0x2, PT ;  /* 0x000000020600780c */ /* 0x000fc80003f45270 */
[----:B------:R-:W-:Y:S02]  /*fac0*/  SEL R8, RZ, 0x1, P2 ;  /* 0x00000001ff087807 */ /* 0x000fe40001000000 */
[----:B------:R-:W-:Y:S02]  /*fad0*/  SEL R6, R6, RZ, P2 ;  /* 0x000000ff06067207 */ /* 0x000fe40001000000 */
[----:B--2---:R-:W-:Y:S02]  /*fae0*/  ISETP.NE.AND P1, PT, R7, RZ, PT ;  /* 0x000000ff0700720c */ /* 0x004fe40003f25270 */
[----:B------:R-:W-:-:S11]  /*faf0*/  LOP3.LUT R7, R23, R8, RZ, 0x3c, !PT ;  /* 0x0000000817077212 */ /* 0x000fd600078e3cff */
[----:B------:R-:W-:Y:S05]  /*fb00*/  @P1 BRA `(.L_x_1513) ;  /* 0x0000000000301947 */ /* 0x000fea0003800000 */
[----:B------:R-:W-:Y:S05]  /*fb10*/  @!P0 BRA `(.L_x_1514) ;  /* 0x0000000000048947 */ /* 0x000fea0003800000 */
[----:B------:R-:W-:Y:S01]  /*fb20*/  BPT.TRAP 0x1 ;  /* 0x000000040000795c */ /* 0x000fe20000300000 */
.L_x_1514:
[----:B------:R-:W-:Y:S01]  /*fb30*/  IMAD R9, R6, 0x8, R2 ;  /* 0x0000000806097824 */ /* 0x000fe200078e0202 */
[----:B------:R-:W-:-:S04]  /*fb40*/  SHF.L.U32 R8, R7, 0x1f, RZ ;  /* 0x0000001f07087819 */ /* 0x000fc800000006ff */
[----:B------:R0:W1:Y:S01]  /*fb50*/  SYNCS.PHASECHK.TRANS64.TRYWAIT P2, [R9+URZ+0x2d830], R8 ;  /* 0x02d83008090075a7 */ /* 0x000062000804017f */
[----:B------:R-:W-:Y:S05]  /*fb60*/  @!P0 BRA `(.L_x_1515) ;  /* 0x0000000000048947 */ /* 0x000fea0003800000 */
[----:B------:R-:W-:Y:S01]  /*fb70*/  BPT.TRAP 0x1 ;  /* 0x000000040000795c */ /* 0x000fe20000300000 */
.L_x_1515:
[----:B------:R-:W-:Y:S04]  /*fb80*/  BSSY B0, `(.L_x_1513) ;  /* 0x0000004000007945 */ /* 0x000fe80003800000 */
[----:B-1----:R-:W-:Y:S05]  /*fb90*/  @P2 BRA `(.L_x_1516) ;  /* 0x0000000000082947 */ /* 0x002fea0003800000 */
[----:B------:R-:W1:Y:S02]  /*fba0*/  SYNCS.PHASECHK.TRANS64.TRYWAIT P2, [R9+URZ+0x2d830], R8 ;  /* 0x02d83008090075a7 */ /* 0x000e64000804017f */
[----:B-1----:R-:W-:Y:S05]  /*fbb0*/  @!P2 BRA `(.L_x_1517) ;  /* 0x00000154009ca947 */ /* 0x002fea0003800000 */
.L_x_1516:
[----:B------:R-:W-:Y:S05]  /*fbc0*/  BSYNC B0 ;  /* 0x0000000000007941 */ /* 0x000fea0003800000 */
.L_x_1513:
[----:B01----:R-:W2:Y:S01]  /*fbd0*/  LDL R8, [R1+0x14] ;  /* 0x0000140001087983 */ /* 0x003ea20000100800 */
[----:B------:R-:W0:Y:S01]  /*fbe0*/  S2R R10, SR_TID.X ;  /* 0x00000000000a7919 */ /* 0x000e220000002100 */
[----:B------:R-:W-:Y:S05]  /*fbf0*/  WARPSYNC.ALL ;  /* 0x0000000000007948 */ /* 0x000fea0003800000 */
[----:B0-----:R-:W-:-:S05]  /*fc00*/  SHF.R.U32.HI R10, RZ, 0x7, R10 ;  /* 0x00000007ff0a7819 */ /* 0x001fca000001160a */
[----:B------:R-:W-:-:S05]  /*fc10*/  VIADD R20, R10, 0x8 ;  /* 0x000000080a147836 */ /* 0x000fca0000000000 */
[----:B------:R0:W-:Y:S06]  /*fc20*/  BAR.SYNC.DEFER_BLOCKING R20, 0x100 ;  /* 0x000400140000751d */ /* 0x0001ec0000010000 */
[----:B0-----:R-:W3:Y:S01]  /*fc30*/  LDL.64 R20, [R1] ;  /* 0x0000000001147983 */ /* 0x001ee20000100a00 */
[----:B------:R-:W-:Y:S01]  /*fc40*/  IMAD.MOV.U32 R9, RZ, RZ, -0x7fffffe0 ;  /* 0x80000020ff097424 */ /* 0x000fe200078e00ff */
[----:B------:R-:W-:Y:S02]  /*fc50*/  R2UR UR8, R148 ;  /* 0x00000000940872ca */ /* 0x000fe400000e0000 */
[----:B------:R-:W-:-:S02]  /*fc60*/  R2UR UR9, R149 ;  /* 0x00000000950972ca */ /* 0x000fc400000e0000 */
[----:B------:R-:W-:Y:S01]  /*fc70*/  R2UR UR11, R9 ;  /* 0x00000000090b72ca */ /* 0x000fe200000e0000 */
[----:B------:R-:W-:Y:S01]  /*fc80*/  WARPGROUP.ARRIVE ;  /* 0x00000000000079c5 */ /* 0x000fe20000000000 */
[----:B------:R-:W-:-:S05]  /*fc90*/  IMAD.MOV.U32 R13, RZ, RZ, -0x7fffffe0 ;  /* 0x80000020ff0d7424 */ /* 0x000fca00078e00ff */
[----:B------:R-:W-:Y:S01]  /*fca0*/  R2UR UR15, R13 ;  /* 0x000000000d0f72ca */ /* 0x000fe200000e0000 */
[----:B--2---:R-:W-:-:S05]  /*fcb0*/  IMAD R8, R6, 0x600, R8 ;  /* 0x0000060006087824 */ /* 0x004fca00078e0208 */
[----:B------:R-:W-:-:S13]  /*fcc0*/  R2UR UR10, R8 ;  /* 0x00000000080a72ca */ /* 0x000fda00000e0000 */
[----:B------:R-:W-:Y:S01]  /*fcd0*/  HGMMA.64x128x16.F32 R24, gdesc[UR8], RZ, !UPT, gsb0 ;  /* 0x01e00000081879f0 */ /* 0x000fe2000c0008ff */
[----:B------:R-:W-:-:S05]  /*fce0*/  VIADD R12, R8, 0x2 ;  /* 0x00000002080c7836 */ /* 0x000fca0000000000 */
[----:B------:R-:W-:Y:S02]  /*fcf0*/  R2UR UR14, R12 ;  /* 0x000000000c0e72ca */ /* 0x000fe400000e0000 */
[----:B---3--:R-:W-:Y:S02]  /*fd00*/  R2UR UR12, R20 ;  /* 0x00000000140c72ca */ /* 0x008fe400000e0000 */
[----:B------:R-:W-:Y:S01]  /*fd10*/  R2UR UR13, R21 ;  /* 0x00000000150d72ca */ /* 0x000fe200000e0000 */
[----:B------:R-:W-:Y:S02]  /*fd20*/  WARPGROUP.DEPBAR.LE gsb0, 0x0 ;  /* 0x00008000000079c5 */ /* 0x000fe40000010000 */
[----:B------:R-:W-:-:S10]  /*fd30*/  WARPGROUP.ARRIVE ;  /* 0x00000000000079c5 */ /* 0x000fd40000000000 */
[----:B------:R-:W-:Y:S01]  /*fd40*/  HGMMA.64x128x16.F32 R24, gdesc[UR12], R24, gsb0 ;  /* 0x01e000000c1879f0 */ /* 0x000fe20008000818 */
[----:B------:R-:W-:Y:S02]  /*fd50*/  VIADD R10, R8, 0x200 ;  /* 0x00000200080a7836 */ /* 0x000fe40000000000 */
[----:B------:R-:W-:Y:S01]  /*fd60*/  IMAD.MOV.U32 R11, RZ, RZ, -0x7fffffe0 ;  /* 0x80000020ff0b7424 */ /* 0x000fe200078e00ff */
[----:B------:R-:W-:Y:S02]  /*fd70*/  R2UR UR16, R156 ;  /* 0x000000009c1072ca */ /* 0x000fe400000e0000 */
[----:B------:R-:W-:Y:S02]  /*fd80*/  R2UR UR18, R10 ;  /* 0x000000000a1272ca */ /* 0x000fe400000e0000 */
[----:B------:R-:W-:Y:S02]  /*fd90*/  R2UR UR19, R11 ;  /* 0x000000000b1372ca */ /* 0x000fe400000e0000 */
[----:B------:R-:W-:Y:S01]  /*fda0*/  R2UR UR17, R157 ;  /* 0x000000009d1172ca */ /* 0x000fe200000e0000 */
[----:B------:R-:W-:Y:S01]  /*fdb0*/  VIADD R12, R8, 0x202 ;  /* 0x00000202080c7836 */ /* 0x000fe20000000000 */
[----:B------:R-:W-:-:S02]  /*fdc0*/  R2UR UR23, R13 ;  /* 0x000000000d1772ca */ /* 0x000fc400000e0000 */
[----:B------:R-:W-:Y:S02]  /*fdd0*/  R2UR UR20, R154 ;  /* 0x000000009a1472ca */ /* 0x000fe400000e0000 */
[----:B------:R-:W-:Y:S02]  /*fde0*/  R2UR UR22, R12 ;  /* 0x000000000c1672ca */ /* 0x000fe400000e0000 */
[----:B------:R-:W-:Y:S01]  /*fdf0*/  R2UR UR21, R155 ;  /* 0x000000009b1572ca */ /* 0x000fe200000e0000 */
[----:B------:R-:W-:Y:S02]  /*fe00*/  WARPGROUP.DEPBAR.LE gsb0, 0x0 ;  /* 0x00008000000079c5 */ /* 0x000fe40000010000 */
[----:B------:R-:W-:-:S06]  /*fe10*/  WARPGROUP.ARRIVE ;  /* 0x00000000000079c5 */ /* 0x000fcc0000000000 */
[----:B------:R-:W-:Y:S01]  /*fe20*/  HGMMA.64x128x16.F32 R24, gdesc[UR16], R24, gsb0 ;  /* 0x01e00000101879f0 */ /* 0x000fe20008000818 */
[----:B------:R-:W-:Y:S02]  /*fe30*/  VIADD R14, R8, 0x400 ;  /* 0x00000400080e7836 */ /* 0x000fe40000000000 */
[----:B------:R-:W-:Y:S01]  /*fe40*/  IMAD.MOV.U32 R15, RZ, RZ, -0x7fffffe0 ;  /* 0x80000020ff0f7424 */ /* 0x000fe200078e00ff */
[----:B------:R-:W-:Y:S02]  /*fe50*/  R2UR UR24, R152 ;  /* 0x00000000981872ca */ /* 0x000fe400000e0000 */
[----:B------:R-:W-:Y:S02]  /*fe60*/  R2UR UR26, R14 ;  /* 0x000000000e1a72ca */ /* 0x000fe400000e0000 */
[----:B------:R-:W-:Y:S02]  /*fe70*/  R2UR UR27, R15 ;  /* 0x000000000f1b72ca */ /* 0x000fe400000e0000 */
[----:B------:R-:W-:Y:S01]  /*fe80*/  R2UR UR25, R153 ;  /* 0x00000000991972ca */ /* 0x000fe200000e0000 */
[----:B------:R-:W-:-:S02]  /*fe90*/  WARPGROUP.DEPBAR.LE gsb0, 0x0 ;  /* 0x00008000000079c5 */ /* 0x000fc40000010000 */
[----:B------:R-:W-:-:S06]  /*fea0*/  WARPGROUP.ARRIVE ;  /* 0x00000000000079c5 */ /* 0x000fcc0000000000 */
[----:B------:R-:W-:Y:S01]  /*feb0*/  HGMMA.64x128x16.F32 R24, gdesc[UR20], R24, gsb0 ;  /* 0x01e00000141879f0 */ /* 0x000fe20008000818 */
[----:B------:R-:W-:Y:S01]  /*fec0*/  VIADD R8, R8, 0x402 ;  /* 0x0000040208087836 */ /* 0x000fe20000000000 */
[----:B------:R-:W-:Y:S02]  /*fed0*/  R2UR UR31, R9 ;  /* 0x00000000091f72ca */ /* 0x000fe400000e0000 */
[----:B------:R-:W-:Y:S02]  /*fee0*/  R2UR UR28, R150 ;  /* 0x00000000961c72ca */ /* 0x000fe400000e0000 */
        /* <DEDUP_REMOVED lines=12> */
.L_x_1519:
[----:B------:R-:W-:Y:S01]  /*ffb0*/  SHF.L.U32 R8, R23, 0x1f, RZ ;  /* 0x0000001f17087819 */ /* 0x000fe200000006ff */
[----:B------:R-:W-:-:S04]  /*ffc0*/  IMAD R9, R17, 0x8, R2 ;  /* 0x0000000811097824 */ /* 0x000fc800078e0202 */
[----:B------:R0:W1:Y:S01]  /*ffd0*/  SYNCS.PHASECHK.TRANS64.TRYWAIT P1, [R9+URZ+0x2d850], R8 ;  /* 0x02d85008090075a7 */ /* 0x000062000802017f */
[----:B------:R-:W-:Y:S05]  /*ffe0*/  @!P0 BRA `(.L_x_1520) ;  /* 0x0000000000048947 */ /* 0x000fea0003800000 */
[----:B------:R-:W-:Y:S01]  /*fff0*/  BPT.TRAP 0x1 ;  /* 0x000000040000795c */ /* 0x000fe20000300000 */
.L_x_1520:
[----:B-1----:R-:W-:Y:S05]  /*10000*/  @P1 BRA `(.L_x_1518) ;  /* 0x0000000000081947 */ /* 0x002fea0003800000 */
[----:B------:R-:W1:Y:S02]  /*10010*/  SYNCS.PHASECHK.TRANS64.TRYWAIT P1, [R9+URZ+0x2d850], R8 ;  /* 0x02d85008090075a7 */ /* 0x000e64000802017f */
[----:B-1----:R-:W-:Y:S05]  /*10020*/  @!P1 BRA `(.L_x_1521) ;  /* 0x0000015000949947 */ /* 0x002fea0003800000 */
.L_x_1518:
[----:B------:R-:W2:Y:S01]  /*10030*/  LDL R12, [R1+0x2c] ;  /* 0x00002c00010c7983 */ /* 0x000ea20000100800 */
[----:B01----:R-:W-:Y:S01]  /*10040*/  VIADD R8, R2, 0x400 ;  /* 0x0000040002087836 */ /* 0x003fe20000000000 */
[----:B------:R-:W-:Y:S05]  /*10050*/  WARPSYNC.ALL ;  /* 0x0000000000007948 */ /* 0x000fea0003800000 */
[----:B------:R-:W-:Y:S01]  /*10060*/  SHF.R.U32.HI R8, RZ, 0x4, R8 ;  /* 0x00000004ff087819 */ /* 0x000fe20000011608 */
[----:B------:R-:W-:Y:S01]  /*10070*/  IMAD.MOV.U32 R9, RZ, RZ, -0x7fffffe0 ;  /* 0x80000020ff097424 */ /* 0x000fe200078e00ff */
[----:B------:R-:W-:Y:S01]  /*10080*/  WARPGROUP.ARRIVE ;  /* 0x00000000000079c5 */ /* 0x000fe20000000000 */
[----:B------:R-:W-:Y:S01]  /*10090*/  UMOV UR9, 0x40000040 ;  /* 0x4000004000097882 */ /* 0x000fe20000000000 */
[----:B------:R-:W-:Y:S01]  /*100a0*/  LOP3.LUT R8, R8, 0x3fff, RZ, 0xc0, !PT ;  /* 0x00003fff08087812 */ /* 0x000fe200078ec0ff */
[----:B------:R-:W-:Y:S01]  /*100b0*/  IMAD.MOV.U32 R11, RZ, RZ, -0x7fffffe0 ;  /* 0x80000020ff0b7424 */ /* 0x000fe200078e00ff */
[----:B------:R-:W-:Y:S01]  /*100c0*/  R2UR UR11, R9 ;  /* 0x00000000090b72ca */ /* 0x000fe200000e0000 */
[----:B------:R-:W-:Y:S01]  /*100d0*/  UMOV UR13, 0x40000040 ;  /* 0x40000040000d7882 */ /* 0x000fe20000000000 */
[----:B------:R-:W-:Y:S01]  /*100e0*/  LOP3.LUT R8, R8, 0x2000000, RZ, 0xfc, !PT ;  /* 0x0200000008087812 */ /* 0x000fe200078efcff */
[----:B------:R-:W-:Y:S01]  /*100f0*/  UMOV UR17, 0x40000040 ;  /* 0x4000004000117882 */ /* 0x000fe20000000000 */
[C---:B------:R-:W-:Y:S01]  /*10100*/  R2UR UR15, R11.reuse ;  /* 0x000000000b0f72ca */ /* 0x040fe200000e0000 */
[----:B------:R-:W-:Y:S01]  /*10110*/  UMOV UR21, 0x40000040 ;  /* 0x4000004000157882 */ /* 0x000fe20000000000 */
[----:B------:R-:W-:Y:S01]  /*10120*/  R2UR UR19, R11 ;  /* 0x000000000b1372ca */ /* 0x000fe200000e0000 */
[----:B------:R-:W-:Y:S01]  /*10130*/  IMAD R8, R17, 0x600, R8 ;  /* 0x0000060011087824 */ /* 0x000fe200078e0208 */
[C---:B------:R-:W-:Y:S01]  /*10140*/  R2UR UR23, R11.reuse ;  /* 0x000000000b1772ca */ /* 0x040fe200000e0000 */
[----:B------:R-:W-:Y:S01]  /*10150*/  UMOV UR25, 0x40000040 ;  /* 0x4000004000197882 */ /* 0x000fe20000000000 */
[C---:B------:R-:W-:Y:S01]  /*10160*/  R2UR UR27, R11.reuse ;  /* 0x000000000b1b72ca */ /* 0x040fe200000e0000 */
[C---:B------:R-:W-:Y:S01]  /*10170*/  VIADD R10, R8.reuse, 0x40 ;  /* 0x00000040080a7836 */ /* 0x040fe20000000000 */
[----:B------:R-:W-:Y:S01]  /*10180*/  R2UR UR10, R8 ;  /* 0x00000000080a72ca */ /* 0x000fe200000e0000 */
[----:B------:R-:W-:Y:S01]  /*10190*/  UMOV UR29, 0x40000040 ;  /* 0x40000040001d7882 */ /* 0x000fe20000000000 */
[C---:B------:R-:W-:Y:S01]  /*101a0*/  R2UR UR31, R11.reuse ;  /* 0x000000000b1f72ca */ /* 0x040fe200000e0000 */
[----:B------:R-:W-:Y:S01]  /*101b0*/  UMOV UR33, 0x40000040 ;  /* 0x4000004000217882 */ /* 0x000fe20000000000 */
[----:B------:R-:W-:Y:S01]  /*101c0*/  R2UR UR14, R10 ;  /* 0x000000000a0e72ca */ /* 0x000fe200000e0000 */
[----:B------:R-:W-:Y:S01]  /*101d0*/  VIADD R10, R8, 0x80 ;  /* 0x00000080080a7836 */ /* 0x000fe20000000000 */
[----:B------:R-:W-:Y:S01]  /*101e0*/  R2UR UR35, R11 ;  /* 0x000000000b2372ca */ /* 0x000fe200000e0000 */
[----:B------:R-:W-:Y:S01]  /*101f0*/  UMOV UR45, 0x40000040 ;  /* 0x40000040002d7882 */ /* 0x000fe20000000000 */
[----:B------:R-:W-:Y:S01]  /*10200*/  R2UR UR47, R9 ;  /* 0x00000000092f72ca */ /* 0x000fe200000e0000 */
[----:B------:R-:W0:Y:S01]  /*10210*/  S2R R13, SR_TID.X ;  /* 0x00000000000d7919 */ /* 0x000e220000002100 */
[----:B------:R-:W-:Y:S01]  /*10220*/  R2UR UR18, R10 ;  /* 0x000000000a1272ca */ /* 0x000fe200000e0000 */
[----:B------:R-:W-:-:S05]  /*10230*/  VIADD R10, R8, 0xc0 ;  /* 0x000000c0080a7836 */ /* 0x000fca0000000000 */
[----:B------:R-:W-:Y:S01]  /*10240*/  R2UR UR22, R10 ;  /* 0x000000000a1672ca */ /* 0x000fe200000e0000 */
[----:B------:R-:W-:-:S05]  /*10250*/  VIADD R10, R8, 0x100 ;  /* 0x00000100080a7836 */ /* 0x000fca0000000000 */
[----:B------:R-:W-:Y:S01]  /*10260*/  R2UR UR26, R10 ;  /* 0x000000000a1a72ca */ /* 0x000fe200000e0000 */
[----:B------:R-:W-:-:S05]  /*10270*/  VIADD R10, R8, 0x140 ;  /* 0x00000140080a7836 */ /* 0x000fca0000000000 */
[----:B------:R-:W-:Y:S01]  /*10280*/  R2UR UR30, R10 ;  /* 0x000000000a1e72ca */ /* 0x000fe200000e0000 */
[C---:B------:R-:W-:Y:S02]  /*10290*/  VIADD R10, R8.reuse, 0x180 ;  /* 0x00000180080a7836 */ /* 0x040fe40000000000 */
[----:B------:R-:W-:-:S03]  /*102a0*/  VIADD R8, R8, 0x1c0 ;  /* 0x000001c008087836 */ /* 0x000fc60000000000 */
[----:B------:R-:W-:Y:S02]  /*102b0*/  R2UR UR34, R10 ;  /* 0x000000000a2272ca */ /* 0x000fe400000e0000 */
[----:B------:R-:W-:Y:S02]  /*102c0*/  R2UR UR46, R8 ;  /* 0x00000000082e72ca */ /* 0x000fe400000e0000 */
[----:B0-----:R-:W-:Y:S01]  /*102d0*/  ISETP.GE.U32.AND P1, PT, R13, 0x180, PT ;  /* 0x000001800d00780c */ /* 0x001fe20003f26070 */
[----:B--2---:R-:W-:Y:S01]  /*102e0*/  IMAD R8, R12, 0x2000, R2 ;  /* 0x000020000c087824 */ /* 0x004fe200078e0202 */
[----:B------:R-:W-:-:S04]  /*102f0*/  SHF.R.U32.HI R12, RZ, 0x7, R13 ;  /* 0x00000007ff0c7819 */ /* 0x000fc8000001160d */
[----:B------:R-:W-:Y:S01]  /*10300*/  R2UR UR8, R8 ;  /* 0x00000000080872ca */ /* 0x000fe200000e0000 */
[----:B------:R-:W-:-:S05]  /*10310*/  VIADD R8, R12, 0x9 ;  /* 0x000000090c087836 */ /* 0x000fca0000000000 */
[----:B------:R-:W-:-:S07]  /*10320*/  SEL R8, R8, 0x9, !P1 ;  /* 0x0000000908087807 */ /* 0x000fce0004800000 */
[----:B------:R-:W-:-:S04]  /*10330*/  UIADD3 UR8, UR8, 0x21800, URZ ;  /* 0x0002180008087890 */ /* 0x000fc8000fffe03f */
[----:B------:R-:W-:-:S04]  /*10340*/  USHF.R.U32.HI UR8, URZ, 0x4, UR8 ;  /* 0x000000043f087899 */ /* 0x000fc80008011608 */
[----:B------:R-:W-:-:S04]  /*10350*/  ULOP3.LUT UR8, UR8, 0x3fff, URZ, 0xc0, !UPT ;  /* 0x00003fff08087892 */ /* 0x000fc8000f8ec03f */
[----:B------:R-:W-:-:S04]  /*10360*/  ULOP3.LUT UR8, UR8, 0x10000, URZ, 0xfc, !UPT ;  /* 0x0001000008087892 */ /* 0x000fc8000f8efc3f */
[----:B------:R-:W-:Y:S02]  /*10370*/  UIADD3 UR12, UR8, 0x2, URZ ;  /* 0x00000002080c7890 */ /* 0x000fe4000fffe03f */
[----:B------:R-:W-:Y:S02]  /*10380*/  UIADD3 UR16, UR8, 0x4, URZ ;  /* 0x0000000408107890 */ /* 0x000fe4000fffe03f */
[----:B------:R-:W-:Y:S02]  /*10390*/  UIADD3 UR20, UR8, 0x6, URZ ;  /* 0x0000000608147890 */ /* 0x000fe4000fffe03f */
[----:B------:R-:W-:Y:S01]  /*103a0*/  HGMMA.64x96x16.F32 R88, gdesc[UR8].tnspB, R88, gsb0 ;  /* 0x41600000085879f0 */ /* 0x000fe20008000858 */
[----:B------:R-:W-:Y:S02]  /*103b0*/  UIADD3 UR24, UR8, 0x600, URZ ;  /* 0x0000060008187890 */ /* 0x000fe4000fffe03f */
[----:B------:R-:W-:Y:S02]  /*103c0*/  UIADD3 UR28, UR8, 0x602, URZ ;  /* 0x00000602081c7890 */ /* 0x000fe4000fffe03f */
[----:B------:R-:W-:-:S02]  /*103d0*/  UIADD3 UR32, UR8, 0x604, URZ ;  /* 0x0000060408207890 */ /* 0x000fc4000fffe03f */
        /* <DEDUP_REMOVED lines=26> */
.L_x_1522:
[----:B------:R-:W2:Y:S01]  /*10580*/  LDL R11, [R1+0x30] ;  /* 0x00003000010b7983 */ /* 0x000ea20000100800 */
[----:B0-----:R-:W0:Y:S03]  /*10590*/  LDC R8, c[0x0][0x448] ;  /* 0x00011200ff087b82 */ /* 0x001e260000000800 */
[----:B------:R-:W2:Y:S01]  /*105a0*/  LDL R10, [R1+0x68] ;  /* 0x00006800010a7983 */ /* 0x000ea20000100800 */
[----:B0-----:R-:W-:-:S13]  /*105b0*/  ISETP.NE.AND P1, PT, R8, 0x1, PT ;  /* 0x000000010800780c */ /* 0x001fda0003f25270 */
[----:B------:R-:W0:Y:S08]  /*105c0*/  @P1 LDC R9, c[0x0][0x44c] ;  /* 0x00011300ff091b82 */ /* 0x000e300000000800 */
[----:B------:R-:W1:Y:S01]  /*105d0*/  @P1 LDC R8, c[0x0][0x450] ;  /* 0x00011400ff081b82 */ /* 0x000e620000000800 */
[----:B------:R-:W-:Y:S02]  /*105e0*/  UMOV UR50, UR42 ;  /* 0x0000002a00327c82 */ /* 0x000fe40008000000 */
[----:B------:R-:W-:Y:S01]  /*105f0*/  ULOP3.LUT UR8, URZ, UR50, URZ, 0x33, !UPT ;  /* 0x000000323f087292 */ /* 0x000fe2000f8e333f */
[----:B--2---:R-:W-:-:S04]  /*10600*/  IMAD.IADD R13, R10, 0x1, R11 ;  /* 0x000000010a0d7824 */ /* 0x004fc800078e020b */
[----:B0-----:R-:W-:-:S05]  /*10610*/  @P1 IMAD.HI.U32 R9, R13, R9, RZ ;  /* 0x000000090d091227 */ /* 0x001fca00078e00ff */
[----:B-1----:R-:W-:Y:S01]  /*10620*/  @P1 SHF.R.U32.HI R13, RZ, R8, R9 ;  /* 0x00000008ff0d1219 */ /* 0x002fe20000011609 */
[----:B------:R-:W-:Y:S02]  /*10630*/  IMAD R8, R6, 0x8, R2 ;  /* 0x0000000806087824 */ /* 0x000fe400078e0202 */
[----:B------:R-:W-:Y:S02]  /*10640*/  IMAD.U32 R9, RZ, RZ, UR38 ;  /* 0x00000026ff097e24 */ /* 0x000fe4000f8e00ff */
[----:B------:R-:W-:Y:S01]  /*10650*/  VIADD R8, R8, 0x2d840 ;  /* 0x0002d84008087836 */ /* 0x000fe20000000000 */
[----:B------:R-:W0:Y:S04]  /*10660*/  SHFL.IDX PT, R20, R13, RZ, 0x1c1f ;  /* 0x001c1fff0d147589 */ /* 0x000e2800000e0000 */
[----:B------:R-:W-:-:S04]  /*10670*/  PRMT R8, R9, 0x654, R8 ;  /* 0x0000065409087816 */ /* 0x000fc80000000008 */
[----:B------:R1:W-:Y:S01]  /*10680*/  SYNCS.ARRIVE.TRANS64.RED.A1T0 RZ, [R8+URZ], RZ ;  /* 0x000000ff08ff79a7 */ /* 0x0003e2000810043f */
[----:B------:R-:W-:Y:S01]  /*10690*/  PLOP3.LUT P1, PT, PT, PT, UP0, 0x40, 0x0 ;  /* 0x000000000000781c */ /* 0x000fe20003f2e808 */
[----:B-1----:R-:W-:-:S05]  /*106a0*/  IMAD.SHL.U32 R8, R4, 0x80, RZ ;  /* 0x0000008004087824 */ /* 0x002fca00078e00ff */
[----:B------:R-:W-:-:S04]  /*106b0*/  IADD3 R11, -R142, 0x1, -R8 ;  /* 0x000000018e0b7810 */ /* 0x000fc80007ffe908 */
[----:B------:R-:W-:-:S05]  /*106c0*/  IADD3 R11, -R140, R11, R143 ;  /* 0x0000000b8c0b7210 */ /* 0x000fca0007ffe18f */
[C---:B------:R-:W-:Y:S02]  /*106d0*/  VIADD R12, R11.reuse, UR49 ;  /* 0x000000310b0c7c36 */ /* 0x040fe40008000000 */
[----:B------:R-:W-:Y:S02]  /*106e0*/  VIADD R11, R11, UR8 ;  /* 0x000000080b0b7c36 */ /* 0x000fe40008000000 */
[C---:B0-----:R-:W-:Y:S02]  /*106f0*/  IMAD.IADD R10, R20.reuse, 0x1, R12 ;  /* 0x00000001140a7824 */ /* 0x041fe400078e020c */
[----:B------:R-:W-:Y:S01]  /*10700*/  IMAD.IADD R9, R20, 0x1, R11 ;  /* 0x0000000114097824 */ /* 0x000fe200078e020b */
[----:B------:R-:W-:Y:S06]  /*10710*/  @P1 BRA `(.L_x_1523) ;  /* 0x0000000000581947 */ /* 0x000fec0003800000 */
[----:B------:R-:W-:Y:S01]  /*10720*/  IADD3 R20, -R140, R143, R20 ;  /* 0x0000008f8c147210 */ /* 0x000fe20007ffe114 */
[----:B------:R-:W-:Y:S03]  /*10730*/  BSSY B0, `(.L_x_1524) ;  /* 0x0000010000007945 */ /* 0x000fe60003800000 */
        /* <DEDUP_REMOVED lines=10> */
.L_x_1525:
[----:B------:R-:W-:-:S05]  /*107e0*/  IMAD.U32 R21, RZ, RZ, UR41 ;  /* 0x00000029ff157e24 */ /* 0x000fca000f8e00ff */
[----:B------:R-:W-:-:S13]  /*107f0*/  ISETP.NE.AND P1, PT, R21, 0x1, PT ;  /* 0x000000011500780c */ /* 0x000fda0003f25270 */
[----:B------:R-:W0:Y:S02]  /*10800*/  @P1 LDC.64 R14, c[0x0][0x9e8] ;  /* 0x00027a00ff0e1b82 */ /* 0x000e240000000a00 */
[----:B0-----:R-:W-:-:S05]  /*10810*/  @P1 IMAD.HI.U32 R14, R20, R14, RZ ;  /* 0x0000000e140e1227 */ /* 0x001fca00078e00ff */
[----:B------:R-:W-:-:S07]  /*10820*/  @P1 SHF.R.U32.HI R20, RZ, R15, R14 ;  /* 0x0000000fff141219 */ /* 0x000fce000001160e */
.L_x_1526:
[----:B------:R-:W-:Y:S05]  /*10830*/  BSYNC B0 ;  /* 0x0000000000007941 */ /* 0x000fea0003800000 */
.L_x_1524:
[----:B------:R-:W-:-:S04]  /*10840*/  IMAD R20, R20, R21, -R8 ;  /* 0x0000001514147224 */ /* 0x000fc800078e0a08 */
[----:B------:R-:W-:-:S05]  /*10850*/  IMAD.IADD R20, R20, 0x1, -R142 ;  /* 0x0000000114147824 */ /* 0x000fca00078e0a8e */
[----:B------:R-:W-:Y:S02]  /*10860*/  VIMNMX R9, R9, R20, !PT ;  /* 0x0000001409097248 */ /* 0x000fe40007fe0100 */
[----:B------:R-:W-:-:S07]  /*10870*/  VIADDMNMX R10, R20, R21, R10, PT ;  /* 0x00000015140a7246 */ /* 0x000fce000380010a */
.L_x_1523:
[----:B------:R-:W-:Y:S01]  /*10880*/  ISETP.GT.AND P1, PT, R4, -0x1, PT ;  /* 0xffffffff0400780c */ /* 0x000fe20003f24270 */
[----:B------:R-:W0:Y:S03]  /*10890*/  SHFL.IDX PT, R13, R13, 0x1, 0x1c1f ;  /* 0x003c1f000d0d7f89 */ /* 0x000e2600000e0000 */
        /* <DEDUP_REMOVED lines=13> */
[----:B------:R-:W-:Y:S02]  /*10970*/  ISETP.GT.AND P2, PT, R9, 0x10, P1 ;  /* 0x000000100900780c */ /* 0x000fe40000f44270 */
[----:B------:R-:W-:Y:S02]  /*10980*/  FSEL R33, R33, -INF , !P4 ;  /* 0xff80000021217808 */ /* 0x000fe40006000000 */
[----:B------:R-:W-:Y:S02]  /*10990*/  ISETP.GT.AND P4, PT, R9, 0x20, P1 ;  /* 0x000000200900780c */ /* 0x000fe40000f84270 */
[----:B------:R-:W-:-:S02]  /*109a0*/  ISETP.LT.OR P3, PT, R10, 0xa, P3 ;  /* 0x0000000a0a00780c */ /* 0x000fc40001f61670 */
[C---:B------:R-:W-:Y:S02]  /*109b0*/  ISETP.LT.OR P2, PT, R10.reuse, 0x11, P2 ;  /* 0x000000110a00780c */ /* 0x040fe40001741670 */
[----:B------:R-:W-:Y:S02]  /*109c0*/  ISETP.LT.OR P4, PT, R10, 0x21, P4 ;  /* 0x000000210a00780c */ /* 0x000fe40002781670 */
[----:B------:R-:W-:Y:S02]  /*109d0*/  FSEL R29, R29, -INF , !P3 ;  /* 0xff8000001d1d7808 */ /* 0x000fe40005800000 */
[----:B------:R-:W-:Y:S02]  /*109e0*/  FSEL R32, R32, -INF , !P2 ;  /* 0xff80000020207808 */ /* 0x000fe40005000000 */
[C---:B------:R-:W-:Y:S02]  /*109f0*/  ISETP.GT.AND P3, PT, R9.reuse, 0x18, P1 ;  /* 0x000000180900780c */ /* 0x040fe40000f64270 */
        /* <DEDUP_REMOVED lines=65> */
[----:B------:R-:W-:Y:S02]  /*10e10*/  PLOP3.LUT P4, PT, PT, PT, UP0, 0x40, 0x0 ;  /* 0x000000000000781c */ /* 0x000fe40003f8e808 */
[----:B------:R-:W-:-:S02]  /*10e20*/  ISETP.LT.OR P3, PT, R10, 0x6a, P3 ;  /* 0x0000006a0a00780c */ /* 0x000fc40001f61670 */
[----:B------:R-:W-:Y:S02]  /*10e30*/  ISETP.LT.OR P2, PT, R10, 0x71, P2 ;  /* 0x000000710a00780c */ /* 0x000fe40001741670 */
[----:B------:R-:W-:Y:S02]  /*10e40*/  FSEL R77, R77, -INF , !P3 ;  /* 0xff8000004d4d7808 */ /* 0x000fe40005800000 */
[----:B------:R-:W-:Y:S02]  /*10e50*/  FSEL R80, R80, -INF , !P2 ;  /* 0xff80000050507808 */ /* 0x000fe40005000000 */
[C---:B------:R-:W-:Y:S02]  /*10e60*/  ISETP.GT.AND P3, PT, R9.reuse, 0x78, P1 ;  /* 0x000000780900780c */ /* 0x040fe40000f64270 */
[----:B------:R-:W-:Y:S01]  /*10e70*/  ISETP.GT.AND P2, PT, R9, 0x79, P1 ;  /* 0x000000790900780c */ /* 0x000fe20000f44270 */
[----:B------:R-:W-:Y:S01]  /*10e80*/  IMAD.IADD R9, R11, 0x1, R13 ;  /* 0x000000010b097824 */ /* 0x000fe200078e020d */
[----:B------:R-:W-:-:S02]  /*10e90*/  ISETP.LT.OR P3, PT, R10, 0x79, P3 ;  /* 0x000000790a00780c */ /* 0x000fc40001f61670 */
[----:B------:R-:W-:Y:S02]  /*10ea0*/  ISETP.LT.OR P2, PT, R10, 0x7a, P2 ;  /* 0x0000007a0a00780c */ /* 0x000fe40001741670 */
[----:B------:R-:W-:Y:S02]  /*10eb0*/  FSEL R84, R84, -INF , !P3 ;  /* 0xff80000054547808 */ /* 0x000fe40005800000 */
[----:B------:R-:W-:Y:S01]  /*10ec0*/  FSEL R85, R85, -INF , !P2 ;  /* 0xff80000055557808 */ /* 0x000fe20005000000 */
[----:B------:R-:W-:Y:S08]  /*10ed0*/  @P4 BRA `(.L_x_1527) ;  /* 0x0000000000584947 */ /* 0x000ff00003800000 */
        /* <DEDUP_REMOVED lines=12> */
.L_x_1529:
[----:B------:R-:W-:-:S05]  /*10fa0*/  IMAD.U32 R14, RZ, RZ, UR41 ;  /* 0x00000029ff0e7e24 */ /* 0x000fca000f8e00ff */
[----:B------:R-:W-:-:S13]  /*10fb0*/  ISETP.NE.AND P2, PT, R14, 0x1, PT ;  /* 0x000000010e00780c */ /* 0x000fda0003f45270 */
[----:B------:R-:W0:Y:S02]  /*10fc0*/  @P2 LDC.64 R10, c[0x0][0x9e8] ;  /* 0x00027a00ff0a2b82 */ /* 0x000e240000000a00 */
[----:B0-----:R-:W-:-:S05]  /*10fd0*/  @P2 IMAD.HI.U32 R10, R13, R10, RZ ;  /* 0x0000000a0d0a2227 */ /* 0x001fca00078e00ff */
[----:B------:R-:W-:-:S07]  /*10fe0*/  @P2 SHF.R.U32.HI R13, RZ, R11, R10 ;  /* 0x0000000bff0d2219 */ /* 0x000fce000001160a */
.L_x_1530:
[----:B------:R-:W-:Y:S05]  /*10ff0*/  BSYNC B0 ;  /* 0x0000000000007941 */ /* 0x000fea0003800000 */
.L_x_1528:
[----:B------:R-:W-:-:S04]  /*11000*/  IMAD R8, R13, R14, -R8 ;  /* 0x0000000e0d087224 */ /* 0x000fc800078e0a08 */
[----:B------:R-:W-:-:S05]  /*11010*/  IMAD.IADD R8, R8, 0x1, -R142 ;  /* 0x0000000108087824 */ /* 0x000fca00078e0a8e */
[----:B------:R-:W-:Y:S02]  /*11020*/  VIMNMX R9, R9, R8, !PT ;  /* 0x0000000809097248 */ /* 0x000fe40007fe0100 */
[----:B------:R-:W-:-:S07]  /*11030*/  VIADDMNMX R12, R8, R14, R12, PT ;  /* 0x0000000e080c7246 */ /* 0x000fce000380010c */
.L_x_1527:
[----:B------:R-:W-:Y:S01]  /*11040*/  FMNMX.FTZ R8, R24, R3, !PT ;  /* 0x0000000318087209 */ /* 0x000fe20007810000 */
[----:B------:R-:W-:Y:S01]  /*11050*/  UMOV UR51, UR7 ;  /* 0x0000000700337c82 */ /* 0x000fe20008000000 */
[C---:B------:R-:W-:Y:S02]  /*11060*/  ISETP.GT.AND P4, PT, R9.reuse, 0x1, P1 ;  /* 0x000000010900780c */ /* 0x040fe40000f84270 */
[C---:B------:R-:W-:Y:S02]  /*11070*/  ISETP.GT.AND P2, PT, R9.reuse, 0x8, P1 ;  /* 0x000000080900780c */ /* 0x040fe40000f44270 */
[----:B------:R-:W-:Y:S02]  /*11080*/  ISETP.GT.AND P3, PT, R9, 0x9, P1 ;  /* 0x000000090900780c */ /* 0x000fe40000f64270 */
[----:B------:R-:W-:Y:S02]  /*11090*/  FMNMX.FTZ R8, R25, R8, !PT ;  /* 0x0000000819087209 */ /* 0x000fe40007810000 */
[----:B------:R-:W-:-:S02]  /*110a0*/  ISETP.LT.OR P4, PT, R12, 0x2, P4 ;  /* 0x000000020c00780c */ /* 0x000fc40002781670 */
[C---:B------:R-:W-:Y:S02]  /*110b0*/  ISETP.LT.OR P2, PT, R12.reuse, 0x9, P2 ;  /* 0x000000090c00780c */ /* 0x040fe40001741670 */
[----:B------:R-:W-:Y:S02]  /*110c0*/  ISETP.LT.OR P3, PT, R12, 0xa, P3 ;  /* 0x0000000a0c00780c */ /* 0x000fe40001f61670 */
[----:B------:R-:W-:Y:S02]  /*110d0*/  FMNMX.FTZ R8, R28, R8, !PT ;  /* 0x000000081c087209 */ /* 0x000fe40007810000 */
[----:B------:R-:W-:Y:S02]  /*110e0*/  FSEL R27, R27, -INF , !P4 ;  /* 0xff8000001b1b7808 */ /* 0x000fe40006000000 */
[----:B------:R-:W-:Y:S02]  /*110f0*/  FSEL R30, R30, -INF , !P2 ;  /* 0xff8000001e1e7808 */ /* 0x000fe40005000000 */
[----:B------:R-:W-:-:S02]  /*11100*/  FSEL R31, R31, -INF , !P3 ;  /* 0xff8000001f1f7808 */ /* 0x000fc40005800000 */
[----:B------:R-:W-:Y:S02]  /*11110*/  FMNMX.FTZ R8, R29, R8, !PT ;  /* 0x000000081d087209 */ /* 0x000fe40007810000 */
        /* <DEDUP_REMOVED lines=11> */
[C---:B------:R-:W-:Y:S02]  /*111d0*/  ISETP.GT.AND P4, PT, R9.reuse, 0x19, P1 ;  /* 0x000000190900780c */ /* 0x040fe40000f84270 */
[C---:B------:R-:W-:Y:S02]  /*111e0*/  ISETP.GT.AND P2, PT, R9.reuse, 0x20, P1 ;  /* 0x000000200900780c */ /* 0x040fe40000f44270 */
[----:B------:R-:W-:Y:S02]  /*111f0*/  ISETP.GT.AND P3, PT, R9, 0x21, P1 ;  /* 0x000000210900780c */ /* 0x000fe40000f64270 */
[----:B------:R-:W-:Y:S02]  /*11200*/  FMNMX.FTZ R8, R36, R8, !PT ;  /* 0x0000000824087209 */ /* 0x000fe40007810000 */
[C---:B------:R-:W-:Y:S02]  /*11210*/  ISETP.LT.OR P4, PT, R12.reuse, 0x1a, P4 ;  /* 0x0000001a0c00780c */ /* 0x040fe40002781670 */
[----:B------:R-:W-:-:S02]  /*11220*/  ISETP.LT.OR P2, PT, R12, 0x21, P2 ;  /* 0x000000210c00780c */ /* 0x000fc40001741670 */
[----:B------:R-:W-:Y:S02]  /*11230*/  ISETP.LT.OR P3, PT, R12, 0x22, P3 ;  /* 0x000000220c00780c */ /* 0x000fe40001f61670 */
[----:B------:R-:W-:Y:S02]  /*11240*/  FMNMX.FTZ R8, R37, R8, !PT ;  /* 0x0000000825087209 */ /* 0x000fe40007810000 */
[----:B------:R-:W-:Y:S02]  /*11250*/  FSEL R39, R39, -INF , !P4 ;  /* 0xff80000027277808 */ /* 0x000fe40006000000 */
[----:B------:R-:W-:Y:S02]  /*11260*/  FSEL R42, R42, -INF , !P2 ;  /* 0xff8000002a2a7808 */ /* 0x000fe40005000000 */
[----:B------:R-:W-:Y:S02]  /*11270*/  FSEL R43, R43, -INF , !P3 ;  /* 0xff8000002b2b7808 */ /* 0x000fe40005800000 */
[----:B------:R-:W-:-:S02]  /*11280*/  ISETP.GT.AND P4, PT, R9, 0x28, P1 ;  /* 0x000000280900780c */ /* 0x000fc40000f84270 */
[C---:B------:R-:W-:Y:S02]  /*11290*/  ISETP.GT.AND P2, PT, R9.reuse, 0x29, P1 ;  /* 0x000000290900780c */ /* 0x040fe40000f44270 */
[----:B------:R-:W-:Y:S02]  /*112a0*/  ISETP.GT.AND P3, PT, R9, 0x30, P1 ;  /* 0x000000300900780c */ /* 0x000fe40000f64270 */
[----:B------:R-:W-:Y:S02]  /*112b0*/  FMNMX.FTZ R8, R40, R8, !PT ;  /* 0x0000000828087209 */ /* 0x000fe40007810000 */
[C---:B------:R-:W-:Y:S02]  /*112c0*/  ISETP.LT.OR P4, PT, R12.reuse, 0x29, P4 ;  /* 0x000000290c00780c */ /* 0x040fe40002781670 */
[C---:B------:R-:W-:Y:S02]  /*112d0*/  ISETP.LT.OR P2, PT, R12.reuse, 0x2a, P2 ;  /* 0x0000002a0c00780c */ /* 0x040fe40001741670 */
[----:B------:R-:W-:-:S02]  /*112e0*/  ISETP.LT.OR P3, PT, R12, 0x31, P3 ;  /* 0x000000310c00780c */ /* 0x000fc40001f61670 */
[----:B------:R-:W-:Y:S02]  /*112f0*/  FMNMX.FTZ R8, R41, R8, !PT ;  /* 0x0000000829087209 */ /* 0x000fe40007810000 */
[----:B------:R-:W-:Y:S02]  /*11300*/  FSEL R46, R46, -INF , !P4 ;  /* 0xff8000002e2e7808 */ /* 0x000fe40006000000 */
[----:B------:R-:W-:Y:S02]  /*11310*/  FSEL R47, R47, -INF , !P2 ;  /* 0xff8000002f2f7808 */ /* 0x000fe40005000000 */
[----:B------:R-:W-:Y:S02]  /*11320*/  FSEL R50, R50, -INF , !P3 ;  /* 0xff80000032327808 */ /* 0x000fe40005800000 */
[C---:B------:R-:W-:Y:S02]  /*11330*/  ISETP.GT.AND P4, PT, R9.reuse, 0x31, P1 ;  /* 0x000000310900780c */ /* 0x040fe40000f84270 */
[----:B------:R-:W-:-:S02]  /*11340*/  ISETP.GT.AND P2, PT, R9, 0x38, P1 ;  /* 0x000000380900780c */ /* 0x000fc40000f44270 */
[----:B------:R-:W-:Y:S02]  /*11350*/  ISETP.GT.AND P3, PT, R9, 0x39, P1 ;  /* 0x000000390900780c */ /* 0x000fe40000f64270 */
[----:B------:R-:W-:Y:S02]  /*11360*/  FMNMX.FTZ R8, R44, R8, !PT ;  /* 0x000000082c087209 */ /* 0x000fe40007810000 */
[C---:B------:R-:W-:Y:S02]  /*11370*/  ISETP.LT.OR P4, PT, R12.reuse, 0x32, P4 ;  /* 0x000000320c00780c */ /* 0x040fe40002781670 */
[C---:B------:R-:W-:Y:S02]  /*11380*/  ISETP.LT.OR P2, PT, R12.reuse, 0x39, P2 ;  /* 0x000000390c00780c */ /* 0x040fe40001741670 */
[----:B------:R-:W-:Y:S02]  /*11390*/  ISETP.LT.OR P3, PT, R12, 0x3a, P3 ;  /* 0x0000003a0c00780c */ /* 0x000fe40001f61670 */
[----:B------:R-:W-:-:S02]  /*113a0*/  FMNMX.FTZ R8, R45, R8, !PT ;  /* 0x000000082d087209 */ /* 0x000fc40007810000 */
[----:B------:R-:W-:Y:S02]  /*113b0*/  FSEL R51, R51, -INF , !P4 ;  /* 0xff80000033337808 */ /* 0x000fe40006000000 */
[----:B------:R-:W-:Y:S02]  /*113c0*/  FSEL R54, R54, -INF , !P2 ;  /* 0xff80000036367808 */ /* 0x000fe40005000000 */
[----:B------:R-:W-:Y:S02]  /*113d0*/  FSEL R55, R55, -INF , !P3 ;  /* 0xff80000037377808 */ /* 0x000fe40005800000 */
[----:B------:R-:W-:Y:S02]  /*113e0*/  FMNMX.FTZ R8, R48, R8, !PT ;  /* 0x0000000830087209 */ /* 0x000fe40007810000 */
[----:B------:R-:W-:Y:S02]  /*113f0*/  LOP3.LUT R16, R16, 0xdfffffff, RZ, 0xc0, !PT ;  /* 0xdfffffff10107812 */ /* 0x000fe400078ec0ff */
[----:B------:R-:W-:-:S02]  /*11400*/  ISETP.GT.AND P4, PT, R9, 0x40, P1 ;  /* 0x000000400900780c */ /* 0x000fc40000f84270 */
[C---:B------:R-:W-:Y:S02]  /*11410*/  ISETP.GT.AND P2, PT, R9.reuse, 0x41, P1 ;  /* 0x000000410900780c */ /* 0x040fe40000f44270 */
[----:B------:R-:W-:Y:S02]  /*11420*/  ISETP.GT.AND P3, PT, R9, 0x48, P1 ;  /* 0x000000480900780c */ /* 0x000fe40000f64270 */
[----:B------:R-:W-:Y:S02]  /*11430*/  FMNMX.FTZ R8, R49, R8, !PT ;  /* 0x0000000831087209 */ /* 0x000fe40007810000 */
[----:B------:R-:W-:Y:S02]  /*11440*/  @P0 LOP3.LUT R16, R16, 0x20000000, RZ, 0xfc, !PT ;  /* 0x2000000010100812 */ /* 0x000fe400078efcff */
[C---:B------:R-:W-:Y:S02]  /*11450*/  ISETP.LT.OR P4, PT, R12.reuse, 0x41, P4 ;  /* 0x000000410c00780c */ /* 0x040fe40002781670 */
[----:B------:R-:W-:-:S02]  /*11460*/  ISETP.LT.OR P2, PT, R12, 0x42, P2 ;  /* 0x000000420c00780c */ /* 0x000fc40001741670 */
[----:B------:R-:W-:Y:S02]  /*11470*/  ISETP.LT.OR P3, PT, R12, 0x49, P3 ;  /* 0x000000490c00780c */ /* 0x000fe40001f61670 */
[----:B------:R-:W-:Y:S02]  /*11480*/  ISETP.GT.AND P0, PT, R9, 0x61, P1 ;  /* 0x000000610900780c */ /* 0x000fe40000f04270 */
        /* <DEDUP_REMOVED lines=11> */
[----:B------:R-:W-:Y:S02]  /*11540*/  LOP3.LUT R16, R16, 0x7fffffff, RZ, 0xc0, !PT ;  /* 0x7fffffff10107812 */ /* 0x000fe400078ec0ff */
[----:B------:R-:W-:Y:S02]  /*11550*/  FMNMX.FTZ R8, R56, R8, !PT ;  /* 0x0000000838087209 */ /* 0x000fe40007810000 */
[----:B------:R-:W-:Y:S02]  /*11560*/  FSEL R63, R63, -INF , !P4 ;  /* 0xff8000003f3f7808 */ /* 0x000fe40006000000 */
[----:B------:R-:W-:Y:S02]  /*11570*/  FSEL R66, R66, -INF , !P2 ;  /* 0xff80000042427808 */ /* 0x000fe40005000000 */
[----:B------:R-:W-:-:S02]  /*11580*/  FSEL R67, R67, -INF , !P3 ;  /* 0xff80000043437808 */ /* 0x000fc40005800000 */
[C---:B------:R-:W-:Y:S02]  /*11590*/  ISETP.GT.AND P4, PT, R9.reuse, 0x58, P1 ;  /* 0x000000580900780c */ /* 0x040fe40000f84270 */
[C---:B------:R-:W-:Y:S02]  /*115a0*/  ISETP.GT.AND P2, PT, R9.reuse, 0x59, P1 ;  /* 0x000000590900780c */ /* 0x040fe40000f44270 */
[C---:B------:R-:W-:Y:S02]  /*115b0*/  ISETP.GT.AND P3, PT, R9.reuse, 0x60, P1 ;  /* 0x000000600900780c */ /* 0x040fe40000f64270 */
[----:B------:R-:W-:Y:S02]  /*115c0*/  @P0 LOP3.LUT R16, R16, 0x80000000, RZ, 0xfc, !PT ;  /* 0x8000000010100812 */ /* 0x000fe400078efcff */
[----:B------:R-:W-:Y:S02]  /*115d0*/  ISETP.GT.AND P0, PT, R9, RZ, P1 ;  /* 0x000000ff0900720c */ /* 0x000fe40000f04270 */
[----:B------:R-:W-:-:S02]  /*115e0*/  FMNMX.FTZ R8, R57, R8, !PT ;  /* 0x0000000839087209 */ /* 0x000fc40007810000 */
[C---:B------:R-:W-:Y:S02]  /*115f0*/  ISETP.LT.OR P4, PT, R12.reuse, 0x59, P4 ;  /* 0x000000590c00780c */ /* 0x040fe40002781670 */
[C---:B------:R-:W-:Y:S02]  /*11600*/  ISETP.LT.OR P2, PT, R12.reuse, 0x5a, P2 ;  /* 0x0000005a0c00780c */ /* 0x040fe40001741670 */
[----:B------:R-:W-:Y:S02]  /*11610*/  ISETP.LT.OR P3, PT, R12, 0x61, P3 ;  /* 0x000000610c00780c */ /* 0x000fe40001f61670 */
[----:B------:R-:W-:Y:S02]  /*11620*/  FMNMX.FTZ R8, R60, R8, !PT ;  /* 0x000000083c087209 */ /* 0x000fe40007810000 */
        /* <DEDUP_REMOVED lines=9> */
[----:B------:R-:W-:Y:S02]  /*116c0*/  LOP3.LUT R16, R16, 0xfffffff7, RZ, 0xc0, !PT ;  /* 0xfffffff710107812 */ /* 0x000fe400078ec0ff */
[----:B------:R-:W-:Y:S02]  /*116d0*/  ISETP.GT.AND P1, PT, R9, 0x79, P1 ;  /* 0x000000790900780c */ /* 0x000fe40000f24270 */
[----:B------:R-:W-:Y:S02]  /*116e0*/  FMNMX.FTZ R8, R64, R8, !PT ;  /* 0x0000000840087209 */ /* 0x000fe40007810000 */
[----:B------:R-:W-:Y:S02]  /*116f0*/  @P0 LOP3.LUT R16, R16, 0x8, RZ, 0xfc, !PT ;  /* 0x0000000810100812 */ /* 0x000fe400078efcff */
[----:B------:R-:W-:-:S02]  /*11700*/  FMNMX.FTZ R8, R65, R8, !PT ;  /* 0x0000000841087209 */ /* 0x000fc40007810000 */
[C---:B------:R-:W-:Y:S02]  /*11710*/  LOP3.LUT P0, RZ, R16.reuse, 0x80000000, RZ, 0xc0, !PT ;  /* 0x8000000010ff7812 */ /* 0x040fe4000780c0ff */
[----:B------:R-:W-:Y:S02]  /*11720*/  LOP3.LUT R16, R16, 0xfffffffd, RZ, 0xc0, !PT ;  /* 0xfffffffd10107812 */ /* 0x000fe400078ec0ff */
[----:B------:R-:W-:Y:S02]  /*11730*/  FMNMX.FTZ R8, R68, R8, !PT ;  /* 0x0000000844087209 */ /* 0x000fe40007810000 */
[----:B------:R-:W-:Y:S02]  /*11740*/  @P1 LOP3.LUT R16, R16, 0x2, RZ, 0xfc, !PT ;  /* 0x0000000210101812 */ /* 0x000fe400078efcff */
[----:B------:R-:W-:Y:S02]  /*11750*/  FMNMX.FTZ R8, R69, R8, !PT ;  /* 0x0000000845087209 */ /* 0x000fe40007810000 */
[----:B------:R-:W-:-:S02]  /*11760*/  LOP3.LUT P1, RZ, R16, 0x8, RZ, 0xc0, !PT ;  /* 0x0000000810ff7812 */ /* 0x000fc4000782c0ff */
[----:B------:R-:W-:Y:S02]  /*11770*/  FMNMX.FTZ R8, R72, R8, !PT ;  /* 0x0000000848087209 */ /* 0x000fe40007810000 */
[----:B------:R-:W-:Y:S02]  /*11780*/  ISETP.LT.OR P1, PT, R12, 0x1, P1 ;  /* 0x000000010c00780c */ /* 0x000fe40000f21670 */
[----:B------:R-:W-:Y:S02]  /*11790*/  FMNMX.FTZ R8, R73, R8, !PT ;  /* 0x0000000849087209 */ /* 0x000fe40007810000 */
[----:B------:R-:W-:Y:S02]  /*117a0*/  FSEL R26, R26, -INF , !P1 ;  /* 0xff8000001a1a7808 */ /* 0x000fe40004800000 */
        /* <DEDUP_REMOVED lines=12> */
[----:B------:R-:W-:Y:S01]  /*11870*/  ISETP.LT.OR P0, PT, R12, 0x62, P0 ;  /* 0x000000620c00780c */ /* 0x000fe20000701670 */
[----:B------:R-:W0:Y:S01]  /*11880*/  SHFL.BFLY PT, R9, R8, 0x2, 0x1f ;  /* 0x0c401f0008097f89 */ /* 0x000e2200000e0000 */
[----:B------:R-:W-:-:S02]  /*11890*/  FMNMX.FTZ R10, R38, R10, !PT ;  /* 0x0000000a260a7209 */ /* 0x000fc40007810000 */
[----:B------:R-:W-:Y:S02]  /*118a0*/  LOP3.LUT R16, R16, 0xffffffef, RZ, 0xc0, !PT ;  /* 0xffffffef10107812 */ /* 0x000fe400078ec0ff */
[----:B------:R-:W-:Y:S02]  /*118b0*/  FMNMX.FTZ R10, R39, R10, !PT ;  /* 0x0000000a270a7209 */ /* 0x000fe40007810000 */
[----:B------:R-:W-:Y:S02]  /*118c0*/  ISETP.LT.OR P4, PT, R12, 0x71, P4 ;  /* 0x000000710c00780c */ /* 0x000fe40002781670 */
[----:B------:R-:W-:Y:S02]  /*118d0*/  FMNMX.FTZ R10, R42, R10, !PT ;  /* 0x0000000a2a0a7209 */ /* 0x000fe40007810000 */
[----:B------:R-:W-:Y:S02]  /*118e0*/  ISETP.LT.OR P5, PT, R12, 0x72, P5 ;  /* 0x000000720c00780c */ /* 0x000fe40002fa1670 */
[----:B------:R-:W-:-:S02]  /*118f0*/  FMNMX.FTZ R10, R43, R10, !PT ;  /* 0x0000000a2b0a7209 */ /* 0x000fc40007810000 */
[----:B------:R-:W-:Y:S02]  /*11900*/  @P0 LOP3.LUT R16, R16, 0x10, RZ, 0xfc, !PT ;  /* 0x0000001010100812 */ /* 0x000fe400078efcff */
[----:B------:R-:W-:Y:S02]  /*11910*/  FMNMX.FTZ R10, R46, R10, !PT ;  /* 0x0000000a2e0a7209 */ /* 0x000fe40007810000 */
[----:B------:R-:W-:Y:S02]  /*11920*/  ISETP.LT.OR P0, PT, R12, 0x69, P2 ;  /* 0x000000690c00780c */ /* 0x000fe40001701670 */
[----:B------:R-:W-:Y:S02]  /*11930*/  FMNMX.FTZ R10, R47, R10, !PT ;  /* 0x0000000a2f0a7209 */ /* 0x000fe40007810000 */
[----:B------:R-:W-:Y:S02]  /*11940*/  LOP3.LUT P2, RZ, R16, 0x2, RZ, 0xc0, !PT ;  /* 0x0000000210ff7812 */ /* 0x000fe4000784c0ff */
[----:B0-----:R-:W-:-:S02]  /*11950*/  FMNMX.FTZ R8, R8, R9, !PT ;  /* 0x0000000908087209 */ /* 0x001fc40007810000 */
[----:B------:R-:W-:Y:S02]  /*11960*/  FMNMX.FTZ R10, R50, R10, !PT ;  /* 0x0000000a320a7209 */ /* 0x000fe40007810000 */
[----:B------:R-:W-:Y:S01]  /*11970*/  LOP3.LUT R16, R16, 0xfffffffb, RZ, 0xc0, !PT ;  /* 0xfffffffb10107812 */ /* 0x000fe200078ec0ff */
[----:B------:R-:W0:Y:S01]  /*11980*/  SHFL.BFLY PT, R9, R8, 0x1, 0x1f ;  /* 0x0c201f0008097f89 */ /* 0x000e2200000e0000 */
[----:B------:R-:W-:Y:S02]  /*11990*/  FMNMX.FTZ R10, R51, R10, !PT ;  /* 0x0000000a330a7209 */ /* 0x000fe40007810000 */
[----:B------:R-:W-:Y:S02]  /*119a0*/  @P0 LOP3.LUT R16, R16, 0x4, RZ, 0xfc, !PT ;  /* 0x0000000410100812 */ /* 0x000fe400078efcff */
[----:B------:R-:W-:Y:S02]  /*119b0*/  FMNMX.FTZ R10, R54, R10, !PT ;  /* 0x0000000a360a7209 */ /* 0x000fe40007810000 */
[----:B------:R-:W-:-:S02]  /*119c0*/  ISETP.LT.OR P0, PT, R12, 0x6a, P3 ;  /* 0x0000006a0c00780c */ /* 0x000fc40001f01670 */
[----:B------:R-:W-:Y:S02]  /*119d0*/  FMNMX.FTZ R10, R55, R10, !PT ;  /* 0x0000000a370a7209 */ /* 0x000fe40007810000 */
[----:B------:R-:W-:Y:S02]  /*119e0*/  LOP3.LUT R16, R16, 0xbfffffff, RZ, 0xc0, !PT ;  /* 0xbfffffff10107812 */ /* 0x000fe400078ec0ff */
[----:B------:R-:W-:Y:S02]  /*119f0*/  FMNMX.FTZ R10, R58, R10, !PT ;  /* 0x0000000a3a0a7209 */ /* 0x000fe40007810000 */
[----:B------:R-:W-:Y:S02]  /*11a00*/  FSEL R82, R82, -INF , !P4 ;  /* 0xff80000052527808 */ /* 0x000fe40006000000 */
[----:B------:R-:W-:Y:S02]  /*11a10*/  FMNMX.FTZ R10, R59, R10, !PT ;  /* 0x0000000a3b0a7209 */ /* 0x000fe40007810000 */
[----:B------:R-:W-:-:S02]  /*11a20*/  ISETP.LT.OR P6, PT, R12, 0x79, P6 ;  /* 0x000000790c00780c */ /* 0x000fc400037c1670 */
[----:B------:R-:W-:Y:S02]  /*11a30*/  FMNMX.FTZ R10, R62, R10, !PT ;  /* 0x0000000a3e0a7209 */ /* 0x000fe40007810000 */
[----:B------:R-:W-:Y:S02]  /*11a40*/  @P0 LOP3.LUT R16, R16, 0x40000000, RZ, 0xfc, !PT ;  /* 0x4000000010100812 */ /* 0x000fe400078efcff */
[----:B0-----:R-:W-:Y:S02]  /*11a50*/  FMNMX.FTZ R8, R8, R9, !PT ;  /* 0x0000000908087209 */ /* 0x001fe40007810000 */
[----:B------:R-:W-:Y:S02]  /*11a60*/  FMNMX.FTZ R10, R63, R10, !PT ;  /* 0x0000000a3f0a7209 */ /* 0x000fe40007810000 */
[----:B------:R-:W-:Y:S02]  /*11a70*/  FSETP.NEU.FTZ.AND P3, PT, R8, -INF , PT ;  /* 0xff8000000800780b */ /* 0x000fe40003f7d000 */
[----:B------:R-:W-:-:S02]  /*11a80*/  FMNMX.FTZ R10, R66, R10, !PT ;  /* 0x0000000a420a7209 */ /* 0x000fc40007810000 */
[----:B------:R-:W-:Y:S02]  /*11a90*/  FSEL R9, R8, RZ, P3 ;  /* 0x000000ff08097208 */ /* 0x000fe40001800000 */
[----:B------:R-:W-:Y:S02]  /*11aa0*/  FMNMX.FTZ R10, R67, R10, !PT ;  /* 0x0000000a430a7209 */ /* 0x000fe40007810000 */
[----:B------:R-:W-:Y:S01]  /*11ab0*/  LOP3.LUT P0, RZ, R16, 0x10, RZ, 0xc0, !PT ;  /* 0x0000001010ff7812 */ /* 0x000fe2000780c0ff */
[----:B------:R-:W-:Y:S01]  /*11ac0*/  FADD.FTZ R3, -R9, R3 ;  /* 0x0000000309037221 */ /* 0x000fe20000010100 */
[----:B------:R-:W-:Y:S01]  /*11ad0*/  FMNMX.FTZ R10, R70, R10, !PT ;  /* 0x0000000a460a7209 */ /* 0x000fe20007810000 */
[----:B------:R-:W-:Y:S01]  /*11ae0*/  FMUL.FTZ R9, R8, UR51 ;  /* 0x0000003308097c20 */ /* 0x000fe20008410000 */
[----:B------:R-:W-:Y:S02]  /*11af0*/  FSEL R75, R75, -INF , !P0 ;  /* 0xff8000004b4b7808 */ /* 0x000fe40004000000 */
[----:B------:R-:W-:-:S02]  /*11b00*/  FMNMX.FTZ R10, R71, R10, !PT ;  /* 0x0000000a470a7209 */ /* 0x000fc40007810000 */
[----:B------:R-:W-:Y:S02]  /*11b10*/  FSEL R9, R9, RZ, P3 ;  /* 0x000000ff09097208 */ /* 0x000fe40001800000 */
[----:B------:R-:W-:Y:S02]  /*11b20*/  LOP3.LUT P3, RZ, R16, 0x4, RZ, 0xc0, !PT ;  /* 0x0000000410ff7812 */ /* 0x000fe4000786c0ff */
[----:B------:R-:W-:Y:S01]  /*11b30*/  FMNMX.FTZ R10, R74, R10, !PT ;  /* 0x0000000a4a0a7209 */ /* 0x000fe20007810000 */
[--C-:B------:R-:W-:Y:S01]  /*11b40*/  FFMA.FTZ R24, R24, UR51, -R9.reuse ;  /* 0x0000003318187c23 */ /* 0x100fe20008010809 */
[----:B------:R-:W-:Y:S01]  /*11b50*/  LOP3.LUT P0, RZ, R16, 0x40000000, RZ, 0xc0, !PT ;  /* 0x4000000010ff7812 */ /* 0x000fe2000780c0ff */
[--C-:B------:R-:W-:Y:S01]  /*11b60*/  FFMA.FTZ R25, R25, UR51, -R9.reuse ;  /* 0x0000003319197c23 */ /* 0x100fe20008010809 */
[----:B------:R-:W-:Y:S01]  /*11b70*/  FSEL R78, R78, -INF , !P3 ;  /* 0xff8000004e4e7808 */ /* 0x000fe20005800000 */
[--C-:B------:R-:W-:Y:S01]  /*11b80*/  FFMA.FTZ R28, R28, UR51, -R9.reuse ;  /* 0x000000331c1c7c23 */ /* 0x100fe20008010809 */
[----:B------:R-:W-:Y:S01]  /*11b90*/  FMNMX.FTZ R10, R75, R10, !PT ;  /* 0x0000000a4b0a7209 */ /* 0x000fe20007810000 */
[----:B------:R-:W-:Y:S01]  /*11ba0*/  MUFU.EX2 R24, R24 ;  /* 0x0000001800187308 */ /* 0x000fe20000000800 */
[----:B------:R-:W-:Y:S01]  /*11bb0*/  FSEL R79, R79, -INF , !P0 ;  /* 0xff8000004f4f7808 */ /* 0x000fe20004000000 */
        /* <DEDUP_REMOVED lines=8> */
[----:B------:R-:W-:Y:S01]  /*11c40*/  FMUL.FTZ R12, R3, UR51 ;  /* 0x00000033030c7c20 */ /* 0x000fe20008410000 */
[----:B------:R-:W-:Y:S01]  /*11c50*/  FMNMX.FTZ R10, R82, R10, !PT ;  /* 0x0000000a520a7209 */ /* 0x000fe20007810000 */
        /* <DEDUP_REMOVED lines=15> */
[--C-:B------:R-:W-:Y:S01]  /*11d50*/  FFMA.FTZ R52, R52, UR51, -R9.reuse ;  /* 0x0000003334347c23 */ /* 0x100fe20008010809 */
[----:B------:R-:W0:Y:S01]  /*11d60*/  SHFL.BFLY PT, R11, R10, 0x2, 0x1f ;  /* 0x0c401f000a0b7f89 */ /* 0x000e2200000e0000 */
        /* <DEDUP_REMOVED lines=20> */
[----:B------:R-:W-:-:S02]  /*11eb0*/  LOP3.LUT P0, RZ, R16, 0x20000000, RZ, 0xc0, !PT ;  /* 0x2000000010ff7812 */ /* 0x000fc4000780c0ff */
[----:B0-----:R-:W-:-:S05]  /*11ec0*/  FMNMX.FTZ R10, R10, R11, !PT ;  /* 0x0000000b0a0a7209 */ /* 0x001fca0007810000 */
        /* <DEDUP_REMOVED lines=165> */
.L_x_1531:
[----:B------:R-:W2:Y:S04]  /*12920*/  LDL R38, [R1+0x3c] ;  /* 0x00003c0001267983 */ /* 0x000ea80000100800 */
[----:B------:R-:W3:Y:S01]  /*12930*/  LDL R30, [R1+0x40] ;  /* 0x00004000011e7983 */ /* 0x000ee20000100800 */
[----:B------:R-:W-:Y:S01]  /*12940*/  F2FP.F16.F32.PACK_AB R80, R81, R80 ;  /* 0x000000505150723e */ /* 0x000fe200000000ff */
[----:B------:R-:W-:Y:S01]  /*12950*/  IMAD R17, R17, 0x8, R2 ;  /* 0x0000000811117824 */ /* 0x000fe200078e0202 */
[----:B------:R-:W-:Y:S01]  /*12960*/  F2FP.F16.F32.PACK_AB R81, R83, R82 ;  /* 0x000000525351723e */ /* 0x000fe200000000ff */
[----:B------:R-:W-:Y:S01]  /*12970*/  IMAD.U32 R23, RZ, RZ, UR38 ;  /* 0x00000026ff177e24 */ /* 0x000fe2000f8e00ff */
[----:B------:R-:W-:Y:S01]  /*12980*/  F2FP.F16.F32.PACK_AB R82, R9, R84 ;  /* 0x000000540952723e */ /* 0x000fe200000000ff */
[----:B------:R-:W-:Y:S01]  /*12990*/  VIADD R17, R17, 0x2d860 ;  /* 0x0002d86011117836 */ /* 0x000fe20000000000 */
[----:B------:R-:W4:Y:S01]  /*129a0*/  LDL R9, [R1+0xc] ;  /* 0x00000c0001097983 */ /* 0x000f220000100800 */
[----:B------:R-:W-:-:S02]  /*129b0*/  F2FP.F16.F32.PACK_AB R24, R25, R24 ;  /* 0x000000181918723e */ /* 0x000fc400000000ff */
[----:B------:R-:W-:Y:S02]  /*129c0*/  F2FP.F16.F32.PACK_AB R25, R14, R26 ;  /* 0x0000001a0e19723e */ /* 0x000fe400000000ff */
[----:B------:R-:W-:Y:S02]  /*129d0*/  F2FP.F16.F32.PACK_AB R32, R33, R32 ;  /* 0x000000202120723e */ /* 0x000fe400000000ff */
[----:B------:R-:W-:Y:S02]  /*129e0*/  PRMT R17, R23, 0x654, R17 ;  /* 0x0000065417117816 */ /* 0x000fe40000000011 */
[----:B------:R-:W-:Y:S02]  /*129f0*/  F2FP.F16.F32.PACK_AB R26, R29, R28 ;  /* 0x0000001c1d1a723e */ /* 0x000fe400000000ff */
[----:B------:R-:W-:Y:S01]  /*12a00*/  F2FP.F16.F32.PACK_AB R27, R31, R27 ;  /* 0x0000001b1f1b723e */ /* 0x000fe200000000ff */
[----:B------:R0:W-:Y:S01]  /*12a10*/  SYNCS.ARRIVE.TRANS64.RED.A1T0 RZ, [R17+URZ], RZ ;  /* 0x000000ff11ff79a7 */ /* 0x0001e2000810043f */
[----:B------:R-:W-:-:S02]  /*12a20*/  F2FP.F16.F32.PACK_AB R33, R13, R34 ;  /* 0x000000220d21723e */ /* 0x000fc400000000ff */
[----:B------:R-:W-:Y:S01]  /*12a30*/  F2FP.F16.F32.PACK_AB R40, R41, R40 ;  /* 0x000000282928723e */ /* 0x000fe200000000ff */
[----:B------:R1:W-:Y:S01]  /*12a40*/  STSM.16.M88.4 [R144+0x21800], R24 ;  /* 0x0218001890007844 */ /* 0x0003e20000000200 */
        /* <DEDUP_REMOVED lines=70> */
[----:B------:R-:W-:-:S02]  /*12eb0*/  IMAD.MOV.U32 R0, RZ, RZ, R10 ;  /* 0x000000ffff007224 */ /* 0x000fc400078e000a */
[----:B------:R-:W-:Y:S02]  /*12ec0*/  IMAD.MOV.U32 R3, RZ, RZ, R8 ;  /* 0x000000ffff037224 */ /* 0x000fe400078e0008 */
[----:B------:R-:W-:Y:S02]  /*12ed0*/  IMAD.MOV.U32 R23, RZ, RZ, R7 ;  /* 0x000000ffff177224 */ /* 0x000fe400078e0007 */
[----:B0-----:R-:W-:Y:S01]  /*12ee0*/  IMAD.MOV.U32 R17, RZ, RZ, R6 ;  /* 0x000000ffff117224 */ /* 0x001fe200078e0006 */
[----:B--2---:R1:W-:Y:S04]  /*12ef0*/  STSM.16.M88.4 [R38], R32 ;  /* 0x0000002026007844 */ /* 0x0043e80000000200 */
[----:B------:R1:W-:Y:S04]  /*12f00*/  STSM.16.M88.4 [R146], R40 ;  /* 0x0000002892007844 */ /* 0x0003e80000000200 */
[----:B------:R1:W-:Y:S04]  /*12f10*/  STSM.16.M88.4 [R145], R48 ;  /* 0x0000003091007844 */ /* 0x0003e80000000200 */
[----:B------:R1:W-:Y:S04]  /*12f20*/  STSM.16.M88.4 [R144+0x27800], R56 ;  /* 0x0278003890007844 */ /* 0x0003e80000000200 */
[----:B---3--:R1:W-:Y:S04]  /*12f30*/  STSM.16.M88.4 [R30], R64 ;  /* 0x000000401e007844 */ /* 0x0083e80000000200 */
[----:B------:R1:W-:Y:S04]  /*12f40*/  STSM.16.M88.4 [R146+0x6000], R72 ;  /* 0x0060004892007844 */ /* 0x0003e80000000200 */
[----:B------:R1:W-:Y:S01]  /*12f50*/  STSM.16.M88.4 [R145+0x6000], R80 ;  /* 0x0060005091007844 */ /* 0x0003e20000000200 */
[----:B------:R-:W-:Y:S01]  /*12f60*/  @!PT LDS RZ, [RZ] ;  /* 0x00000000fffff984 */ /* 0x000fe20000000800 */
[----:B------:R-:W-:Y:S01]  /*12f70*/  @!PT LDS RZ, [RZ] ;  /* 0x00000000fffff984 */ /* 0x000fe20000000800 */
[----:B------:R-:W-:Y:S01]  /*12f80*/  @!PT LDS RZ, [RZ] ;  /* 0x00000000fffff984 */ /* 0x000fe20000000800 */
[----:B------:R-:W-:Y:S01]  /*12f90*/  @!PT LDS RZ, [RZ] ;  /* 0x00000000fffff984 */ /* 0x000fe20000000800 */
[----:B------:R0:W-:Y:S06]  /*12fa0*/  MEMBAR.ALL.CTA ;  /* 0x0000000000007992 */ /* 0x0001ec0000008000 */
[----:B0-----:R-:W0:Y:S01]  /*12fb0*/  FENCE.VIEW.ASYNC.S ;  /* 0x00000000000073c6 */ /* 0x001e220000000000 */
[C---:B----4-:R-:W-:Y:S01]  /*12fc0*/  ISETP.GT.AND P1, PT, R4.reuse, R9, PT ;  /* 0x000000090400720c */ /* 0x050fe20003f24270 */
[----:B------:R-:W-:Y:S01]  /*12fd0*/  VIADD R4, R4, 0xffffffff ;  /* 0xffffffff04047836 */ /* 0x000fe20000000000 */
[----:B0-----:R-:W-:-:S11]  /*12fe0*/  NOP ;  /* 0x0000000000007918 */ /* 0x001fd60000000000 */
[----:B-1----:R-:W-:Y:S05]  /*12ff0*/  @P1 BRA `(.L_x_1532) ;  /* 0xffffffc800a01947 */ /* 0x002fea000383ffff */
[----:B------:R-:W-:Y:S02]  /*13000*/  IMAD.MOV.U32 R0, RZ, RZ, R10 ;  /* 0x000000ffff007224 */ /* 0x000fe400078e000a */
[----:B------:R-:W-:Y:S02]  /*13010*/  IMAD.MOV.U32 R3, RZ, RZ, R8 ;  /* 0x000000ffff037224 */ /* 0x000fe400078e0008 */
[----:B------:R-:W-:Y:S02]  /*13020*/  IMAD.MOV.U32 R17, RZ, RZ, R6 ;  /* 0x000000ffff117224 */ /* 0x000fe400078e0006 */
[----:B------:R-:W-:-:S07]  /*13030*/  IMAD.MOV.U32 R23, RZ, RZ, R7 ;  /* 0x000000ffff177224 */ /* 0x000fce00078e0007 */
.L_x_1512:
[----:B------:R-:W2:Y:S01]  /*13040*/  LDL R6, [R1+0x30] ;  /* 0x0000300001067983 */ /* 0x000ea20000100800 */
[----:B------:R-:W0:Y:S01]  /*13050*/  LDC R7, c[0x0][0x448] ;  /* 0x00011200ff077b82 */ /* 0x000e220000000800 */
[----:B------:R-:W-:Y:S02]  /*13060*/  LOP3.LUT R16, R16, 0xfffffffb, RZ, 0xc0, !PT ;  /* 0xfffffffb10107812 */ /* 0x000fe400078ec0ff */
[----:B------:R-:W-:-:S05]  /*13070*/  IADD3 R9, R143, 0x1, -R140 ;  /* 0x000000018f097810 */ /* 0x000fca0007ffe88c */
[----:B------:R-:W1:Y:S01]  /*13080*/  LDC R10, c[0x0][0x9e4] ;  /* 0x00027900ff0a7b82 */ /* 0x000e620000000800 */
[----:B0-----:R-:W-:-:S13]  /*13090*/  ISETP.NE.AND P1, PT, R7, 0x1, PT ;  /* 0x000000010700780c */ /* 0x001fda0003f25270 */
[----:B------:R-:W0:Y:S01]  /*130a0*/  @P1 LDC R7, c[0x0][0x44c] ;  /* 0x00011300ff071b82 */ /* 0x000e220000000800 */
[----:B------:R-:W-:-:S04]  /*130b0*/  @P1 LOP3.LUT R16, R16, 0x4, RZ, 0xfc, !PT ;  /* 0x0000000410101812 */ /* 0x000fc800078efcff */
[----:B------:R-:W-:-:S03]  /*130c0*/  LOP3.LUT R16, R16, 0xfffffff7, RZ, 0xc0, !PT ;  /* 0xfffffff710107812 */ /* 0x000fc600078ec0ff */
[----:B------:R-:W3:Y:S01]  /*130d0*/  @P1 LDC R8, c[0x0][0x450] ;  /* 0x00011400ff081b82 */ /* 0x000ee20000000800 */
[----:B--2---:R-:W-:-:S04]  /*130e0*/  VIADD R6, R6, 0xbf ;  /* 0x000000bf06067836 */ /* 0x004fc80000000000 */
[----:B0-----:R-:W-:-:S05]  /*130f0*/  @P1 IMAD.HI.U32 R7, R6, R7, RZ ;  /* 0x0000000706071227 */ /* 0x001fca00078e00ff */
[----:B---3--:R-:W-:Y:S02]  /*13100*/  @P1 SHF.R.U32.HI R6, RZ, R8, R7 ;  /* 0x00000008ff061219 */ /* 0x008fe40000011607 */
[----:B-1----:R-:W-:-:S03]  /*13110*/  ISETP.GE.AND P1, PT, R10, 0x1, PT ;  /* 0x000000010a00780c */ /* 0x002fc60003f26270 */
[----:B------:R-:W-:-:S04]  /*13120*/  IMAD.IADD R6, R9, 0x1, R6 ;  /* 0x0000000109067824 */ /* 0x000fc800078e0206 */
[----:B------:R-:W-:-:S06]  /*13130*/  VIADD R8, R6, -UR50 ;  /* 0x8000003206087c36 */ /* 0x000fcc0008000000 */
[----:B------:R-:W-:Y:S01]  /*13140*/  @P1 LOP3.LUT R16, R16, 0x8, RZ, 0xfc, !PT ;  /* 0x0000000810101812 */ /* 0x000fe200078efcff */
[----:B------:R-:W-:Y:S06]  /*13150*/  @!P1 BRA `(.L_x_1533) ;  /* 0x0000000000489947 */ /* 0x000fec0003800000 */
[----:B------:R-:W-:Y:S01]  /*13160*/  IMAD.MOV.U32 R9, RZ, RZ, R6 ;  /* 0x000000ffff097224 */ /* 0x000fe200078e0006 */
[----:B------:R-:W-:Y:S04]  /*13170*/  BSSY B0, `(.L_x_1534) ;  /* 0x000000e000007945 */ /* 0x000fe80003800000 */
[----:B------:R-:W-:-:S13]  /*13180*/  ISETP.GT.AND P1, PT, R9, -0x1, PT ;  /* 0xffffffff0900780c */ /* 0x000fda0003f24270 */
        /* <DEDUP_REMOVED lines=8> */
.L_x_1535:
[----:B------:R-:W-:-:S13]  /*13210*/  ISETP.NE.AND P1, PT, R10, 0x1, PT ;  /* 0x000000010a00780c */ /* 0x000fda0003f25270 */
[----:B------:R-:W0:Y:S02]  /*13220*/  @P1 LDC.64 R6, c[0x0][0x9e8] ;  /* 0x00027a00ff061b82 */ /* 0x000e240000000a00 */
[----:B0-----:R-:W-:-:S05]  /*13230*/  @P1 IMAD.HI.U32 R6, R9, R6, RZ ;  /* 0x0000000609061227 */ /* 0x001fca00078e00ff */
[----:B------:R-:W-:-:S07]  /*13240*/  @P1 SHF.R.U32.HI R9, RZ, R7, R6 ;  /* 0x00000007ff091219 */ /* 0x000fce0000011606 */
.L_x_1536:
[----:B------:R-:W-:Y:S05]  /*13250*/  BSYNC B0 ;  /* 0x0000000000007941 */ /* 0x000fea0003800000 */
.L_x_1534:
[----:B------:R-:W-:-:S05]  /*13260*/  IMAD R9, R9, R10, RZ ;  /* 0x0000000a09097224 */ /* 0x000fca00078e02ff */
[----:B------:R-:W-:-:S07]  /*13270*/  VIMNMX R8, R8, R9, !PT ;  /* 0x0000000908087248 */ /* 0x000fce0007fe0100 */
.L_x_1533:
[----:B------:R-:W2:Y:S01]  /*13280*/  LDL R6, [R1+0x6c] ;  /* 0x00006c0001067983 */ /* 0x000ea20000100800 */
[----:B------:R-:W-:-:S05]  /*13290*/  VIADD R8, R8, 0x7f ;  /* 0x0000007f08087836 */ /* 0x000fca0000000000 */
[----:B------:R-:W-:-:S04]  /*132a0*/  SHF.R.S32.HI R7, RZ, 0x1f, R8 ;  /* 0x0000001fff077819 */ /* 0x000fc80000011408 */
[----:B------:R-:W-:-:S04]  /*132b0*/  LEA.HI R7, R7, R8, RZ, 0x7 ;  /* 0x0000000807077211 */ /* 0x000fc800078f38ff */
[----:B------:R-:W-:-:S04]  /*132c0*/  SHF.R.S32.HI R7, RZ, 0x7, R7 ;  /* 0x00000007ff077819 */ /* 0x000fc80000011407 */
[----:B--2---:R-:W-:-:S04]  /*132d0*/  VIMNMX R6, R6, R7, !PT ;  /* 0x0000000706067248 */ /* 0x004fc80007fe0100 */
[----:B------:R-:W-:Y:S01]  /*132e0*/  ISETP.GE.AND P1, PT, R4, R6, PT ;  /* 0x000000060400720c */ /* 0x000fe20003f26270 */
[----:B------:R0:W-:-:S12]  /*132f0*/  STL [R1+0xc], R6 ;  /* 0x00000c0601007387 */ /* 0x0001d80000100800 */
[----:B0-----:R-:W-:Y:S05]  /*13300*/  @!P1 BRA `(.L_x_1537) ;  /* 0x0000002400249947 */ /* 0x001fea0003800000 */
[----:B------:R-:W-:Y:S02]  /*13310*/  IMAD.MOV.U32 R8, RZ, RZ, R0 ;  /* 0x000000ffff087224 */ /* 0x000fe400078e0000 */
[----:B------:R-:W-:Y:S02]  /*13320*/  IMAD.MOV.U32 R9, RZ, RZ, R3 ;  /* 0x000000ffff097224 */ /* 0x000fe400078e0003 */
[----:B------:R-:W-:Y:S02]  /*13330*/  IMAD.MOV.U32 R7, RZ, RZ, R23 ;  /* 0x000000ffff077224 */ /* 0x000fe400078e0017 */
[----:B------:R-:W-:-:S07]  /*13340*/  IMAD.MOV.U32 R6, RZ, RZ, R17 ;  /* 0x000000ffff067224 */ /* 0x000fce00078e0011 */
.L_x_1549:
        /* <DEDUP_REMOVED lines=9> */
.L_x_1539:
[----:B------:R-:W-:-:S05]  /*133e0*/  VIADD R0, R6, 0x1 ;  /* 0x0000000106007836 */ /* 0x000fca0000000000 */
[----:B------:R-:W-:-:S04]  /*133f0*/  ISETP.NE.AND P2, PT, R0, 0x2, PT ;  /* 0x000000020000780c */ /* 0x000fc80003f45270 */
[----:B------:R-:W-:Y:S02]  /*13400*/  SEL R3, R0, RZ, P2 ;  /* 0x000000ff00037207 */ /* 0x000fe40001000000 */
[----:B------:R-:W-:-:S03]  /*13410*/  SHF.L.U32 R0, R23, 0x1f, RZ ;  /* 0x0000001f17007819 */ /* 0x000fc600000006ff */
[----:B------:R-:W-:-:S04]  /*13420*/  IMAD R3, R3, 0x8, R2 ;  /* 0x0000000803037824 */ /* 0x000fc800078e0202 */
[----:B------:R0:W1:Y:S01]  /*13430*/  SYNCS.PHASECHK.TRANS64.TRYWAIT P2, [R3+URZ+0x2d830], R0 ;  /* 0x02d83000030075a7 */ /* 0x000062000804017f */
[----:B------:R-:W-:Y:S05]  /*13440*/  @!P0 BRA `(.L_x_1540) ;  /* 0x0000000000048947 */ /* 0x000fea0003800000 */
[----:B------:R-:W-:Y:S01]  /*13450*/  BPT.TRAP 0x1 ;  /* 0x000000040000795c */ /* 0x000fe20000300000 */
.L_x_1540:
[----:B------:R-:W-:Y:S04]  /*13460*/  BSSY B0, `(.L_x_1538) ;  /* 0x0000004000007945 */ /* 0x000fe80003800000 */
[----:B-1----:R-:W-:Y:S05]  /*13470*/  @P2 BRA `(.L_x_1541) ;  /* 0x0000000000082947 */ /* 0x002fea0003800000 */
[----:B------:R-:W1:Y:S02]  /*13480*/  SYNCS.PHASECHK.TRANS64.TRYWAIT P2, [R3+URZ+0x2d830], R0 ;  /* 0x02d83000030075a7 */ /* 0x000e64000804017f */
[----:B-1----:R-:W-:Y:S05]  /*13490*/  @!P2 BRA `(.L_x_1542) ;  /* 0x0000011c008ca947 */ /* 0x002fea0003800000 */
.L_x_1541:
[----:B------:R-:W-:Y:S05]  /*134a0*/  BSYNC B0 ;  /* 0x0000000000007941 */ /* 0x000fea0003800000 */
.L_x_1538:
[----:B01----:R-:W2:Y:S01]  /*134b0*/  LDL R3, [R1+0x14] ;  /* 0x0000140001037983 */ /* 0x003ea20000100800 */
[----:B------:R-:W-:Y:S01]  /*134c0*/  VIADD R17, R6, 0x1 ;  /* 0x0000000106117836 */ /* 0x000fe20000000000 */
[----:B------:R-:W0:Y:S04]  /*134d0*/  S2R R0, SR_TID.X ;  /* 0x0000000000007919 */ /* 0x000e280000002100 */
[----:B------:R-:W-:-:S04]  /*134e0*/  ISETP.NE.AND P2, PT, R17, 0x2, PT ;  /* 0x000000021100780c */ /* 0x000fc80003f45270 */
[----:B------:R-:W-:Y:S01]  /*134f0*/  SEL R17, R17, RZ, P2 ;  /* 0x000000ff11117207 */ /* 0x000fe20001000000 */
[----:B------:R-:W-:Y:S01]  /*13500*/  IMAD.MOV.U32 R13, RZ, RZ, -0x7fffffe0 ;  /* 0x80000020ff0d7424 */ /* 0x000fe200078e00ff */
[----:B------:R-:W-:Y:S05]  /*13510*/  WARPSYNC.ALL ;  /* 0x0000000000007948 */ /* 0x000fea0003800000 */
[----:B------:R-:W-:Y:S02]  /*13520*/  R2UR UR19, R13 ;  /* 0x000000000d1372ca */ /* 0x000fe400000e0000 */
[----:B0-----:R-:W-:-:S05]  /*13530*/  SHF.R.U32.HI R0, RZ, 0x7, R0 ;  /* 0x00000007ff007819 */ /* 0x001fca0000011600 */
[----:B------:R-:W-:-:S05]  /*13540*/  VIADD R0, R0, 0x8 ;  /* 0x0000000800007836 */ /* 0x000fca0000000000 */
[----:B------:R0:W-:Y:S01]  /*13550*/  BAR.SYNC.DEFER_BLOCKING R0, 0x100 ;  /* 0x000400000000751d */ /* 0x0001e20000010000 */
[----:B------:R-:W-:Y:S01]  /*13560*/  IMAD.MOV.U32 R11, RZ, RZ, -0x7fffffe0 ;  /* 0x80000020ff0b7424 */ /* 0x000fe200078e00ff */
[----:B------:R-:W-:Y:S02]  /*13570*/  R2UR UR8, R148 ;  /* 0x00000000940872ca */ /* 0x000fe400000e0000 */
[----:B------:R-:W-:Y:S02]  /*13580*/  R2UR UR9, R149 ;  /* 0x00000000950972ca */ /* 0x000fe400000e0000 */
[----:B------:R-:W-:Y:S01]  /*13590*/  R2UR UR11, R11 ;  /* 0x000000000b0b72ca */ /* 0x000fe200000e0000 */
[----:B------:R-:W-:Y:S01]  /*135a0*/  WARPGROUP.ARRIVE ;  /* 0x00000000000079c5 */ /* 0x000fe20000000000 */
[----:B--2---:R-:W-:-:S04]  /*135b0*/  IMAD R10, R17, 0x600, R3 ;  /* 0x00000600110a7824 */ /* 0x004fc800078e0203 */
[----:B------:R-:W-:-:S05]  /*135c0*/  VIADD R12, R10, 0x200 ;  /* 0x000002000a0c7836 */ /* 0x000fca0000000000 */
[----:B------:R-:W-:Y:S02]  /*135d0*/  R2UR UR18, R12 ;  /* 0x000000000c1272ca */ /* 0x000fe400000e0000 */
[----:B------:R-:W2:Y:S01]  /*135e0*/  LDL.64 R12, [R1] ;  /* 0x00000000010c7983 */ /* 0x000ea20000100a00 */
[----:B------:R-:W-:-:S13]  /*135f0*/  R2UR UR10, R10 ;  /* 0x000000000a0a72ca */ /* 0x000fda00000e0000 */
[----:B------:R-:W-:Y:S01]  /*13600*/  HGMMA.64x128x16.F32 R24, gdesc[UR8], RZ, !UPT, gsb0 ;  /* 0x01e00000081879f0 */ /* 0x000fe2000c0008ff */
[----:B------:R-:W-:Y:S02]  /*13610*/  VIADD R14, R10, 0x2 ;  /* 0x000000020a0e7836 */ /* 0x000fe40000000000 */
[----:B------:R-:W-:-:S03]  /*13620*/  IMAD.MOV.U32 R15, RZ, RZ, -0x7fffffe0 ;  /* 0x80000020ff0f7424 */ /* 0x000fc600078e00ff */
[----:B------:R-:W-:Y:S02]  /*13630*/  R2UR UR14, R14 ;  /* 0x000000000e0e72ca */ /* 0x000fe400000e0000 */
[----:B------:R-:W-:Y:S02]  /*13640*/  R2UR UR15, R15 ;  /* 0x000000000f0f72ca */ /* 0x000fe400000e0000 */
[----:B------:R-:W-:Y:S02]  /*13650*/  R2UR UR16, R156 ;  /* 0x000000009c1072ca */ /* 0x000fe400000e0000 */
[----:B------:R-:W-:Y:S01]  /*13660*/  R2UR UR17, R157 ;  /* 0x000000009d1172ca */ /* 0x000fe200000e0000 */
[----:B------:R-:W-:Y:S02]  /*13670*/  WARPGROUP.DEPBAR.LE gsb0, 0x0 ;  /* 0x00008000000079c5 */ /* 0x000fe40000010000 */
[----:B------:R-:W-:Y:S01]  /*13680*/  WARPGROUP.ARRIVE ;  /* 0x00000000000079c5 */ /* 0x000fe20000000000 */
[----:B--2---:R-:W-:-:S02]  /*13690*/  R2UR UR12, R12 ;  /* 0x000000000c0c72ca */ /* 0x004fc400000e0000 */
[----:B------:R-:W-:-:S13]  /*136a0*/  R2UR UR13, R13 ;  /* 0x000000000d0d72ca */ /* 0x000fda00000e0000 */
        /* <DEDUP_REMOVED lines=33> */
.L_x_1544:
[----:B------:R-:W-:Y:S01]  /*138c0*/  SHF.L.U32 R0, R7, 0x1f, RZ ;  /* 0x0000001f07007819 */ /* 0x000fe200000006ff */
[----:B------:R-:W-:-:S04]  /*138d0*/  IMAD R3, R6, 0x8, R2 ;  /* 0x0000000806037824 */ /* 0x000fc800078e0202 */
[----:B------:R0:W1:Y:S01]  /*138e0*/  SYNCS.PHASECHK.TRANS64.TRYWAIT P1, [R3+URZ+0x2d850], R0 ;  /* 0x02d85000030075a7 */ /* 0x000062000802017f */
[----:B------:R-:W-:Y:S05]  /*138f0*/  @!P0 BRA `(.L_x_1545) ;  /* 0x0000000000048947 */ /* 0x000fea0003800000 */
[----:B------:R-:W-:Y:S01]  /*13900*/  BPT.TRAP 0x1 ;  /* 0x000000040000795c */ /* 0x000fe20000300000 */
.L_x_1545:
[----:B-1----:R-:W-:Y:S05]  /*13910*/  @P1 BRA `(.L_x_1543) ;  /* 0x0000000000081947 */ /* 0x002fea0003800000 */
[----:B------:R-:W1:Y:S02]  /*13920*/  SYNCS.PHASECHK.TRANS64.TRYWAIT P1, [R3+URZ+0x2d850], R0 ;  /* 0x02d85000030075a7 */ /* 0x000e64000802017f */
[----:B-1----:R-:W-:Y:S05]  /*13930*/  @!P1 BRA `(.L_x_1546) ;  /* 0x0000011800789947 */ /* 0x002fea0003800000 */
.L_x_1543:
        /* <DEDUP_REMOVED lines=24> */
[----:B------:R-:W-:Y:S01]  /*13ac0*/  R2UR UR18, R12 ;  /* 0x000000000c1272ca */ /* 0x000fe200000e0000 */
[----:B------:R-:W-:Y:S01]  /*13ad0*/  VIADD R12, R10, 0xc0 ;  /* 0x000000c00a0c7836 */ /* 0x000fe20000000000 */
[----:B------:R-:W-:Y:S01]  /*13ae0*/  R2UR UR35, R13 ;  /* 0x000000000d2372ca */ /* 0x000fe200000e0000 */
[----:B------:R-:W-:Y:S01]  /*13af0*/  IMAD.MOV.U32 R13, RZ, RZ, 0x40000040 ;  /* 0x40000040ff0d7424 */ /* 0x000fe200078e00ff */
[----:B------:R-:W-:-:S02]  /*13b00*/  R2UR UR45, R11 ;  /* 0x000000000b2d72ca */ /* 0x000fc400000e0000 */
[----:B------:R-:W-:Y:S01]  /*13b10*/  R2UR UR22, R12 ;  /* 0x000000000c1672ca */ /* 0x000fe200000e0000 */
[----:B------:R-:W-:Y:S01]  /*13b20*/  VIADD R12, R10, 0x100 ;  /* 0x000001000a0c7836 */ /* 0x000fe20000000000 */
[----:B------:R-:W-:Y:S01]  /*13b30*/  R2UR UR13, R13 ;  /* 0x000000000d0d72ca */ /* 0x000fe200000e0000 */
[----:B------:R-:W-:-:S03]  /*13b40*/  IMAD.MOV.U32 R13, RZ, RZ, 0x40000040 ;  /* 0x40000040ff0d7424 */ /* 0x000fc600078e00ff */
[----:B------:R-:W-:Y:S01]  /*13b50*/  R2UR UR26, R12 ;  /* 0x000000000c1a72ca */ /* 0x000fe200000e0000 */
[----:B------:R-:W-:Y:S01]  /*13b60*/  VIADD R12, R10, 0x140 ;  /* 0x000001400a0c7836 */ /* 0x000fe20000000000 */
[----:B------:R-:W-:Y:S01]  /*13b70*/  R2UR UR17, R13 ;  /* 0x000000000d1172ca */ /* 0x000fe200000e0000 */
[----:B------:R-:W-:-:S03]  /*13b80*/  IMAD.MOV.U32 R13, RZ, RZ, 0x40000040 ;  /* 0x40000040ff0d7424 */ /* 0x000fc600078e00ff */
[----:B------:R-:W-:Y:S01]  /*13b90*/  R2UR UR30, R12 ;  /* 0x000000000c1e72ca */ /* 0x000fe200000e0000 */
[C---:B------:R-:W-:Y:S01]  /*13ba0*/  VIADD R12, R10.reuse, 0x180 ;  /* 0x000001800a0c7836 */ /* 0x040fe20000000000 */
[----:B------:R-:W-:Y:S01]  /*13bb0*/  R2UR UR21, R13 ;  /* 0x000000000d1572ca */ /* 0x000fe200000e0000 */
[----:B------:R-:W-:Y:S02]  /*13bc0*/  VIADD R10, R10, 0x1c0 ;  /* 0x000001c00a0a7836 */ /* 0x000fe40000000000 */
[----:B------:R-:W-:Y:S01]  /*13bd0*/  IMAD.MOV.U32 R13, RZ, RZ, 0x40000040 ;  /* 0x40000040ff0d7424 */ /* 0x000fe200078e00ff */
[----:B------:R-:W-:Y:S02]  /*13be0*/  R2UR UR34, R12 ;  /* 0x000000000c2272ca */ /* 0x000fe400000e0000 */
[----:B------:R-:W-:Y:S02]  /*13bf0*/  R2UR UR46, R10 ;  /* 0x000000000a2e72ca */ /* 0x000fe400000e0000 */
[----:B------:R-:W-:Y:S01]  /*13c00*/  R2UR UR25, R13 ;  /* 0x000000000d1972ca */ /* 0x000fe200000e0000 */
[----:B------:R-:W-:-:S05]  /*13c10*/  IMAD.MOV.U32 R13, RZ, RZ, 0x40000040 ;  /* 0x40000040ff0d7424 */ /* 0x000fca00078e00ff */
[----:B------:R-:W-:Y:S01]  /*13c20*/  R2UR UR29, R13 ;  /* 0x000000000d1d72ca */ /* 0x000fe200000e0000 */
[----:B------:R-:W-:-:S05]  /*13c30*/  IMAD.MOV.U32 R13, RZ, RZ, 0x40000040 ;  /* 0x40000040ff0d7424 */ /* 0x000fca00078e00ff */
[----:B------:R-:W-:Y:S02]  /*13c40*/  R2UR UR33, R13 ;  /* 0x000000000d2172ca */ /* 0x000fe400000e0000 */
[----:B--2---:R-:W-:Y:S02]  /*13c50*/  LOP3.LUT R10, R7, 0x10000, RZ, 0xfc, !PT ;  /* 0x00010000070a7812 */ /* 0x004fe400078efcff */
[----:B------:R-:W0:Y:S02]  /*13c60*/  S2R R7, SR_TID.X ;  /* 0x0000000000077919 */ /* 0x000e240000002100 */
[C---:B------:R-:W-:Y:S01]  /*13c70*/  R2UR UR8, R10.reuse ;  /* 0x000000000a0872ca */ /* 0x040fe200000e0000 */
[----:B------:R-:W-:-:S05]  /*13c80*/  VIADD R12, R10, 0x2 ;  /* 0x000000020a0c7836 */ /* 0x000fca0000000000 */
[----:B------:R-:W-:Y:S01]  /*13c90*/  R2UR UR12, R12 ;  /* 0x000000000c0c72ca */ /* 0x000fe200000e0000 */
[----:B------:R-:W-:-:S05]  /*13ca0*/  VIADD R12, R10, 0x4 ;  /* 0x000000040a0c7836 */ /* 0x000fca0000000000 */
[----:B------:R-:W-:Y:S01]  /*13cb0*/  R2UR UR16, R12 ;  /* 0x000000000c1072ca */ /* 0x000fe200000e0000 */
[----:B------:R-:W-:Y:S01]  /*13cc0*/  HGMMA.64x96x16.F32 R88, gdesc[UR8].tnspB, R88, gsb0 ;  /* 0x41600000085879f0 */ /* 0x000fe20008000858 */
[----:B------:R-:W-:-:S05]  /*13cd0*/  VIADD R12, R10, 0x6 ;  /* 0x000000060a0c7836 */ /* 0x000fca0000000000 */
[----:B------:R-:W-:Y:S01]  /*13ce0*/  R2UR UR20, R12 ;  /* 0x000000000c1472ca */ /* 0x000fe200000e0000 */
[----:B------:R-:W-:-:S05]  /*13cf0*/  VIADD R12, R10, 0x600 ;  /* 0x000006000a0c7836 */ /* 0x000fca0000000000 */
[----:B------:R-:W-:Y:S01]  /*13d00*/  R2UR UR24, R12 ;  /* 0x000000000c1872ca */ /* 0x000fe200000e0000 */
[----:B------:R-:W-:Y:S01]  /*13d10*/  VIADD R12, R10, 0x602 ;  /* 0x000006020a0c7836 */ /* 0x000fe20000000000 */
[----:B0-----:R-:W-:-:S04]  /*13d20*/  SHF.R.U32.HI R0, RZ, 0x7, R7 ;  /* 0x00000007ff007819 */ /* 0x001fc80000011607 */
[----:B------:R-:W-:Y:S01]  /*13d30*/  R2UR UR28, R12 ;  /* 0x000000000c1c72ca */ /* 0x000fe200000e0000 */
[C---:B------:R-:W-:Y:S01]  /*13d40*/  VIADD R12, R10.reuse, 0x604 ;  /* 0x000006040a0c7836 */ /* 0x040fe20000000000 */
[----:B------:R-:W-:Y:S01]  /*13d50*/  ISETP.GE.U32.AND P1, PT, R7, 0x180, PT ;  /* 0x000001800700780c */ /* 0x000fe20003f26070 */
[----:B------:R-:W-:Y:S02]  /*13d60*/  VIADD R10, R10, 0x606 ;  /* 0x000006060a0a7836 */ /* 0x000fe40000000000 */
[----:B------:R-:W-:Y:S01]  /*13d70*/  VIADD R0, R0, 0x9 ;  /* 0x0000000900007836 */ /* 0x000fe20000000000 */
        /* <DEDUP_REMOVED lines=28> */
.L_x_1547:
        /* <DEDUP_REMOVED lines=82> */
[----:B------:R-:W-:Y:S01]  /*14460*/  FMUL.FTZ R10, R0, UR51 ;  /* 0x00000033000a7c20 */ /* 0x000fe20008410000 */
[--C-:B------:R-:W-:Y:S01]  /*14470*/  FFMA.FTZ R24, R24, UR51, -R7.reuse ;  /* 0x0000003318187c23 */ /* 0x100fe20008010807 */
[----:B------:R-:W-:Y:S01]  /*14480*/  FMUL.FTZ R9, R9, UR51 ;  /* 0x0000003309097c20 */ /* 0x000fe20008410000 */
        /* <DEDUP_REMOVED lines=40> */
[----:B------:R-:W-:Y:S01]  /*14710*/  FFMA.FTZ R59, R59, UR51, -R10 ;  /* 0x000000333b3b7c23 */ /* 0x000fe2000801080a */
[--C-:B------:R-:W-:Y:S01]  /*14720*/  FFMA.FTZ R60, R60, UR51, -R7.reuse ;  /* 0x000000333c3c7c23 */ /* 0x100fe20008010807 */
[----:B------:R-:W2:Y:S01]  /*14730*/  MUFU.EX2 R21, R27 ;  /* 0x0000001b00157308 */ /* 0x000ea20000000800 */
[----:B-1----:R-:W-:Y:S01]  /*14740*/  FFMA.FTZ R5, R9, R5, R26 ;  /* 0x0000000509057223 */ /* 0x002fe2000001001a */
[--C-:B------:R-:W-:Y:S01]  /*14750*/  FFMA.FTZ R62, R62, UR51, -R10.reuse ;  /* 0x000000333e3e7c23 */ /* 0x100fe2000801080a */
[--C-:B------:R-:W-:Y:S01]  /*14760*/  FFMA.FTZ R61, R61, UR51, -R7.reuse ;  /* 0x000000333d3d7c23 */ /* 0x100fe20008010807 */
[--C-:B------:R-:W-:Y:S01]  /*14770*/  FFMA.FTZ R63, R63, UR51, -R10.reuse ;  /* 0x000000333f3f7c23 */ /* 0x100fe2000801080a */
[--C-:B------:R-:W-:Y:S01]  /*14780*/  FFMA.FTZ R64, R64, UR51, -R7.reuse ;  /* 0x0000003340407c23 */ /* 0x100fe20008010807 */
[--C-:B------:R-:W-:Y:S01]  /*14790*/  FFMA.FTZ R66, R66, UR51, -R10.reuse ;  /* 0x0000003342427c23 */ /* 0x100fe2000801080a */
[----:B------:R-:W-:Y:S01]  /*147a0*/  FFMA.FTZ R65, R65, UR51, -R7 ;  /* 0x0000003341417c23 */ /* 0x000fe20008010807 */
[----:B------:R-:W1:Y:S01]  /*147b0*/  MUFU.EX2 R28, R28 ;  /* 0x0000001c001c7308 */ /* 0x000e620000000800 */
[----:B0-----:R-:W-:Y:S01]  /*147c0*/  FADD.FTZ R139, R25, R139 ;  /* 0x0000008b198b7221 */ /* 0x001fe20000010000 */
[--C-:B------:R-:W-:Y:S01]  /*147d0*/  FFMA.FTZ R67, R67, UR51, -R10.reuse ;  /* 0x0000003343437c23 */ /* 0x100fe2000801080a */
[--C-:B------:R-:W-:Y:S01]  /*147e0*/  FFMA.FTZ R68, R68, UR51, -R7.reuse ;  /* 0x0000003344447c23 */ /* 0x100fe20008010807 */
[--C-:B------:R-:W-:Y:S01]  /*147f0*/  FFMA.FTZ R70, R70, UR51, -R10.reuse ;  /* 0x0000003346467c23 */ /* 0x100fe2000801080a */
[--C-:B------:R-:W-:Y:S01]  /*14800*/  FFMA.FTZ R69, R69, UR51, -R7.reuse ;  /* 0x0000003345457c23 */ /* 0x100fe20008010807 */
[--C-:B------:R-:W-:Y:S01]  /*14810*/  FFMA.FTZ R71, R71, UR51, -R10.reuse ;  /* 0x0000003347477c23 */ /* 0x100fe2000801080a */
[----:B------:R-:W-:Y:S01]  /*14820*/  FFMA.FTZ R72, R72, UR51, -R7 ;  /* 0x0000003348487c23 */ /* 0x000fe20008010807 */
        /* <DEDUP_REMOVED lines=8> */
[----:B------:R-:W2:Y:S01]  /*148b0*/  MUFU.EX2 R29, R29 ;  /* 0x0000001d001d7308 */ /* 0x000ea20000000800 */
[----:B-1----:R-:W-:Y:S01]  /*148c0*/  FADD.FTZ R5, R28, R139 ;  /* 0x0000008b1c057221 */ /* 0x002fe20000010000 */
        /* <DEDUP_REMOVED lines=9> */
[----:B------:R-:W-:Y:S01]  /*14960*/  FFMA.FTZ R7, R85, UR51, -R7 ;  /* 0x0000003355077c23 */ /* 0x000fe20008010807 */
[----:B------:R-:W-:-:S04]  /*14970*/  FFMA.FTZ R10, R87, UR51, -R10 ;  /* 0x00000033570a7c23 */ /* 0x000fc8000801080a */
        /* <DEDUP_REMOVED lines=116> */
.L_x_1548:
[----:B------:R-:W2:Y:S01]  /*150c0*/  LDL R46, [R1+0x3c] ;  /* 0x00003c00012e7983 */ /* 0x000ea20000100800 */
[----:B------:R-:W-:-:S03]  /*150d0*/  IMAD R6, R6, 0x8, R2 ;  /* 0x0000000806067824 */ /* 0x000fc600078e0202 */
[----:B------:R-:W3:Y:S01]  /*150e0*/  LDL R38, [R1+0x40] ;  /* 0x0000400001267983 */ /* 0x000ee20000100800 */
[----:B------:R-:W-:Y:S01]  /*150f0*/  VIADD R6, R6, 0x2d860 ;  /* 0x0002d86006067836 */ /* 0x000fe20000000000 */
[----:B------:R-:W-:Y:S01]  /*15100*/  F2FP.F16.F32.PACK_AB R24, R25, R24 ;  /* 0x000000181918723e */ /* 0x000fe200000000ff */
[----:B------:R-:W-:Y:S01]  /*15110*/  IMAD.U32 R30, RZ, RZ, UR38 ;  /* 0x00000026ff1e7e24 */ /* 0x000fe2000f8e00ff */
[----:B------:R-:W-:Y:S02]  /*15120*/  F2FP.F16.F32.PACK_AB R25, R21, R26 ;  /* 0x0000001a1519723e */ /* 0x000fe400000000ff */
[----:B------:R-:W-:Y:S02]  /*15130*/  F2FP.F16.F32.PACK_AB R32, R33, R32 ;  /* 0x000000202120723e */ /* 0x000fe400000000ff */
[----:B------:R-:W-:Y:S02]  /*15140*/  PRMT R6, R30, 0x654, R6 ;  /* 0x000006541e067816 */ /* 0x000fe40000000006 */
[----:B------:R-:W-:-:S02]  /*15150*/  F2FP.F16.F32.PACK_AB R26, R29, R28 ;  /* 0x0000001c1d1a723e */ /* 0x000fc400000000ff */
[----:B------:R0:W-:Y:S01]  /*15160*/  SYNCS.ARRIVE.TRANS64.RED.A1T0 RZ, [R6+URZ], RZ ;  /* 0x000000ff06ff79a7 */ /* 0x0001e2000810043f */
[----:B------:R-:W-:Y:S02]  /*15170*/  F2FP.F16.F32.PACK_AB R27, R31, R27 ;  /* 0x0000001b1f1b723e */ /* 0x000fe400000000ff */
[----:B------:R-:W-:Y:S02]  /*15180*/  F2FP.F16.F32.PACK_AB R33, R20, R34 ;  /* 0x000000221421723e */ /* 0x000fe400000000ff */
[----:B------:R-:W-:Y:S01]  /*15190*/  F2FP.F16.F32.PACK_AB R40, R41, R40 ;  /* 0x000000282928723e */ /* 0x000fe200000000ff */
[----:B------:R1:W-:Y:S01]  /*151a0*/  STSM.16.M88.4 [R144+0x21800], R24 ;  /* 0x0218001890007844 */ /* 0x0003e20000000200 */
[----:B------:R-:W-:Y:S02]  /*151b0*/  F2FP.F16.F32.PACK_AB R34, R37, R36 ;  /* 0x000000242522723e */ /* 0x000fe400000000ff */
[----:B------:R-:W-:Y:S01]  /*151c0*/  F2FP.F16.F32.PACK_AB R35, R39, R35 ;  /* 0x000000232723723e */ /* 0x000fe200000000ff */
[----:B0-----:R-:W4:Y:S01]  /*151d0*/  LDL R6, [R1+0xc] ;  /* 0x00000c0001067983 */ /* 0x001f220000100800 */
        /* <DEDUP_REMOVED lines=73> */
[----:B------:R-:W-:Y:S01]  /*15670*/  IMAD.MOV.U32 R7, RZ, RZ, R23 ;  /* 0x000000ffff077224 */ /* 0x000fe200078e0017 */
        /* <DEDUP_REMOVED lines=14> */
[----:B------:R-:W-:-:S02]  /*15760*/  VIADD R4, R4, 0xffffffff ;  /* 0xffffffff04047836 */ /* 0x000fc40000000000 */
[----:B------:R-:W-:Y:S01]  /*15770*/  IMAD.MOV.U32 R6, RZ, RZ, R17 ;  /* 0x000000ffff067224 */ /* 0x000fe200078e0011 */
[----:B0-----:R-:W-:-:S09]  /*15780*/  NOP ;  /* 0x0000000000007918 */ /* 0x001fd20000000000 */
[----:B-1----:R-:W-:Y:S05]  /*15790*/  @P1 BRA `(.L_x_1549) ;  /* 0xffffffd800ec1947 */ /* 0x002fea000383ffff */
.L_x_1537:
[----:B------:R-:W2:Y:S02]  /*157a0*/  LDL R6, [R1+0x6c] ;  /* 0x00006c0001067983 */ /* 0x000ea40000100800 */
[----:B--2---:R-:W-:-:S13]  /*157b0*/  ISETP.GE.AND P1, PT, R4, R6, PT ;  /* 0x000000060400720c */ /* 0x004fda0003f26270 */
[----:B------:R-:W-:Y:S05]  /*157c0*/  @!P1 BRA `(.L_x_1550) ;  /* 0x00000034006c9947 */ /* 0x000fea0003800000 */
[----:B------:R-:W-:Y:S02]  /*157d0*/  IMAD.MOV.U32 R6, RZ, RZ, R0 ;  /* 0x000000ffff067224 */ /* 0x000fe400078e0000 */
[----:B------:R-:W-:Y:S02]  /*157e0*/  IMAD.MOV.U32 R7, RZ, RZ, R3 ;  /* 0x000000ffff077224 */ /* 0x000fe400078e0003 */
[----:B------:R-:W-:Y:S02]  /*157f0*/  IMAD.MOV.U32 R9, RZ, RZ, R23 ;  /* 0x000000ffff097224 */ /* 0x000fe400078e0017 */
[----:B------:R-:W-:-:S07]  /*15800*/  IMAD.MOV.U32 R8, RZ, RZ, R17 ;  /* 0x000000ffff087224 */ /* 0x000fce00078e0011 */
.L_x_1570:
        /* <DEDUP_REMOVED lines=9> */
.L_x_1552:
        /* <DEDUP_REMOVED lines=8> */
.L_x_1553:
[----:B------:R-:W-:Y:S04]  /*15920*/  BSSY B0, `(.L_x_1551) ;  /* 0x0000004000007945 */ /* 0x000fe80003800000 */
[----:B-1----:R-:W-:Y:S05]  /*15930*/  @P2 BRA `(.L_x_1554) ;  /* 0x0000000000082947 */ /* 0x002fea0003800000 */
[----:B------:R-:W1:Y:S02]  /*15940*/  SYNCS.PHASECHK.TRANS64.TRYWAIT P2, [R3+URZ+0x2d830], R0 ;  /* 0x02d83000030075a7 */ /* 0x000e64000804017f */
[----:B-1----:R-:W-:Y:S05]  /*15950*/  @!P2 BRA `(.L_x_1555) ;  /* 0x000000f80084a947 */ /* 0x002fea0003800000 */
.L_x_1554:
[----:B------:R-:W-:Y:S05]  /*15960*/  BSYNC B0 ;  /* 0x0000000000007941 */ /* 0x000fea0003800000 */
.L_x_1551:
        /* <DEDUP_REMOVED lines=65> */
.L_x_1557:
[----:B------:R-:W-:Y:S01]  /*15d80*/  SHF.L.U32 R0, R9, 0x1f, RZ ;  /* 0x0000001f09007819 */ /* 0x000fe200000006ff */
[----:B------:R-:W-:-:S04]  /*15d90*/  IMAD R3, R8, 0x8, R2 ;  /* 0x0000000808037824 */ /* 0x000fc800078e0202 */
[----:B------:R0:W1:Y:S01]  /*15da0*/  SYNCS.PHASECHK.TRANS64.TRYWAIT P1, [R3+URZ+0x2d850], R0 ;  /* 0x02d85000030075a7 */ /* 0x000062000802017f */
[----:B------:R-:W-:Y:S05]  /*15db0*/  @!P0 BRA `(.L_x_1558) ;  /* 0x0000000000048947 */ /* 0x000fea0003800000 */
[----:B------:R-:W-:Y:S01]  /*15dc0*/  BPT.TRAP 0x1 ;  /* 0x000000040000795c */ /* 0x000fe20000300000 */
.L_x_1558:
[----:B-1----:R-:W-:Y:S05]  /*15dd0*/  @P1 BRA `(.L_x_1556) ;  /* 0x0000000000081947 */ /* 0x002fea0003800000 */
[----:B------:R-:W1:Y:S02]  /*15de0*/  SYNCS.PHASECHK.TRANS64.TRYWAIT P1, [R3+URZ+0x2d850], R0 ;  /* 0x02d85000030075a7 */ /* 0x000e64000802017f */
[----:B-1----:R-:W-:Y:S05]  /*15df0*/  @!P1 BRA `(.L_x_1559) ;  /* 0x000000f400709947 */ /* 0x002fea0003800000 */
.L_x_1556:
        /* <DEDUP_REMOVED lines=96> */
.L_x_1560:
[----:B------:R-:W2:Y:S01]  /*16400*/  LDL R10, [R1+0x30] ;  /* 0x00003000010a7983 */ /* 0x000ea20000100800 */
[----:B0-----:R-:W0:Y:S03]  /*16410*/  LDC R0, c[0x0][0x448] ;  /* 0x00011200ff007b82 */ /* 0x001e260000000800 */
[----:B------:R-:W2:Y:S01]  /*16420*/  LDL R9, [R1+0x68] ;  /* 0x0000680001097983 */ /* 0x000ea20000100800 */
[----:B0-----:R-:W-:-:S13]  /*16430*/  ISETP.NE.AND P1, PT, R0, 0x1, PT ;  /* 0x000000010000780c */ /* 0x001fda0003f25270 */
[----:B------:R-:W0:Y:S08]  /*16440*/  @P1 LDC R3, c[0x0][0x44c] ;  /* 0x00011300ff031b82 */ /* 0x000e300000000800 */
[----:B------:R-:W1:Y:S01]  /*16450*/  @P1 LDC R0, c[0x0][0x450] ;  /* 0x00011400ff001b82 */ /* 0x000e620000000800 */
[----:B------:R-:W-:Y:S01]  /*16460*/  ULOP3.LUT UR8, URZ, UR48, URZ, 0x33, !UPT ;  /* 0x000000303f087292 */ /* 0x000fe2000f8e333f */
[----:B--2---:R-:W-:-:S06]  /*16470*/  IMAD.IADD R12, R9, 0x1, R10 ;  /* 0x00000001090c7824 */ /* 0x004fcc00078e020a */
[----:B------:R-:W2:Y:S01]  /*16480*/  LDC R9, c[0x0][0x9e4] ;  /* 0x00027900ff097b82 */ /* 0x000ea20000000800 */
        /* <DEDUP_REMOVED lines=8> */
[----:B--2---:R-:W-:Y:S01]  /*16510*/  ISETP.GE.AND P3, PT, R9, 0x1, PT ;  /* 0x000000010900780c */ /* 0x004fe20003f66270 */
[----:B-1----:R-:W-:-:S05]  /*16520*/  IMAD.SHL.U32 R0, R4, 0x80, RZ ;  /* 0x0000008004007824 */ /* 0x002fca00078e00ff */
[----:B------:R-:W-:-:S04]  /*16530*/  IADD3 R10, -R142, 0x1, -R0 ;  /* 0x000000018e0a7810 */ /* 0x000fc80007ffe900 */
[----:B------:R-:W-:-:S05]  /*16540*/  IADD3 R10, -R140, R10, R143 ;  /* 0x0000000a8c0a7210 */ /* 0x000fca0007ffe18f */
[C---:B------:R-:W-:Y:S02]  /*16550*/  VIADD R11, R10.reuse, UR43 ;  /* 0x0000002b0a0b7c36 */ /* 0x040fe40008000000 */
[----:B------:R-:W-:Y:S02]  /*16560*/  VIADD R10, R10, UR8 ;  /* 0x000000080a0a7c36 */ /* 0x000fe40008000000 */
[C---:B0-----:R-:W-:Y:S02]  /*16570*/  IMAD.IADD R9, R13.reuse, 0x1, R11 ;  /* 0x000000010d097824 */ /* 0x041fe400078e020b */
[----:B------:R-:W-:Y:S01]  /*16580*/  IMAD.IADD R3, R13, 0x1, R10 ;  /* 0x000000010d037824 */ /* 0x000fe200078e020a */
[----:B------:R-:W-:Y:S06]  /*16590*/  @!P3 BRA `(.L_x_1561) ;  /* 0x000000000058b947 */ /* 0x000fec0003800000 */
        /* <DEDUP_REMOVED lines=12> */
.L_x_1563:
[----:B------:R-:W-:-:S05]  /*16660*/  IMAD.U32 R20, RZ, RZ, UR5 ;  /* 0x00000005ff147e24 */ /* 0x000fca000f8e00ff */
[----:B------:R-:W-:-:S13]  /*16670*/  ISETP.NE.AND P1, PT, R20, 0x1, PT ;  /* 0x000000011400780c */ /* 0x000fda0003f25270 */
[----:B------:R-:W0:Y:S02]  /*16680*/  @P1 LDC.64 R14, c[0x0][0x9e8] ;  /* 0x00027a00ff0e1b82 */ /* 0x000e240000000a00 */
[----:B0-----:R-:W-:-:S05]  /*16690*/  @P1 IMAD.HI.U32 R14, R13, R14, RZ ;  /* 0x0000000e0d0e1227 */ /* 0x001fca00078e00ff */
[----:B------:R-:W-:-:S07]  /*166a0*/  @P1 SHF.R.U32.HI R13, RZ, R15, R14 ;  /* 0x0000000fff0d1219 */ /* 0x000fce000001160e */
.L_x_1564:
[----:B------:R-:W-:Y:S05]  /*166b0*/  BSYNC B0 ;  /* 0x0000000000007941 */ /* 0x000fea0003800000 */
.L_x_1562:
[----:B------:R-:W-:-:S04]  /*166c0*/  IMAD R13, R13, R20, -R0 ;  /* 0x000000140d0d7224 */ /* 0x000fc800078e0a00 */
[----:B------:R-:W-:-:S05]  /*166d0*/  IMAD.IADD R13, R13, 0x1, -R142 ;  /* 0x000000010d0d7824 */ /* 0x000fca00078e0a8e */
[----:B------:R-:W-:Y:S02]  /*166e0*/  VIMNMX R3, R3, R13, !PT ;  /* 0x0000000d03037248 */ /* 0x000fe40007fe0100 */
[----:B------:R-:W-:-:S07]  /*166f0*/  VIADDMNMX R9, R13, R20, R9, PT ;  /* 0x000000140d097246 */ /* 0x000fce0003800109 */
.L_x_1561:
[----:B------:R-:W-:Y:S01]  /*16700*/  ISETP.GT.AND P5, PT, R4, -0x1, PT ;  /* 0xffffffff0400780c */ /* 0x000fe20003fa4270 */
[----:B------:R-:W0:Y:S03]  /*16710*/  SHFL.IDX PT, R12, R12, 0x1, 0x1c1f ;  /* 0x003c1f000c0c7f89 */ /* 0x000e2600000e0000 */
[C---:B------:R-:W-:Y:S02]  /*16720*/  ISETP.GT.AND P2, PT, R3.reuse, RZ, P5 ;  /* 0x000000ff0300720c */ /* 0x040fe40002f44270 */
[----:B------:R-:W-:Y:S02]  /*16730*/  ISETP.GT.AND P1, PT, R3, 0x1, P5 ;  /* 0x000000010300780c */ /* 0x000fe40002f24270 */
[C---:B------:R-:W-:Y:S02]  /*16740*/  ISETP.LT.OR P2, PT, R9.reuse, 0x1, P2 ;  /* 0x000000010900780c */ /* 0x040fe40001741670 */
[----:B------:R-:W-:-:S02]  /*16750*/  ISETP.LT.OR P1, PT, R9, 0x2, P1 ;  /* 0x000000020900780c */ /* 0x000fc40000f21670 */
[----:B------:R-:W-:Y:S02]  /*16760*/  FSEL R24, R24, -INF , !P2 ;  /* 0xff80000018187808 */ /* 0x000fe40005000000 */
[----:B------:R-:W-:Y:S02]  /*16770*/  FSEL R25, R25, -INF , !P1 ;  /* 0xff80000019197808 */ /* 0x000fe40004800000 */
[C---:B------:R-:W-:Y:S02]  /*16780*/  ISETP.GT.AND P2, PT, R3.reuse, 0x8, P5 ;  /* 0x000000080300780c */ /* 0x040fe40002f44270 */
        /* <DEDUP_REMOVED lines=84> */
[----:B------:R-:W-:Y:S01]  /*16cd0*/  ISETP.GT.AND P1, PT, R3, 0x79, P5 ;  /* 0x000000790300780c */ /* 0x000fe20002f24270 */
[--C-:B0-----:R-:W-:Y:S01]  /*16ce0*/  IMAD.IADD R3, R11, 0x1, R12.reuse ;  /* 0x000000010b037824 */ /* 0x101fe200078e020c */
[C---:B------:R-:W-:Y:S02]  /*16cf0*/  ISETP.LT.OR P2, PT, R9.reuse, 0x79, P2 ;  /* 0x000000790900780c */ /* 0x040fe40001741670 */
[----:B------:R-:W-:Y:S01]  /*16d00*/  ISETP.LT.OR P1, PT, R9, 0x7a, P1 ;  /* 0x0000007a0900780c */ /* 0x000fe20000f21670 */
[----:B------:R-:W-:Y:S01]  /*16d10*/  IMAD.IADD R9, R10, 0x1, R12 ;  /* 0x000000010a097824 */ /* 0x000fe200078e020c */
[----:B------:R-:W-:-:S02]  /*16d20*/  FSEL R84, R84, -INF , !P2 ;  /* 0xff80000054547808 */ /* 0x000fc40005000000 */
[----:B------:R-:W-:Y:S01]  /*16d30*/  FSEL R85, R85, -INF , !P1 ;  /* 0xff80000055557808 */ /* 0x000fe20004800000 */
[----:B------:R-:W-:Y:S08]  /*16d40*/  @!P3 BRA `(.L_x_1565) ;  /* 0x000000000058b947 */ /* 0x000ff00003800000 */
        /* <DEDUP_REMOVED lines=12> */
.L_x_1567:
[----:B------:R-:W-:-:S05]  /*16e10*/  IMAD.U32 R13, RZ, RZ, UR5 ;  /* 0x00000005ff0d7e24 */ /* 0x000fca000f8e00ff */
[----:B------:R-:W-:-:S13]  /*16e20*/  ISETP.NE.AND P1, PT, R13, 0x1, PT ;  /* 0x000000010d00780c */ /* 0x000fda0003f25270 */
[----:B------:R-:W0:Y:S02]  /*16e30*/  @P1 LDC.64 R10, c[0x0][0x9e8] ;  /* 0x00027a00ff0a1b82 */ /* 0x000e240000000a00 */
[----:B0-----:R-:W-:-:S05]  /*16e40*/  @P1 IMAD.HI.U32 R10, R12, R10, RZ ;  /* 0x0000000a0c0a1227 */ /* 0x001fca00078e00ff */
[----:B------:R-:W-:-:S07]  /*16e50*/  @P1 SHF.R.U32.HI R12, RZ, R11, R10 ;  /* 0x0000000bff0c1219 */ /* 0x000fce000001160a */
.L_x_1568:
[----:B------:R-:W-:Y:S05]  /*16e60*/  BSYNC B0 ;  /* 0x0000000000007941 */ /* 0x000fea0003800000 */
.L_x_1566:
[----:B------:R-:W-:-:S04]  /*16e70*/  IMAD R0, R12, R13, -R0 ;  /* 0x0000000d0c007224 */ /* 0x000fc800078e0a00 */
[----:B------:R-:W-:-:S05]  /*16e80*/  IMAD.IADD R0, R0, 0x1, -R142 ;  /* 0x0000000100007824 */ /* 0x000fca00078e0a8e */
[----:B------:R-:W-:Y:S02]  /*16e90*/  VIMNMX R9, R9, R0, !PT ;  /* 0x0000000009097248 */ /* 0x000fe40007fe0100 */
[----:B------:R-:W-:-:S07]  /*16ea0*/  VIADDMNMX R3, R0, R13, R3, PT ;  /* 0x0000000d00037246 */ /* 0x000fce0003800103 */
.L_x_1565:
        /* <DEDUP_REMOVED lines=8> */
[C---:B------:R-:W-:Y:S02]  /*16f30*/  ISETP.GT.AND P2, PT, R9.reuse, 0x8, P5 ;  /* 0x000000080900780c */ /* 0x040fe40002f44270 */
[----:B------:R-:W-:Y:S02]  /*16f40*/  ISETP.GT.AND P1, PT, R9, 0x9, P5 ;  /* 0x000000090900780c */ /* 0x000fe40002f24270 */
[----:B------:R-:W-:Y:S02]  /*16f50*/  FMNMX.FTZ R0, R32, R0, !PT ;  /* 0x0000000020007209 */ /* 0x000fe40007810000 */
[C---:B------:R-:W-:Y:S02]  /*16f60*/  ISETP.LT.OR P2, PT, R3.reuse, 0x9, P2 ;  /* 0x000000090300780c */ /* 0x040fe40001741670 */
[----:B------:R-:W-:-:S02]  /*16f70*/  ISETP.LT.OR P1, PT, R3, 0xa, P1 ;  /* 0x0000000a0300780c */ /* 0x000fc40000f21670 */
[----:B------:R-:W-:Y:S02]  /*16f80*/  FMNMX.FTZ R0, R33, R0, !PT ;  /* 0x0000000021007209 */ /* 0x000fe40007810000 */
[----:B------:R-:W-:Y:S02]  /*16f90*/  FSEL R30, R30, -INF , !P2 ;  /* 0xff8000001e1e7808 */ /* 0x000fe40005000000 */
[----:B------:R-:W-:Y:S02]  /*16fa0*/  FSEL R31, R31, -INF , !P1 ;  /* 0xff8000001f1f7808 */ /* 0x000fe40004800000 */
[C---:B------:R-:W-:Y:S02]  /*16fb0*/  ISETP.GT.AND P2, PT, R9.reuse, 0x10, P5 ;  /* 0x000000100900780c */ /* 0x040fe40002f44270 */
[----:B------:R-:W-:Y:S02]  /*16fc0*/  ISETP.GT.AND P1, PT, R9, 0x11, P5 ;  /* 0x000000110900780c */ /* 0x000fe40002f24270 */
[----:B------:R-:W-:-:S02]  /*16fd0*/  FMNMX.FTZ R0, R36, R0, !PT ;  /* 0x0000000024007209 */ /* 0x000fc40007810000 */
[C---:B------:R-:W-:Y:S02]  /*16fe0*/  ISETP.LT.OR P2, PT, R3.reuse, 0x11, P2 ;  /* 0x000000110300780c */ /* 0x040fe40001741670 */
[----:B------:R-:W-:Y:S02]  /*16ff0*/  ISETP.LT.OR P1, PT, R3, 0x12, P1 ;  /* 0x000000120300780c */ /* 0x000fe40000f21670 */
[----:B------:R-:W-:Y:S02]  /*17000*/  FMNMX.FTZ R0, R37, R0, !PT ;  /* 0x0000000025007209 */ /* 0x000fe40007810000 */
[----:B------:R-:W-:Y:S02]  /*17010*/  FSEL R34, R34, -INF , !P2 ;  /* 0xff80000022227808 */ /* 0x000fe40005000000 */
[----:B------:R-:W-:Y:S02]  /*17020*/  FSEL R35, R35, -INF , !P1 ;  /* 0xff80000023237808 */ /* 0x000fe40004800000 */
[----:B------:R-:W-:-:S02]  /*17030*/  FMNMX.FTZ R0, R40, R0, !PT ;  /* 0x0000000028007209 */ /* 0x000fc40007810000 */
[C---:B------:R-:W-:Y:S02]  /*17040*/  ISETP.GT.AND P2, PT, R9.reuse, 0x18, P5 ;  /* 0x000000180900780c */ /* 0x040fe40002f44270 */
[----:B------:R-:W-:Y:S02]  /*17050*/  ISETP.GT.AND P1, PT, R9, 0x19, P5 ;  /* 0x000000190900780c */ /* 0x000fe40002f24270 */
[----:B------:R-:W-:Y:S02]  /*17060*/  FMNMX.FTZ R0, R41, R0, !PT ;  /* 0x0000000029007209 */ /* 0x000fe40007810000 */
[C---:B------:R-:W-:Y:S02]  /*17070*/  ISETP.LT.OR P2, PT, R3.reuse, 0x19, P2 ;  /* 0x000000190300780c */ /* 0x040fe40001741670 */
[----:B------:R-:W-:Y:S02]  /*17080*/  ISETP.LT.OR P1, PT, R3, 0x1a, P1 ;  /* 0x0000001a0300780c */ /* 0x000fe40000f21670 */
[----:B------:R-:W-:-:S02]  /*17090*/  FMNMX.FTZ R0, R44, R0, !PT ;  /* 0x000000002c007209 */ /* 0x000fc40007810000 */
[----:B------:R-:W-:Y:S02]  /*170a0*/  FSEL R38, R38, -INF , !P2 ;  /* 0xff80000026267808 */ /* 0x000fe40005000000 */
[----:B------:R-:W-:Y:S02]  /*170b0*/  FSEL R39, R39, -INF , !P1 ;  /* 0xff80000027277808 */ /* 0x000fe40004800000 */
[C---:B------:R-:W-:Y:S02]  /*170c0*/  ISETP.GT.AND P2, PT, R9.reuse, 0x20, P5 ;  /* 0x000000200900780c */ /* 0x040fe40002f44270 */
[----:B------:R-:W-:Y:S02]  /*170d0*/  ISETP.GT.AND P1, PT, R9, 0x21, P5 ;  /* 0x000000210900780c */ /* 0x000fe40002f24270 */
[----:B------:R-:W-:Y:S02]  /*170e0*/  FMNMX.FTZ R0, R45, R0, !PT ;  /* 0x000000002d007209 */ /* 0x000fe40007810000 */
[----:B------:R-:W-:-:S02]  /*170f0*/  ISETP.LT.OR P2, PT, R3, 0x21, P2 ;  /* 0x000000210300780c */ /* 0x000fc40001741670 */
[----:B------:R-:W-:Y:S02]  /*17100*/  ISETP.LT.OR P1, PT, R3, 0x22, P1 ;  /* 0x000000220300780c */ /* 0x000fe40000f21670 */
[----:B------:R-:W-:Y:S02]  /*17110*/  FMNMX.FTZ R0, R48, R0, !PT ;  /* 0x0000000030007209 */ /* 0x000fe40007810000 */
[----:B------:R-:W-:Y:S02]  /*17120*/  FSEL R42, R42, -INF , !P2 ;  /* 0xff8000002a2a7808 */ /* 0x000fe40005000000 */
[----:B------:R-:W-:Y:S02]  /*17130*/  FSEL R43, R43, -INF , !P1 ;  /* 0xff8000002b2b7808 */ /* 0x000fe40004800000 */
[C---:B------:R-:W-:Y:S02]  /*17140*/  ISETP.GT.AND P2, PT, R9.reuse, 0x28, P5 ;  /* 0x000000280900780c */ /* 0x040fe40002f44270 */
[----:B------:R-:W-:-:S02]  /*17150*/  ISETP.GT.AND P1, PT, R9, 0x29, P5 ;  /* 0x000000290900780c */ /* 0x000fc40002f24270 */
[----:B------:R-:W-:Y:S02]  /*17160*/  FMNMX.FTZ R0, R49, R0, !PT ;  /* 0x0000000031007209 */ /* 0x000fe40007810000 */
[C---:B------:R-:W-:Y:S02]  /*17170*/  ISETP.LT.OR P2, PT, R3.reuse, 0x29, P2 ;  /* 0x000000290300780c */ /* 0x040fe40001741670 */
[----:B------:R-:W-:Y:S02]  /*17180*/  ISETP.LT.OR P1, PT, R3, 0x2a, P1 ;  /* 0x0000002a0300780c */ /* 0x000fe40000f21670 */
[----:B------:R-:W-:Y:S02]  /*17190*/  FMNMX.FTZ R0, R52, R0, !PT ;  /* 0x0000000034007209 */ /* 0x000fe40007810000 */
[----:B------:R-:W-:Y:S02]  /*171a0*/  FSEL R46, R46, -INF , !P2 ;  /* 0xff8000002e2e7808 */ /* 0x000fe40005000000 */
[----:B------:R-:W-:-:S02]  /*171b0*/  FSEL R47, R47, -INF , !P1 ;  /* 0xff8000002f2f7808 */ /* 0x000fc40004800000 */
        /* <DEDUP_REMOVED lines=8> */
[----:B------:R-:W-:Y:S02]  /*17240*/  FMNMX.FTZ R0, R57, R0, !PT ;  /* 0x0000000039007209 */ /* 0x000fe40007810000 */
        /* <DEDUP_REMOVED lines=8> */
[----:B------:R-:W-:-:S02]  /*172d0*/  ISETP.GT.AND P2, PT, R9, 0x40, P5 ;  /* 0x000000400900780c */ /* 0x000fc40002f44270 */
[----:B------:R-:W-:Y:S02]  /*172e0*/  ISETP.GT.AND P1, PT, R9, 0x41, P5 ;  /* 0x000000410900780c */ /* 0x000fe40002f24270 */
[----:B------:R-:W-:Y:S02]  /*172f0*/  FMNMX.FTZ R0, R64, R0, !PT ;  /* 0x0000000040007209 */ /* 0x000fe40007810000 */
[C---:B------:R-:W-:Y:S02]  /*17300*/  ISETP.LT.OR P2, PT, R3.reuse, 0x41, P2 ;  /* 0x000000410300780c */ /* 0x040fe40001741670 */
[----:B------:R-:W-:Y:S02]  /*17310*/  ISETP.LT.OR P1, PT, R3, 0x42, P1 ;  /* 0x000000420300780c */ /* 0x000fe40000f21670 */
[----:B------:R-:W-:Y:S02]  /*17320*/  FMNMX.FTZ R0, R65, R0, !PT ;  /* 0x0000000041007209 */ /* 0x000fe40007810000 */
[----:B------:R-:W-:-:S02]  /*17330*/  FSEL R58, R58, -INF , !P2 ;  /* 0xff8000003a3a7808 */ /* 0x000fc40005000000 */
[----:B------:R-:W-:Y:S02]  /*17340*/  FSEL R59, R59, -INF , !P1 ;  /* 0xff8000003b3b7808 */ /* 0x000fe40004800000 */
        /* <DEDUP_REMOVED lines=22> */
[----:B------:R-:W-:-:S02]  /*174b0*/  ISETP.GT.AND P4, PT, R9, 0x68, P5 ;  /* 0x000000680900780c */ /* 0x000fc40002f84270 */
[----:B------:R-:W-:Y:S02]  /*174c0*/  FMNMX.FTZ R0, R80, R0, !PT ;  /* 0x0000000050007209 */ /* 0x000fe40007810000 */
[----:B------:R-:W-:Y:S02]  /*174d0*/  FSEL R70, R70, -INF , !P2 ;  /* 0xff80000046467808 */ /* 0x000fe40005000000 */
[----:B------:R-:W-:Y:S02]  /*174e0*/  FSEL R71, R71, -INF , !P1 ;  /* 0xff80000047477808 */ /* 0x000fe40004800000 */
[C---:B------:R-:W-:Y:S02]  /*174f0*/  ISETP.GT.AND P2, PT, R9.reuse, 0x60, P5 ;  /* 0x000000600900780c */ /* 0x040fe40002f44270 */
[----:B------:R-:W-:Y:S02]  /*17500*/  ISETP.GT.AND P1, PT, R9, 0x61, P5 ;  /* 0x000000610900780c */ /* 0x000fe40002f24270 */
[----:B------:R-:W-:-:S02]  /*17510*/  ISETP.LT.OR P4, PT, R3, 0x69, P4 ;  /* 0x000000690300780c */ /* 0x000fc40002781670 */
[----:B------:R-:W-:Y:S02]  /*17520*/  LOP3.LUT R16, R16, 0xdfffffff, RZ, 0xc0, !PT ;  /* 0xdfffffff10107812 */ /* 0x000fe400078ec0ff */
[----:B------:R-:W-:Y:S02]  /*17530*/  FMNMX.FTZ R0, R81, R0, !PT ;  /* 0x0000000051007209 */ /* 0x000fe40007810000 */
[C---:B------:R-:W-:Y:S02]  /*17540*/  ISETP.LT.OR P2, PT, R3.reuse, 0x61, P2 ;  /* 0x000000610300780c */ /* 0x040fe40001741670 */
[----:B------:R-:W-:Y:S02]  /*17550*/  ISETP.LT.OR P1, PT, R3, 0x62, P1 ;  /* 0x000000620300780c */ /* 0x000fe40000f21670 */
[----:B------:R-:W-:Y:S02]  /*17560*/  @P0 LOP3.LUT R16, R16, 0x20000000, RZ, 0xfc, !PT ;  /* 0x2000000010100812 */ /* 0x000fe400078efcff */
[----:B------:R-:W-:-:S02]  /*17570*/  FMNMX.FTZ R0, R84, R0, !PT ;  /* 0x0000000054007209 */ /* 0x000fc40007810000 */
[----:B------:R-:W-:Y:S02]  /*17580*/  FSEL R74, R74, -INF , !P2 ;  /* 0xff8000004a4a7808 */ /* 0x000fe40005000000 */
[----:B------:R-:W-:Y:S02]  /*17590*/  FSEL R75, R75, -INF , !P1 ;  /* 0xff8000004b4b7808 */ /* 0x000fe40004800000 */
[C---:B------:R-:W-:Y:S02]  /*175a0*/  ISETP.GT.AND P6, PT, R9.reuse, 0x69, P5 ;  /* 0x000000690900780c */ /* 0x040fe40002fc4270 */
[C---:B------:R-:W-:Y:S02]  /*175b0*/  ISETP.GT.AND P3, PT, R9.reuse, 0x70, P5 ;  /* 0x000000700900780c */ /* 0x040fe40002f64270 */
[C---:B------:R-:W-:Y:S02]  /*175c0*/  ISETP.GT.AND P2, PT, R9.reuse, 0x71, P5 ;  /* 0x000000710900780c */ /* 0x040fe40002f44270 */
[----:B------:R-:W-:-:S02]  /*175d0*/  ISETP.GT.AND P1, PT, R9, 0x78, P5 ;  /* 0x000000780900780c */ /* 0x000fc40002f24270 */
[C---:B------:R-:W-:Y:S02]  /*175e0*/  ISETP.GT.AND P0, PT, R9.reuse, RZ, P5 ;  /* 0x000000ff0900720c */ /* 0x040fe40002f04270 */
[----:B------:R-:W-:Y:S02]  /*175f0*/  LOP3.LUT R16, R16, 0xfffffffd, RZ, 0xc0, !PT ;  /* 0xfffffffd10107812 */ /* 0x000fe400078ec0ff */
[----:B------:R-:W-:Y:S02]  /*17600*/  ISETP.GT.AND P5, PT, R9, 0x79, P5 ;  /* 0x000000790900780c */ /* 0x000fe40002fa4270 */
[----:B------:R-:W-:Y:S02]  /*17610*/  FMNMX.FTZ R0, R85, R0, !PT ;  /* 0x0000000055007209 */ /* 0x000fe40007810000 */
[----:B------:R-:W-:Y:S02]  /*17620*/  @P4 LOP3.LUT R16, R16, 0x2, RZ, 0xfc, !PT ;  /* 0x0000000210104812 */ /* 0x000fe400078efcff */
[----:B------:R-:W-:-:S02]  /*17630*/  ISETP.LT.OR P4, PT, R3, 0x6a, P6 ;  /* 0x0000006a0300780c */ /* 0x000fc40003781670 */
[C---:B------:R-:W-:Y:S02]  /*17640*/  ISETP.LT.OR P3, PT, R3.reuse, 0x71, P3 ;  /* 0x000000710300780c */ /* 0x040fe40001f61670 */
[C---:B------:R-:W-:Y:S02]  /*17650*/  ISETP.LT.OR P2, PT, R3.reuse, 0x72, P2 ;  /* 0x000000720300780c */ /* 0x040fe40001741670 */
[C---:B------:R-:W-:Y:S02]  /*17660*/  ISETP.LT.OR P1, PT, R3.reuse, 0x79, P1 ;  /* 0x000000790300780c */ /* 0x040fe40000f21670 */
[C---:B------:R-:W-:Y:S02]  /*17670*/  ISETP.LT.OR P0, PT, R3.reuse, 0x1, P0 ;  /* 0x000000010300780c */ /* 0x040fe40000701670 */
[----:B------:R-:W-:Y:S02]  /*17680*/  ISETP.LT.OR P5, PT, R3, 0x7a, P5 ;  /* 0x0000007a0300780c */ /* 0x000fe40002fa1670 */
[----:B------:R-:W0:Y:S01]  /*17690*/  SHFL.BFLY PT, R3, R0, 0x2, 0x1f ;  /* 0x0c401f0000037f89 */ /* 0x000e2200000e0000 */
[----:B------:R-:W-:-:S02]  /*176a0*/  FSEL R26, R26, -INF , !P0 ;  /* 0xff8000001a1a7808 */ /* 0x000fc40004000000 */
[----:B------:R-:W-:Y:S02]  /*176b0*/  FSEL R79, R79, -INF , !P4 ;  /* 0xff8000004f4f7808 */ /* 0x000fe40006000000 */
[----:B------:R-:W-:Y:S02]  /*176c0*/  FSEL R82, R82, -INF , !P3 ;  /* 0xff80000052527808 */ /* 0x000fe40005800000 */
[----:B------:R-:W-:Y:S02]  /*176d0*/  FSEL R83, R83, -INF , !P2 ;  /* 0xff80000053537808 */ /* 0x000fe40005000000 */
[----:B------:R-:W-:Y:S02]  /*176e0*/  FSEL R86, R86, -INF , !P1 ;  /* 0xff80000056567808 */ /* 0x000fe40004800000 */
[----:B------:R-:W-:Y:S02]  /*176f0*/  FSEL R87, R87, -INF , !P5 ;  /* 0xff80000057577808 */ /* 0x000fe40006800000 */
[----:B------:R-:W-:-:S02]  /*17700*/  LOP3.LUT P0, RZ, R16, 0x20000000, RZ, 0xc0, !PT ;  /* 0x2000000010ff7812 */ /* 0x000fc4000780c0ff */
[----:B0-----:R-:W-:-:S05]  /*17710*/  FMNMX.FTZ R3, R0, R3, !PT ;  /* 0x0000000300037209 */ /* 0x001fca0007810000 */
[----:B------:R-:W0:Y:S02]  /*17720*/  SHFL.BFLY PT, R0, R3, 0x1, 0x1f ;  /* 0x0c201f0003007f89 */ /* 0x000e2400000e0000 */
[----:B0-----:R-:W-:-:S04]  /*17730*/  FMNMX.FTZ R3, R3, R0, !PT ;  /* 0x0000000003037209 */ /* 0x001fc80007810000 */
[----:B------:R-:W-:-:S04]  /*17740*/  FSETP.NEU.FTZ.AND P6, PT, R3, -INF , PT ;  /* 0xff8000000300780b */ /* 0x000fc80003fdd000 */
[----:B------:R-:W-:-:S05]  /*17750*/  FSEL R0, R3, RZ, P6 ;  /* 0x000000ff03007208 */ /* 0x000fca0003000000 */
[----:B------:R-:W-:Y:S01]  /*17760*/  FADD.FTZ R7, -R0, R7 ;  /* 0x0000000700077221 */ /* 0x000fe20000010100 */
[----:B------:R-:W-:-:S03]  /*17770*/  FMUL.FTZ R0, R3, UR51 ;  /* 0x0000003303007c20 */ /* 0x000fc60008410000 */
[----:B------:R-:W-:Y:S02]  /*17780*/  FMUL.FTZ R10, R7, UR51 ;  /* 0x00000033070a7c20 */ /* 0x000fe40008410000 */
[----:B------:R-:W-:Y:S02]  /*17790*/  FSEL R0, R0, RZ, P6 ;  /* 0x000000ff00007208 */ /* 0x000fe40003000000 */
[----:B------:R-:W-:-:S03]  /*177a0*/  LOP3.LUT P6, RZ, R16, 0x2, RZ, 0xc0, !PT ;  /* 0x0000000210ff7812 */ /* 0x000fc600078cc0ff */
        /* <DEDUP_REMOVED lines=34> */
[----:B------:R-:W-:-:S02]  /*179d0*/  FSEL R78, R78, -INF , !P6 ;  /* 0xff8000004e4e7808 */ /* 0x000fc40007000000 */
        /* <DEDUP_REMOVED lines=204> */
.L_x_1569:
        /* <DEDUP_REMOVED lines=110> */
.L_x_1550:
[----:B------:R-:W-:Y:S05]  /*18d80*/  WARPSYNC.ALL ;  /* 0x0000000000007948 */ /* 0x000fea0003800000 */
[----:B------:R-:W-:Y:S06]  /*18d90*/  BAR.ARV 0x8, 0x200 ;  /* 0x0208000000007b1d */ /* 0x000fec0000002000 */
[----:B------:R-:W-:Y:S05]  /*18da0*/  @!P0 BRA `(.L_x_1571) ;  /* 0x0000000000048947 */ /* 0x000fea0003800000 */
[----:B------:R-:W-:Y:S01]  /*18db0*/  BPT.TRAP 0x1 ;  /* 0x000000040000795c */ /* 0x000fe20000300000 */
.L_x_1571:
[----:B------:R-:W-:Y:S01]  /*18dc0*/  IMAD R14, R17, 0x8, R2 ;  /* 0x00000008110e7824 */ /* 0x000fe200078e0202 */
[----:B------:R-:W-:-:S04]  /*18dd0*/  SHF.L.U32 R9, R23, 0x1f, RZ ;  /* 0x0000001f17097819 */ /* 0x000fc800000006ff */
[----:B------:R0:W1:Y:S01]  /*18de0*/  SYNCS.PHASECHK.TRANS64.TRYWAIT P1, [R14+URZ+0x2d850], R9 ;  /* 0x02d850090e0075a7 */ /* 0x000062000802017f */
[----:B------:R-:W-:Y:S05]  /*18df0*/  @!P0 BRA `(.L_x_1572) ;  /* 0x0000000000048947 */ /* 0x000fea0003800000 */
[----:B------:R-:W-:Y:S01]  /*18e00*/  BPT.TRAP 0x1 ;  /* 0x000000040000795c */ /* 0x000fe20000300000 */
.L_x_1572:
        /* <DEDUP_REMOVED lines=10> */
.L_x_1573:
[----:B------:R-:W-:Y:S01]  /*18eb0*/  IMAD R8, R17, 0x600, R2 ;  /* 0x0000060011087824 */ /* 0x000fe200078e0202 */
[----:B------:R-:W-:Y:S05]  /*18ec0*/  WARPSYNC.ALL ;  /* 0x0000000000007948 */ /* 0x000fea0003800000 */
[----:B01----:R-:W-:Y:S01]  /*18ed0*/  IMAD.MOV.U32 R9, RZ, RZ, -0x7fffffe0 ;  /* 0x80000020ff097424 */ /* 0x003fe200078e00ff */
[C---:B------:R-:W-:Y:S01]  /*18ee0*/  R2UR UR4, R6.reuse ;  /* 0x00000000060472ca */ /* 0x040fe200000e0000 */
[----:B------:R-:W-:Y:S01]  /*18ef0*/  WARPGROUP.ARRIVE ;  /* 0x00000000000079c5 */ /* 0x000fe20000000000 */
[----:B------:R-:W-:Y:S01]  /*18f00*/  R2UR UR5, R7 ;  /* 0x00000000070572ca */ /* 0x000fe200000e0000 */
[----:B------:R-:W-:Y:S01]  /*18f10*/  VIADD R10, R6, 0x2 ;  /* 0x00000002060a7836 */ /* 0x000fe20000000000 */
[C---:B------:R-:W-:Y:S01]  /*18f20*/  R2UR UR6, R8.reuse ;  /* 0x00000000080672ca */ /* 0x040fe200000e0000 */
[----:B------:R-:W-:Y:S01]  /*18f30*/  VIADD R12, R8, 0x40 ;  /* 0x00000040080c7836 */ /* 0x000fe20000000000 */
[----:B------:R-:W-:Y:S01]  /*18f40*/  R2UR UR7, R9 ;  /* 0x00000000090772ca */ /* 0x000fe200000e0000 */
[----:B------:R-:W-:Y:S01]  /*18f50*/  IMAD.MOV.U32 R11, RZ, RZ, 0x40000040 ;  /* 0x40000040ff0b7424 */ /* 0x000fe200078e00ff */
[----:B------:R-:W0:Y:S01]  /*18f60*/  SHFL.BFLY PT, R2, R139, 0x2, 0x1f ;  /* 0x0c401f008b027f89 */ /* 0x000e2200000e0000 */
[----:B------:R-:W-:-:S02]  /*18f70*/  IMAD.MOV.U32 R13, RZ, RZ, -0x7fffffe0 ;  /* 0x80000020ff0d7424 */ /* 0x000fc400078e00ff */
[----:B------:R-:W-:Y:S02]  /*18f80*/  IMAD.MOV.U32 R7, RZ, RZ, 0x40000040 ;  /* 0x40000040ff077424 */ /* 0x000fe400078e00ff */
[----:B------:R-:W-:-:S06]  /*18f90*/  IMAD.MOV.U32 R9, RZ, RZ, -0x7fffffe0 ;  /* 0x80000020ff097424 */ /* 0x000fcc00078e00ff */
        /* <DEDUP_REMOVED lines=8> */
[----:B------:R-:W-:Y:S02]  /*19020*/  IMAD.MOV.U32 R13, RZ, RZ, -0x7fffffe0 ;  /* 0x80000020ff0d7424 */ /* 0x000fe400078e00ff */
[----:B0-----:R-:W-:Y:S01]  /*19030*/  FADD.FTZ R4, R2, R139 ;  /* 0x0000008b02047221 */ /* 0x001fe20000010000 */
[----:B------:R-:W-:Y:S01]  /*19040*/  IMAD.MOV.U32 R2, RZ, RZ, RZ ;  /* 0x000000ffff027224 */ /* 0x000fe200078e00ff */
[----:B------:R-:W-:-:S02]  /*19050*/  WARPGROUP.DEPBAR.LE gsb0, 0x0 ;  /* 0x00008000000079c5 */ /* 0x000fc40000010000 */
[----:B------:R-:W-:-:S06]  /*19060*/  WARPGROUP.ARRIVE ;  /* 0x00000000000079c5 */ /* 0x000fcc0000000000 */
        /* <DEDUP_REMOVED lines=42> */
[----:B------:R-:W-:-:S02]  /*19310*/  VIADD R6, R6, 0x606 ;  /* 0x0000060606067836 */ /* 0x000fc40000000000 */
[----:B------:R-:W-:Y:S01]  /*19320*/  VIADD R8, R8, 0x1c0 ;  /* 0x000001c008087836 */ /* 0x000fe20000000000 */
[----:B------:R-:W-:Y:S02]  /*19330*/  WARPGROUP.DEPBAR.LE gsb0, 0x0 ;  /* 0x00008000000079c5 */ /* 0x000fe40000010000 */
[----:B------:R-:W-:-:S06]  /*19340*/  WARPGROUP.ARRIVE ;  /* 0x00000000000079c5 */ /* 0x000fcc0000000000 */
[----:B------:R-:W-:Y:S01]  /*19350*/  HGMMA.64x96x16.F32 R88, gdesc[UR4].tnspB, R88, gsb0 ;  /* 0x41600000045879f0 */ /* 0x000fe20008000858 */
[----:B------:R-:W-:Y:S02]  /*19360*/  R2UR UR4, R10 ;  /* 0x000000000a0472ca */ /* 0x000fe400000e0000 */
[----:B------:R-:W-:Y:S02]  /*19370*/  R2UR UR5, R11 ;  /* 0x000000000b0572ca */ /* 0x000fe400000e0000 */
[----:B------:R-:W-:Y:S01]  /*19380*/  R2UR UR6, R12 ;  /* 0x000000000c0672ca */ /* 0x000fe200000e0000 */
[----:B------:R-:W-:Y:S01]  /*19390*/  IMAD.U32 R12, RZ, RZ, UR51 ;  /* 0x00000033ff0c7e24 */ /* 0x000fe2000f8e00ff */
[----:B------:R-:W-:Y:S01]  /*193a0*/  R2UR UR7, R13 ;  /* 0x000000000d0772ca */ /* 0x000fe200000e0000 */
[----:B------:R-:W-:Y:S01]  /*193b0*/  IMAD.U32 R13, RZ, RZ, UR51 ;  /* 0x00000033ff0d7e24 */ /* 0x000fe2000f8e00ff */
[----:B------:R-:W-:Y:S02]  /*193c0*/  WARPGROUP.DEPBAR.LE gsb0, 0x0 ;  /* 0x00008000000079c5 */ /* 0x000fe40000010000 */
[----:B------:R-:W-:-:S09]  /*193d0*/  WARPGROUP.ARRIVE ;  /* 0x00000000000079c5 */ /* 0x000fd20000000000 */
[----:B------:R-:W-:Y:S01]  /*193e0*/  HGMMA.64x96x16.F32 R88, gdesc[UR4].tnspB, R88, gsb0 ;  /* 0x41600000045879f0 */ /* 0x000fe20008000858 */
[----:B------:R-:W-:Y:S02]  /*193f0*/  R2UR UR4, R6 ;  /* 0x00000000060472ca */ /* 0x000fe400000e0000 */
[----:B------:R-:W-:Y:S01]  /*19400*/  R2UR UR5, R7 ;  /* 0x00000000070572ca */ /* 0x000fe200000e0000 */
[----:B------:R-:W0:Y:S01]  /*19410*/  SHFL.BFLY PT, R6, R5, 0x2, 0x1f ;  /* 0x0c401f0005067f89 */ /* 0x000e2200000e0000 */
[----:B------:R-:W-:Y:S01]  /*19420*/  R2UR UR6, R8 ;  /* 0x00000000080672ca */ /* 0x000fe200000e0000 */
[----:B------:R-:W-:Y:S01]  /*19430*/  IMAD.MOV.U32 R8, RZ, RZ, RZ ;  /* 0x000000ffff087224 */ /* 0x000fe200078e00ff */
[----:B------:R-:W-:Y:S01]  /*19440*/  R2UR UR7, R9 ;  /* 0x00000000090772ca */ /* 0x000fe200000e0000 */
[----:B------:R-:W1:Y:S01]  /*19450*/  SHFL.BFLY PT, R7, R4, 0x1, 0x1f ;  /* 0x0c201f0004077f89 */ /* 0x000e6200000e0000 */
[----:B0-----:R-:W-:Y:S01]  /*19460*/  FADD.FTZ R6, R6, R5 ;  /* 0x0000000506067221 */ /* 0x001fe20000010000 */
[----:B------:R-:W-:-:S02]  /*19470*/  IMAD.MOV.U32 R5, RZ, RZ, -0x800000 ;  /* 0xff800000ff057424 */ /* 0x000fc400078e00ff */
[----:B-1----:R-:W-:Y:S02]  /*19480*/  FADD.FTZ R10, R4, R7 ;  /* 0x00000007040a7221 */ /* 0x002fe40000010000 */
[----:B------:R-:W0:Y:S01]  /*19490*/  SHFL.BFLY PT, R9, R6, 0x1, 0x1f ;  /* 0x0c201f0006097f89 */ /* 0x000e2200000e0000 */
[----:B------:R-:W-:Y:S02]  /*194a0*/  IMAD.MOV.U32 R4, RZ, RZ, -0x800000 ;  /* 0xff800000ff047424 */ /* 0x000fe400078e00ff */
[----:B------:R-:W-:-:S13]  /*194b0*/  FSETP.NE.FTZ.AND P1, PT, R10, RZ, PT ;  /* 0x000000ff0a00720b */ /* 0x000fda0003f35000 */
[----:B------:R-:W1:Y:S01]  /*194c0*/  @P1 MUFU.LG2 R7, R10 ;  /* 0x0000000a00071308 */ /* 0x000e620000000c00 */
[----:B0-----:R-:W-:-:S07]  /*194d0*/  FADD.FTZ R11, R6, R9 ;  /* 0x00000009060b7221 */ /* 0x001fce0000010000 */
[----:B------:R-:W-:Y:S01]  /*194e0*/  @P1 MUFU.RCP R8, R10 ;  /* 0x0000000a00081308 */ /* 0x000fe20000001000 */
[----:B------:R-:W-:Y:S01]  /*194f0*/  @P1 FMUL.FTZ R6, R12, 0.69314718246459960938 ;  /* 0x3f3172180c061820 */ /* 0x000fe20000410000 */
[----:B------:R-:W-:Y:S01]  /*19500*/  FSETP.NE.FTZ.AND P2, PT, R11, RZ, PT ;  /* 0x000000ff0b00720b */ /* 0x000fe20003f55000 */
[----:B-1----:R-:W-:-:S04]  /*19510*/  @P1 FMUL.FTZ R7, R7, 0.69314718246459960938 ;  /* 0x3f31721807071820 */ /* 0x002fc80000410000 */
[----:B------:R-:W-:-:S08]  /*19520*/  @P1 FFMA.FTZ R4, R6, R3, R7 ;  /* 0x0000000306041223 */ /* 0x000fd00000010007 */
        /* <DEDUP_REMOVED lines=11> */
.L_x_1575:
[----:B------:R-:W-:Y:S02]  /*195e0*/  VIADD R14, R14, 0x2d860 ;  /* 0x0002d8600e0e7836 */ /* 0x000fe40000000000 */
[-C--:B------:R-:W-:Y:S01]  /*195f0*/  FMUL.FTZ R88, R88, R8.reuse ;  /* 0x0000000858587220 */ /* 0x080fe20000410000 */
[----:B------:R-:W-:Y:S02]  /*19600*/  IMAD.U32 R3, RZ, RZ, UR38 ;  /* 0x00000026ff037e24 */ /* 0x000fe4000f8e00ff */
[-C--:B------:R-:W-:Y:S01]  /*19610*/  FMUL.FTZ R89, R89, R8.reuse ;  /* 0x0000000859597220 */ /* 0x080fe20000410000 */
[----:B------:R-:W-:Y:S02]  /*19620*/  VIADD R17, R17, 0x1 ;  /* 0x0000000111117836 */ /* 0x000fe40000000000 */
[-C--:B------:R-:W-:Y:S01]  /*19630*/  FMUL.FTZ R92, R92, R8.reuse ;  /* 0x000000085c5c7220 */ /* 0x080fe20000410000 */
[-C--:B------:R-:W-:Y:S01]  /*19640*/  FMUL.FTZ R93, R93, R8.reuse ;  /* 0x000000085d5d7220 */ /* 0x080fe20000410000 */
[----:B------:R-:W-:Y:S01]  /*19650*/  PRMT R14, R3, 0x654, R14 ;  /* 0x00000654030e7816 */ /* 0x000fe2000000000e */
[-C--:B------:R-:W-:Y:S01]  /*19660*/  FMUL.FTZ R6, R96, R8.reuse ;  /* 0x0000000860067220 */ /* 0x080fe20000410000 */
[----:B------:R-:W-:Y:S01]  /*19670*/  ISETP.NE.AND P1, PT, R17, 0x2, PT ;  /* 0x000000021100780c */ /* 0x000fe20003f25270 */
[-C--:B------:R-:W-:Y:S01]  /*19680*/  FMUL.FTZ R7, R97, R8.reuse ;  /* 0x0000000861077220 */ /* 0x080fe20000410000 */
[----:B------:R0:W-:Y:S01]  /*19690*/  SYNCS.ARRIVE.TRANS64.RED.A1T0 RZ, [R14+URZ], RZ ;  /* 0x000000ff0eff79a7 */ /* 0x0001e2000810043f */
[-C--:B------:R-:W-:Y:S01]  /*196a0*/  FMUL.FTZ R100, R100, R8.reuse ;  /* 0x0000000864647220 */ /* 0x080fe20000410000 */
[----:B------:R-:W-:Y:S01]  /*196b0*/  SEL R0, RZ, 0x1, P1 ;  /* 0x00000001ff007807 */ /* 0x000fe20000800000 */
        /* <DEDUP_REMOVED lines=44> */
[----:B0-----:R-:W-:-:S11]  /*19980*/  SEL R17, R17, RZ, P1 ;  /* 0x000000ff11117207 */ /* 0x001fd60000800000 */
.L_x_1458:
[----:B------:R-:W-:Y:S05]  /*19990*/  WARPSYNC.ALL ;  /* 0x0000000000007948 */ /* 0x000fea0003800000 */
[----:B------:R-:W0:Y:S08]  /*199a0*/  S2UR UR38, SR_CgaCtaId ;  /* 0x00000000002679c3 */ /* 0x000e300000008800 */
[----:B------:R-:W-:Y:S06]  /*199b0*/  BAR.SYNC.DEFER_BLOCKING 0x5, 0x200 ;  /* 0x0148000000007b1d */ /* 0x000fec0000010000 */
[----:B------:R-:W-:Y:S01]  /*199c0*/  UMOV UR4, 0x400 ;  /* 0x0000040000047882 */ /* 0x000fe20000000000 */
[----:B------:R-:W-:Y:S01]  /*199d0*/  BSSY B0, `(.L_x_1576) ;  /* 0x00002c8000007945 */ /* 0x000fe20003800000 */
[----:B0-----:R-:W-:-:S06]  /*199e0*/  ULEA UR4, UR38, UR4, 0x18 ;  /* 0x0000000426047291 */ /* 0x001fcc000f8ec03f */
[----:B------:R-:W-:-:S05]  /*199f0*/  IMAD.U32 R2, RZ, RZ, UR4 ;  /* 0x00000004ff027e24 */ /* 0x000fca000f8e00ff */
[----:B------:R0:W1:Y:S01]  /*19a00*/  LDS.128 R32, [R2+0x2d8d0] ;  /* 0x02d8d00002207984 */ /* 0x0000620000000c00 */
[----:B------:R-:W-:Y:S06]  /*19a10*/  BAR.ARV 0x4, 0x200 ;  /* 0x0108000000007b1d */ /* 0x000fec0000002000 */
[----:B------:R-:W-:Y:S05]  /*19a20*/  @P0 BRA `(.L_x_1577) ;  /* 0x0000002000380947 */ /* 0x000fea0003800000 */
[----:B------:R-:W3:Y:S01]  /*19a30*/  LDL R0, [R1+0x90] ;  /* 0x0000900001007983 */ /* 0x000ee20000100800 */
[----:B------:R-:W-:-:S03]  /*19a40*/  ULDC UR4, c[0x0][0xad4] ;  /* 0x0002b50000047ab9 */ /* 0x000fc60000000800 */
[----:B-1----:R-:W4:Y:S04]  /*19a50*/  LDL.LU R32, [R1+0x74] ;  /* 0x0000740001207983 */ /* 0x002f280000300800 */
[----:B--2---:R-:W2:Y:S01]  /*19a60*/  LDL R41, [R1+0x78] ;  /* 0x0000780001297983 */ /* 0x004ea20000100800 */
[----:B------:R-:W1:Y:S01]  /*19a70*/  S2R R3, SR_SWINHI ;  /* 0x0000000000037919 */ /* 0x000e620000002f00 */
[----:B------:R-:W-:Y:S02]  /*19a80*/  MOV R20, R2 ;  /* 0x0000000200147202 */ /* 0x000fe40000000f00 */
[----:B-1----:R-:W-:-:S03]  /*19a90*/  MOV R21, R3 ;  /* 0x0000000300157202 */ /* 0x002fc60000000f00 */
[----:B---3--:R-:W-:-:S03]  /*19aa0*/  IMAD.WIDE R8, R0, 0x2, R20 ;  /* 0x0000000200087825 */ /* 0x008fc600078e0214 */
[C---:B------:R-:W-:Y:S02]  /*19ab0*/  LOP3.LUT R3, R8.reuse, 0x180, RZ, 0xc0, !PT ;  /* 0x0000018008037812 */ /* 0x040fe400078ec0ff */
[C---:B------:R-:W-:Y:S02]  /*19ac0*/  IADD3 R10, P2, R8.reuse, 0x3020, RZ ;  /* 0x00003020080a7810 */ /* 0x040fe40007f5e0ff */
[----:B------:R-:W-:Y:S02]  /*19ad0*/  SHF.R.U64 R3, R3, 0x3, RZ ;  /* 0x0000000303037819 */ /* 0x000fe400000012ff */
[C---:B------:R-:W-:Y:S02]  /*19ae0*/  IADD3 R11, P4, R8.reuse, 0x20, RZ ;  /* 0x00000020080b7810 */ /* 0x040fe40007f9e0ff */
[C---:B------:R-:W-:Y:S02]  /*19af0*/  IADD3 R31, P3, R8.reuse, 0x3000, RZ ;  /* 0x00003000081f7810 */ /* 0x040fe40007f7e0ff */
[----:B------:R-:W-:-:S02]  /*19b00*/  IADD3 R12, P1, R8, 0x6000, RZ ;  /* 0x00006000080c7810 */ /* 0x000fc40007f3e0ff */
[----:B------:R-:W-:Y:S02]  /*19b10*/  IADD3 R37, P0, R8, 0x6020, RZ ;  /* 0x0000602008257810 */ /* 0x000fe40007f1e0ff */
[----:B------:R-:W-:Y:S02]  /*19b20*/  LOP3.LUT R8, R3, R8, RZ, 0x3c, !PT ;  /* 0x0000000803087212 */ /* 0x000fe400078e3cff */
[----:B------:R-:W-:Y:S01]  /*19b30*/  LOP3.LUT R3, R10, 0x180, RZ, 0xc0, !PT ;  /* 0x000001800a037812 */ /* 0x000fe200078ec0ff */
[----:B------:R-:W-:Y:S01]  /*19b40*/  IMAD.X R15, RZ, RZ, R9, P0 ;  /* 0x000000ffff0f7224 */ /* 0x000fe200000e0609 */
[----:B----4-:R-:W-:Y:S02]  /*19b50*/  ISETP.NE.AND P0, PT, R32, RZ, PT ;  /* 0x000000ff2000720c */ /* 0x010fe40003f05270 */
[----:B------:R-:W-:-:S04]  /*19b60*/  SHF.R.U64 R3, R3, 0x3, RZ ;  /* 0x0000000303037819 */ /* 0x000fc800000012ff */
        /* <DEDUP_REMOVED lines=9> */
[----:B------:R-:W-:Y:S01]  /*19c00*/  MOV R30, R8 ;  /* 0x00000008001e7202 */ /* 0x000fe20000000f00 */
        /* <DEDUP_REMOVED lines=11> */
[----:B------:R-:W-:-:S02]  /*19cc0*/  F2FP.F16.F32.PACK_AB R8, R89, R88 ;  /* 0x000000585908723e */ /* 0x000fc400000000ff */
[----:B------:R-:W-:Y:S02]  /*19cd0*/  F2FP.F16.F32.PACK_AB R9, R91, R90 ;  /* 0x0000005a5b09723e */ /* 0x000fe400000000ff */
[----:B------:R-:W-:Y:S02]  /*19ce0*/  F2FP.F16.F32.PACK_AB R10, R93, R92 ;  /* 0x0000005c5d0a723e */ /* 0x000fe400000000ff */
[----:B------:R-:W-:Y:S01]  /*19cf0*/  F2FP.F16.F32.PACK_AB R11, R95, R94 ;  /* 0x0000005e5f0b723e */ /* 0x000fe200000000ff */
[----:B------:R-:W-:Y:S01]  /*19d00*/  BAR.SYNC.DEFER_BLOCKING 0x1, 0x180 ;  /* 0x0046000000007b1d */ /* 0x000fe20000010000 */
[----:B------:R-:W-:Y:S02]  /*19d10*/  MOV R40, R24 ;  /* 0x0000001800287202 */ /* 0x000fe40000000f00 */
[----:B------:R-:W-:Y:S02]  /*19d20*/  MOV R0, R26 ;  /* 0x0000001a00007202 */ /* 0x000fe40000000f00 */
[----:B------:R-:W-:-:S02]  /*19d30*/  LOP3.LUT R14, R14, R37, RZ, 0x3c, !PT ;  /* 0x000000250e0e7212 */ /* 0x000fc400078e3cff */
[----:B------:R-:W-:Y:S01]  /*19d40*/  F2FP.F16.F32.PACK_AB R24, R7, R6 ;  /* 0x000000060718723e */ /* 0x000fe200000000ff */
[----:B------:R-:W2:Y:S01]  /*19d50*/  LDC.64 R36, c[0x0][0xc00] ;  /* 0x00030000ff247b82 */ /* 0x000ea20000000a00 */
        /* <DEDUP_REMOVED lines=15> */
[----:B-1----:R-:W-:Y:S02]  /*19e50*/  F2FP.F16.F32.PACK_AB R30, R109, R108 ;  /* 0x0000006c6d1e723e */ /* 0x002fe400000000ff */
[----:B------:R-:W-:Y:S02]  /*19e60*/  F2FP.F16.F32.PACK_AB R8, R113, R112 ;  /* 0x000000707108723e */ /* 0x000fe400000000ff */
[----:B------:R-:W-:Y:S02]  /*19e70*/  F2FP.F16.F32.PACK_AB R9, R115, R114 ;  /* 0x000000727309723e */ /* 0x000fe400000000ff */
[----:B------:R-:W-:-:S02]  /*19e80*/  F2FP.F16.F32.PACK_AB R10, R117, R116 ;  /* 0x00000074750a723e */ /* 0x000fc400000000ff */
[----:B------:R-:W-:Y:S02]  /*19e90*/  F2FP.F16.F32.PACK_AB R11, R119, R118 ;  /* 0x00000076770b723e */ /* 0x000fe400000000ff */
[----:B---3--:R-:W-:Y:S02]  /*19ea0*/  F2FP.F16.F32.PACK_AB R24, R129, R128 ;  /* 0x000000808118723e */ /* 0x008fe400000000ff */
        /* <DEDUP_REMOVED lines=9> */
[----:B------:R-:W-:Y:S01]  /*19f40*/  ISETP.NE.AND.EX P3, PT, RZ, UR5, PT, P3 ;  /* 0x00000005ff007c0c */ /* 0x000fe2000bf65330 */
[----:B-1----:R-:W-:Y:S02]  /*19f50*/  IMAD.MOV.U32 R0, RZ, RZ, RZ ;  /* 0x000000ffff007224 */ /* 0x002fe400078e00ff */
[----:B--2---:R-:W-:-:S10]  /*19f60*/  IMAD.WIDE R28, R41, 0x4, R36 ;  /* 0x00000004291c7825 */ /* 0x004fd400078e0224 */
[----:B------:R-:W5:Y:S01]  /*19f70*/  @P3 LDG.E R0, desc[UR52][R28.64] ;  /* 0x000000341c003981 */ /* 0x000f62000c1e1900 */
[----:B------:R-:W-:-:S04]  /*19f80*/  ISETP.NE.U32.AND P0, PT, RZ, UR6, PT ;  /* 0x00000006ff007c0c */ /* 0x000fc8000bf05070 */
[----:B------:R-:W-:-:S13]  /*19f90*/  ISETP.NE.AND.EX P0, PT, RZ, UR7, PT, P0 ;  /* 0x00000007ff007c0c */ /* 0x000fda000bf05300 */
[----:B---3--:R-:W1:Y:S01]  /*19fa0*/  @P0 LDC.64 R8, c[0x0][0xc08] ;  /* 0x00030200ff080b82 */ /* 0x008e620000000a00 */
[----:B------:R-:W-:Y:S01]  /*19fb0*/  ULDC UR6, c[0x0][0xa88] ;  /* 0x0002a20000067ab9 */ /* 0x000fe20000000800 */
[----:B----4-:R-:W-:Y:S01]  /*19fc0*/  IMAD.MOV.U32 R14, RZ, RZ, 0x9b8 ;  /* 0x000009b8ff0e7424 */ /* 0x010fe200078e00ff */
[----:B------:R-:W-:Y:S01]  /*19fd0*/  ISETP.GT.AND P1, PT, R3, 0x1, PT ;  /* 0x000000010300780c */ /* 0x000fe20003f24270 */
[----:B------:R-:W-:-:S03]  /*19fe0*/  IMAD.U32 R48, RZ, RZ, UR6 ;  /* 0x00000006ff307e24 */ /* 0x000fc6000f8e00ff */
[----:B------:R-:W-:Y:S01]  /*19ff0*/  SEL R14, R14, 0x978, P1 ;  /* 0x000009780e0e7807 */ /* 0x000fe20000800000 */
[----:B------:R-:W2:Y:S08]  /*1a000*/  LDC R3, c[0x0][0xbe8] ;  /* 0x0002fa00ff037b82 */ /* 0x000eb00000000800 */
[----:B------:R0:W3:Y:S01]  /*1a010*/  LDC.64 R10, c[0x0][R14+0x218] ;  /* 0x000086000e0a7b82 */ /* 0x0000e20000000a00 */
[----:B-1----:R-:W-:-:S07]  /*1a020*/  @P0 IMAD.WIDE R8, R41, 0x4, R8 ;  /* 0x0000000429080825 */ /* 0x002fce00078e0208 */
[----:B------:R0:W1:Y:S01]  /*1a030*/  LDC.64 R12, c[0x0][R14+0x228] ;  /* 0x00008a000e0c7b82 */ /* 0x0000620000000a00 */
[----:B------:R4:W5:Y:S07]  /*1a040*/  @P0 LDG.E R48, desc[UR52][R8.64] ;  /* 0x0000003408300981 */ /* 0x00096e000c1e1900 */
[----:B----4-:R0:W4:Y:S01]  /*1a050*/  LDC.64 R8, c[0x0][R14+0x220] ;  /* 0x000088000e087b82 */ /* 0x0101220000000a00 */
[----:B--2---:R-:W-:Y:S01]  /*1a060*/  ISETP.NE.AND P2, PT, R3, 0x1, PT ;  /* 0x000000010300780c */ /* 0x004fe20003f45270 */
[----:B---3--:R-:W-:-:S12]  /*1a070*/  @P0 BRA `(.L_x_1578) ;  /* 0x0000000000100947 */ /* 0x008fd80003800000 */
[----:B------:R-:W-:Y:S05]  /*1a080*/  @!P3 BRA `(.L_x_1578) ;  /* 0x00000000000cb947 */ /* 0x000fea0003800000 */
[----:B------:R-:W2:Y:S04]  /*1a090*/  LDG.E R15, desc[UR52][R28.64] ;  /* 0x000000341c0f7981 */ /* 0x000ea8000c1e1900 */
[----:B-----5:R-:W2:Y:S02]  /*1a0a0*/  LDG.E R48, desc[UR52][R28.64+0x4] ;  /* 0x000004341c307981 */ /* 0x020ea4000c1e1900 */
[----:B--2---:R-:W-:-:S07]  /*1a0b0*/  IMAD.IADD R48, R48, 0x1, -R15 ;  /* 0x0000000130307824 */ /* 0x004fce00078e0a0f */
.L_x_1578:
[----:B------:R-:W2:Y:S04]  /*1a0c0*/  LDL R28, [R1+0x68] ;  /* 0x00006800011c7983 */ /* 0x000ea80000100800 */
[----:B------:R-:W2:Y:S04]  /*1a0d0*/  LDL R54, [R1+0x30] ;  /* 0x0000300001367983 */ /* 0x000ea80000100800 */
[----:B------:R-:W3:Y:S01]  /*1a0e0*/  LDL R52, [R1+0x7c] ;  /* 0x00007c0001347983 */ /* 0x000ee20000100800 */
[----:B0-----:R-:W0:Y:S01]  /*1a0f0*/  LDC.64 R14, c[0x0][R14+0x210] ;  /* 0x000084000e0e7b82 */ /* 0x001e220000000a00 */
[----:B------:R-:W-:Y:S01]  /*1a100*/  ISETP.NE.U32.AND P0, PT, RZ, UR4, PT ;  /* 0x00000004ff007c0c */ /* 0x000fe2000bf05070 */
[-C--:B------:R-:W-:Y:S01]  /*1a110*/  IMAD R31, R11, R141.reuse, RZ ;  /* 0x0000008d0b1f7224 */ /* 0x080fe200078e02ff */
[----:B------:R-:W3:Y:S01]  /*1a120*/  LDL R36, [R1+0x8c] ;  /* 0x00008c0001247983 */ /* 0x000ee20000100800 */
[----:B------:R-:W-:Y:S01]  /*1a130*/  SHF.R.S32.HI R26, RZ, 0x1f, R41 ;  /* 0x0000001fff1a7819 */ /* 0x000fe20000011429 */
[----:B------:R-:W-:Y:S01]  /*1a140*/  IMAD.WIDE.U32 R10, R10, R141, RZ ;  /* 0x0000008d0a0a7225 */ /* 0x000fe200078e00ff */
[----:B------:R-:W-:Y:S01]  /*1a150*/  ISETP.NE.AND.EX P0, PT, RZ, UR5, PT, P0 ;  /* 0x00000005ff007c0c */ /* 0x000fe2000bf05300 */
[----:B------:R-:W3:Y:S01]  /*1a160*/  LDL R30, [R1+0x84] ;  /* 0x00008400011e7983 */ /* 0x000ee20000100800 */
[----:B------:R-:W1:Y:S02]  /*1a170*/  @P2 LDC R39, c[0x0][0xbec] ;  /* 0x0002fb00ff272b82 */ /* 0x000e640000000800 */
[----:B------:R-:W-:-:S02]  /*1a180*/  SEL R32, R41, RZ, !P0 ;  /* 0x000000ff29207207 */ /* 0x000fc40004000000 */
[----:B------:R-:W-:-:S03]  /*1a190*/  SEL R29, R26, RZ, !P0 ;  /* 0x000000ff1a1d7207 */ /* 0x000fc60004000000 */
[-C--:B----4-:R-:W-:Y:S01]  /*1a1a0*/  IMAD R9, R9, R32.reuse, RZ ;  /* 0x0000002009097224 */ /* 0x090fe200078e02ff */
[----:B------:R-:W4:Y:S03]  /*1a1b0*/  @P2 LDC R27, c[0x0][0xbf0] ;  /* 0x0002fc00ff1b2b82 */ /* 0x000f260000000800 */
[C---:B------:R-:W-:Y:S02]  /*1a1c0*/  IMAD R37, R8.reuse, R29, R9 ;  /* 0x0000001d08257224 */ /* 0x040fe400078e0209 */
[----:B------:R-:W-:-:S03]  /*1a1d0*/  IMAD.WIDE.U32 R8, R8, R32, RZ ;  /* 0x0000002008087225 */ /* 0x000fc600078e00ff */
[----:B------:R-:W0:Y:S01]  /*1a1e0*/  LDC.64 R24, c[0x0][0xba8] ;  /* 0x0002ea00ff187b82 */ /* 0x000e220000000a00 */
[--C-:B-----5:R-:W-:Y:S02]  /*1a1f0*/  IADD3 R10, P0, P3, R8, R10, R0.reuse ;  /* 0x0000000a080a7210 */ /* 0x120fe40007b1e000 */
[----:B------:R-:W-:-:S05]  /*1a200*/  SHF.R.S32.HI R49, RZ, 0x1f, R0 ;  /* 0x0000001fff317819 */ /* 0x000fca0000011400 */
[----:B0-----:R-:W0:Y:S08]  /*1a210*/  @!P1 LDC R24, c[0x0][0xb50] ;  /* 0x0002d400ff189b82 */ /* 0x001e300000000800 */
[----:B------:R-:W0:Y:S01]  /*1a220*/  @!P1 LDC R25, c[0x0][0xb54] ;  /* 0x0002d500ff199b82 */ /* 0x000e220000000800 */
[----:B------:R-:W-:Y:S02]  /*1a230*/  IMAD R48, R48, R3, RZ ;  /* 0x0000000330307224 */ /* 0x000fe400078e02ff */
[----:B--2---:R-:W-:-:S02]  /*1a240*/  IMAD.IADD R26, R28, 0x1, R54 ;  /* 0x000000011c1a7824 */ /* 0x004fc400078e0236 */
[----:B------:R-:W-:Y:S02]  /*1a250*/  IMAD.IADD R28, R11, 0x1, R31 ;  /* 0x000000010b1c7824 */ /* 0x000fe400078e021f */
[----:B-1----:R-:W-:Y:S01]  /*1a260*/  @P2 IMAD.HI.U32 R8, R26, R39, RZ ;  /* 0x000000271a082227 */ /* 0x002fe200078e00ff */
[----:B---3--:R-:W-:-:S03]  /*1a270*/  SEL R29, R52, RZ, P1 ;  /* 0x000000ff341d7207 */ /* 0x008fc60000800000 */
[----:B------:R-:W-:Y:S02]  /*1a280*/  IMAD.IADD R11, R9, 0x1, R37 ;  /* 0x00000001090b7824 */ /* 0x000fe400078e0225 */
[----:B------:R-:W-:Y:S01]  /*1a290*/  IMAD.MOV.U32 R9, RZ, RZ, R26 ;  /* 0x000000ffff097224 */ /* 0x000fe200078e001a */
[----:B----4-:R-:W-:Y:S01]  /*1a2a0*/  @P2 SHF.R.U32.HI R9, RZ, R27, R8 ;  /* 0x0000001bff092219 */ /* 0x010fe20000011608 */
[-C--:B------:R-:W-:Y:S02]  /*1a2b0*/  IMAD R31, R13, R29.reuse, RZ ;  /* 0x0000001d0d1f7224 */ /* 0x080fe400078e02ff */
[----:B------:R-:W-:Y:S01]  /*1a2c0*/  IMAD.WIDE.U32 R12, R12, R29, RZ ;  /* 0x0000001d0c0c7225 */ /* 0x000fe200078e00ff */
[----:B------:R-:W-:-:S03]  /*1a2d0*/  IADD3.X R11, R11, R28, R49, P0, P3 ;  /* 0x0000001c0b0b7210 */ /* 0x000fc600007e6431 */
[----:B------:R-:W-:Y:S01]  /*1a2e0*/  IMAD.MOV R27, RZ, RZ, -R9 ;  /* 0x000000ffff1b7224 */ /* 0x000fe200078e0a09 */
[----:B------:R-:W-:Y:S01]  /*1a2f0*/  IADD3 R12, P0, P3, R9, R10, R12 ;  /* 0x0000000a090c7210 */ /* 0x000fe20007b1e00c */
[----:B------:R-:W-:Y:S01]  /*1a300*/  IMAD.IADD R31, R13, 0x1, R31 ;  /* 0x000000010d1f7824 */ /* 0x000fe200078e021f */
[----:B------:R-:W-:Y:S01]  /*1a310*/  SHF.R.S32.HI R8, RZ, 0x1f, R9 ;  /* 0x0000001fff087819 */ /* 0x000fe20000011409 */
[----:B------:R-:W-:-:S03]  /*1a320*/  IMAD R9, R3, R27, R26 ;  /* 0x0000001b03097224 */ /* 0x000fc600078e021a */
[----:B------:R-:W-:Y:S01]  /*1a330*/  IADD3.X R13, R8, R11, R31, P0, P3 ;  /* 0x0000000b080d7210 */ /* 0x000fe200007e641f */
[-C--:B------:R-:W-:Y:S01]  /*1a340*/  IMAD R8, R15, R9.reuse, RZ ;  /* 0x000000090f087224 */ /* 0x080fe200078e02ff */
[----:B------:R-:W-:Y:S01]  /*1a350*/  SHF.R.S32.HI R11, RZ, 0x1f, R9 ;  /* 0x0000001fff0b7819 */ /* 0x000fe20000011409 */
[----:B------:R-:W-:-:S04]  /*1a360*/  IMAD.WIDE.U32 R12, R14, R9, R12 ;  /* 0x000000090e0c7225 */ /* 0x000fc800078e000c */
[----:B------:R-:W-:-:S04]  /*1a370*/  IMAD R11, R14, R11, R8 ;  /* 0x0000000b0e0b7224 */ /* 0x000fc800078e0208 */
[----:B------:R-:W-:Y:S01]  /*1a380*/  IMAD.IADD R8, R13, 0x1, R11 ;  /* 0x000000010d087824 */ /* 0x000fe200078e020b */
[----:B0-----:R-:W-:-:S04]  /*1a390*/  LEA R13, P0, R12, R24, 0x2 ;  /* 0x000000180c0d7211 */ /* 0x001fc800078010ff */
[----:B------:R-:W-:Y:S01]  /*1a3a0*/  LEA.HI.X R12, R12, R25, R8, 0x2, P0 ;  /* 0x000000190c0c7211 */ /* 0x000fe200000f1408 */
[----:B------:R-:W-:Y:S01]  /*1a3b0*/  SHFL.IDX PT, R10, R13, 0x1, 0x1c1f ;  /* 0x003c1f000d0a7f89 */ /* 0x000fe200000e0000 */
[----:B------:R-:W-:-:S03]  /*1a3c0*/  IMAD.IADD R25, R36, 0x1, R54 ;  /* 0x0000000124197824 */ /* 0x000fc600078e0236 */
[----:B------:R-:W-:Y:S04]  /*1a3d0*/  SHFL.IDX PT, R8, R13, RZ, 0x1c1f ;  /* 0x001c1fff0d087589 */ /* 0x000fe800000e0000 */
[----:B------:R-:W0:Y:S04]  /*1a3e0*/  SHFL.IDX PT, R9, R12, RZ, 0x1c1f ;  /* 0x001c1fff0c097589 */ /* 0x000e2800000e0000 */
[----:B------:R-:W1:Y:S01]  /*1a3f0*/  SHFL.IDX PT, R11, R12, 0x1, 0x1c1f ;  /* 0x003c1f000c0b7f89 */ /* 0x000e6200000e0000 */
        /* <DEDUP_REMOVED lines=11> */
[----:B-1----:R-:W-:-:S05]  /*1a4b0*/  VIADD R4, R30, 0xffffff80 ;  /* 0xffffff801e047836 */ /* 0x002fca0000000000 */
[----:B------:R-:W-:-:S04]  /*1a4c0*/  SHF.R.S32.HI R5, RZ, 0x1f, R4 ;  /* 0x0000001fff057819 */ /* 0x000fc80000011404 */
[----:B------:R-:W-:-:S04]  /*1a4d0*/  LEA.HI R5, R5, R4, RZ, 0x2 ;  /* 0x0000000405057211 */ /* 0x000fc800078f10ff */
[----:B------:R-:W-:Y:S02]  /*1a4e0*/  LOP3.LUT R7, R5, 0xfffffffc, RZ, 0xc0, !PT ;  /* 0xfffffffc05077812 */ /* 0x000fe400078ec0ff */
[----:B------:R-:W-:-:S03]  /*1a4f0*/  SHF.R.S32.HI R10, RZ, 0x2, R5 ;  /* 0x00000002ff0a7819 */ /* 0x000fc60000011405 */
[----:B------:R-:W-:-:S04]  /*1a500*/  IMAD.IADD R13, R4, 0x1, -R7 ;  /* 0x00000001040d7824 */ /* 0x000fc800078e0a07 */
[----:B------:R-:W-:-:S04]  /*1a510*/  IMAD.SHL.U32 R51, R13, 0x8, RZ ;  /* 0x000000080d337824 */ /* 0x000fc800078e00ff */
[----:B------:R-:W-:Y:S02]  /*1a520*/  IMAD R5, R10, 0x20, R51 ;  /* 0x000000200a057824 */ /* 0x000fe400078e0233 */
[----:B------:R-:W-:Y:S02]  /*1a530*/  IMAD R49, R49, UR4, RZ ;  /* 0x0000000431317c24 */ /* 0x000fe4000f8e02ff */
[----:B------:R-:W-:-:S04]  /*1a540*/  IMAD.WIDE R20, R5, 0x2, R20 ;  /* 0x0000000205147825 */ /* 0x000fc800078e0214 */
[----:B------:R-:W-:Y:S01]  /*1a550*/  IMAD R49, R0, UR5, R49 ;  /* 0x0000000500317c24 */ /* 0x000fe2000f8e0231 */
[----:B------:R-:W-:Y:S01]  /*1a560*/  IADD3 R25, P0, R20, 0x1800, RZ ;  /* 0x0000180014197810 */ /* 0x000fe20007f1e0ff */
[----:B------:R-:W-:Y:S01]  /*1a570*/  IMAD.WIDE.U32 R8, R0, UR4, RZ ;  /* 0x0000000400087c25 */ /* 0x000fe2000f8e00ff */
[C---:B------:R-:W-:Y:S01]  /*1a580*/  IADD3 R29, P1, R20.reuse, 0x3000, RZ ;  /* 0x00003000141d7810 */ /* 0x040fe20007f3e0ff */
[----:B------:R-:W-:Y:S01]  /*1a590*/  ULDC.64 UR4, c[0x0][0xae8] ;  /* 0x0002ba0000047ab9 */ /* 0x000fe20000000a00 */
[C---:B------:R-:W-:Y:S01]  /*1a5a0*/  IADD3 R37, P3, R20.reuse, 0x4800, RZ ;  /* 0x0000480014257810 */ /* 0x040fe20007f7e0ff */
[----:B------:R-:W-:Y:S01]  /*1a5b0*/  IMAD R0, R13, 0x60, R10 ;  /* 0x000000600d007824 */ /* 0x000fe200078e020a */
[C---:B------:R-:W-:Y:S01]  /*1a5c0*/  IADD3 R41, P4, R20.reuse, 0x6000, RZ ;  /* 0x0000600014297810 */ /* 0x040fe20007f9e0ff */
[----:B------:R-:W-:Y:S01]  /*1a5d0*/  IMAD.IADD R9, R9, 0x1, R49 ;  /* 0x0000000109097824 */ /* 0x000fe200078e0231 */
[----:B------:R-:W-:Y:S01]  /*1a5e0*/  IADD3 R5, P5, R20, 0x7800, RZ ;  /* 0x0000780014057810 */ /* 0x000fe20007fbe0ff */
[----:B------:R-:W-:Y:S01]  /*1a5f0*/  IMAD.IADD R14, R54, 0x1, R0 ;  /* 0x00000001360e7824 */ /* 0x000fe200078e0200 */
[----:B------:R-:W-:-:S02]  /*1a600*/  LOP3.LUT R24, R25, 0x180, RZ, 0xc0, !PT ;  /* 0x0000018019187812 */ /* 0x000fc400078ec0ff */
[----:B------:R-:W-:Y:S02]  /*1a610*/  LOP3.LUT R28, R29, 0x180, RZ, 0xc0, !PT ;  /* 0x000001801d1c7812 */ /* 0x000fe400078ec0ff */
[----:B------:R-:W-:Y:S02]  /*1a620*/  LOP3.LUT R36, R37, 0x180, RZ, 0xc0, !PT ;  /* 0x0000018025247812 */ /* 0x000fe400078ec0ff */
[----:B------:R-:W-:Y:S01]  /*1a630*/  LOP3.LUT R40, R41, 0x180, RZ, 0xc0, !PT ;  /* 0x0000018029287812 */ /* 0x000fe200078ec0ff */
[----:B------:R-:W-:Y:S01]  /*1a640*/  IMAD.WIDE.U32 R8, R141, UR4, R8 ;  /* 0x000000048d087c25 */ /* 0x000fe2000f8e0008 */
[----:B------:R-:W-:Y:S02]  /*1a650*/  LOP3.LUT R4, R5, 0x180, RZ, 0xc0, !PT ;  /* 0x0000018005047812 */ /* 0x000fe400078ec0ff */
[----:B------:R-:W-:Y:S01]  /*1a660*/  LOP3.LUT R7, R20, 0x180, RZ, 0xc0, !PT ;  /* 0x0000018014077812 */ /* 0x000fe200078ec0ff */
[----:B0-----:R-:W-:Y:S01]  /*1a670*/  @P2 IMAD.HI.U32 R0, R14, R11, RZ ;  /* 0x0000000b0e002227 */ /* 0x001fe200078e00ff */
[----:B------:R-:W-:-:S02]  /*1a680*/  SHF.R.U64 R24, R24, 0x3, RZ ;  /* 0x0000000318187819 */ /* 0x000fc400000012ff */
[----:B------:R-:W-:Y:S01]  /*1a690*/  SHF.R.U64 R28, R28, 0x3, RZ ;  /* 0x000000031c1c7819 */ /* 0x000fe200000012ff */
[----:B------:R-:W-:Y:S01]  /*1a6a0*/  IMAD.X R45, RZ, RZ, R21, P5 ;  /* 0x000000ffff2d7224 */ /* 0x000fe200028e0615 */
[----:B------:R-:W-:Y:S02]  /*1a6b0*/  SHF.R.U64 R36, R36, 0x3, RZ ;  /* 0x0000000324247819 */ /* 0x000fe400000012ff */
[----:B------:R-:W-:Y:S02]  /*1a6c0*/  SHF.R.U64 R40, R40, 0x3, RZ ;  /* 0x0000000328287819 */ /* 0x000fe400000012ff */
[----:B------:R-:W-:Y:S01]  /*1a6d0*/  SHF.R.S32.HI R13, RZ, 0x1f, R32 ;  /* 0x0000001fff0d7819 */ /* 0x000fe20000011420 */
[----:B------:R-:W-:Y:S01]  /*1a6e0*/  IMAD R9, R141, UR5, R9 ;  /* 0x000000058d097c24 */ /* 0x000fe2000f8e0209 */
[----:B------:R-:W-:Y:S01]  /*1a6f0*/  SHF.R.U64 R4, R4, 0x3, RZ ;  /* 0x0000000304047819 */ /* 0x000fe200000012ff */
[----:B------:R-:W-:Y:S01]  /*1a700*/  ULDC.64 UR4, c[0x0][0xaf0] ;  /* 0x0002bc0000047ab9 */ /* 0x000fe20000000a00 */
[----:B------:R-:W-:Y:S01]  /*1a710*/  SHF.R.U64 R7, R7, 0x3, RZ ;  /* 0x0000000307077819 */ /* 0x000fe200000012ff */
[----:B------:R-:W-:Y:S01]  /*1a720*/  IMAD.MOV.U32 R11, RZ, RZ, R14 ;  /* 0x000000ffff0b7224 */ /* 0x000fe200078e000e */
        /* <DEDUP_REMOVED lines=8> */
[----:B--2---:R-:W-:Y:S01]  /*1a7b0*/  @P2 SHF.R.U32.HI R11, RZ, R15, R0 ;  /* 0x0000000fff0b2219 */ /* 0x004fe20000011600 */
[----:B------:R-:W-:Y:S01]  /*1a7c0*/  IMAD R13, R13, UR4, RZ ;  /* 0x000000040d0d7c24 */ /* 0x000fe2000f8e02ff */
[----:B------:R-:W-:Y:S01]  /*1a7d0*/  LOP3.LUT R44, R4, R5, RZ, 0x3c, !PT ;  /* 0x00000005042c7212 */ /* 0x000fe200078e3cff */
[C---:B------:R-:W-:Y:S01]  /*1a7e0*/  IMAD.WIDE.U32 R8, R32.reuse, UR4, R8 ;  /* 0x0000000420087c25 */ /* 0x040fe2000f8e0008 */
[----:B------:R-:W-:Y:S01]  /*1a7f0*/  LOP3.LUT R20, R7, R20, RZ, 0x3c, !PT ;  /* 0x0000001407147212 */ /* 0x000fe200078e3cff */
[----:B------:R-:W5:Y:S01]  /*1a800*/  LD.E.128 R24, desc[UR52][R24.64] ;  /* 0x0000003418187980 */ /* 0x000f62000c101d00 */
[----:B------:R-:W-:Y:S01]  /*1a810*/  SHF.R.S32.HI R0, RZ, 0x1f, R11 ;  /* 0x0000001fff007819 */ /* 0x000fe2000001140b */
[----:B------:R-:W-:Y:S01]  /*1a820*/  IMAD R13, R32, UR5, R13 ;  /* 0x00000005200d7c24 */ /* 0x000fe2000f8e020d */
[----:B------:R-:W-:Y:S01]  /*1a830*/  ULDC.64 UR4, c[0x0][0xae0] ;  /* 0x0002b80000047ab9 */ /* 0x000fe20000000a00 */
[----:B------:R-:W-:Y:S01]  /*1a840*/  IMAD.MOV R12, RZ, RZ, -R11 ;  /* 0x000000ffff0c7224 */ /* 0x000fe200078e0a0b */
[----:B------:R0:W5:Y:S01]  /*1a850*/  LD.E.128 R4, desc[UR52][R20.64] ;  /* 0x0000003414047980 */ /* 0x000162000c101d00 */
[----:B------:R-:W-:-:S03]  /*1a860*/  IMAD.IADD R9, R9, 0x1, R13 ;  /* 0x0000000109097824 */ /* 0x000fc600078e020d */
[----:B------:R-:W5:Y:S01]  /*1a870*/  LD.E.128 R28, desc[UR52][R28.64] ;  /* 0x000000341c1c7980 */ /* 0x000f62000c101d00 */
[----:B------:R-:W-:-:S03]  /*1a880*/  IMAD R0, R0, UR4, RZ ;  /* 0x0000000400007c24 */ /* 0x000fc6000f8e02ff */
[----:B------:R-:W5:Y:S01]  /*1a890*/  LD.E.128 R36, desc[UR52][R36.64] ;  /* 0x0000003424247980 */ /* 0x000f62000c101d00 */
[----:B------:R-:W-:-:S03]  /*1a8a0*/  IMAD R3, R3, R12, R14 ;  /* 0x0000000c03037224 */ /* 0x000fc600078e020e */
        /* <DEDUP_REMOVED lines=8> */
[----:B------:R-:W-:-:S04]  /*1a930*/  IMAD.WIDE.U32 R8, R11, UR4, R8 ;  /* 0x000000040b087c25 */ /* 0x000fc8000f8e0008 */
[----:B------:R-:W-:Y:S01]  /*1a940*/  IMAD R13, R11, UR5, R0 ;  /* 0x000000050b0d7c24 */ /* 0x000fe2000f8e0200 */
[----:B------:R-:W-:Y:S01]  /*1a950*/  SHF.R.S32.HI R11, RZ, 0x1f, R3 ;  /* 0x0000001fff0b7819 */ /* 0x000fe20000011403 */
[----:B------:R-:W-:Y:S02]  /*1a960*/  ULDC.64 UR4, c[0x0][0xad8] ;  /* 0x0002b60000047ab9 */ /* 0x000fe40000000a00 */
[----:B------:R-:W-:Y:S02]  /*1a970*/  IMAD.IADD R9, R9, 0x1, R13 ;  /* 0x0000000109097824 */ /* 0x000fe400078e020d */
[----:B------:R-:W-:Y:S02]  /*1a980*/  IMAD R12, R11, UR4, RZ ;  /* 0x000000040b0c7c24 */ /* 0x000fe4000f8e02ff */
[----:B------:R-:W-:Y:S02]  /*1a990*/  VIADD R0, R2, 0x2d820 ;  /* 0x0002d82002007836 */ /* 0x000fe40000000000 */
[----:B------:R-:W-:-:S02]  /*1a9a0*/  IMAD R11, R3, UR5, R12 ;  /* 0x00000005030b7c24 */ /* 0x000fc4000f8e020c */
[----:B------:R-:W-:Y:S01]  /*1a9b0*/  IMAD.WIDE.U32 R8, R3, UR4, R8 ;  /* 0x0000000403087c25 */ /* 0x000fe2000f8e0008 */
[----:B------:R-:W-:Y:S01]  /*1a9c0*/  ULDC.64 UR4, c[0x0][0xa80] ;  /* 0x0002a00000047ab9 */ /* 0x000fe20000000a00 */
[----:B------:R-:W-:Y:S02]  /*1a9d0*/  PRMT R0, RZ, 0x654, R0 ;  /* 0x00000654ff007816 */ /* 0x000fe40000000000 */
[----:B------:R-:W-:Y:S01]  /*1a9e0*/  IMAD.IADD R3, R9, 0x1, R11 ;  /* 0x0000000109037824 */ /* 0x000fe200078e020b */
[C---:B0-----:R-:W-:Y:S01]  /*1a9f0*/  LEA R20, P0, R8.reuse, UR4, 0x1 ;  /* 0x0000000408147c11 */ /* 0x041fe2000f8008ff */
[C---:B------:R-:W-:Y:S01]  /*1aa00*/  VIADD R49, R51.reuse, 0x20 ;  /* 0x0000002033317836 */ /* 0x040fe20000000000 */
[----:B------:R-:W-:Y:S01]  /*1aa10*/  UMOV UR4, 0xffffffff ;  /* 0xffffffff00047882 */ /* 0x000fe20000000000 */
[----:B------:R-:W-:Y:S01]  /*1aa20*/  VIADD R53, R51, 0x40 ;  /* 0x0000004033357836 */ /* 0x000fe20000000000 */
[----:B-1----:R0:W-:Y:S01]  /*1aa30*/  SYNCS.ARRIVE.TRANS64.RED.A1T0 RZ, [R0+URZ], RZ ;  /* 0x000000ff00ff79a7 */ /* 0x0021e2000810043f */
[----:B------:R-:W-:-:S02]  /*1aa40*/  LEA.HI.X R3, R8, UR5, R3, 0x1, P0 ;  /* 0x0000000508037c11 */ /* 0x000fc400080f0c03 */
[----:B------:R-:W-:Y:S02]  /*1aa50*/  SHF.R.S32.HI R32, RZ, 0x1f, R49 ;  /* 0x0000001fff207819 */ /* 0x000fe40000011431 */
[----:B------:R-:W-:Y:S01]  /*1aa60*/  SHF.R.S32.HI R50, RZ, 0x1f, R53 ;  /* 0x0000001fff327819 */ /* 0x000fe20000011435 */
[----:B------:R-:W-:Y:S06]  /*1aa70*/  BRA.DIV UR4, `(.L_x_1580) ;  /* 0x000000aa04787947 */ /* 0x000fec000b800000 */
[----:B0-----:R0:W1:Y:S04]  /*1aa80*/  SHFL.IDX PT, R0, R3, RZ, 0x1c1f ;  /* 0x001c1fff03007589 */ /* 0x00106800000e0000 */
[----:B------:R0:W2:Y:S02]  /*1aa90*/  SHFL.IDX PT, R14, R20, RZ, 0x1c1f ;  /* 0x001c1fff140e7589 */ /* 0x0000a400000e0000 */
.L_x_1774:
[----:B------:R-:W-:Y:S01]  /*1aaa0*/  IMAD.IADD R21, R10, 0x1, R54 ;  /* 0x000000010a157824 */ /* 0x000fe200078e0236 */
[----:B------:R-:W-:Y:S04]  /*1aab0*/  BSSY B1, `(.L_x_1581) ;  /* 0x0000011000017945 */ /* 0x000fe80003800000 */
[----:B------:R-:W-:-:S13]  /*1aac0*/  ISETP.GE.AND P0, PT, R21, R48, PT ;  /* 0x000000301500720c */ /* 0x000fda0003f06270 */
[----:B------:R-:W-:Y:S05]  /*1aad0*/  @P0 BRA `(.L_x_1582) ;  /* 0x0000000000380947 */ /* 0x000fea0003800000 */
[----:B------:R-:W-:Y:S02]  /*1aae0*/  ULDC UR4, c[0x0][0xac8] ;  /* 0x0002b20000047ab9 */ /* 0x000fe40000000800 */
[----:B------:R-:W-:Y:S02]  /*1aaf0*/  ISETP.GE.AND P0, PT, R51, UR4, PT ;  /* 0x0000000433007c0c */ /* 0x000fe4000bf06270 */
[----:B------:R-:W-:Y:S02]  /*1ab00*/  ISETP.GE.AND P1, PT, R49, UR4, PT ;  /* 0x0000000431007c0c */ /* 0x000fe4000bf26270 */
[----:B------:R-:W-:-:S09]  /*1ab10*/  ISETP.GE.AND P2, PT, R53, UR4, PT ;  /* 0x0000000435007c0c */ /* 0x000fd2000bf46270 */
[----:B--2---:R-:W-:Y:S02]  /*1ab20*/  @!P0 IMAD.MOV.U32 R12, RZ, RZ, R14 ;  /* 0x000000ffff0c8224 */ /* 0x004fe400078e000e */
[----:B-1----:R-:W-:Y:S01]  /*1ab30*/  @!P0 IMAD.MOV.U32 R13, RZ, RZ, R0 ;  /* 0x000000ffff0d8224 */ /* 0x002fe200078e0000 */
[-C--:B------:R-:W-:Y:S02]  /*1ab40*/  @!P1 LEA R10, P3, R49, R14.reuse, 0x1 ;  /* 0x0000000e310a9211 */ /* 0x080fe400078608ff */
[----:B------:R-:W-:Y:S01]  /*1ab50*/  @!P2 LEA R8, P4, R53, R14, 0x1 ;  /* 0x0000000e3508a211 */ /* 0x000fe200078808ff */
[----:B------:R-:W-:Y:S01]  /*1ab60*/  @!P0 IMAD.WIDE R12, R51, 0x2, R12 ;  /* 0x00000002330c8825 */ /* 0x000fe200078e020c */
[-C--:B------:R-:W-:Y:S02]  /*1ab70*/  @!P1 LEA.HI.X R11, R49, R0.reuse, R32, 0x1, P3 ;  /* 0x00000000310b9211 */ /* 0x080fe400018f0c20 */
[----:B------:R-:W-:Y:S02]  /*1ab80*/  @!P2 LEA.HI.X R9, R53, R0, R50, 0x1, P4 ;  /* 0x000000003509a211 */ /* 0x000fe400020f0c32 */
[----:B-----5:R3:W-:Y:S04]  /*1ab90*/  @!P0 ST.E.128 desc[UR52][R12.64], R4 ;  /* 0x000000040c008985 */ /* 0x0207e8000c101d34 */
[----:B------:R3:W-:Y:S04]  /*1aba0*/  @!P1 ST.E.128 desc[UR52][R10.64], R28 ;  /* 0x0000001c0a009985 */ /* 0x0007e8000c101d34 */
[----:B------:R3:W-:Y:S02]  /*1abb0*/  @!P2 ST.E.128 desc[UR52][R8.64], R40 ;  /* 0x000000280800a985 */ /* 0x0007e4000c101d34 */
.L_x_1582:
[----:B------:R-:W-:Y:S05]  /*1abc0*/  BSYNC B1 ;  /* 0x0000000000017941 */ /* 0x000fea0003800000 */
.L_x_1581:
[----:B------:R-:W-:-:S03]  /*1abd0*/  UMOV UR4, 0xffffffff ;  /* 0xffffffff00047882 */ /* 0x000fc60000000000 */
[----:B------:R-:W-:Y:S05]  /*1abe0*/  BRA.DIV UR4, `(.L_x_1583) ;  /* 0x000000aa04507947 */ /* 0x000fea000b800000 */
[----:B0-----:R-:W0:Y:S04]  /*1abf0*/  SHFL.IDX PT, R3, R3, 0x1, 0x1c1f ;  /* 0x003c1f0003037f89 */ /* 0x001e2800000e0000 */
[----:B--2---:R2:W4:Y:S02]  /*1ac00*/  SHFL.IDX PT, R14, R20, 0x1, 0x1c1f ;  /* 0x003c1f00140e7f89 */ /* 0x00452400000e0000 */
.L_x_1778:
[----:B---3-5:R-:W-:-:S05]  /*1ac10*/  VIADD R5, R21, 0x60 ;  /* 0x0000006015057836 */ /* 0x028fca0000000000 */
[----:B------:R-:W-:-:S13]  /*1ac20*/  ISETP.GE.AND P0, PT, R5, R48, PT ;  /* 0x000000300500720c */ /* 0x000fda0003f06270 */
[----:B------:R-:W-:Y:S05]  /*1ac30*/  @P0 BRA `(.L_x_1584) ;  /* 0x0000001800840947 */ /* 0x000fea0003800000 */
[----:B------:R-:W-:Y:S02]  /*1ac40*/  ULDC UR4, c[0x0][0xac8] ;  /* 0x0002b20000047ab9 */ /* 0x000fe40000000800 */
[----:B------:R-:W-:Y:S02]  /*1ac50*/  ISETP.GE.AND P1, PT, R51, UR4, PT ;  /* 0x0000000433007c0c */ /* 0x000fe4000bf26270 */
[----:B------:R-:W-:-:S11]  /*1ac60*/  ISETP.GE.AND P2, PT, R49, UR4, PT ;  /* 0x0000000431007c0c */ /* 0x000fd6000bf46270 */
[----:B0-----:R-:W-:Y:S02]  /*1ac70*/  @!P1 IMAD.MOV.U32 R15, RZ, RZ, R3 ;  /* 0x000000ffff0f9224 */ /* 0x001fe400078e0003 */
[----:B----4-:R-:W-:Y:S01]  /*1ac80*/  @!P2 LEA R4, P0, R49, R14, 0x1 ;  /* 0x0000000e3104a211 */ /* 0x010fe200078008ff */
        /* <DEDUP_REMOVED lines=10> */
.L_x_1579:
[----:B------:R-:W-:Y:S01]  /*1ad30*/  ULDC.64 UR4, c[0x0][0xb08] ;  /* 0x0002c20000047ab9 */ /* 0x000fe20000000a00 */
[----:B------:R-:W1:Y:S01]  /*1ad40*/  @P2 LDC R13, c[0x0][0xbec] ;  /* 0x0002fb00ff0d2b82 */ /* 0x000e620000000800 */
[----:B------:R-:W-:Y:S01]  /*1ad50*/  IMAD R49, R49, UR4, RZ ;  /* 0x0000000431317c24 */ /* 0x000fe2000f8e02ff */
[----:B0-----:R-:W-:Y:S01]  /*1ad60*/  SHF.R.S32.HI R9, RZ, 0x1f, R32 ;  /* 0x0000001fff097819 */ /* 0x001fe20000011420 */
[----:B------:R-:W-:-:S04]  /*1ad70*/  IMAD.WIDE.U32 R4, R0, UR4, RZ ;  /* 0x0000000400047c25 */ /* 0x000fc8000f8e00ff */
[----:B------:R-:W-:Y:S01]  /*1ad80*/  IMAD R49, R0, UR5, R49 ;  /* 0x0000000500317c24 */ /* 0x000fe2000f8e0231 */
[----:B------:R-:W-:Y:S01]  /*1ad90*/  ULDC.64 UR4, c[0x0][0xb38] ;  /* 0x0002ce0000047ab9 */ /* 0x000fe20000000a00 */
[----:B------:R-:W0:Y:S01]  /*1ada0*/  @P2 LDC R0, c[0x0][0xbf0] ;  /* 0x0002fc00ff002b82 */ /* 0x000e220000000800 */
[----:B------:R-:W-:Y:S02]  /*1adb0*/  VIADD R10, R2, 0x2d820 ;  /* 0x0002d820020a7836 */ /* 0x000fe40000000000 */
[----:B------:R-:W-:-:S03]  /*1adc0*/  IMAD.IADD R5, R5, 0x1, R49 ;  /* 0x0000000105057824 */ /* 0x000fc600078e0231 */
[----:B------:R-:W-:Y:S01]  /*1add0*/  PRMT R10, RZ, 0x654, R10 ;  /* 0x00000654ff0a7816 */ /* 0x000fe2000000000a */
[----:B------:R-:W-:-:S03]  /*1ade0*/  IMAD.WIDE.U32 R4, R141, UR4, R4 ;  /* 0x000000048d047c25 */ /* 0x000fc6000f8e0004 */
[----:B------:R2:W-:Y:S01]  /*1adf0*/  SYNCS.ARRIVE.TRANS64.RED.A1T0 RZ, [R10+URZ], RZ ;  /* 0x000000ff0aff79a7 */ /* 0x0005e2000810043f */
[----:B------:R-:W-:Y:S01]  /*1ae00*/  IMAD R5, R141, UR5, R5 ;  /* 0x000000058d057c24 */ /* 0x000fe2000f8e0205 */
[----:B------:R-:W-:Y:S02]  /*1ae10*/  ULDC.64 UR4, c[0x0][0xb40] ;  /* 0x0002d00000047ab9 */ /* 0x000fe40000000a00 */
[----:B------:R-:W-:Y:S02]  /*1ae20*/  IMAD R9, R9, UR4, RZ ;  /* 0x0000000409097c24 */ /* 0x000fe4000f8e02ff */
[----:B------:R-:W-:-:S04]  /*1ae30*/  IMAD.WIDE.U32 R4, R32, UR4, R4 ;  /* 0x0000000420047c25 */ /* 0x000fc8000f8e0004 */
[----:B------:R-:W-:Y:S01]  /*1ae40*/  IMAD R11, R32, UR5, R9 ;  /* 0x00000005200b7c24 */ /* 0x000fe2000f8e0209 */
[----:B------:R-:W-:Y:S01]  /*1ae50*/  ULDC.64 UR4, c[0x0][0xb48] ;  /* 0x0002d20000047ab9 */ /* 0x000fe20000000a00 */
[----:B-1----:R-:W-:-:S04]  /*1ae60*/  @P2 IMAD.HI.U32 R13, R26, R13, RZ ;  /* 0x0000000d1a0d2227 */ /* 0x002fc800078e00ff */
[----:B------:R-:W-:Y:S02]  /*1ae70*/  IMAD.IADD R5, R5, 0x1, R11 ;  /* 0x0000000105057824 */ /* 0x000fe400078e020b */
[----:B------:R-:W-:Y:S01]  /*1ae80*/  IMAD.MOV.U32 R9, RZ, RZ, R26 ;  /* 0x000000ffff097224 */ /* 0x000fe200078e001a */
[----:B0-----:R-:W-:Y:S01]  /*1ae90*/  @P2 SHF.R.U32.HI R9, RZ, R0, R13 ;  /* 0x00000000ff092219 */ /* 0x001fe2000001160d */
[----:B------:R-:W-:-:S03]  /*1aea0*/  IMAD.WIDE.U32 R4, R52, UR4, R4 ;  /* 0x0000000434047c25 */ /* 0x000fc6000f8e0004 */
[--C-:B------:R-:W-:Y:S01]  /*1aeb0*/  SHF.R.S32.HI R0, RZ, 0x1f, R9.reuse ;  /* 0x0000001fff007819 */ /* 0x100fe20000011409 */
[----:B------:R-:W-:Y:S02]  /*1aec0*/  IMAD.MOV R8, RZ, RZ, -R9 ;  /* 0x000000ffff087224 */ /* 0x000fe400078e0a09 */
[----:B------:R-:W-:Y:S01]  /*1aed0*/  IMAD R5, R52, UR5, R5 ;  /* 0x0000000534057c24 */ /* 0x000fe2000f8e0205 */
[----:B------:R-:W-:Y:S01]  /*1aee0*/  ULDC.64 UR4, c[0x0][0xb30] ;  /* 0x0002cc0000047ab9 */ /* 0x000fe20000000a00 */
[----:B------:R-:W-:Y:S02]  /*1aef0*/  IMAD R3, R3, R8, R26 ;  /* 0x0000000803037224 */ /* 0x000fe400078e021a */
[----:B------:R-:W-:Y:S02]  /*1af00*/  IMAD R0, R0, UR4, RZ ;  /* 0x0000000400007c24 */ /* 0x000fe4000f8e02ff */
[----:B------:R-:W-:-:S04]  /*1af10*/  IMAD.WIDE.U32 R4, R9, UR4, R4 ;  /* 0x0000000409047c25 */ /* 0x000fc8000f8e0004 */
[----:B------:R-:W-:Y:S01]  /*1af20*/  IMAD R11, R9, UR5, R0 ;  /* 0x00000005090b7c24 */ /* 0x000fe2000f8e0200 */
[----:B------:R-:W-:Y:S01]  /*1af30*/  SHF.R.S32.HI R0, RZ, 0x1f, R3 ;  /* 0x0000001fff007819 */ /* 0x000fe20000011403 */
[----:B------:R-:W-:Y:S02]  /*1af40*/  ULDC.64 UR4, c[0x0][0xb28] ;  /* 0x0002ca0000047ab9 */ /* 0x000fe40000000a00 */
        /* <DEDUP_REMOVED lines=9> */
[----:B--2---:R-:W-:Y:S06]  /*1afe0*/  BRA.DIV UR4, `(.L_x_1585) ;  /* 0x000000a604987947 */ /* 0x004fec000b800000 */
[----:B------:R0:W1:Y:S04]  /*1aff0*/  SHFL.IDX PT, R3, R20, RZ, 0x1c1f ;  /* 0x001c1fff14037589 */ /* 0x00006800000e0000 */
[----:B------:R0:W2:Y:S02]  /*1b000*/  SHFL.IDX PT, R14, R0, RZ, 0x1c1f ;  /* 0x001c1fff000e7589 */ /* 0x0000a400000e0000 */
.L_x_1781:
[----:B------:R-:W-:Y:S01]  /*1b010*/  ISETP.GE.AND P0, PT, R25, R48, PT ;  /* 0x000000301900720c */ /* 0x000fe20003f06270 */
[----:B------:R-:W-:-:S12]  /*1b020*/  BSSY B1, `(.L_x_1586) ;  /* 0x0000054000017945 */ /* 0x000fd80003800000 */
[----:B------:R-:W-:Y:S05]  /*1b030*/  @P0 BRA `(.L_x_1587) ;  /* 0x0000000400480947 */ /* 0x000fea0003800000 */
[----:B------:R-:W-:Y:S01]  /*1b040*/  ULDC UR4, c[0x0][0xac8] ;  /* 0x0002b20000047ab9 */ /* 0x000fe20000000800 */
[C---:B------:R-:W-:Y:S01]  /*1b050*/  VIADD R12, R142.reuse, 0x8 ;  /* 0x000000088e0c7836 */ /* 0x040fe20000000000 */
[C---:B------:R-:W-:Y:S01]  /*1b060*/  ISETP.GE.AND P2, PT, R142.reuse, UR4, PT ;  /* 0x000000048e007c0c */ /* 0x040fe2000bf46270 */
[C---:B------:R-:W-:Y:S01]  /*1b070*/  VIADD R11, R142.reuse, 0x10 ;  /* 0x000000108e0b7836 */ /* 0x040fe20000000000 */
[----:B------:R-:W-:Y:S01]  /*1b080*/  SHF.R.S32.HI R8, RZ, 0x1f, R142 ;  /* 0x0000001fff087819 */ /* 0x000fe2000001148e */
[----:B------:R-:W-:Y:S01]  /*1b090*/  VIADD R15, R142, 0x18 ;  /* 0x000000188e0f7836 */ /* 0x000fe20000000000 */
[----:B------:R-:W-:Y:S01]  /*1b0a0*/  ISETP.GE.AND P3, PT, R12, UR4, PT ;  /* 0x000000040c007c0c */ /* 0x000fe2000bf66270 */
[C---:B------:R-:W-:Y:S01]  /*1b0b0*/  VIADD R10, R142.reuse, 0x20 ;  /* 0x000000208e0a7836 */ /* 0x040fe20000000000 */
[----:B------:R-:W-:Y:S01]  /*1b0c0*/  ISETP.GE.AND P0, PT, R11, UR4, PT ;  /* 0x000000040b007c0c */ /* 0x000fe2000bf06270 */
[C---:B------:R-:W-:Y:S02]  /*1b0d0*/  VIADD R21, R142.reuse, 0x8 ;  /* 0x000000088e157836 */ /* 0x040fe40000000000 */
[----:B------:R-:W-:-:S02]  /*1b0e0*/  VIADD R13, R142, 0x10 ;  /* 0x000000108e0d7836 */ /* 0x000fc40000000000 */
[C---:B------:R-:W-:Y:S01]  /*1b0f0*/  VIADD R26, R142.reuse, 0x28 ;  /* 0x000000288e1a7836 */ /* 0x040fe20000000000 */
[----:B------:R-:W-:Y:S01]  /*1b100*/  SHF.R.S32.HI R21, RZ, 0x1f, R21 ;  /* 0x0000001fff157819 */ /* 0x000fe20000011415 */
[C---:B------:R-:W-:Y:S01]  /*1b110*/  VIADD R25, R142.reuse, 0x38 ;  /* 0x000000388e197836 */ /* 0x040fe20000000000 */
[CC--:B--2---:R-:W-:Y:S02]  /*1b120*/  @!P2 LEA R4, P1, R142.reuse, R14.reuse, 0x2 ;  /* 0x0000000e8e04a211 */ /* 0x0c4fe400078210ff */
[----:B------:R-:W-:Y:S02]  /*1b130*/  SHF.R.S32.HI R13, RZ, 0x1f, R13 ;  /* 0x0000001fff0d7819 */ /* 0x000fe4000001140d */
[----:B-1----:R-:W-:Y:S02]  /*1b140*/  @!P2 LEA.HI.X R5, R142, R3, R8, 0x2, P1 ;  /* 0x000000038e05a211 */ /* 0x002fe400008f1408 */
[----:B------:R-:W-:Y:S02]  /*1b150*/  ISETP.GE.AND P1, PT, R15, UR4, PT ;  /* 0x000000040f007c0c */ /* 0x000fe4000bf26270 */
[----:B------:R-:W-:Y:S01]  /*1b160*/  @!P3 LEA R8, P4, R12, R14, 0x2 ;  /* 0x0000000e0c08b211 */ /* 0x000fe200078810ff */
[----:B------:R1:W-:Y:S01]  /*1b170*/  @!P2 ST.E.64 desc[UR52][R4.64], R88 ;  /* 0x000000580400a985 */ /* 0x0003e2000c101b34 */
[----:B------:R-:W-:-:S02]  /*1b180*/  ISETP.GE.AND P2, PT, R10, UR4, PT ;  /* 0x000000040a007c0c */ /* 0x000fc4000bf46270 */
[----:B------:R-:W-:Y:S01]  /*1b190*/  @!P3 LEA.HI.X R9, R12, R3, R21, 0x2, P4 ;  /* 0x000000030c09b211 */ /* 0x000fe200020f1415 */
[C---:B------:R-:W-:Y:S01]  /*1b1a0*/  VIADD R12, R142.reuse, 0x28 ;  /* 0x000000288e0c7836 */ /* 0x040fe20000000000 */
[----:B------:R-:W-:Y:S01]  /*1b1b0*/  SHF.R.S32.HI R26, RZ, 0x1f, R26 ;  /* 0x0000001fff1a7819 */ /* 0x000fe2000001141a */
[----:B------:R-:W-:Y:S01]  /*1b1c0*/  VIADD R21, R142, 0x18 ;  /* 0x000000188e157836 */ /* 0x000fe20000000000 */
[----:B------:R-:W-:Y:S01]  /*1b1d0*/  SHF.R.S32.HI R25, RZ, 0x1f, R25 ;  /* 0x0000001fff197819 */ /* 0x000fe20000011419 */
[----:B------:R2:W-:Y:S01]  /*1b1e0*/  @!P3 ST.E.64 desc[UR52][R8.64], R92 ;  /* 0x0000005c0800b985 */ /* 0x0005e2000c101b34 */
[----:B------:R-:W-:Y:S02]  /*1b1f0*/  ISETP.GE.AND P3, PT, R12, UR4, PT ;  /* 0x000000040c007c0c */ /* 0x000fe4000bf66270 */
[----:B------:R-:W-:Y:S02]  /*1b200*/  SHF.R.S32.HI R21, RZ, 0x1f, R21 ;  /* 0x0000001fff157819 */ /* 0x000fe40000011415 */
[----:B-1----:R-:W-:-:S04]  /*1b210*/  @!P0 LEA R4, P5, R11, R14, 0x2 ;  /* 0x0000000e0b048211 */ /* 0x002fc800078a10ff */
[-C--:B------:R-:W-:Y:S01]  /*1b220*/  @!P0 LEA.HI.X R5, R11, R3.reuse, R13, 0x2, P5 ;  /* 0x000000030b058211 */ /* 0x080fe200028f140d */
[C---:B------:R-:W-:Y:S02]  /*1b230*/  VIADD R13, R142.reuse, 0x30 ;  /* 0x000000308e0d7836 */ /* 0x040fe40000000000 */
[C---:B------:R-:W-:Y:S01]  /*1b240*/  VIADD R11, R142.reuse, 0x20 ;  /* 0x000000208e0b7836 */ /* 0x040fe20000000000 */
[----:B--2---:R-:W-:Y:S01]  /*1b250*/  @!P1 LEA R8, P4, R15, R14, 0x2 ;  /* 0x0000000e0f089211 */ /* 0x004fe200078810ff */
[----:B------:R1:W-:Y:S01]  /*1b260*/  @!P0 ST.E.64 desc[UR52][R4.64], R6 ;  /* 0x0000000604008985 */ /* 0x0003e2000c101b34 */
[----:B------:R-:W-:Y:S02]  /*1b270*/  ISETP.GE.AND P0, PT, R13, UR4, PT ;  /* 0x000000040d007c0c */ /* 0x000fe4000bf06270 */
[----:B------:R-:W-:Y:S02]  /*1b280*/  SHF.R.S32.HI R11, RZ, 0x1f, R11 ;  /* 0x0000001fff0b7819 */ /* 0x000fe4000001140b */
[----:B------:R-:W-:Y:S01]  /*1b290*/  @!P1 LEA.HI.X R9, R15, R3, R21, 0x2, P4 ;  /* 0x000000030f099211 */ /* 0x000fe200020f1415 */
[----:B------:R-:W-:-:S02]  /*1b2a0*/  VIADD R21, R142, 0x38 ;  /* 0x000000388e157836 */ /* 0x000fc40000000000 */
[----:B------:R-:W-:Y:S02]  /*1b2b0*/  VIADD R15, R142, 0x30 ;  /* 0x000000308e0f7836 */ /* 0x000fe40000000000 */
[----:B------:R-:W-:Y:S01]  /*1b2c0*/  @!P1 ST.E.64 desc[UR52][R8.64], R100 ;  /* 0x0000006408009985 */ /* 0x000fe2000c101b34 */
[----:B------:R-:W-:Y:S02]  /*1b2d0*/  ISETP.GE.AND P1, PT, R21, UR4, PT ;  /* 0x0000000415007c0c */ /* 0x000fe4000bf26270 */
[----:B------:R-:W-:Y:S02]  /*1b2e0*/  SHF.R.S32.HI R15, RZ, 0x1f, R15 ;  /* 0x0000001fff0f7819 */ /* 0x000fe4000001140f */
[----:B-1----:R-:W-:-:S04]  /*1b2f0*/  @!P2 LEA R4, P5, R10, R14, 0x2 ;  /* 0x0000000e0a04a211 */ /* 0x002fc800078a10ff */
[-C--:B------:R-:W-:Y:S01]  /*1b300*/  @!P2 LEA.HI.X R5, R10, R3.reuse, R11, 0x2, P5 ;  /* 0x000000030a05a211 */ /* 0x080fe200028f140b */
[----:B------:R-:W-:Y:S01]  /*1b310*/  VIADD R11, R142, 0x40 ;  /* 0x000000408e0b7836 */ /* 0x000fe20000000000 */
[----:B------:R-:W-:Y:S01]  /*1b320*/  @!P3 LEA R6, P5, R12, R14, 0x2 ;  /* 0x0000000e0c06b211 */ /* 0x000fe200078a10ff */
[----:B------:R-:W-:Y:S02]  /*1b330*/  VIADD R10, R142, 0x48 ;  /* 0x000000488e0a7836 */ /* 0x000fe40000000000 */
[----:B------:R1:W-:Y:S01]  /*1b340*/  @!P2 ST.E.64 desc[UR52][R4.64], R104 ;  /* 0x000000680400a985 */ /* 0x0003e2000c101b34 */
[----:B------:R-:W-:Y:S02]  /*1b350*/  ISETP.GE.AND P2, PT, R11, UR4, PT ;  /* 0x000000040b007c0c */ /* 0x000fe4000bf46270 */
[----:B------:R-:W-:Y:S01]  /*1b360*/  @!P3 LEA.HI.X R7, R12, R3, R26, 0x2, P5 ;  /* 0x000000030c07b211 */ /* 0x000fe200028f141a */
[----:B------:R-:W-:Y:S01]  /*1b370*/  VIADD R12, R142, 0x50 ;  /* 0x000000508e0c7836 */ /* 0x000fe20000000000 */
[----:B------:R-:W-:-:S03]  /*1b380*/  ISETP.GE.AND P5, PT, R10, UR4, PT ;  /* 0x000000040a007c0c */ /* 0x000fc6000bfa6270 */
[----:B------:R2:W-:Y:S01]  /*1b390*/  @!P3 ST.E.64 desc[UR52][R6.64], R108 ;  /* 0x0000006c0600b985 */ /* 0x0005e2000c101b34 */
[----:B------:R-:W-:Y:S02]  /*1b3a0*/  ISETP.GE.AND P3, PT, R12, UR4, PT ;  /* 0x000000040c007c0c */ /* 0x000fe4000bf66270 */
[----:B-1----:R-:W-:-:S04]  /*1b3b0*/  @!P0 LEA R4, P4, R13, R14, 0x2 ;  /* 0x0000000e0d048211 */ /* 0x002fc800078810ff */
[-C--:B------:R-:W-:Y:S01]  /*1b3c0*/  @!P0 LEA.HI.X R5, R13, R3.reuse, R15, 0x2, P4 ;  /* 0x000000030d058211 */ /* 0x080fe200020f140f */
[C---:B------:R-:W-:Y:S02]  /*1b3d0*/  VIADD R13, R142.reuse, 0x40 ;  /* 0x000000408e0d7836 */ /* 0x040fe40000000000 */
[----:B------:R-:W-:Y:S01]  /*1b3e0*/  VIADD R15, R142, 0x58 ;  /* 0x000000588e0f7836 */ /* 0x000fe20000000000 */
[C---:B--2---:R-:W-:Y:S01]  /*1b3f0*/  @!P1 LEA R6, P4, R21.reuse, R14, 0x2 ;  /* 0x0000000e15069211 */ /* 0x044fe200078810ff */
[----:B------:R1:W-:Y:S01]  /*1b400*/  @!P0 ST.E.64 desc[UR52][R4.64], R112 ;  /* 0x0000007004008985 */ /* 0x0003e2000c101b34 */
[----:B------:R-:W-:Y:S02]  /*1b410*/  SHF.R.S32.HI R13, RZ, 0x1f, R13 ;  /* 0x0000001fff0d7819 */ /* 0x000fe4000001140d */
[----:B------:R-:W-:Y:S02]  /*1b420*/  @!P1 LEA.HI.X R7, R21, R3, R25, 0x2, P4 ;  /* 0x0000000315079211 */ /* 0x000fe400020f1419 */
[----:B------:R-:W-:-:S02]  /*1b430*/  ISETP.GE.AND P4, PT, R15, UR4, PT ;  /* 0x000000040f007c0c */ /* 0x000fc4000bf86270 */
[----:B------:R-:W-:Y:S01]  /*1b440*/  SHF.R.S32.HI R26, RZ, 0x1f, R15 ;  /* 0x0000001fff1a7819 */ /* 0x000fe2000001140f */
[----:B------:R3:W-:Y:S01]  /*1b450*/  @!P1 ST.E.64 desc[UR52][R6.64], R116 ;  /* 0x0000007406009985 */ /* 0x0007e2000c101b34 */
[----:B-1----:R-:W-:-:S04]  /*1b460*/  @!P2 LEA R4, P0, R11, R14, 0x2 ;  /* 0x0000000e0b04a211 */ /* 0x002fc800078010ff */
[-C--:B------:R-:W-:Y:S01]  /*1b470*/  @!P2 LEA.HI.X R5, R11, R3.reuse, R13, 0x2, P0 ;  /* 0x000000030b05a211 */ /* 0x080fe200000f140d */
[----:B------:R-:W-:Y:S01]  /*1b480*/  VIADD R11, R142, 0x48 ;  /* 0x000000488e0b7836 */ /* 0x000fe20000000000 */
[----:B------:R-:W-:Y:S01]  /*1b490*/  @!P5 LEA R8, P0, R10, R14, 0x2 ;  /* 0x0000000e0a08d211 */ /* 0x000fe200078010ff */
[----:B------:R-:W-:Y:S02]  /*1b4a0*/  VIADD R13, R142, 0x50 ;  /* 0x000000508e0d7836 */ /* 0x000fe40000000000 */
[----:B------:R3:W-:Y:S01]  /*1b4b0*/  @!P2 ST.E.64 desc[UR52][R4.64], R120 ;  /* 0x000000780400a985 */ /* 0x0007e2000c101b34 */
[----:B------:R-:W-:Y:S02]  /*1b4c0*/  SHF.R.S32.HI R11, RZ, 0x1f, R11 ;  /* 0x0000001fff0b7819 */ /* 0x000fe4000001140b */
[----:B------:R-:W-:Y:S02]  /*1b4d0*/  SHF.R.S32.HI R13, RZ, 0x1f, R13 ;  /* 0x0000001fff0d7819 */ /* 0x000fe4000001140d */
[----:B------:R-:W-:-:S02]  /*1b4e0*/  @!P5 LEA.HI.X R9, R10, R3, R11, 0x2, P0 ;  /* 0x000000030a09d211 */ /* 0x000fc400000f140b */
[----:B------:R-:W-:-:S03]  /*1b4f0*/  @!P3 LEA R10, P0, R12, R14, 0x2 ;  /* 0x0000000e0c0ab211 */ /* 0x000fc600078010ff */
[----:B------:R3:W-:Y:S01]  /*1b500*/  @!P5 ST.E.64 desc[UR52][R8.64], R124 ;  /* 0x0000007c0800d985 */ /* 0x0007e2000c101b34 */
[----:B------:R-:W-:Y:S02]  /*1b510*/  @!P3 LEA.HI.X R11, R12, R3, R13, 0x2, P0 ;  /* 0x000000030c0bb211 */ /* 0x000fe400000f140d */
[----:B------:R-:W-:-:S03]  /*1b520*/  @!P4 LEA R12, P0, R15, R14, 0x2 ;  /* 0x0000000e0f0cc211 */ /* 0x000fc600078010ff */
[----:B------:R3:W-:Y:S01]  /*1b530*/  @!P3 ST.E.64 desc[UR52][R10.64], R128 ;  /* 0x000000800a00b985 */ /* 0x0007e2000c101b34 */
[----:B------:R-:W-:-:S05]  /*1b540*/  @!P4 LEA.HI.X R13, R15, R3, R26, 0x2, P0 ;  /* 0x000000030f0dc211 */ /* 0x000fca00000f141a */
[----:B------:R3:W-:Y:S04]  /*1b550*/  @!P4 ST.E.64 desc[UR52][R12.64], R132 ;  /* 0x000000840c00c985 */ /* 0x0007e8000c101b34 */
.L_x_1587:
[----:B------:R-:W-:Y:S05]  /*1b560*/  BSYNC B1 ;  /* 0x0000000000017941 */ /* 0x000fea0003800000 */
.L_x_1586:
[----:B------:R-:W-:-:S03]  /*1b570*/  UMOV UR4, 0xffffffff ;  /* 0xffffffff00047882 */ /* 0x000fc60000000000 */
[----:B------:R-:W-:Y:S05]  /*1b580*/  BRA.DIV UR4, `(.L_x_1588) ;  /* 0x000000a204647947 */ /* 0x000fea000b800000 */
[----:B-1----:R1:W4:Y:S04]  /*1b590*/  SHFL.IDX PT, R3, R20, 0x1, 0x1c1f ;  /* 0x003c1f0014037f89 */ /* 0x00232800000e0000 */
[----:B--2---:R1:W2:Y:S02]  /*1b5a0*/  SHFL.IDX PT, R14, R0, 0x1, 0x1c1f ;  /* 0x003c1f00000e7f89 */ /* 0x0042a400000e0000 */
.L_x_1785:
[----:B------:R-:W-:-:S13]  /*1b5b0*/  ISETP.GE.AND P0, PT, R24, R48, PT ;  /* 0x000000301800720c */ /* 0x000fda0003f06270 */
[----:B------:R-:W-:Y:S05]  /*1b5c0*/  @P0 BRA `(.L_x_1584) ;  /* 0x0000001000200947 */ /* 0x000fea0003800000 */
[----:B------:R-:W-:Y:S01]  /*1b5d0*/  ULDC UR4, c[0x0][0xac8] ;  /* 0x0002b20000047ab9 */ /* 0x000fe20000000800 */
[C---:B---3--:R-:W-:Y:S01]  /*1b5e0*/  VIADD R12, R142.reuse, 0x8 ;  /* 0x000000088e0c7836 */ /* 0x048fe20000000000 */
[C---:B------:R-:W-:Y:S01]  /*1b5f0*/  ISETP.GE.AND P3, PT, R142.reuse, UR4, PT ;  /* 0x000000048e007c0c */ /* 0x040fe2000bf66270 */
[C---:B------:R-:W-:Y:S01]  /*1b600*/  VIADD R10, R142.reuse, 0x10 ;  /* 0x000000108e0a7836 */ /* 0x040fe20000000000 */
[----:B01----:R-:W-:Y:S01]  /*1b610*/  SHF.R.S32.HI R0, RZ, 0x1f, R142 ;  /* 0x0000001fff007819 */ /* 0x003fe2000001148e */
[----:B------:R-:W-:Y:S01]  /*1b620*/  VIADD R15, R142, 0x18 ;  /* 0x000000188e0f7836 */ /* 0x000fe20000000000 */
[----:B------:R-:W-:Y:S01]  /*1b630*/  ISETP.GE.AND P4, PT, R12, UR4, PT ;  /* 0x000000040c007c0c */ /* 0x000fe2000bf86270 */
[----:B------:R-:W-:Y:S01]  /*1b640*/  VIADD R13, R142, 0x8 ;  /* 0x000000088e0d7836 */ /* 0x000fe20000000000 */
[----:B------:R-:W-:Y:S01]  /*1b650*/  ISETP.GE.AND P1, PT, R10, UR4, PT ;  /* 0x000000040a007c0c */ /* 0x000fe2000bf26270 */
[C---:B------:R-:W-:Y:S01]  /*1b660*/  VIADD R11, R142.reuse, 0x10 ;  /* 0x000000108e0b7836 */ /* 0x040fe20000000000 */
[----:B------:R-:W-:Y:S01]  /*1b670*/  ISETP.GE.AND P2, PT, R15, UR4, PT ;  /* 0x000000040f007c0c */ /* 0x000fe2000bf46270 */
[C---:B------:R-:W-:Y:S01]  /*1b680*/  VIADD R20, R142.reuse, 0x20 ;  /* 0x000000208e147836 */ /* 0x040fe20000000000 */
[----:B------:R-:W-:Y:S01]  /*1b690*/  SHF.R.S32.HI R13, RZ, 0x1f, R13 ;  /* 0x0000001fff0d7819 */ /* 0x000fe2000001140d */
[C---:B------:R-:W-:Y:S01]  /*1b6a0*/  VIADD R21, R142.reuse, 0x30 ;  /* 0x000000308e157836 */ /* 0x040fe20000000000 */
[----:B------:R-:W-:Y:S01]  /*1b6b0*/  SHF.R.S32.HI R11, RZ, 0x1f, R11 ;  /* 0x0000001fff0b7819 */ /* 0x000fe2000001140b */
[C---:B------:R-:W-:Y:S01]  /*1b6c0*/  VIADD R26, R142.reuse, 0x18 ;  /* 0x000000188e1a7836 */ /* 0x040fe20000000000 */
[C---:B--2---:R-:W-:Y:S01]  /*1b6d0*/  @!P3 LEA R4, P0, R142.reuse, R14, 0x2 ;  /* 0x0000000e8e04b211 */ /* 0x044fe200078010ff */
[----:B------:R-:W-:-:S03]  /*1b6e0*/  VIADD R25, R142, 0x20 ;  /* 0x000000208e197836 */ /* 0x000fc60000000000 */
[CC--:B----4-:R-:W-:Y:S01]  /*1b6f0*/  @!P3 LEA.HI.X R5, R142.reuse, R3.reuse, R0, 0x2, P0 ;  /* 0x000000038e05b211 */ /* 0x0d0fe200000f1400 */
[----:B------:R-:W-:Y:S01]  /*1b700*/  VIADD R0, R142, 0x28 ;  /* 0x000000288e007836 */ /* 0x000fe20000000000 */
[-C--:B------:R-:W-:Y:S02]  /*1b710*/  @!P4 LEA R6, P0, R12, R14.reuse, 0x2 ;  /* 0x0000000e0c06c211 */ /* 0x080fe400078010ff */
[----:B------:R-:W-:Y:S01]  /*1b720*/  @!P1 LEA R8, P5, R10, R14, 0x2 ;  /* 0x0000000e0a089211 */ /* 0x000fe200078a10ff */
[----:B------:R-:W-:Y:S01]  /*1b730*/  @!P3 ST.E.64 desc[UR52][R4.64], R90 ;  /* 0x0000005a0400b985 */ /* 0x000fe2000c101b34 */
[----:B------:R-:W-:Y:S02]  /*1b740*/  ISETP.GE.AND P3, PT, R20, UR4, PT ;  /* 0x0000000414007c0c */ /* 0x000fe4000bf66270 */
[-C--:B------:R-:W-:Y:S02]  /*1b750*/  @!P4 LEA.HI.X R7, R12, R3.reuse, R13, 0x2, P0 ;  /* 0x000000030c07c211 */ /* 0x080fe400000f140d */
[----:B------:R-:W-:-:S02]  /*1b760*/  @!P1 LEA.HI.X R9, R10, R3, R11, 0x2, P5 ;  /* 0x000000030a099211 */ /* 0x000fc400028f140b */
[----:B------:R-:W-:Y:S01]  /*1b770*/  SHF.R.S32.HI R26, RZ, 0x1f, R26 ;  /* 0x0000001fff1a7819 */ /* 0x000fe2000001141a */
[----:B------:R0:W-:Y:S01]  /*1b780*/  @!P4 ST.E.64 desc[UR52][R6.64], R94 ;  /* 0x0000005e0600c985 */ /* 0x0001e2000c101b34 */
[-C--:B------:R-:W-:Y:S02]  /*1b790*/  @!P2 LEA R10, P4, R15, R14.reuse, 0x2 ;  /* 0x0000000e0f0aa211 */ /* 0x080fe400078810ff */
[----:B------:R-:W-:Y:S01]  /*1b7a0*/  ISETP.GE.AND P0, PT, R0, UR4, PT ;  /* 0x0000000400007c0c */ /* 0x000fe2000bf06270 */
[----:B------:R1:W-:Y:S01]  /*1b7b0*/  @!P1 ST.E.64 desc[UR52][R8.64], R98 ;  /* 0x0000006208009985 */ /* 0x0003e2000c101b34 */
[----:B------:R-:W-:Y:S02]  /*1b7c0*/  ISETP.GE.AND P1, PT, R21, UR4, PT ;  /* 0x0000000415007c0c */ /* 0x000fe4000bf26270 */
[----:B------:R-:W-:Y:S02]  /*1b7d0*/  @!P3 LEA R12, P5, R20, R14, 0x2 ;  /* 0x0000000e140cb211 */ /* 0x000fe400078a10ff */
[----:B------:R-:W-:-:S02]  /*1b7e0*/  SHF.R.S32.HI R25, RZ, 0x1f, R25 ;  /* 0x0000001fff197819 */ /* 0x000fc40000011419 */
[-C--:B------:R-:W-:Y:S01]  /*1b7f0*/  @!P2 LEA.HI.X R11, R15, R3.reuse, R26, 0x2, P4 ;  /* 0x000000030f0ba211 */ /* 0x080fe200020f141a */
[----:B------:R-:W-:Y:S01]  /*1b800*/  VIADD R15, R142, 0x38 ;  /* 0x000000388e0f7836 */ /* 0x000fe20000000000 */
[----:B------:R-:W-:Y:S01]  /*1b810*/  @!P3 LEA.HI.X R13, R20, R3, R25, 0x2, P5 ;  /* 0x00000003140db211 */ /* 0x000fe200028f1419 */
[C---:B------:R-:W-:Y:S02]  /*1b820*/  VIADD R26, R142.reuse, 0x30 ;  /* 0x000000308e1a7836 */ /* 0x040fe40000000000 */
[C---:B------:R-:W-:Y:S01]  /*1b830*/  VIADD R25, R142.reuse, 0x28 ;  /* 0x000000288e197836 */ /* 0x040fe20000000000 */
[----:B------:R2:W-:Y:S01]  /*1b840*/  @!P2 ST.E.64 desc[UR52][R10.64], R102 ;  /* 0x000000660a00a985 */ /* 0x0005e2000c101b34 */
[----:B------:R-:W-:Y:S01]  /*1b850*/  ISETP.GE.AND P2, PT, R15, UR4, PT ;  /* 0x000000040f007c0c */ /* 0x000fe2000bf46270 */
[----:B------:R-:W-:Y:S01]  /*1b860*/  VIADD R20, R142, 0x40 ;  /* 0x000000408e147836 */ /* 0x000fe20000000000 */
[----:B------:R-:W-:Y:S01]  /*1b870*/  SHF.R.S32.HI R26, RZ, 0x1f, R26 ;  /* 0x0000001fff1a7819 */ /* 0x000fe2000001141a */
[----:B------:R3:W-:Y:S01]  /*1b880*/  @!P3 ST.E.64 desc[UR52][R12.64], R106 ;  /* 0x0000006a0c00b985 */ /* 0x0007e2000c101b34 */
[----:B0-----:R-:W-:-:S02]  /*1b890*/  @!P1 LEA R6, P5, R21, R14, 0x2 ;  /* 0x0000000e15069211 */ /* 0x001fc400078a10ff */
[-C--:B------:R-:W-:Y:S02]  /*1b8a0*/  @!P0 LEA R4, P4, R0, R14.reuse, 0x2 ;  /* 0x0000000e00048211 */ /* 0x080fe400078810ff */
[----:B------:R-:W-:Y:S02]  /*1b8b0*/  SHF.R.S32.HI R25, RZ, 0x1f, R25 ;  /* 0x0000001fff197819 */ /* 0x000fe40000011419 */
[-C--:B------:R-:W-:Y:S01]  /*1b8c0*/  @!P1 LEA.HI.X R7, R21, R3.reuse, R26, 0x2, P5 ;  /* 0x0000000315079211 */ /* 0x080fe200028f141a */
[----:B------:R-:W-:Y:S01]  /*1b8d0*/  VIADD R21, R142, 0x38 ;  /* 0x000000388e157836 */ /* 0x000fe20000000000 */
[----:B------:R-:W-:Y:S01]  /*1b8e0*/  @!P0 LEA.HI.X R5, R0, R3, R25, 0x2, P4 ;  /* 0x0000000300058211 */ /* 0x000fe200020f1419 */
[----:B------:R-:W-:Y:S01]  /*1b8f0*/  VIADD R25, R142, 0x48 ;  /* 0x000000488e197836 */ /* 0x000fe20000000000 */
[----:B------:R-:W-:Y:S01]  /*1b900*/  ISETP.GE.AND P4, PT, R20, UR4, PT ;  /* 0x0000000414007c0c */ /* 0x000fe2000bf86270 */
[C---:B------:R-:W-:Y:S01]  /*1b910*/  VIADD R0, R142.reuse, 0x50 ;  /* 0x000000508e007836 */ /* 0x040fe20000000000 */
[----:B------:R-:W-:Y:S01]  /*1b920*/  SHF.R.S32.HI R21, RZ, 0x1f, R21 ;  /* 0x0000001fff157819 */ /* 0x000fe20000011415 */
[----:B------:R0:W-:Y:S01]  /*1b930*/  @!P0 ST.E.64 desc[UR52][R4.64], R110 ;  /* 0x0000006e04008985 */ /* 0x0001e2000c101b34 */
[----:B-1----:R-:W-:Y:S01]  /*1b940*/  @!P2 LEA R8, P5, R15, R14, 0x2 ;  /* 0x0000000e0f08a211 */ /* 0x002fe200078a10ff */
[----:B------:R-:W-:Y:S01]  /*1b950*/  VIADD R26, R142, 0x48 ;  /* 0x000000488e1a7836 */ /* 0x000fe20000000000 */
[----:B------:R-:W-:Y:S01]  /*1b960*/  ISETP.GE.AND P3, PT, R25, UR4, PT ;  /* 0x0000000419007c0c */ /* 0x000fe2000bf66270 */
[----:B------:R0:W-:Y:S01]  /*1b970*/  @!P1 ST.E.64 desc[UR52][R6.64], R114 ;  /* 0x0000007206009985 */ /* 0x0001e2000c101b34 */
[----:B------:R-:W-:-:S02]  /*1b980*/  ISETP.GE.AND P0, PT, R0, UR4, PT ;  /* 0x0000000400007c0c */ /* 0x000fc4000bf06270 */
[----:B------:R-:W-:Y:S01]  /*1b990*/  @!P2 LEA.HI.X R9, R15, R3, R21, 0x2, P5 ;  /* 0x000000030f09a211 */ /* 0x000fe200028f1415 */
[C---:B------:R-:W-:Y:S01]  /*1b9a0*/  VIADD R21, R142.reuse, 0x40 ;  /* 0x000000408e157836 */ /* 0x040fe20000000000 */
[----:B------:R-:W-:Y:S01]  /*1b9b0*/  SHF.R.S32.HI R26, RZ, 0x1f, R26 ;  /* 0x0000001fff1a7819 */ /* 0x000fe2000001141a */
[----:B------:R-:W-:Y:S01]  /*1b9c0*/  VIADD R15, R142, 0x50 ;  /* 0x000000508e0f7836 */ /* 0x000fe20000000000 */
[-C--:B--2---:R-:W-:Y:S01]  /*1b9d0*/  @!P4 LEA R10, P1, R20, R14.reuse, 0x2 ;  /* 0x0000000e140ac211 */ /* 0x084fe200078210ff */
[----:B------:R0:W-:Y:S01]  /*1b9e0*/  @!P2 ST.E.64 desc[UR52][R8.64], R118 ;  /* 0x000000760800a985 */ /* 0x0001e2000c101b34 */
[----:B------:R-:W-:Y:S02]  /*1b9f0*/  SHF.R.S32.HI R21, RZ, 0x1f, R21 ;  /* 0x0000001fff157819 */ /* 0x000fe40000011415 */
[----:B------:R-:W-:Y:S02]  /*1ba00*/  SHF.R.S32.HI R15, RZ, 0x1f, R15 ;  /* 0x0000001fff0f7819 */ /* 0x000fe4000001140f */
[----:B---3--:R-:W-:-:S02]  /*1ba10*/  @!P3 LEA R12, P5, R25, R14, 0x2 ;  /* 0x0000000e190cb211 */ /* 0x008fc400078a10ff */
[-C--:B------:R-:W-:Y:S02]  /*1ba20*/  @!P4 LEA.HI.X R11, R20, R3.reuse, R21, 0x2, P1 ;  /* 0x00000003140bc211 */ /* 0x080fe400008f1415 */
[----:B------:R-:W-:Y:S02]  /*1ba30*/  @!P0 LEA R20, P1, R0, R14, 0x2 ;  /* 0x0000000e00148211 */ /* 0x000fe400078210ff */
[-C--:B------:R-:W-:Y:S01]  /*1ba40*/  @!P3 LEA.HI.X R13, R25, R3.reuse, R26, 0x2, P5 ;  /* 0x00000003190db211 */ /* 0x080fe200028f141a */
[----:B------:R-:W-:Y:S01]  /*1ba50*/  VIADD R25, R142, 0x58 ;  /* 0x000000588e197836 */ /* 0x000fe20000000000 */
[----:B------:R-:W-:Y:S01]  /*1ba60*/  @!P0 LEA.HI.X R21, R0, R3, R15, 0x2, P1 ;  /* 0x0000000300158211 */ /* 0x000fe200008f140f */
[----:B------:R0:W-:Y:S04]  /*1ba70*/  @!P4 ST.E.64 desc[UR52][R10.64], R122 ;  /* 0x0000007a0a00c985 */ /* 0x0001e8000c101b34 */
[----:B------:R0:W-:Y:S04]  /*1ba80*/  @!P3 ST.E.64 desc[UR52][R12.64], R126 ;  /* 0x0000007e0c00b985 */ /* 0x0001e8000c101b34 */
[----:B------:R0:W-:Y:S01]  /*1ba90*/  @!P0 ST.E.64 desc[UR52][R20.64], R130 ;  /* 0x0000008214008985 */ /* 0x0001e2000c101b34 */
[----:B------:R-:W-:-:S13]  /*1baa0*/  ISETP.GE.AND P0, PT, R25, UR4, PT ;  /* 0x0000000419007c0c */ /* 0x000fda000bf06270 */
[----:B0-----:R-:W-:Y:S05]  /*1bab0*/  @P0 BRA `(.L_x_1584) ;  /* 0x0000000800e40947 */ /* 0x001fea0003800000 */
[----:B------:R-:W-:Y:S02]  /*1bac0*/  LEA R14, P0, R25, R14, 0x2 ;  /* 0x0000000e190e7211 */ /* 0x000fe400078010ff */
[----:B------:R-:W-:-:S04]  /*1bad0*/  SHF.R.S32.HI R0, RZ, 0x1f, R25 ;  /* 0x0000001fff007819 */ /* 0x000fc80000011419 */
[----:B------:R-:W-:-:S05]  /*1bae0*/  LEA.HI.X R15, R25, R3, R0, 0x2, P0 ;  /* 0x00000003190f7211 */ /* 0x000fca00000f1400 */
[----:B------:R0:W-:Y:S01]  /*1baf0*/  ST.E.64 desc[UR52][R14.64], R134 ;  /* 0x000000860e007985 */ /* 0x0001e2000c101b34 */
[----:B------:R-:W-:Y:S05]  /*1bb00*/  BRA `(.L_x_1584) ;  /* 0x0000000800d07947 */ /* 0x000fea0003800000 */
.L_x_1577:
[----:B------:R-:W3:Y:S01]  /*1bb10*/  LDL R0, [R1+0x78] ;  /* 0x0000780001007983 */ /* 0x000ee20000100800 */
[----:B------:R-:W-:Y:S01]  /*1bb20*/  ULDC.64 UR4, c[0x0][0xc08] ;  /* 0x0003020000047ab9 */ /* 0x000fe20000000a00 */
[----:B------:R-:W3:Y:S01]  /*1bb30*/  LDC.64 R4, c[0x0][0xc00] ;  /* 0x00030000ff047b82 */ /* 0x000ee20000000a00 */
[----:B------:R-:W-:Y:S01]  /*1bb40*/  ISETP.NE.U32.AND P0, PT, RZ, UR4, PT ;  /* 0x00000004ff007c0c */ /* 0x000fe2000bf05070 */
[----:B------:R-:W4:Y:S01]  /*1bb50*/  LDL R8, [R1+0x74] ;  /* 0x0000740001087983 */ /* 0x000f220000100800 */
[----:B------:R-:W-:Y:S02]  /*1bb60*/  IMAD.MOV.U32 R3, RZ, RZ, RZ ;  /* 0x000000ffff037224 */ /* 0x000fe400078e00ff */
[----:B------:R-:W-:Y:S01]  /*1bb70*/  ISETP.NE.AND.EX P1, PT, RZ, UR5, PT, P0 ;  /* 0x00000005ff007c0c */ /* 0x000fe2000bf25300 */
[----:B------:R-:W-:Y:S02]  /*1bb80*/  ULDC.64 UR4, c[0x0][0xc00] ;  /* 0x0003000000047ab9 */ /* 0x000fe40000000a00 */
[----:B------:R-:W-:-:S04]  /*1bb90*/  ISETP.NE.U32.AND P0, PT, RZ, UR4, PT ;  /* 0x00000004ff007c0c */ /* 0x000fc8000bf05070 */
[----:B------:R-:W-:-:S06]  /*1bba0*/  ISETP.NE.AND.EX P0, PT, RZ, UR5, PT, P0 ;  /* 0x00000005ff007c0c */ /* 0x000fcc000bf05300 */
[----:B------:R-:W2:Y:S01]  /*1bbb0*/  @P1 LDC.64 R6, c[0x0][0xc08] ;  /* 0x00030200ff061b82 */ /* 0x000ea20000000a00 */
[----:B------:R-:W-:Y:S02]  /*1bbc0*/  ULDC UR4, c[0x0][0xa88] ;  /* 0x0002a20000047ab9 */ /* 0x000fe40000000800 */
[----:B------:R-:W-:Y:S01]  /*1bbd0*/  IMAD.U32 R20, RZ, RZ, UR4 ;  /* 0x00000004ff147e24 */ /* 0x000fe2000f8e00ff */
[----:B------:R-:W0:Y:S01]  /*1bbe0*/  S2R R9, SR_TID.X ;  /* 0x0000000000097919 */ /* 0x000e220000002100 */
[----:B---3--:R-:W-:-:S04]  /*1bbf0*/  IMAD.WIDE R4, R0, 0x4, R4 ;  /* 0x0000000400047825 */ /* 0x008fc800078e0204 */
[----:B--2---:R-:W-:Y:S01]  /*1bc00*/  @P1 IMAD.WIDE R6, R0, 0x4, R6 ;  /* 0x0000000400061825 */ /* 0x004fe200078e0206 */
[----:B------:R2:W5:Y:S04]  /*1bc10*/  @P0 LDG.E R3, desc[UR52][R4.64] ;  /* 0x0000003404030981 */ /* 0x000568000c1e1900 */
[----:B------:R2:W5:Y:S01]  /*1bc20*/  @P1 LDG.E R20, desc[UR52][R6.64] ;  /* 0x0000003406141981 */ /* 0x000562000c1e1900 */
[----:B----4-:R-:W-:Y:S01]  /*1bc30*/  ISETP.NE.AND P2, PT, R8, RZ, PT ;  /* 0x000000ff0800720c */ /* 0x010fe20003f45270 */
[----:B0-----:R-:W-:Y:S01]  /*1bc40*/  VIADD R30, R9, 0xffffff80 ;  /* 0xffffff80091e7836 */ /* 0x001fe20000000000 */
[----:B------:R-:W-:-:S04]  /*1bc50*/  SHF.R.S32.HI R28, RZ, 0x1f, R0 ;  /* 0x0000001fff1c7819 */ /* 0x000fc80000011400 */
[----:B------:R-:W-:-:S07]  /*1bc60*/  ISETP.GT.AND P3, PT, R30, 0xbf, PT ;  /* 0x000000bf1e00780c */ /* 0x000fce0003f64270 */
[----:B------:R-:W0:Y:S02]  /*1bc70*/  @!P2 LDC R8, c[0x0][0xad4] ;  /* 0x0002b500ff08ab82 */ /* 0x000e240000000800 */
[----:B0-----:R2:W-:Y:S01]  /*1bc80*/  @!P2 STL [R1+0x74], R8 ;  /* 0x000074080100a387 */ /* 0x0015e20000100800 */
[----:B------:R-:W-:Y:S01]  /*1bc90*/  ISETP.GT.AND P2, PT, R8, 0x1, PT ;  /* 0x000000010800780c */ /* 0x000fe20003f44270 */
[----:B------:R-:W-:-:S12]  /*1bca0*/  @P1 BRA `(.L_x_1589) ;  /* 0x0000000000101947 */ /* 0x000fd80003800000 */
[----:B------:R-:W-:Y:S05]  /*1bcb0*/  @!P0 BRA `(.L_x_1589) ;  /* 0x00000000000c8947 */ /* 0x000fea0003800000 */
[----:B--2---:R-:W2:Y:S04]  /*1bcc0*/  LDG.E R7, desc[UR52][R4.64] ;  /* 0x0000003404077981 */ /* 0x004ea8000c1e1900 */
[----:B-----5:R-:W2:Y:S02]  /*1bcd0*/  LDG.E R20, desc[UR52][R4.64+0x4] ;  /* 0x0000043404147981 */ /* 0x020ea4000c1e1900 */
[----:B--2---:R-:W-:-:S07]  /*1bce0*/  IMAD.IADD R20, R20, 0x1, -R7 ;  /* 0x0000000114147824 */ /* 0x004fce00078e0a07 */
.L_x_1589:
[----:B------:R-:W-:Y:S01]  /*1bcf0*/  BSSY B1, `(.L_x_1590) ;  /* 0x0000037000017945 */ /* 0x000fe20003800000 */
[----:B------:R-:W-:Y:S02]  /*1bd00*/  SEL R29, R0, RZ, !P0 ;  /* 0x000000ff001d7207 */ /* 0x000fe40004000000 */
[----:B------:R-:W-:Y:S02]  /*1bd10*/  SEL R28, R28, RZ, !P0 ;  /* 0x000000ff1c1c7207 */ /* 0x000fe40004000000 */
[----:B-----5:R-:W-:Y:S01]  /*1bd20*/  SHF.R.S32.HI R26, RZ, 0x1f, R3 ;  /* 0x0000001fff1a7819 */ /* 0x020fe20000011403 */
[----:B------:R-:W-:Y:S06]  /*1bd30*/  @P3 BRA `(.L_x_1591) ;  /* 0x0000000000c83947 */ /* 0x000fec0003800000 */
[----:B--2---:R-:W2:Y:S01]  /*1bd40*/  LDL R4, [R1+0x30] ;  /* 0x0000300001047983 */ /* 0x004ea20000100800 */
[----:B------:R-:W0:Y:S02]  /*1bd50*/  LDC R37, c[0x0][0xbe8] ;  /* 0x0002fa00ff257b82 */ /* 0x000e240000000800 */
[----:B0-----:R-:W-:Y:S01]  /*1bd60*/  IMAD R0, R20, R37, RZ ;  /* 0x0000002514007224 */ /* 0x001fe200078e02ff */
[----:B--2---:R-:W-:-:S04]  /*1bd70*/  IADD3 R31, R4, -0x80, R9 ;  /* 0xffffff80041f7810 */ /* 0x004fc80007ffe009 */
[----:B------:R-:W-:-:S13]  /*1bd80*/  ISETP.GE.AND P0, PT, R31, R0, PT ;  /* 0x000000001f00720c */ /* 0x000fda0003f06270 */
[----:B------:R-:W-:Y:S05]  /*1bd90*/  @P0 BRA `(.L_x_1591) ;  /* 0x0000000000b00947 */ /* 0x000fea0003800000 */
[----:B-1----:R-:W2:Y:S01]  /*1bda0*/  LDL.LU R32, [R1+0x7c] ;  /* 0x00007c0001207983 */ /* 0x002ea20000300800 */
[----:B------:R-:W-:Y:S01]  /*1bdb0*/  IMAD.MOV.U32 R24, RZ, RZ, 0x9b8 ;  /* 0x000009b8ff187424 */ /* 0x000fe200078e00ff */
[----:B------:R-:W-:Y:S01]  /*1bdc0*/  ISETP.GT.AND P0, PT, R8, 0x1, PT ;  /* 0x000000010800780c */ /* 0x000fe20003f04270 */
[----:B------:R-:W0:Y:S01]  /*1bdd0*/  LDC.64 R4, c[0x0][0xba8] ;  /* 0x0002ea00ff047b82 */ /* 0x000e220000000a00 */
[----:B------:R-:W-:Y:S01]  /*1bde0*/  ISETP.NE.AND P1, PT, R37, 0x1, PT ;  /* 0x000000012500780c */ /* 0x000fe20003f25270 */
[----:B------:R-:W-:Y:S01]  /*1bdf0*/  IMAD.MOV.U32 R21, RZ, RZ, R31 ;  /* 0x000000ffff157224 */ /* 0x000fe200078e001f */
[----:B------:R-:W-:-:S05]  /*1be00*/  SEL R24, R24, 0x978, P0 ;  /* 0x0000097818187807 */ /* 0x000fca0000000000 */
[----:B------:R-:W1:Y:S08]  /*1be10*/  LDC.64 R12, c[0x0][R24+0x220] ;  /* 0x00008800180c7b82 */ /* 0x000e700000000a00 */
[----:B------:R-:W3:Y:S08]  /*1be20*/  LDC.64 R14, c[0x0][R24+0x218] ;  /* 0x00008600180e7b82 */ /* 0x000ef00000000a00 */
[----:B------:R-:W4:Y:S08]  /*1be30*/  LDC.64 R8, c[0x0][R24+0x228] ;  /* 0x00008a0018087b82 */ /* 0x000f300000000a00 */
[----:B------:R-:W5:Y:S08]  /*1be40*/  @P1 LDC R0, c[0x0][0xbec] ;  /* 0x0002fb00ff001b82 */ /* 0x000f700000000800 */
[----:B------:R-:W4:Y:S08]  /*1be50*/  LDC.64 R6, c[0x0][R24+0x210] ;  /* 0x0000840018067b82 */ /* 0x000f300000000a00 */
[----:B------:R-:W4:Y:S01]  /*1be60*/  @P1 LDC R27, c[0x0][0xbf0] ;  /* 0x0002fc00ff1b1b82 */ /* 0x000f220000000800 */
[----:B-----5:R-:W-:-:S07]  /*1be70*/  @P1 IMAD.HI.U32 R0, R31, R0, RZ ;  /* 0x000000001f001227 */ /* 0x020fce00078e00ff */
[----:B0-----:R-:W0:Y:S01]  /*1be80*/  @!P0 LDC R4, c[0x0][0xb50] ;  /* 0x0002d400ff048b82 */ /* 0x001e220000000800 */
[-C--:B-1----:R-:W-:Y:S02]  /*1be90*/  IMAD R13, R13, R29.reuse, RZ ;  /* 0x0000001d0d0d7224 */ /* 0x082fe400078e02ff */
[----:B------:R-:W-:-:S05]  /*1bea0*/  IMAD.WIDE.U32 R10, R12, R29, RZ ;  /* 0x0000001d0c0a7225 */ /* 0x000fca00078e00ff */
[----:B------:R-:W1:Y:S01]  /*1beb0*/  @!P0 LDC R5, c[0x0][0xb54] ;  /* 0x0002d500ff058b82 */ /* 0x000e620000000800 */
[-C--:B---3--:R-:W-:Y:S02]  /*1bec0*/  IMAD R25, R15, R141.reuse, RZ ;  /* 0x0000008d0f197224 */ /* 0x088fe400078e02ff */
[----:B------:R-:W-:Y:S01]  /*1bed0*/  IMAD.WIDE.U32 R14, R14, R141, RZ ;  /* 0x0000008d0e0e7225 */ /* 0x000fe200078e00ff */
[----:B----4-:R-:W-:-:S03]  /*1bee0*/  @P1 SHF.R.U32.HI R21, RZ, R27, R0 ;  /* 0x0000001bff151219 */ /* 0x010fc60000011600 */
[----:B------:R-:W-:Y:S01]  /*1bef0*/  IMAD R27, R12, R28, R13 ;  /* 0x0000001c0c1b7224 */ /* 0x000fe200078e020d */
[----:B------:R-:W-:Y:S01]  /*1bf00*/  IADD3 R14, P1, P3, R10, R14, R3 ;  /* 0x0000000e0a0e7210 */ /* 0x000fe20007b3e003 */
[----:B------:R-:W-:Y:S02]  /*1bf10*/  IMAD.IADD R25, R15, 0x1, R25 ;  /* 0x000000010f197824 */ /* 0x000fe400078e0219 */
[----:B------:R-:W-:Y:S02]  /*1bf20*/  IMAD.MOV R0, RZ, RZ, -R21 ;  /* 0x000000ffff007224 */ /* 0x000fe400078e0a15 */
[----:B------:R-:W-:Y:S02]  /*1bf30*/  IMAD.IADD R27, R11, 0x1, R27 ;  /* 0x000000010b1b7824 */ /* 0x000fe400078e021b */
[----:B------:R-:W-:-:S03]  /*1bf40*/  IMAD R11, R37, R0, R31 ;  /* 0x00000000250b7224 */ /* 0x000fc600078e021f */
        /* <DEDUP_REMOVED lines=17> */
.L_x_1591:
[----:B------:R-:W-:Y:S05]  /*1c060*/  BSYNC B1 ;  /* 0x0000000000017941 */ /* 0x000fea0003800000 */
.L_x_1590:
[----:B------:R-:W-:Y:S05]  /*1c070*/  @P2 BRA `(.L_x_1584) ;  /* 0x0000000400742947 */ /* 0x000fea0003800000 */
[----:B------:R-:W3:Y:S01]  /*1c080*/  LDL R25, [R1+0x30] ;  /* 0x0000300001197983 */ /* 0x000ee20000100800 */
[----:B------:R-:W4:Y:S01]  /*1c090*/  LDC R21, c[0x0][0xbe8] ;  /* 0x0002fa00ff157b82 */ /* 0x000f220000000800 */
[----:B0-2---:R-:W-:Y:S01]  /*1c0a0*/  SHF.R.S32.HI R5, RZ, 0x1f, R30 ;  /* 0x0000001fff057819 */ /* 0x005fe2000001141e */
        /* <DEDUP_REMOVED lines=14> */
[----:B----4-:R-:W-:-:S03]  /*1c190*/  ISETP.NE.AND P0, PT, R21, 0x1, PT ;  /* 0x000000011500780c */ /* 0x010fc60003f05270 */
[----:B------:R-:W-:Y:S01]  /*1c1a0*/  IMAD R5, R141, UR5, R5 ;  /* 0x000000058d057c24 */ /* 0x000fe2000f8e0205 */
[----:B------:R-:W-:Y:S01]  /*1c1b0*/  ULDC.64 UR4, c[0x0][0xae0] ;  /* 0x0002b80000047ab9 */ /* 0x000fe20000000a00 */
[C---:B------:R-:W-:Y:S02]  /*1c1c0*/  IMAD R7, R29.reuse, UR7, R6 ;  /* 0x000000071d077c24 */ /* 0x040fe4000f8e0206 */
[----:B------:R-:W-:-:S04]  /*1c1d0*/  IMAD.WIDE.U32 R4, R29, UR6, R4 ;  /* 0x000000061d047c25 */ /* 0x000fc8000f8e0004 */
[----:B------:R-:W-:Y:S02]  /*1c1e0*/  IMAD.IADD R5, R5, 0x1, R7 ;  /* 0x0000000105057824 */ /* 0x000fe400078e0207 */
[----:B------:R-:W0:Y:S08]  /*1c1f0*/  @P0 LDC R8, c[0x0][0xbec] ;  /* 0x0002fb00ff080b82 */ /* 0x000e300000000800 */
[----:B------:R-:W2:Y:S01]  /*1c200*/  @P0 LDC R11, c[0x0][0xbf0] ;  /* 0x0002fc00ff0b0b82 */ /* 0x000ea20000000800 */
[----:B---3--:R-:W-:-:S04]  /*1c210*/  IMAD.IADD R9, R25, 0x1, R0 ;  /* 0x0000000119097824 */ /* 0x008fc800078e0200 */
[----:B0-----:R-:W-:-:S04]  /*1c220*/  @P0 IMAD.HI.U32 R0, R9, R8, RZ ;  /* 0x0000000809000227 */ /* 0x001fc800078e00ff */
[----:B------:R-:W-:Y:S01]  /*1c230*/  IMAD.MOV.U32 R3, RZ, RZ, R9 ;  /* 0x000000ffff037224 */ /* 0x000fe200078e0009 */
[----:B--2---:R-:W-:-:S04]  /*1c240*/  @P0 SHF.R.U32.HI R3, RZ, R11, R0 ;  /* 0x0000000bff030219 */ /* 0x004fc80000011600 */
        /* <DEDUP_REMOVED lines=11> */
[----:B------:R-:W-:-:S04]  /*1c300*/  IMAD.WIDE.U32 R4, R7, UR4, R4 ;  /* 0x0000000407047c25 */ /* 0x000fc8000f8e0004 */
[----:B------:R-:W-:Y:S01]  /*1c310*/  IMAD R3, R7, UR5, R0 ;  /* 0x0000000507037c24 */ /* 0x000fe2000f8e0200 */
[----:B------:R-:W-:Y:S01]  /*1c320*/  ULDC.64 UR4, c[0x0][0xa80] ;  /* 0x0002a00000047ab9 */ /* 0x000fe20000000a00 */
[----:B------:R-:W-:Y:S01]  /*1c330*/  VIADD R8, R9, 0x40 ;  /* 0x0000004009087836 */ /* 0x000fe20000000000 */
[C---:B------:R-:W-:Y:S01]  /*1c340*/  LEA R0, P0, R4.reuse, UR4, 0x1 ;  /* 0x0000000404007c11 */ /* 0x040fe2000f8008ff */
[----:B------:R-:W-:Y:S01]  /*1c350*/  IMAD.IADD R3, R5, 0x1, R3 ;  /* 0x0000000105037824 */ /* 0x000fe200078e0203 */
[----:B------:R-:W-:Y:S01]  /*1c360*/  UMOV UR4, 0xffffffff ;  /* 0xffffffff00047882 */ /* 0x000fe20000000000 */
[----:B------:R-:W-:Y:S01]  /*1c370*/  VIADD R7, R9, 0x20 ;  /* 0x0000002009077836 */ /* 0x000fe20000000000 */
[----:B------:R-:W-:Y:S02]  /*1c380*/  SHF.R.S32.HI R24, RZ, 0x1f, R8 ;  /* 0x0000001fff187819 */ /* 0x000fe40000011408 */
[----:B------:R-:W-:Y:S02]  /*1c390*/  LEA.HI.X R4, R4, UR5, R3, 0x1, P0 ;  /* 0x0000000504047c11 */ /* 0x000fe400080f0c03 */
[----:B------:R-:W-:Y:S01]  /*1c3a0*/  SHF.R.S32.HI R26, RZ, 0x1f, R7 ;  /* 0x0000001fff1a7819 */ /* 0x000fe20000011407 */
[----:B------:R-:W-:Y:S06]  /*1c3b0*/  BRA.DIV UR4, `(.L_x_1592) ;  /* 0x0000009604207947 */ /* 0x000fec000b800000 */
[----:B------:R0:W2:Y:S04]  /*1c3c0*/  SHFL.IDX PT, R3, R4, RZ, 0x1c1f ;  /* 0x001c1fff04037589 */ /* 0x0000a800000e0000 */
[----:B------:R0:W3:Y:S02]  /*1c3d0*/  SHFL.IDX PT, R14, R0, RZ, 0x1c1f ;  /* 0x001c1fff000e7589 */ /* 0x0000e400000e0000 */
.L_x_1788:
[----:B------:R-:W-:Y:S01]  /*1c3e0*/  IMAD R21, R20, R21, RZ ;  /* 0x0000001514157224 */ /* 0x000fe200078e02ff */
[----:B------:R-:W-:Y:S01]  /*1c3f0*/  BSSY B1, `(.L_x_1593) ;  /* 0x0000011000017945 */ /* 0x000fe20003800000 */
[----:B------:R-:W-:-:S05]  /*1c400*/  IMAD.IADD R6, R10, 0x1, R25 ;  /* 0x000000010a067824 */ /* 0x000fca00078e0219 */
        /* <DEDUP_REMOVED lines=15> */
.L_x_1594:
[----:B------:R-:W-:Y:S05]  /*1c500*/  BSYNC B1 ;  /* 0x0000000000017941 */ /* 0x000fea0003800000 */
.L_x_1593:
[----:B------:R-:W-:-:S03]  /*1c510*/  UMOV UR4, 0xffffffff ;  /* 0xffffffff00047882 */ /* 0x000fc60000000000 */
[----:B------:R-:W-:Y:S05]  /*1c520*/  BRA.DIV UR4, `(.L_x_1595) ;  /* 0x0000009204f87947 */ /* 0x000fea000b800000 */
[----:B--2---:R2:W0:Y:S04]  /*1c530*/  SHFL.IDX PT, R3, R4, 0x1, 0x1c1f ;  /* 0x003c1f0004037f89 */ /* 0x00442800000e0000 */
[----:B---34-:R2:W3:Y:S02]  /*1c540*/  SHFL.IDX PT, R14, R0, 0x1, 0x1c1f ;  /* 0x003c1f00000e7f89 */ /* 0x0184e400000e0000 */
.L_x_1792:
        /* <DEDUP_REMOVED lines=16> */
.L_x_1584:
[----:B------:R-:W-:Y:S05]  /*1c650*/  BSYNC B0 ;  /* 0x0000000000007941 */ /* 0x000fea0003800000 */
.L_x_1576:
[----:B------:R-:W-:Y:S02]  /*1c660*/  ULDC UR4, c[0x0][0xc3c] ;  /* 0x00030f0000047ab9 */ /* 0x000fe40000000800 */
[----:B-1----:R-:W-:-:S13]  /*1c670*/  ISETP.GE.AND P0, PT, R35, UR4, PT ;  /* 0x0000000423007c0c */ /* 0x002fda000bf06270 */
[----:B------:R-:W-:Y:S05]  /*1c680*/  @!P0 BRA `(.L_x_1596) ;  /* 0xfffffe4c00a08947 */ /* 0x000fea000383ffff */
[----:B------:R-:W-:Y:S05]  /*1c690*/  BRA `(.L_x_1369) ;  /* 0x0000008000687947 */ /* 0x000fea0003800000 */
.L_x_1367:
        /* <DEDUP_REMOVED lines=16> */
.L_x_1597:
        /* <DEDUP_REMOVED lines=44> */
.L_x_1601:
[----:B------:R-:W0:Y:S01]  /*1ca60*/  LDC R2, c[0x0][0xc3c] ;  /* 0x00030f00ff027b82 */ /* 0x000e220000000800 */
[----:B------:R-:W-:Y:S01]  /*1ca70*/  UIADD3 UR4, UR4, 0x1f, URZ ;  /* 0x0000001f04047890 */ /* 0x000fe2000fffe03f */
[----:B------:R-:W-:Y:S02]  /*1ca80*/  ULDC UR7, c[0x0][0xc3c] ;  /* 0x00030f0000077ab9 */ /* 0x000fe40000000800 */
[----:B------:R-:W-:-:S03]  /*1ca90*/  IMAD.U32 R27, RZ, RZ, UR7 ;  /* 0x00000007ff1b7e24 */ /* 0x000fc6000f8e00ff */
[----:B0-----:R-:W-:-:S13]  /*1caa0*/  ISETP.LE.AND P6, PT, R2, UR4, PT ;  /* 0x0000000402007c0c */ /* 0x001fda000bfc3270 */
[----:B------:R-:W-:Y:S05]  /*1cab0*/  @P6 BRA `(.L_x_1600) ;  /* 0x0000000800ac6947 */ /* 0x000fea0003800000 */
[----:B------:R-:W-:Y:S02]  /*1cac0*/  VIADD R9, R0, UR4 ;  /* 0x0000000400097c36 */ /* 0x000fe40008000000 */
[----:B------:R-:W-:Y:S02]  /*1cad0*/  IMAD.MOV.U32 R25, RZ, RZ, RZ ;  /* 0x000000ffff197224 */ /* 0x000fe400078e00ff */
[----:B------:R-:W-:Y:S01]  /*1cae0*/  IMAD.MOV.U32 R6, RZ, RZ, RZ ;  /* 0x000000ffff067224 */ /* 0x000fe200078e00ff */
[----:B------:R-:W-:-:S13]  /*1caf0*/  ISETP.GE.OR P6, PT, R9, R2, !P0 ;  /* 0x000000020900720c */ /* 0x000fda00047c6670 */
[----:B------:R-:W0:Y:S08]  /*1cb00*/  @!P6 LDC.64 R4, c[0x0][0xc80] ;  /* 0x00032000ff04eb82 */ /* 0x000e300000000a00 */
[----:B------:R-:W1:Y:S01]  /*1cb10*/  @!P6 LDC.64 R2, c[0x0][0xc78] ;  /* 0x00031e00ff02eb82 */ /* 0x000e620000000a00 */
[----:B0-----:R-:W-:-:S05]  /*1cb20*/  @!P6 IMAD.WIDE R4, R9, 0x4, R4 ;  /* 0x000000040904e825 */ /* 0x001fca00078e0204 */
[----:B------:R-:W2:Y:S01]  /*1cb30*/  @!P6 LDG.E R25, desc[UR52][R4.64] ;  /* 0x000000340419e981 */ /* 0x000ea2000c1e1900 */
[----:B-1----:R-:W-:-:S05]  /*1cb40*/  @!P6 IMAD.WIDE R2, R9, 0x4, R2 ;  /* 0x000000040902e825 */ /* 0x002fca00078e0202 */
        /* <DEDUP_REMOVED lines=22> */
.L_x_1599:
        /* <DEDUP_REMOVED lines=11> */
[----:B------:R-:W-:-:S05]  /*1cd60*/  VIADD R3, R27, 0xffffffff ;  /* 0xffffffff1b037836 */ /* 0x000fca0000000000 */
[----:B------:R0:W1:Y:S02]  /*1cd70*/  SHFL.IDX PT, R24, R2, R3, 0x1f ;  /* 0x00001f0302187589 */ /* 0x00006400000e0000 */
.L_x_1602:
[----:B-1----:R-:W-:Y:S02]  /*1cd80*/  IMAD R24, R24, UR5, R5 ;  /* 0x0000000518187c24 */ /* 0x002fe4000f8e0205 */
[----:B------:R-:W-:-:S03]  /*1cd90*/  VIADD R27, R27, UR4 ;  /* 0x000000041b1b7c36 */ /* 0x000fc60008000000 */
[----:B------:R-:W-:Y:S01]  /*1cda0*/  IADD3 R4, -R24, UR6, RZ ;  /* 0x0000000618047c10 */ /* 0x000fe2000fffe1ff */
[----:B------:R-:W-:Y:S06]  /*1cdb0*/  @!P1 BRA `(.L_x_1603) ;  /* 0x0000000000e89947 */ /* 0x000fec0003800000 */
[----:B--2---:R-:W-:Y:S02]  /*1cdc0*/  IABS R7, R25 ;  /* 0x0000001900077213 */ /* 0x004fe40000000000 */
[----:B------:R-:W-:Y:S02]  /*1cdd0*/  IABS R5, R6 ;  /* 0x0000000600057213 */ /* 0x000fe40000000000 */
[----:B------:R-:W1:Y:S08]  /*1cde0*/  I2F.RP R8, R7 ;  /* 0x0000000700087306 */ /* 0x000e700000209400 */
[----:B-1----:R-:W0:Y:S02]  /*1cdf0*/  MUFU.RCP R8, R8 ;  /* 0x0000000800087308 */ /* 0x002e240000001000 */
[----:B0-----:R-:W-:Y:S01]  /*1ce00*/  VIADD R2, R8, 0xffffffe ;  /* 0x0ffffffe08027836 */ /* 0x001fe20000000000 */
[----:B------:R-:W-:-:S05]  /*1ce10*/  IABS R8, R4 ;  /* 0x0000000400087213 */ /* 0x000fca0000000000 */
[----:B------:R0:W1:Y:S02]  /*1ce20*/  F2I.FTZ.U32.TRUNC.NTZ R3, R2 ;  /* 0x0000000200037305 */ /* 0x000064000021f000 */
[----:B0-----:R-:W-:Y:S02]  /*1ce30*/  IMAD.MOV.U32 R2, RZ, RZ, RZ ;  /* 0x000000ffff027224 */ /* 0x001fe400078e00ff */
[----:B-1----:R-:W-:-:S04]  /*1ce40*/  IMAD.MOV R10, RZ, RZ, -R3 ;  /* 0x000000ffff0a7224 */ /* 0x002fc800078e0a03 */
[----:B------:R-:W-:Y:S01]  /*1ce50*/  IMAD R9, R10, R7, RZ ;  /* 0x000000070a097224 */ /* 0x000fe200078e02ff */
[----:B------:R-:W-:-:S03]  /*1ce60*/  IABS R10, R25 ;  /* 0x00000019000a7213 */ /* 0x000fc60000000000 */
[----:B------:R-:W-:Y:S02]  /*1ce70*/  IMAD.HI.U32 R3, R3, R9, R2 ;  /* 0x0000000903037227 */ /* 0x000fe400078e0002 */
[----:B------:R-:W0:Y:S02]  /*1ce80*/  I2F.RP R9, R5 ;  /* 0x0000000500097306 */ /* 0x000e240000209400 */
[----:B------:R-:W-:Y:S01]  /*1ce90*/  IMAD.MOV R11, RZ, RZ, -R10 ;  /* 0x000000ffff0b7224 */ /* 0x000fe200078e0a0a */
[----:B------:R-:W-:Y:S01]  /*1cea0*/  IABS R10, R6 ;  /* 0x00000006000a7213 */ /* 0x000fe20000000000 */
[----:B------:R-:W-:-:S04]  /*1ceb0*/  IMAD.HI.U32 R2, R3, R8, RZ ;  /* 0x0000000803027227 */ /* 0x000fc800078e00ff */
[----:B------:R-:W-:Y:S02]  /*1cec0*/  IMAD R8, R2, R11, R8 ;  /* 0x0000000b02087224 */ /* 0x000fe400078e0208 */
[----:B------:R-:W-:-:S03]  /*1ced0*/  IMAD.MOV R10, RZ, RZ, -R10 ;  /* 0x000000ffff0a7224 */ /* 0x000fc600078e0a0a */
[----:B------:R-:W-:Y:S01]  /*1cee0*/  ISETP.GT.U32.AND P1, PT, R7, R8, PT ;  /* 0x000000080700720c */ /* 0x000fe20003f24070 */
[----:B0-----:R-:W0:-:S12]  /*1cef0*/  MUFU.RCP R9, R9 ;  /* 0x0000000900097308 */ /* 0x001e180000001000 */
[----:B------:R-:W-:Y:S02]  /*1cf00*/  @!P1 IMAD.IADD R8, R8, 0x1, -R7 ;  /* 0x0000000108089824 */ /* 0x000fe400078e0a07 */
[----:B------:R-:W-:Y:S01]  /*1cf10*/  @!P1 VIADD R2, R2, 0x1 ;  /* 0x0000000102029836 */ /* 0x000fe20000000000 */
[----:B------:R-:W-:Y:S02]  /*1cf20*/  ISETP.NE.AND P1, PT, R25, RZ, PT ;  /* 0x000000ff1900720c */ /* 0x000fe40003f25270 */
[----:B------:R-:W-:Y:S01]  /*1cf30*/  ISETP.GE.U32.AND P0, PT, R8, R7, PT ;  /* 0x000000070800720c */ /* 0x000fe20003f06070 */
[----:B0-----:R-:W-:Y:S01]  /*1cf40*/  VIADD R3, R9, 0xffffffe ;  /* 0x0ffffffe09037836 */ /* 0x001fe20000000000 */
[----:B------:R-:W-:-:S04]  /*1cf50*/  LOP3.LUT R7, R4, R25, RZ, 0x3c, !PT ;  /* 0x0000001904077212 */ /* 0x000fc800078e3cff */
[----:B------:R-:W-:Y:S01]  /*1cf60*/  ISETP.GE.AND P2, PT, R7, RZ, PT ;  /* 0x000000ff0700720c */ /* 0x000fe20003f46270 */
[----:B------:R-:W0:Y:S06]  /*1cf70*/  F2I.FTZ.U32.TRUNC.NTZ R3, R3 ;  /* 0x0000000300037305 */ /* 0x000e2c000021f000 */
[----:B------:R-:W-:-:S04]  /*1cf80*/  @P0 VIADD R2, R2, 0x1 ;  /* 0x0000000102020836 */ /* 0x000fc80000000000 */
[----:B------:R-:W-:-:S04]  /*1cf90*/  IMAD.MOV.U32 R9, RZ, RZ, R2 ;  /* 0x000000ffff097224 */ /* 0x000fc800078e0002 */
[----:B------:R-:W-:Y:S01]  /*1cfa0*/  @!P2 IMAD.MOV R9, RZ, RZ, -R9 ;  /* 0x000000ffff09a224 */ /* 0x000fe200078e0a09 */
[----:B------:R-:W-:Y:S01]  /*1cfb0*/  @!P1 LOP3.LUT R9, RZ, R25, RZ, 0x33, !PT ;  /* 0x00000019ff099212 */ /* 0x000fe200078e33ff */
[----:B0-----:R-:W-:-:S03]  /*1cfc0*/  IMAD.MOV R2, RZ, RZ, -R3 ;  /* 0x000000ffff027224 */ /* 0x001fc600078e0a03 */
[----:B------:R-:W-:Y:S01]  /*1cfd0*/  IABS R8, R9 ;  /* 0x0000000900087213 */ /* 0x000fe20000000000 */
[----:B------:R-:W-:Y:S02]  /*1cfe0*/  IMAD R7, R2, R5, RZ ;  /* 0x0000000502077224 */ /* 0x000fe400078e02ff */
[----:B------:R-:W-:-:S04]  /*1cff0*/  IMAD.MOV.U32 R2, RZ, RZ, RZ ;  /* 0x000000ffff027224 */ /* 0x000fc800078e00ff */
[----:B------:R-:W-:-:S04]  /*1d000*/  IMAD.HI.U32 R2, R3, R7, R2 ;  /* 0x0000000703027227 */ /* 0x000fc800078e0002 */
[----:B------:R-:W-:Y:S02]  /*1d010*/  IMAD.MOV.U32 R3, RZ, RZ, R8 ;  /* 0x000000ffff037224 */ /* 0x000fe400078e0008 */
[----:B------:R-:W-:Y:S02]  /*1d020*/  IMAD.MOV.U32 R8, RZ, RZ, R10 ;  /* 0x000000ffff087224 */ /* 0x000fe400078e000a */
        /* <DEDUP_REMOVED lines=8> */
[----:B------:R-:W-:Y:S01]  /*1d0b0*/  ISETP.GE.U32.AND P0, PT, R8, R5, PT ;  /* 0x000000050800720c */ /* 0x000fe20003f06070 */
[----:B------:R-:W-:-:S12]  /*1d0c0*/  IMAD.MOV R5, RZ, RZ, -R9 ;  /* 0x000000ffff057224 */ /* 0x000fd800078e0a09 */
[----:B------:R-:W-:-:S04]  /*1d0d0*/  @P0 VIADD R2, R2, 0x1 ;  /* 0x0000000102020836 */ /* 0x000fc80000000000 */
        /* <DEDUP_REMOVED lines=8> */
.L_x_1603:
[----:B0-----:R-:W0:Y:S02]  /*1d160*/  LDC.64 R2, c[0x0][0xc90] ;  /* 0x00032400ff027b82 */ /* 0x001e240000000a00 */
        /* <DEDUP_REMOVED lines=14> */
[----:B------:R-:W-:Y:S02]  /*1d250*/  IMAD.MOV.U32 R9, RZ, RZ, R11 ;  /* 0x000000ffff097224 */ /* 0x000fe400078e000b */
        /* <DEDUP_REMOVED lines=16> */
[----:B------:R-:W-:Y:S02]  /*1d360*/  IMAD R4, R5, R2, R4 ;  /* 0x0000000205047224 */ /* 0x000fe400078e0204 */
[----:B------:R-:W-:Y:S01]  /*1d370*/  IMAD.MOV.U32 R2, RZ, RZ, RZ ;  /* 0x000000ffff027224 */ /* 0x000fe200078e00ff */
[----:B------:R-:W-:Y:S02]  /*1d380*/  VIADDMNMX R6, R3, UR5, R6, PT ;  /* 0x0000000503067c46 */ /* 0x000fe4000b800106 */
[----:B------:R-:W-:-:S02]  /*1d390*/  IABS R10, R4 ;  /* 0x00000004000a7213 */ /* 0x000fc40000000000 */
[----:B------:R-:W-:Y:S01]  /*1d3a0*/  IABS R8, R6 ;  /* 0x0000000600087213 */ /* 0x000fe20000000000 */
[----:B------:R-:W-:Y:S01]  /*1d3b0*/  IMAD.MOV R26, RZ, RZ, -R6 ;  /* 0x000000ffff1a7224 */ /* 0x000fe200078e0a06 */
[----:B------:R-:W-:Y:S02]  /*1d3c0*/  IADD3 R7, R7, 0x1000000, R4 ;  /* 0x0100000007077810 */ /* 0x000fe40007ffe004 */
[----:B------:R-:W0:Y:S08]  /*1d3d0*/  I2F.RP R9, R8 ;  /* 0x0000000800097306 */ /* 0x000e300000209400 */
[----:B0-----:R-:W0:Y:S02]  /*1d3e0*/  MUFU.RCP R9, R9 ;  /* 0x0000000900097308 */ /* 0x001e240000001000 */
[----:B0-----:R-:W-:-:S06]  /*1d3f0*/  VIADD R3, R9, 0xffffffe ;  /* 0x0ffffffe09037836 */ /* 0x001fcc0000000000 */
[----:B------:R-:W0:Y:S02]  /*1d400*/  F2I.FTZ.U32.TRUNC.NTZ R3, R3 ;  /* 0x0000000300037305 */ /* 0x000e24000021f000 */
[----:B0-----:R-:W-:-:S04]  /*1d410*/  IMAD.MOV R11, RZ, RZ, -R3 ;  /* 0x000000ffff0b7224 */ /* 0x001fc800078e0a03 */
[----:B------:R-:W-:Y:S01]  /*1d420*/  IMAD R5, R11, R8, RZ ;  /* 0x000000080b057224 */ /* 0x000fe200078e02ff */
[----:B------:R-:W-:-:S03]  /*1d430*/  IABS R11, R6 ;  /* 0x00000006000b7213 */ /* 0x000fc60000000000 */
        /* <DEDUP_REMOVED lines=15> */
[----:B------:R-:W-:-:S07]  /*1d530*/  IMAD R26, R2, R26, R7 ;  /* 0x0000001a021a7224 */ /* 0x000fce00078e0207 */
.L_x_1604:
[----:B------:R-:W-:-:S05]  /*1d540*/  LOP3.LUT R2, RZ, R2, RZ, 0x33, !PT ;  /* 0x00000002ff027212 */ /* 0x000fca00078e33ff */
[----:B------:R-:W-:Y:S01]  /*1d550*/  IMAD.IADD R25, R25, 0x1, R2 ;  /* 0x0000000119197824 */ /* 0x000fe200078e0202 */
[----:B------:R-:W-:Y:S06]  /*1d560*/  BRA `(.L_x_1605) ;  /* 0x00000000000c7947 */ /* 0x000fec0003800000 */
.L_x_1600:
[----:B------:R-:W-:Y:S02]  /*1d570*/  IMAD.MOV.U32 R25, RZ, RZ, RZ ;  /* 0x000000ffff197224 */ /* 0x000fe400078e00ff */
[----:B------:R-:W-:Y:S02]  /*1d580*/  IMAD.U32 R24, RZ, RZ, UR6 ;  /* 0x00000006ff187e24 */ /* 0x000fe4000f8e00ff */
[----:B------:R-:W-:-:S07]  /*1d590*/  IMAD.MOV.U32 R26, RZ, RZ, RZ ;  /* 0x000000ffff1a7224 */ /* 0x000fce00078e00ff */
.L_x_1605:
[----:B------:R-:W-:-:S13]  /*1d5a0*/  ISETP.NE.AND P0, PT, R0, RZ, PT ;  /* 0x000000ff0000720c */ /* 0x000fda0003f05270 */
[----:B------:R-:W0:Y:S01]  /*1d5b0*/  @!P0 S2R R3, SR_CgaCtaId ;  /* 0x0000000000038919 */ /* 0x000e220000008800 */
[----:B------:R-:W-:-:S04]  /*1d5c0*/  @!P0 MOV R0, 0x400 ;  /* 0x0000040000008802 */ /* 0x000fc80000000f00 */
[----:B0-----:R-:W-:-:S05]  /*1d5d0*/  @!P0 LEA R0, R3, R0, 0x18 ;  /* 0x0000000003008211 */ /* 0x001fca00078ec0ff */
[----:B------:R0:W-:Y:S01]  /*1d5e0*/  @!P0 STS.128 [R0+0x2d8d0], R24 ;  /* 0x02d8d01800008388 */ /* 0x0001e20000000c00 */
[----:B------:R-:W-:Y:S06]  /*1d5f0*/  BAR.ARV 0x5, 0x200 ;  /* 0x0148000000007b1d */ /* 0x000fec0000002000 */
.L_x_1598:
        /* <DEDUP_REMOVED lines=22> */
[----:B------:R-:W-:Y:S01]  /*1d760*/  LOP3.LUT R3, R3, 0x300, R4, 0xf8, !PT ;  /* 0x0000030003037812 */ /* 0x000fe200078ef804 */
[----:B------:R-:W-:Y:S01]  /*1d770*/  IMAD.MOV.U32 R4, RZ, RZ, 0x1 ;  /* 0x00000001ff047424 */ /* 0x000fe200078e00ff */
[----:B------:R-:W-:Y:S02]  /*1d780*/  LOP3.LUT R2, R2, 0x18, R7, 0x78, !PT ;  /* 0x0000001802027812 */ /* 0x000fe400078e7807 */
[----:B------:R-:W-:Y:S02]  /*1d790*/  LOP3.LUT R0, R0, 0x18, RZ, 0xc0, !PT ;  /* 0x0000001800007812 */ /* 0x000fe400078ec0ff */
[----:B------:R-:W-:Y:S01]  /*1d7a0*/  LOP3.LUT R5, R3, R2, RZ, 0xfc, !PT ;  /* 0x0000000203057212 */ /* 0x000fe200078efcff */
[----:B------:R-:W-:Y:S01]  /*1d7b0*/  IMAD.SHL.U32 R2, R7, 0x20, RZ ;  /* 0x0000002007027824 */ /* 0x000fe200078e00ff */
[----:B------:R-:W-:Y:S01]  /*1d7c0*/  SHF.R.U32.HI R3, RZ, 0x2, R6 ;  /* 0x00000002ff037819 */ /* 0x000fe20000011606 */
[----:B------:R-:W-:-:S02]  /*1d7d0*/  IMAD.MOV.U32 R6, RZ, RZ, 0x1 ;  /* 0x00000001ff067424 */ /* 0x000fc400078e00ff */
        /* <DEDUP_REMOVED lines=10> */
.L_x_1727:
[----:B------:R-:W-:Y:S05]  /*1d880*/  YIELD ;  /* 0x0000000000007946 */ /* 0x000fea0003800000 */
[----:B------:R-:W-:Y:S01]  /*1d890*/  ULDC.64 UR4, c[0x0][0xa28] ;  /* 0x00028a0000047ab9 */ /* 0x000fe20000000a00 */
[----:B------:R-:W-:Y:S01]  /*1d8a0*/  IMAD.MOV.U32 R11, RZ, RZ, RZ ;  /* 0x000000ffff0b7224 */ /* 0x000fe200078e00ff */
[----:B------:R-:W-:Y:S01]  /*1d8b0*/  ISETP.NE.U32.AND P0, PT, RZ, UR4, PT ;  /* 0x00000004ff007c0c */ /* 0x000fe2000bf05070 */
[----:B01----:R-:W0:Y:S01]  /*1d8c0*/  LDC.64 R6, c[0x0][0xa00] ;  /* 0x00028000ff067b82 */ /* 0x003e220000000a00 */
[----:B------:R-:W-:Y:S01]  /*1d8d0*/  IMAD.MOV.U32 R0, RZ, RZ, RZ ;  /* 0x000000ffff007224 */ /* 0x000fe200078e00ff */
[----:B------:R-:W-:Y:S01]  /*1d8e0*/  ULDC.64 UR6, c[0x0][0xa10] ;  /* 0x0002840000067ab9 */ /* 0x000fe20000000a00 */
[----:B------:R-:W-:Y:S01]  /*1d8f0*/  ISETP.NE.AND.EX P0, PT, RZ, UR5, PT, P0 ;  /* 0x00000005ff007c0c */ /* 0x000fe2000bf05300 */
[----:B------:R-:W-:-:S12]  /*1d900*/  ULDC.64 UR4, c[0x0][0xa18] ;  /* 0x0002860000047ab9 */ /* 0x000fd80000000a00 */
[----:B------:R-:W1:Y:S02]  /*1d910*/  @P0 LDC.64 R2, c[0x0][0xa28] ;  /* 0x00028a00ff020b82 */ /* 0x000e640000000a00 */
[----:B-1----:R-:W-:-:S05]  /*1d920*/  @P0 IMAD.WIDE R2, R27, 0x4, R2 ;  /* 0x000000041b020825 */ /* 0x002fca00078e0202 */
[----:B--2---:R1:W2:Y:S01]  /*1d930*/  @P0 LDG.E R11, desc[UR52][R2.64] ;  /* 0x00000034020b0981 */ /* 0x0042a2000c1e1900 */
[----:B------:R-:W-:Y:S01]  /*1d940*/  ISETP.NE.U32.AND P0, PT, RZ, UR4, PT ;  /* 0x00000004ff007c0c */ /* 0x000fe2000bf05070 */
[----:B0-----:R-:W-:Y:S01]  /*1d950*/  IMAD.WIDE R6, R27, 0x4, R6 ;  /* 0x000000041b067825 */ /* 0x001fe200078e0206 */
[----:B------:R-:W-:Y:S02]  /*1d960*/  ISETP.NE.U32.AND P1, PT, RZ, UR6, PT ;  /* 0x00000006ff007c0c */ /* 0x000fe4000bf25070 */
[----:B------:R-:W-:Y:S01]  /*1d970*/  ISETP.NE.AND.EX P2, PT, RZ, UR5, PT, P0 ;  /* 0x00000005ff007c0c */ /* 0x000fe2000bf45300 */
[----:B------:R-:W-:Y:S01]  /*1d980*/  ULDC.64 UR4, c[0x0][0xa00] ;  /* 0x0002800000047ab9 */ /* 0x000fe20000000a00 */
[----:B------:R-:W-:Y:S01]  /*1d990*/  ISETP.NE.AND.EX P1, PT, RZ, UR7, PT, P1 ;  /* 0x00000007ff007c0c */ /* 0x000fe2000bf25310 */
[----:B------:R-:W-:Y:S01]  /*1d9a0*/  IMAD.MOV.U32 R4, RZ, RZ, RZ ;  /* 0x000000ffff047224 */ /* 0x000fe200078e00ff */
[----:B------:R-:W-:Y:S01]  /*1d9b0*/  ISETP.NE.U32.AND P0, PT, RZ, UR4, PT ;  /* 0x00000004ff007c0c */ /* 0x000fe2000bf05070 */
[----:B-1----:R-:W0:Y:S03]  /*1d9c0*/  LDC.64 R2, c[0x0][0xa10] ;  /* 0x00028400ff027b82 */ /* 0x002e260000000a00 */
[----:B------:R-:W-:-:S05]  /*1d9d0*/  ISETP.NE.AND.EX P0, PT, RZ, UR5, PT, P0 ;  /* 0x00000005ff007c0c */ /* 0x000fca000bf05300 */
[----:B------:R-:W1:Y:S08]  /*1d9e0*/  @P2 LDC.64 R8, c[0x0][0xa18] ;  /* 0x00028600ff082b82 */ /* 0x000e700000000a00 */
[----:B---3--:R-:W3:Y:S01]  /*1d9f0*/  @P0 LDG.E R0, desc[UR52][R6.64] ;  /* 0x0000003406000981 */ /* 0x008ee2000c1e1900 */
[----:B------:R-:W-:Y:S01]  /*1da00*/  ULDC UR4, c[0x0][0x288] ;  /* 0x0000a20000047ab9 */ /* 0x000fe20000000800 */
[----:B0-----:R-:W-:-:S05]  /*1da10*/  IMAD.WIDE R2, R27, 0x4, R2 ;  /* 0x000000041b027825 */ /* 0x001fca00078e0202 */
[----:B-----5:R-:W5:Y:S01]  /*1da20*/  @P1 LDG.E R4, desc[UR52][R2.64] ;  /* 0x0000003402041981 */ /* 0x020f62000c1e1900 */
[----:B-1----:R-:W-:-:S03]  /*1da30*/  @P2 IMAD.WIDE R8, R27, 0x4, R8 ;  /* 0x000000041b082825 */ /* 0x002fc600078e0208 */
[----:B---3--:R0:W-:Y:S02]  /*1da40*/  STL [R1+0x34], R0 ;  /* 0x0000340001007387 */ /* 0x0081e40000100800 */
[----:B0-----:R-:W-:Y:S01]  /*1da50*/  IMAD.U32 R0, RZ, RZ, UR4 ;  /* 0x00000004ff007e24 */ /* 0x001fe2000f8e00ff */
[----:B------:R-:W-:-:S05]  /*1da60*/  ULDC.64 UR4, c[0x0][0x418] ;  /* 0x0001060000047ab9 */ /* 0x000fca0000000a00 */
[----:B------:R0:W3:Y:S01]  /*1da70*/  @P2 LDG.E R0, desc[UR52][R8.64] ;  /* 0x0000003408002981 */ /* 0x0000e2000c1e1900 */
[----:B------:R-:W-:-:S03]  /*1da80*/  UISETP.NE.U32.AND UP0, UPT, UR4, URZ, UPT ;  /* 0x0000003f0400728c */ /* 0x000fc6000bf05070 */
[----:B------:R-:W-:Y:S01]  /*1da90*/  ULDC UR4, c[0x0][0x424] ;  /* 0x0001090000047ab9 */ /* 0x000fe20000000800 */
[----:B------:R-:W-:-:S03]  /*1daa0*/  UISETP.NE.AND.EX UP0, UPT, UR5, URZ, UPT, UP0 ;  /* 0x0000003f0500728c */ /* 0x000fc6000bf05300 */
[----:B------:R-:W-:Y:S01]  /*1dab0*/  ULDC UR5, c[0x0][0x2f0] ;  /* 0x0000bc0000057ab9 */ /* 0x000fe20000000800 */
[----:B------:R-:W-:-:S04]  /*1dac0*/  USEL UR4, UR4, 0x1, UP0 ;  /* 0x0000000104047887 */ /* 0x000fc80008000000 */
[----:B------:R-:W-:-:S03]  /*1dad0*/  UIMAD UR4, UR4, UR5, URZ ;  /* 0x00000005040472a4 */ /* 0x000fc6000f8e023f */
[----:B------:R-:W-:Y:S02]  /*1dae0*/  ULDC UR5, c[0x0][0x348] ;  /* 0x0000d20000057ab9 */ /* 0x000fe40000000800 */
[----:B0-----:R-:W-:Y:S02]  /*1daf0*/  IMAD.U32 R8, RZ, RZ, UR5 ;  /* 0x00000005ff087e24 */ /* 0x001fe4000f8e00ff */
[----:B------:R-:W-:Y:S01]  /*1db00*/  IMAD.U32 R5, RZ, RZ, UR4 ;  /* 0x00000004ff057e24 */ /* 0x000fe2000f8e00ff */
[----:B---3--:R0:W-:Y:S04]  /*1db10*/  STL [R1+0x8], R0 ;  /* 0x0000080001007387 */ /* 0x0081e80000100800 */
[----:B--2---:R0:W-:Y:S01]  /*1db20*/  STL [R1+0x28], R11 ;  /* 0x0000280b01007387 */ /* 0x0041e20000100800 */
[----:B------:R-:W-:Y:S01]  /*1db30*/  IMAD.MOV.U32 R12, RZ, RZ, R0 ;  /* 0x000000ffff0c7224 */ /* 0x000fe200078e0000 */
[----:B------:R-:W-:Y:S06]  /*1db40*/  @P2 BRA `(.L_x_1607) ;  /* 0x0000000000142947 */ /* 0x000fec0003800000 */
[----:B------:R-:W-:Y:S05]  /*1db50*/  @!P0 BRA `(.L_x_1607) ;  /* 0x0000000000108947 */ /* 0x000fea0003800000 */
[----:B0-----:R-:W2:Y:S04]  /*1db60*/  LDG.E R0, desc[UR52][R6.64] ;  /* 0x0000003406007981 */ /* 0x001ea8000c1e1900 */
[----:B------:R-:W2:Y:S02]  /*1db70*/  LDG.E R6, desc[UR52][R6.64+0x4] ;  /* 0x0000043406067981 */ /* 0x000ea4000c1e1900 */
[----:B--2---:R-:W-:-:S05]  /*1db80*/  IMAD.IADD R12, R6, 0x1, -R0 ;  /* 0x00000001060c7824 */ /* 0x004fca00078e0a00 */
[----:B------:R1:W-:Y:S02]  /*1db90*/  STL [R1+0x8], R12 ;  /* 0x0000080c01007387 */ /* 0x0003e40000100800 */
.L_x_1607:
[----:B------:R-:W-:Y:S01]  /*1dba0*/  ULDC.64 UR4, c[0x0][0xa20] ;  /* 0x0002880000047ab9 */ /* 0x000fe20000000a00 */
[C---:B------:R-:W-:Y:S02]  /*1dbb0*/  LOP3.LUT R10, R26.reuse, 0xff000000, RZ, 0xc0, !PT ;  /* 0xff0000001a0a7812 */ /* 0x040fe400078ec0ff */
[----:B------:R-:W-:Y:S02]  /*1dbc0*/  ISETP.NE.U32.AND P0, PT, RZ, UR4, PT ;  /* 0x00000004ff007c0c */ /* 0x000fe4000bf05070 */
[----:B------:R-:W-:Y:S02]  /*1dbd0*/  SHF.R.U32.HI R10, RZ, 0x8, R10 ;  /* 0x00000008ff0a7819 */ /* 0x000fe4000001160a */
[----:B------:R-:W-:Y:S02]  /*1dbe0*/  ISETP.NE.AND.EX P0, PT, RZ, UR5, PT, P0 ;  /* 0x00000005ff007c0c */ /* 0x000fe4000bf05300 */
[C---:B0-----:R-:W-:Y:S02]  /*1dbf0*/  LOP3.LUT R0, R26.reuse, 0xff0000, RZ, 0xc0, !PT ;  /* 0x00ff00001a007812 */ /* 0x041fe400078ec0ff */
[----:B------:R-:W-:-:S02]  /*1dc00*/  LOP3.LUT R17, R26, 0xffff, RZ, 0xc0, !PT ;  /* 0x0000ffff1a117812 */ /* 0x000fc400078ec0ff */
[----:B------:R-:W-:-:S07]  /*1dc10*/  LEA.HI R10, R0, R10, RZ, 0x10 ;  /* 0x0000000a000a7211 */ /* 0x000fce00078f80ff */
[----:B------:R-:W-:Y:S05]  /*1dc20*/  @!P0 BRA `(.L_x_1608) ;  /* 0x0000000000108947 */ /* 0x000fea0003800000 */
[----:B------:R-:W0:Y:S02]  /*1dc30*/  LDC.64 R6, c[0x0][0xa20] ;  /* 0x00028800ff067b82 */ /* 0x000e240000000a00 */
[----:B0-----:R-:W-:-:S05]  /*1dc40*/  IMAD.WIDE R6, R27, 0x4, R6 ;  /* 0x000000041b067825 */ /* 0x001fca00078e0206 */
[----:B------:R0:W5:Y:S01]  /*1dc50*/  LDG.E R5, desc[UR52][R6.64] ;  /* 0x0000003406057981 */ /* 0x000162000c1e1900 */
[----:B------:R-:W-:Y:S05]  /*1dc60*/  BRA `(.L_x_1609) ;  /* 0x0000000000247947 */ /* 0x000fea0003800000 */
.L_x_1608:
        /* <DEDUP_REMOVED lines=9> */
.L_x_1609:
[----:B------:R-:W2:Y:S04]  /*1dd00*/  @P1 LDG.E R0, desc[UR52][R2.64] ;  /* 0x0000003402001981 */ /* 0x000ea8000c1e1900 */
[----:B0-----:R0:W2:Y:S01]  /*1dd10*/  @P1 LDG.E R6, desc[UR52][R2.64+0x4] ;  /* 0x0000043402061981 */ /* 0x0010a2000c1e1900 */
[----:B------:R-:W-:Y:S02]  /*1dd20*/  IMAD R25, R25, 0xc0, RZ ;  /* 0x000000c019197824 */ /* 0x000fe400078e02ff */
[----:B-----5:R-:W-:Y:S01]  /*1dd30*/  IMAD.IADD R5, R5, 0x1, -R11 ;  /* 0x0000000105057824 */ /* 0x020fe200078e0a0b */
[----:B0-----:R-:W0:Y:S02]  /*1dd40*/  LDC R2, c[0x0][0x448] ;  /* 0x00011200ff027b82 */ /* 0x001e240000000800 */
[----:B0-----:R-:W-:-:S13]  /*1dd50*/  ISETP.NE.AND P2, PT, R2, 0x1, PT ;  /* 0x000000010200780c */ /* 0x001fda0003f45270 */
[----:B------:R-:W0:Y:S08]  /*1dd60*/  @P2 LDC R3, c[0x0][0x44c] ;  /* 0x00011300ff032b82 */ /* 0x000e300000000800 */
[----:B------:R-:W3:Y:S01]  /*1dd70*/  @P2 LDC R2, c[0x0][0x450] ;  /* 0x00011400ff022b82 */ /* 0x000ee20000000800 */
[----:B--2---:R-:W-:Y:S02]  /*1dd80*/  @P1 IMAD.IADD R8, R6, 0x1, -R0 ;  /* 0x0000000106081824 */ /* 0x004fe400078e0a00 */
[----:B------:R-:W-:-:S02]  /*1dd90*/  VIADD R0, R25, 0xbf ;  /* 0x000000bf19007836 */ /* 0x000fc40000000000 */
[----:B------:R-:W-:Y:S02]  /*1dda0*/  IMAD.IADD R11, R5, 0x1, R8 ;  /* 0x00000001050b7824 */ /* 0x000fe400078e0208 */
[----:B0-----:R-:W-:-:S03]  /*1ddb0*/  @P2 IMAD.HI.U32 R3, R0, R3, RZ ;  /* 0x0000000300032227 */ /* 0x001fc600078e00ff */
[----:B------:R0:W-:Y:S01]  /*1ddc0*/  STL [R1+0x18], R11 ;  /* 0x0000180b01007387 */ /* 0x0001e20000100800 */
[C---:B------:R-:W-:Y:S01]  /*1ddd0*/  VIADD R22, R11.reuse, 0x7f ;  /* 0x0000007f0b167836 */ /* 0x040fe20000000000 */
[----:B---3--:R-:W-:Y:S02]  /*1dde0*/  @P2 SHF.R.U32.HI R0, RZ, R2, R3 ;  /* 0x00000002ff002219 */ /* 0x008fe40000011603 */
[----:B------:R-:W-:Y:S02]  /*1ddf0*/  IADD3 R21, R11, 0x1, -R12 ;  /* 0x000000010b157810 */ /* 0x000fe40007ffe80c */
[----:B------:R-:W-:-:S03]  /*1de00*/  SHF.R.S32.HI R2, RZ, 0x1f, R22 ;  /* 0x0000001fff027819 */ /* 0x000fc60000011416 */
[----:B------:R-:W-:Y:S01]  /*1de10*/  IMAD.IADD R0, R21, 0x1, R0 ;  /* 0x0000000115007824 */ /* 0x000fe200078e0200 */
[----:B------:R-:W-:Y:S02]  /*1de20*/  LEA.HI R22, R2, R22, RZ, 0x7 ;  /* 0x0000001602167211 */ /* 0x000fe400078f38ff */
[----:B------:R-:W2:Y:S02]  /*1de30*/  LDC.64 R2, c[0x0][0x9e0] ;  /* 0x00027800ff027b82 */ /* 0x000ea40000000a00 */
[----:B------:R-:W-:Y:S02]  /*1de40*/  SHF.R.S32.HI R22, RZ, 0x7, R22 ;  /* 0x00000007ff167819 */ /* 0x000fe40000011416 */
[----:B--2---:R-:W-:Y:S01]  /*1de50*/  ISETP.GE.AND P3, PT, R3, 0x1, PT ;  /* 0x000000010300780c */ /* 0x004fe20003f66270 */
[----:B------:R-:W-:-:S12]  /*1de60*/  IMAD.IADD R2, R0, 0x1, R2 ;  /* 0x0000000100027824 */ /* 0x000fd800078e0202 */
[----:B0-----:R-:W-:Y:S05]  /*1de70*/  @!P3 BRA `(.L_x_1610) ;  /* 0x000000000048b947 */ /* 0x001fea0003800000 */
        /* <DEDUP_REMOVED lines=11> */
.L_x_1612:
[----:B------:R-:W-:-:S13]  /*1df30*/  ISETP.NE.AND P0, PT, R3, 0x1, PT ;  /* 0x000000010300780c */ /* 0x000fda0003f05270 */
[----:B------:R-:W0:Y:S02]  /*1df40*/  @P0 LDC.64 R6, c[0x0][0x9e8] ;  /* 0x00027a00ff060b82 */ /* 0x000e240000000a00 */
[----:B0-----:R-:W-:-:S05]  /*1df50*/  @P0 IMAD.HI.U32 R6, R9, R6, RZ ;  /* 0x0000000609060227 */ /* 0x001fca00078e00ff */
[----:B------:R-:W-:-:S07]  /*1df60*/  @P0 SHF.R.U32.HI R9, RZ, R7, R6 ;  /* 0x00000007ff090219 */ /* 0x000fce0000011606 */
.L_x_1613:
[----:B------:R-:W-:Y:S05]  /*1df70*/  BSYNC B0 ;  /* 0x0000000000007941 */ /* 0x000fea0003800000 */
.L_x_1611:
[----:B------:R-:W-:-:S05]  /*1df80*/  IMAD R9, R9, R3, R3 ;  /* 0x0000000309097224 */ /* 0x000fca00078e0203 */
[----:B------:R-:W-:-:S07]  /*1df90*/  VIMNMX R2, R2, R9, PT ;  /* 0x0000000902027248 */ /* 0x000fce0003fe0100 */
.L_x_1610:
[----:B------:R-:W0:Y:S01]  /*1dfa0*/  @P2 LDC R6, c[0x0][0x44c] ;  /* 0x00011300ff062b82 */ /* 0x000e220000000800 */
[----:B------:R-:W-:Y:S01]  /*1dfb0*/  VIADD R2, R2, 0x7f ;  /* 0x0000007f02027836 */ /* 0x000fe20000000000 */
[----:B------:R-:W-:Y:S01]  /*1dfc0*/  ULDC UR4, c[0x0][0x9dc] ;  /* 0x0002770000047ab9 */ /* 0x000fe20000000800 */
[----:B------:R-:W-:Y:S02]  /*1dfd0*/  IMAD.MOV.U32 R0, RZ, RZ, R25 ;  /* 0x000000ffff007224 */ /* 0x000fe400078e0019 */
[----:B------:R-:W-:-:S03]  /*1dfe0*/  IMAD.IADD R20, R11, 0x1, -R12 ;  /* 0x000000010b147824 */ /* 0x000fc600078e0a0c */
[----:B------:R-:W2:Y:S01]  /*1dff0*/  @P2 LDC R7, c[0x0][0x450] ;  /* 0x00011400ff072b82 */ /* 0x000ea20000000800 */
[----:B0-----:R-:W-:-:S05]  /*1e000*/  @P2 IMAD.HI.U32 R6, R25, R6, RZ ;  /* 0x0000000619062227 */ /* 0x001fca00078e00ff */
[----:B--2---:R-:W-:Y:S02]  /*1e010*/  @P2 SHF.R.U32.HI R0, RZ, R7, R6 ;  /* 0x00000007ff002219 */ /* 0x004fe40000011606 */
[----:B------:R-:W-:-:S04]  /*1e020*/  SHF.R.S32.HI R6, RZ, 0x1f, R2 ;  /* 0x0000001fff067819 */ /* 0x000fc80000011402 */
[----:B------:R-:W-:Y:S01]  /*1e030*/  LEA.HI R6, R6, R2, RZ, 0x7 ;  /* 0x0000000206067211 */ /* 0x000fe200078f38ff */
[----:B------:R-:W-:-:S03]  /*1e040*/  IMAD.IADD R2, R20, 0x1, R0 ;  /* 0x0000000114027824 */ /* 0x000fc600078e0200 */
[----:B------:R-:W-:Y:S01]  /*1e050*/  SHF.R.S32.HI R9, RZ, 0x7, R6 ;  /* 0x00000007ff097819 */ /* 0x000fe20000011406 */
[----:B------:R-:W-:-:S03]  /*1e060*/  VIADD R0, R2, -UR4 ;  /* 0x8000000402007c36 */ /* 0x000fc60008000000 */
        /* <DEDUP_REMOVED lines=12> */
.L_x_1616:
[----:B------:R-:W-:-:S13]  /*1e130*/  ISETP.NE.AND P0, PT, R3, 0x1, PT ;  /* 0x000000010300780c */ /* 0x000fda0003f05270 */
[----:B------:R-:W0:Y:S02]  /*1e140*/  @P0 LDC.64 R6, c[0x0][0x9e8] ;  /* 0x00027a00ff060b82 */ /* 0x000e240000000a00 */
[----:B0-----:R-:W-:-:S05]  /*1e150*/  @P0 IMAD.HI.U32 R6, R2, R6, RZ ;  /* 0x0000000602060227 */ /* 0x001fca00078e00ff */
[----:B------:R-:W-:-:S07]  /*1e160*/  @P0 SHF.R.U32.HI R2, RZ, R7, R6 ;  /* 0x00000007ff020219 */ /* 0x000fce0000011606 */
.L_x_1617:
[----:B------:R-:W-:Y:S05]  /*1e170*/  BSYNC B0 ;  /* 0x0000000000007941 */ /* 0x000fea0003800000 */
.L_x_1615:
[----:B------:R-:W-:-:S05]  /*1e180*/  IMAD R2, R2, R3, RZ ;  /* 0x0000000302027224 */ /* 0x000fca00078e02ff */
[----:B------:R-:W-:-:S07]  /*1e190*/  VIMNMX R0, R0, R2, !PT ;  /* 0x0000000200007248 */ /* 0x000fce0007fe0100 */
.L_x_1614:
[----:B------:R-:W-:Y:S01]  /*1e1a0*/  SHF.R.S32.HI R2, RZ, 0x1f, R0 ;  /* 0x0000001fff027819 */ /* 0x000fe20000011400 */
[----:B------:R-:W-:Y:S01]  /*1e1b0*/  BSSY B0, `(.L_x_1618) ;  /* 0x0000027000007945 */ /* 0x000fe20003800000 */
[----:B------:R-:W-:Y:S02]  /*1e1c0*/  LOP3.LUT R19, R10, 0xff, RZ, 0xc0, !PT ;  /* 0x000000ff0a137812 */ /* 0x000fe400078ec0ff */
[----:B------:R-:W-:Y:S02]  /*1e1d0*/  LEA.HI R2, R2, R0, RZ, 0x7 ;  /* 0x0000000002027211 */ /* 0x000fe400078f38ff */
[----:B------:R-:W-:Y:S02]  /*1e1e0*/  SHF.R.U32.HI R0, RZ, 0x10, R10 ;  /* 0x00000010ff007819 */ /* 0x000fe4000001160a */
[----:B------:R-:W-:-:S04]  /*1e1f0*/  SHF.R.S32.HI R2, RZ, 0x7, R2 ;  /* 0x00000007ff027819 */ /* 0x000fc80000011402 */
[----:B------:R-:W-:Y:S01]  /*1e200*/  VIMNMX R6, RZ, R2, !PT ;  /* 0x00000002ff067248 */ /* 0x000fe20007fe0100 */
[----:B------:R-:W-:-:S03]  /*1e210*/  IMAD.MOV.U32 R2, RZ, RZ, RZ ;  /* 0x000000ffff027224 */ /* 0x000fc600078e00ff */
[----:B------:R-:W-:-:S13]  /*1e220*/  ISETP.GT.AND P0, PT, R9, R6, PT ;  /* 0x000000060900720c */ /* 0x000fda0003f04270 */
[----:B------:R-:W-:Y:S05]  /*1e230*/  @!P0 BRA `(.L_x_1619) ;  /* 0x0000000000788947 */ /* 0x000fea0003800000 */
[----:B------:R-:W-:Y:S01]  /*1e240*/  ISETP.NE.AND P0, PT, R0, RZ, PT ;  /* 0x000000ff0000720c */ /* 0x000fe20003f05270 */
[----:B------:R-:W-:-:S03]  /*1e250*/  ULDC UR4, c[0x0][0x9f0] ;  /* 0x00027c0000047ab9 */ /* 0x000fc60000000800 */
[----:B------:R-:W-:-:S04]  /*1e260*/  SEL R7, R0, UR4, P0 ;  /* 0x0000000400077c07 */ /* 0x000fc80008000000 */
[----:B------:R-:W-:Y:S02]  /*1e270*/  IABS R10, R7 ;  /* 0x00000007000a7213 */ /* 0x000fe40000000000 */
[----:B------:R-:W-:Y:S02]  /*1e280*/  IADD3 R11, R7, -0x1, R9 ;  /* 0xffffffff070b7810 */ /* 0x000fe40007ffe009 */
[----:B------:R-:W0:Y:S03]  /*1e290*/  I2F.RP R2, R10 ;  /* 0x0000000a00027306 */ /* 0x000e260000209400 */
[----:B------:R-:W-:-:S05]  /*1e2a0*/  IMAD.IADD R11, R11, 0x1, -R6 ;  /* 0x000000010b0b7824 */ /* 0x000fca00078e0a06 */
[----:B0-----:R-:W0:Y:S02]  /*1e2b0*/  MUFU.RCP R2, R2 ;  /* 0x0000000200027308 */ /* 0x001e240000001000 */
[----:B0-----:R-:W-:-:S06]  /*1e2c0*/  VIADD R2, R2, 0xffffffe ;  /* 0x0ffffffe02027836 */ /* 0x001fcc0000000000 */
[----:B------:R0:W2:Y:S02]  /*1e2d0*/  F2I.FTZ.U32.TRUNC.NTZ R3, R2 ;  /* 0x0000000200037305 */ /* 0x0000a4000021f000 */
[----:B0-----:R-:W-:-:S04]  /*1e2e0*/  LOP3.LUT R2, R11, R7, RZ, 0x3c, !PT ;  /* 0x000000070b027212 */ /* 0x001fc800078e3cff */
[----:B------:R-:W-:Y:S01]  /*1e2f0*/  ISETP.GE.AND P3, PT, R2, RZ, PT ;  /* 0x000000ff0200720c */ /* 0x000fe20003f66270 */
[----:B--2---:R-:W-:-:S04]  /*1e300*/  IMAD.MOV R2, RZ, RZ, -R3 ;  /* 0x000000ffff027224 */ /* 0x004fc800078e0a03 */
[----:B-1----:R-:W-:Y:S02]  /*1e310*/  IMAD R12, R2, R10, RZ ;  /* 0x0000000a020c7224 */ /* 0x002fe400078e02ff */
        /* <DEDUP_REMOVED lines=15> */
[----:B------:R-:W-:-:S07]  /*1e410*/  @!P2 LOP3.LUT R2, RZ, R7, RZ, 0x33, !PT ;  /* 0x00000007ff02a212 */ /* 0x000fce00078e33ff */
.L_x_1619:
[----:B------:R-:W-:Y:S05]  /*1e420*/  BSYNC B0 ;  /* 0x0000000000007941 */ /* 0x000fea0003800000 */
.L_x_1618:
[-C--:B------:R-:W-:Y:S01]  /*1e430*/  IMAD R6, R19, R2.reuse, R6 ;  /* 0x0000000213067224 */ /* 0x080fe200078e0206 */
[----:B------:R-:W-:Y:S04]  /*1e440*/  BSSY B0, `(.L_x_1620) ;  /* 0x0000156000007945 */ /* 0x000fe80003800000 */
[C---:B------:R-:W-:Y:S01]  /*1e450*/  VIADDMNMX R2, R6.reuse, R2, R9, PT ;  /* 0x0000000206027246 */ /* 0x040fe20003800109 */
[----:B------:R-:W-:-:S04]  /*1e460*/  IMAD R6, R6, 0x80, -R5 ;  /* 0x0000008006067824 */ /* 0x000fc800078e0a05 */
[----:B------:R-:W-:Y:S01]  /*1e470*/  IMAD R2, R2, 0x80, -R5 ;  /* 0x0000008002027824 */ /* 0x000fe200078e0a05 */
[----:B------:R-:W-:-:S04]  /*1e480*/  VIMNMX R6, RZ, R6, !PT ;  /* 0x00000006ff067248 */ /* 0x000fc80007fe0100 */
[----:B------:R-:W-:Y:S02]  /*1e490*/  VIMNMX R2, R2, R8, PT ;  /* 0x0000000802027248 */ /* 0x000fe40003fe0100 */
[----:B------:R-:W-:Y:S02]  /*1e4a0*/  SHF.R.U32.HI R5, RZ, 0x7, R6 ;  /* 0x00000007ff057819 */ /* 0x000fe40000011606 */
[----:B------:R-:W-:-:S13]  /*1e4b0*/  ISETP.GT.AND P0, PT, R2, R6, PT ;  /* 0x000000060200720c */ /* 0x000fda0003f04270 */
[----:B------:R-:W-:-:S05]  /*1e4c0*/  @P0 VIADD R2, R2, 0x7f ;  /* 0x0000007f02020836 */ /* 0x000fca0000000000 */
        /* <DEDUP_REMOVED lines=14> */
.L_x_1795:
[----:B--2---:R-:W-:Y:S02]  /*1e5b0*/  ISETP.NE.AND P0, PT, R14, RZ, PT ;  /* 0x000000ff0e00720c */ /* 0x004fe40003f05270 */
[----:B------:R-:W-:-:S11]  /*1e5c0*/  PLOP3.LUT P6, PT, PT, PT, PT, 0x8, 0x0 ;  /* 0x000000000000781c */ /* 0x000fd60003fce170 */
[----:B------:R-:W-:Y:S05]  /*1e5d0*/  @P0 BRA `(.L_x_1623) ;  /* 0x00000000000c0947 */ /* 0x000fea0003800000 */
[----:B------:R-:W-:-:S03]  /*1e5e0*/  UMOV UR4, 0xffffffff ;  /* 0xffffffff00047882 */ /* 0x000fc60000000000 */
[----:B------:R-:W-:Y:S05]  /*1e5f0*/  BRA.DIV UR4, `(.L_x_1624) ;  /* 0x0000007604407947 */ /* 0x000fea000b800000 */
[----:B------:R-:W-:-:S13]  /*1e600*/  ELECT P6, URZ, PT ;  /* 0x00000000003f782f */ /* 0x000fda00038c0000 */
.L_x_1623:
        /* <DEDUP_REMOVED lines=9> */
.L_x_1798:
[----:B------:R-:W-:Y:S05]  /*1e6a0*/  BSYNC B1 ;  /* 0x0000000000017941 */ /* 0x000fea0003800000 */
.L_x_1625:
[----:B------:R-:W-:Y:S04]  /*1e6b0*/  BSSY B1, `(.L_x_1627) ;  /* 0x000008c000017945 */ /* 0x000fe80003800000 */
[----:B------:R-:W-:Y:S05]  /*1e6c0*/  @!P6 BRA `(.L_x_1628) ;  /* 0x000000080028e947 */ /* 0x000fea0003800000 */
[----:B------:R-:W2:Y:S01]  /*1e6d0*/  LDL R8, [R1+0x4] ;  /* 0x0000040001087983 */ /* 0x000ea20000100800 */
[----:B------:R-:W-:Y:S01]  /*1e6e0*/  IMAD R10, R29, 0x8, R18 ;  /* 0x000000081d0a7824 */ /* 0x000fe200078e0212 */
[----:B------:R-:W3:Y:S01]  /*1e6f0*/  S2R R7, SR_TID.X ;  /* 0x0000000000077919 */ /* 0x000ee20000002100 */
[----:B------:R-:W-:Y:S01]  /*1e700*/  BSSY B2, `(.L_x_1629) ;  /* 0x0000006000027945 */ /* 0x000fe20003800000 */
[----:B---3--:R-:W-:-:S04]  /*1e710*/  LOP3.LUT R7, R7, 0x7f, RZ, 0xc0, !PT ;  /* 0x0000007f07077812 */ /* 0x008fc800078ec0ff */
[----:B------:R-:W-:Y:S02]  /*1e720*/  ISETP.NE.AND P1, PT, R7, RZ, PT ;  /* 0x000000ff0700720c */ /* 0x000fe40003f25270 */
[----:B--2---:R-:W-:-:S04]  /*1e730*/  SHF.L.U32 R9, R8, 0x1f, RZ ;  /* 0x0000001f08097819 */ /* 0x004fc800000006ff */
[----:B------:R-:W2:Y:S02]  /*1e740*/  SYNCS.PHASECHK.TRANS64.TRYWAIT P0, [R10+URZ+0x2d8a0], R9 ;  /* 0x02d8a0090a0075a7 */ /* 0x000ea4000800017f */
[----:B--2---:R-:W-:Y:S05]  /*1e750*/  @!P0 BRA `(.L_x_1630) ;  /* 0x00000074001c8947 */ /* 0x004fea0003800000 */
.L_x_1799:
[----:B------:R-:W-:Y:S05]  /*1e760*/  BSYNC B2 ;  /* 0x0000000000027941 */ /* 0x000fea0003800000 */
.L_x_1629:
[----:B------:R-:W-:Y:S04]  /*1e770*/  BSSY B2, `(.L_x_1631) ;  /* 0x0000009000027945 */ /* 0x000fe80003800000 */
[----:B------:R-:W-:Y:S05]  /*1e780*/  @P1 BRA `(.L_x_1632) ;  /* 0x00000000001c1947 */ /* 0x000fea0003800000 */
[----:B0-----:R-:W0:Y:S02]  /*1e790*/  S2R R6, SR_TID.X ;  /* 0x0000000000067919 */ /* 0x001e240000002100 */
[----:B0-----:R-:W-:Y:S01]  /*1e7a0*/  LOP3.LUT R7, R6, 0x1f, RZ, 0xc0, !PT ;  /* 0x0000001f06077812 */ /* 0x001fe200078ec0ff */
[----:B------:R-:W-:-:S03]  /*1e7b0*/  IMAD.MOV.U32 R6, RZ, RZ, 0x6000 ;  /* 0x00006000ff067424 */ /* 0x000fc600078e00ff */
[----:B------:R-:W-:Y:S01]  /*1e7c0*/  ISETP.NE.AND P0, PT, R7, RZ, PT ;  /* 0x000000ff0700720c */ /* 0x000fe20003f05270 */
[----:B------:R3:W-:-:S12]  /*1e7d0*/  SYNCS.ARRIVE.TRANS64 RZ, [R10+URZ+0x2d890], R6 ;  /* 0x02d890060aff79a7 */ /* 0x0007d8000800003f */
[----:B---3--:R-:W-:Y:S05]  /*1e7e0*/  @!P0 BRA `(.L_x_1632) ;  /* 0x0000000000048947 */ /* 0x008fea0003800000 */
[----:B------:R-:W-:Y:S01]  /*1e7f0*/  BPT.TRAP 0x1 ;  /* 0x000000040000795c */ /* 0x000fe20000300000 */
.L_x_1632:
[----:B------:R-:W-:Y:S05]  /*1e800*/  BSYNC B2 ;  /* 0x0000000000027941 */ /* 0x000fea0003800000 */
.L_x_1631:
        /* <DEDUP_REMOVED lines=8> */
[----:B0-----:R-:W-:Y:S01]  /*1e890*/  VIADD R6, R10, 0x2d890 ;  /* 0x0002d8900a067836 */ /* 0x001fe20000000000 */
[----:B------:R-:W-:Y:S01]  /*1e8a0*/  UMOV UR6, 0x0 ;  /* 0x0000000000067882 */ /* 0x000fe20000000000 */
[----:B------:R-:W-:Y:S01]  /*1e8b0*/  VIADD R11, R8, 0x15400 ;  /* 0x00015400080b7836 */ /* 0x000fe20000000000 */
[----:B------:R-:W-:-:S09]  /*1e8c0*/  UMOV UR7, 0x12f00000 ;  /* 0x12f0000000077882 */ /* 0x000fd20000000000 */
.L_x_1633:
        /* <DEDUP_REMOVED lines=16> */
.L_x_1634:
        /* <DEDUP_REMOVED lines=16> */
.L_x_1635:
        /* <DEDUP_REMOVED lines=13> */
.L_x_1800:
[----:B------:R-:W-:Y:S05]  /*1eba0*/  BSYNC B2 ;  /* 0x0000000000027941 */ /* 0x000fea0003800000 */
.L_x_1636:
[----:B------:R-:W-:Y:S01]  /*1ebb0*/  BSSY B2, `(.L_x_1638) ;  /* 0x000000b000027945 */ /* 0x000fe20003800000 */
[----:B-1----:R-:W-:Y:S02]  /*1ebc0*/  IMAD.MOV.U32 R12, RZ, RZ, 0x0 ;  /* 0x00000000ff0c7424 */ /* 0x002fe400078e00ff */
[----:B------:R-:W-:Y:S01]  /*1ebd0*/  IMAD.MOV.U32 R13, RZ, RZ, 0x12f00000 ;  /* 0x12f00000ff0d7424 */ /* 0x000fe200078e00ff */
[----:B------:R-:W-:Y:S06]  /*1ebe0*/  @P1 BRA `(.L_x_1639) ;  /* 0x00000000001c1947 */ /* 0x000fec0003800000 */
[----:B------:R-:W1:Y:S02]  /*1ebf0*/  S2R R6, SR_TID.X ;  /* 0x0000000000067919 */ /* 0x000e640000002100 */
[----:B-1----:R-:W-:Y:S01]  /*1ec00*/  LOP3.LUT R11, R6, 0x1f, RZ, 0xc0, !PT ;  /* 0x0000001f060b7812 */ /* 0x002fe200078ec0ff */
[----:B------:R-:W-:-:S03]  /*1ec10*/  IMAD.MOV.U32 R6, RZ, RZ, 0x6000 ;  /* 0x00006000ff067424 */ /* 0x000fc600078e00ff */
[----:B------:R-:W-:Y:S01]  /*1ec20*/  ISETP.NE.AND P0, PT, R11, RZ, PT ;  /* 0x000000ff0b00720c */ /* 0x000fe20003f05270 */
[----:B------:R1:W-:-:S12]  /*1ec30*/  SYNCS.ARRIVE.TRANS64 RZ, [R10+URZ+0x2d8b0], R6 ;  /* 0x02d8b0060aff79a7 */ /* 0x0003d8000800003f */
[----:B-1----:R-:W-:Y:S05]  /*1ec40*/  @!P0 BRA `(.L_x_1639) ;  /* 0x0000000000048947 */ /* 0x002fea0003800000 */
[----:B------:R-:W-:Y:S01]  /*1ec50*/  BPT.TRAP 0x1 ;  /* 0x000000040000795c */ /* 0x000fe20000300000 */
.L_x_1639:
[----:B------:R-:W-:Y:S05]  /*1ec60*/  BSYNC B2 ;  /* 0x0000000000027941 */ /* 0x000fea0003800000 */
.L_x_1638:
[----:B------:R-:W-:Y:S01]  /*1ec70*/  R2UR UR10, R23 ;  /* 0x00000000170a72ca */ /* 0x000fe200000e0000 */
[----:B------:R-:W-:Y:S01]  /*1ec80*/  UIADD3 UR4, UP0, UR40, 0x670, URZ ;  /* 0x0000067028047890 */ /* 0x000fe2000ff1e03f */
[----:B------:R-:W-:Y:S01]  /*1ec90*/  R2UR UR6, R12 ;  /* 0x000000000c0672ca */ /* 0x000fe200000e0000 */
[----:B0-2---:R-:W-:Y:S01]  /*1eca0*/  VIADD R10, R10, 0x2d8b0 ;  /* 0x0002d8b00a0a7836 */ /* 0x005fe20000000000 */
[----:B------:R-:W-:Y:S01]  /*1ecb0*/  R2UR UR7, R13 ;  /* 0x000000000d0772ca */ /* 0x000fe200000e0000 */
[----:B------:R-:W-:Y:S01]  /*1ecc0*/  VIADD R6, R8, 0x400 ;  /* 0x0000040008067836 */ /* 0x000fe20000000000 */
[----:B------:R-:W-:Y:S01]  /*1ecd0*/  PLOP3.LUT P0, PT, PT, PT, PT, 0x80, 0x0 ;  /* 0x000000000000781c */ /* 0x000fe20003f0f070 */
[----:B------:R-:W-:-:S12]  /*1ece0*/  UIADD3.X UR5, URZ, UR41, URZ, UP0, !UPT ;  /* 0x000000293f057290 */ /* 0x000fd800087fe43f */
.L_x_1640:
        /* <DEDUP_REMOVED lines=15> */
.L_x_1641:
        /* <DEDUP_REMOVED lines=15> */
.L_x_1642:
        /* <DEDUP_REMOVED lines=10> */
.L_x_1628:
[----:B------:R-:W-:Y:S05]  /*1ef70*/  BSYNC B1 ;  /* 0x0000000000017941 */ /* 0x000fea0003800000 */
.L_x_1627:
        /* <DEDUP_REMOVED lines=11> */
.L_x_1659:
[----:B------:R-:W-:Y:S05]  /*1f030*/  YIELD ;  /* 0x0000000000007946 */ /* 0x000fea0003800000 */
[----:B------:R-:W-:Y:S04]  /*1f040*/  BSSY B1, `(.L_x_1643) ;  /* 0x000008b000017945 */ /* 0x000fe80003800000 */
[----:B--2---:R-:W-:Y:S05]  /*1f050*/  @!P6 BRA `(.L_x_1644) ;  /* 0x000000080024e947 */ /* 0x004fea0003800000 */
[----:B0-----:R-:W2:Y:S01]  /*1f060*/  LDL R6, [R1+0x4] ;  /* 0x0000040001067983 */ /* 0x001ea20000100800 */
[----:B------:R-:W-:Y:S01]  /*1f070*/  IMAD R9, R29, 0x8, R18 ;  /* 0x000000081d097824 */ /* 0x000fe200078e0212 */
[----:B------:R-:W0:Y:S01]  /*1f080*/  S2R R3, SR_TID.X ;  /* 0x0000000000037919 */ /* 0x000e220000002100 */
[----:B------:R-:W-:Y:S01]  /*1f090*/  BSSY B2, `(.L_x_1645) ;  /* 0x0000006000027945 */ /* 0x000fe20003800000 */
[----:B0-----:R-:W-:-:S04]  /*1f0a0*/  LOP3.LUT R3, R3, 0x7f, RZ, 0xc0, !PT ;  /* 0x0000007f03037812 */ /* 0x001fc800078ec0ff */
[----:B------:R-:W-:Y:S02]  /*1f0b0*/  ISETP.NE.AND P2, PT, R3, RZ, PT ;  /* 0x000000ff0300720c */ /* 0x000fe40003f45270 */
[----:B--2---:R-:W-:-:S04]  /*1f0c0*/  SHF.L.U32 R8, R6, 0x1f, RZ ;  /* 0x0000001f06087819 */ /* 0x004fc800000006ff */
[----:B------:R-:W0:Y:S02]  /*1f0d0*/  SYNCS.PHASECHK.TRANS64.TRYWAIT P1, [R9+URZ+0x2d8a0], R8 ;  /* 0x02d8a008090075a7 */ /* 0x000e24000802017f */
[----:B0-----:R-:W-:Y:S05]  /*1f0e0*/  @!P1 BRA `(.L_x_1646) ;  /* 0x0000006800e09947 */ /* 0x001fea0003800000 */
.L_x_1801:
[----:B------:R-:W-:Y:S05]  /*1f0f0*/  BSYNC B2 ;  /* 0x0000000000027941 */ /* 0x000fea0003800000 */
.L_x_1645:
[----:B------:R-:W-:Y:S04]  /*1f100*/  BSSY B2, `(.L_x_1647) ;  /* 0x0000009000027945 */ /* 0x000fe80003800000 */
[----:B------:R-:W-:Y:S05]  /*1f110*/  @P2 BRA `(.L_x_1648) ;  /* 0x00000000001c2947 */ /* 0x000fea0003800000 */
[----:B------:R-:W2:Y:S02]  /*1f120*/  S2R R3, SR_TID.X ;  /* 0x0000000000037919 */ /* 0x000ea40000002100 */
[----:B--2---:R-:W-:Y:S01]  /*1f130*/  LOP3.LUT R6, R3, 0x1f, RZ, 0xc0, !PT ;  /* 0x0000001f03067812 */ /* 0x004fe200078ec0ff */
[----:B------:R-:W-:-:S03]  /*1f140*/  IMAD.MOV.U32 R3, RZ, RZ, 0x6000 ;  /* 0x00006000ff037424 */ /* 0x000fc600078e00ff */
[----:B------:R-:W-:Y:S01]  /*1f150*/  ISETP.NE.AND P1, PT, R6, RZ, PT ;  /* 0x000000ff0600720c */ /* 0x000fe20003f25270 */
[----:B------:R2:W-:-:S12]  /*1f160*/  SYNCS.ARRIVE.TRANS64 RZ, [R9+URZ+0x2d890], R3 ;  /* 0x02d8900309ff79a7 */ /* 0x0005d8000800003f */
[----:B--2---:R-:W-:Y:S05]  /*1f170*/  @!P1 BRA `(.L_x_1648) ;  /* 0x0000000000049947 */ /* 0x004fea0003800000 */
[----:B------:R-:W-:Y:S01]  /*1f180*/  BPT.TRAP 0x1 ;  /* 0x000000040000795c */ /* 0x000fe20000300000 */
.L_x_1648:
[----:B------:R-:W-:Y:S05]  /*1f190*/  BSYNC B2 ;  /* 0x0000000000027941 */ /* 0x000fea0003800000 */
.L_x_1647:
        /* <DEDUP_REMOVED lines=11> */
.L_x_1649:
        /* <DEDUP_REMOVED lines=10> */
[----:B------:R-:W-:Y:S01]  /*1f2f0*/  IMAD.MOV.U32 R23, RZ, RZ, 0x20 ;  /* 0x00000020ff177424 */ /* 0x000fe200078e00ff */
[----:B------:R-:W-:Y:S01]  /*1f300*/  PLOP3.LUT P1, PT, PT, PT, PT, 0x80, 0x0 ;  /* 0x000000000000781c */ /* 0x000fe20003f2f070 */
[----:B------:R-:W-:Y:S01]  /*1f310*/  VIADD R11, R7, 0x17400 ;  /* 0x00017400070b7836 */ /* 0x000fe20000000000 */
[----:B------:R-:W-:Y:S01]  /*1f320*/  UMOV UR6, 0x0 ;  /* 0x0000000000067882 */ /* 0x000fe20000000000 */
[----:B------:R-:W-:Y:S01]  /*1f330*/  UMOV UR7, 0x12f00000 ;  /* 0x12f0000000077882 */ /* 0x000fe20000000000 */
[----:B------:R-:W-:-:S15]  /*1f340*/  R2UR UR10, R23 ;  /* 0x00000000170a72ca */ /* 0x000fde00000e0000 */
.L_x_1650:
        /* <DEDUP_REMOVED lines=16> */
.L_x_1651:
        /* <DEDUP_REMOVED lines=10> */
[----:B------:R-:W2:Y:S01]  /*1f4f0*/  SYNCS.PHASECHK.TRANS64.TRYWAIT P1, [R9+URZ+0x2d8c0], R8 ;  /* 0x02d8c008090075a7 */ /* 0x000ea2000802017f */
[----:B------:R-:W-:Y:S04]  /*1f500*/  BSSY B2, `(.L_x_1652) ;  /* 0x0000002000027945 */ /* 0x000fe80003800000 */
[----:B--2---:R-:W-:Y:S05]  /*1f510*/  @!P1 BRA `(.L_x_1653) ;  /* 0x0000006400e89947 */ /* 0x004fea0003800000 */
.L_x_1802:
[----:B------:R-:W-:Y:S05]  /*1f520*/  BSYNC B2 ;  /* 0x0000000000027941 */ /* 0x000fea0003800000 */
.L_x_1652:
        /* <DEDUP_REMOVED lines=11> */
.L_x_1655:
[----:B------:R-:W-:Y:S05]  /*1f5e0*/  BSYNC B2 ;  /* 0x0000000000027941 */ /* 0x000fea0003800000 */
.L_x_1654:
        /* <DEDUP_REMOVED lines=8> */
.L_x_1656:
        /* <DEDUP_REMOVED lines=15> */
.L_x_1657:
        /* <DEDUP_REMOVED lines=15> */
.L_x_1658:
        /* <DEDUP_REMOVED lines=10> */
.L_x_1644:
[----:B------:R-:W-:Y:S05]  /*1f8f0*/  BSYNC B1 ;  /* 0x0000000000017941 */ /* 0x000fea0003800000 */
.L_x_1643:
[----:B------:R-:W2:Y:S01]  /*1f900*/  LDL.LU R8, [R1+0x4] ;  /* 0x0000040001087983 */ /* 0x000ea20000300800 */
[----:B------:R-:W-:Y:S01]  /*1f910*/  VIADD R29, R29, 0x1 ;  /* 0x000000011d1d7836 */ /* 0x000fe20000000000 */
[C---:B------:R-:W-:Y:S01]  /*1f920*/  ISETP.GT.AND P2, PT, R10.reuse, R5, PT ;  /* 0x000000050a00720c */ /* 0x040fe20003f44270 */
[----:B------:R-:W-:-:S03]  /*1f930*/  VIADD R10, R10, 0xffffffff ;  /* 0xffffffff0a0a7836 */ /* 0x000fc60000000000 */
[----:B------:R-:W-:-:S04]  /*1f940*/  ISETP.NE.AND P1, PT, R29, 0x2, PT ;  /* 0x000000021d00780c */ /* 0x000fc80003f25270 */
[----:B------:R-:W-:Y:S02]  /*1f950*/  SEL R3, RZ, 0x1, P1 ;  /* 0x00000001ff037807 */ /* 0x000fe40000800000 */
[----:B------:R-:W-:Y:S02]  /*1f960*/  SEL R29, R29, RZ, P1 ;  /* 0x000000ff1d1d7207 */ /* 0x000fe40000800000 */
[----:B--2---:R-:W-:-:S05]  /*1f970*/  LOP3.LUT R8, R8, R3, RZ, 0x3c, !PT ;  /* 0x0000000308087212 */ /* 0x004fca00078e3cff */
[----:B------:R2:W-:Y:S01]  /*1f980*/  STL [R1+0x4], R8 ;  /* 0x0000040801007387 */ /* 0x0005e20000100800 */
[----:B------:R-:W-:Y:S05]  /*1f990*/  @P2 BRA `(.L_x_1659) ;  /* 0xfffffff400a42947 */ /* 0x000fea000383ffff */
.L_x_1621:
[----:B------:R-:W-:Y:S05]  /*1f9a0*/  BSYNC B0 ;  /* 0x0000000000007941 */ /* 0x000fea0003800000 */
.L_x_1620:
[----:B------:R-:W3:Y:S01]  /*1f9b0*/  LDC R2, c[0x0][0x448] ;  /* 0x00011200ff027b82 */ /* 0x000ee20000000800 */
[----:B------:R-:W-:Y:S01]  /*1f9c0*/  VIADD R3, R25, 0xbf ;  /* 0x000000bf19037836 */ /* 0x000fe20000000000 */
[----:B------:R-:W-:Y:S06]  /*1f9d0*/  @!P0 WARPSYNC.ALL ;  /* 0x0000000000008948 */ /* 0x000fec0003800000 */
[----:B------:R-:W-:Y:S01]  /*1f9e0*/  @!P0 BAR.SYNC.DEFER_BLOCKING 0xc, 0x200 ;  /* 0x0308000000008b1d */ /* 0x000fe20000010000 */
[----:B---3--:R-:W-:-:S13]  /*1f9f0*/  ISETP.NE.AND P1, PT, R2, 0x1, PT ;  /* 0x000000010200780c */ /* 0x008fda0003f25270 */
[----:B------:R-:W3:Y:S08]  /*1fa00*/  @P1 LDC R4, c[0x0][0x44c] ;  /* 0x00011300ff041b82 */ /* 0x000ef00000000800 */
[----:B------:R-:W4:Y:S01]  /*1fa10*/  @P1 LDC R2, c[0x0][0x450] ;  /* 0x00011400ff021b82 */ /* 0x000f220000000800 */
[----:B---3--:R-:W-:-:S05]  /*1fa20*/  @P1 IMAD.HI.U32 R4, R3, R4, RZ ;  /* 0x0000000403041227 */ /* 0x008fca00078e00ff */
[----:B----4-:R-:W-:-:S05]  /*1fa30*/  @P1 SHF.R.U32.HI R3, RZ, R2, R4 ;  /* 0x00000002ff031219 */ /* 0x010fca0000011604 */
[----:B------:R-:W-:Y:S02]  /*1fa40*/  IMAD.IADD R21, R21, 0x1, R3 ;  /* 0x0000000115157824 */ /* 0x000fe400078e0203 */
[----:B------:R-:W3:Y:S02]  /*1fa50*/  LDC.64 R2, c[0x0][0x9e0] ;  /* 0x00027800ff027b82 */ /* 0x000ee40000000a00 */
[----:B---3--:R-:W-:Y:S01]  /*1fa60*/  ISETP.GE.AND P2, PT, R3, 0x1, PT ;  /* 0x000000010300780c */ /* 0x008fe20003f46270 */
[----:B------:R-:W-:-:S12]  /*1fa70*/  IMAD.IADD R2, R21, 0x1, R2 ;  /* 0x0000000115027824 */ /* 0x000fd800078e0202 */
[----:B------:R-:W-:Y:S05]  /*1fa80*/  @!P2 BRA `(.L_x_1660) ;  /* 0x000000000048a947 */ /* 0x000fea0003800000 */
[C---:B------:R-:W-:Y:S01]  /*1fa90*/  ISETP.GT.AND P0, PT, R21.reuse, RZ, PT ;  /* 0x000000ff1500720c */ /* 0x040fe20003f04270 */
[----:B------:R-:W-:Y:S01]  /*1faa0*/  BSSY B0, `(.L_x_1661) ;  /* 0x000000e000007945 */ /* 0x000fe20003800000 */
[----:B0-----:R-:W-:-:S11]  /*1fab0*/  VIADD R6, R21, 0xffffffff ;  /* 0xffffffff15067836 */ /* 0x001fd60000000000 */
        /* <DEDUP_REMOVED lines=8> */
.L_x_1662:
[----:B------:R-:W-:-:S13]  /*1fb40*/  ISETP.NE.AND P0, PT, R3, 0x1, PT ;  /* 0x000000010300780c */ /* 0x000fda0003f05270 */
[----:B------:R-:W0:Y:S02]  /*1fb50*/  @P0 LDC.64 R4, c[0x0][0x9e8] ;  /* 0x00027a00ff040b82 */ /* 0x000e240000000a00 */
[----:B0-----:R-:W-:-:S05]  /*1fb60*/  @P0 IMAD.HI.U32 R4, R6, R4, RZ ;  /* 0x0000000406040227 */ /* 0x001fca00078e00ff */
[----:B------:R-:W-:-:S07]  /*1fb70*/  @P0 SHF.R.U32.HI R6, RZ, R5, R4 ;  /* 0x00000005ff060219 */ /* 0x000fce0000011604 */
.L_x_1663:
[----:B------:R-:W-:Y:S05]  /*1fb80*/  BSYNC B0 ;  /* 0x0000000000007941 */ /* 0x000fea0003800000 */
.L_x_1661:
[----:B------:R-:W-:-:S05]  /*1fb90*/  IMAD R6, R6, R3, R3 ;  /* 0x0000000306067224 */ /* 0x000fca00078e0203 */
[----:B------:R-:W-:-:S07]  /*1fba0*/  VIMNMX R2, R2, R6, PT ;  /* 0x0000000602027248 */ /* 0x000fce0003fe0100 */
.L_x_1660:
[----:B------:R-:W-:Y:S01]  /*1fbb0*/  VIADD R2, R2, 0x7f ;  /* 0x0000007f02027836 */ /* 0x000fe20000000000 */
[----:B------:R-:W-:Y:S01]  /*1fbc0*/  ULDC UR4, c[0x0][0x9dc] ;  /* 0x0002770000047ab9 */ /* 0x000fe20000000800 */
[----:B------:R-:W-:-:S03]  /*1fbd0*/  IMAD.MOV.U32 R5, RZ, RZ, R25 ;  /* 0x000000ffff057224 */ /* 0x000fc600078e0019 */
[----:B------:R-:W-:-:S04]  /*1fbe0*/  SHF.R.S32.HI R4, RZ, 0x1f, R2 ;  /* 0x0000001fff047819 */ /* 0x000fc80000011402 */
[----:B------:R-:W-:Y:S02]  /*1fbf0*/  LEA.HI R4, R4, R2, RZ, 0x7 ;  /* 0x0000000204047211 */ /* 0x000fe400078f38ff */
[----:B------:R-:W3:Y:S02]  /*1fc00*/  @P1 LDC R2, c[0x0][0x450] ;  /* 0x00011400ff021b82 */ /* 0x000ee40000000800 */
[----:B------:R-:W-:-:S04]  /*1fc10*/  SHF.R.S32.HI R4, RZ, 0x7, R4 ;  /* 0x00000007ff047819 */ /* 0x000fc80000011404 */
[----:B0-----:R-:W-:Y:S02]  /*1fc20*/  VIMNMX R6, R22, R4, PT ;  /* 0x0000000416067248 */ /* 0x001fe40003fe0100 */
[----:B------:R-:W0:Y:S02]  /*1fc30*/  @P1 LDC R4, c[0x0][0x44c] ;  /* 0x00011300ff041b82 */ /* 0x000e240000000800 */
[----:B0-----:R-:W-:-:S05]  /*1fc40*/  @P1 IMAD.HI.U32 R4, R25, R4, RZ ;  /* 0x0000000419041227 */ /* 0x001fca00078e00ff */
[----:B---3--:R-:W-:-:S05]  /*1fc50*/  @P1 SHF.R.U32.HI R5, RZ, R2, R4 ;  /* 0x00000002ff051219 */ /* 0x008fca0000011604 */
[----:B------:R-:W-:-:S04]  /*1fc60*/  IMAD.IADD R7, R20, 0x1, R5 ;  /* 0x0000000114077824 */ /* 0x000fc800078e0205 */
        /* <DEDUP_REMOVED lines=12> */
.L_x_1666:
[----:B------:R-:W-:-:S13]  /*1fd30*/  ISETP.NE.AND P0, PT, R3, 0x1, PT ;  /* 0x000000010300780c */ /* 0x000fda0003f05270 */
[----:B------:R-:W0:Y:S02]  /*1fd40*/  @P0 LDC.64 R4, c[0x0][0x9e8] ;  /* 0x00027a00ff040b82 */ /* 0x000e240000000a00 */
[----:B0-----:R-:W-:-:S05]  /*1fd50*/  @P0 IMAD.HI.U32 R4, R7, R4, RZ ;  /* 0x0000000407040227 */ /* 0x001fca00078e00ff */
[----:B------:R-:W-:-:S07]  /*1fd60*/  @P0 SHF.R.U32.HI R7, RZ, R5, R4 ;  /* 0x00000005ff070219 */ /* 0x000fce0000011604 */
.L_x_1667:
[----:B------:R-:W-:Y:S05]  /*1fd70*/  BSYNC B0 ;  /* 0x0000000000007941 */ /* 0x000fea0003800000 */
.L_x_1665:
[----:B------:R-:W-:-:S05]  /*1fd80*/  IMAD R3, R7, R3, RZ ;  /* 0x0000000307037224 */ /* 0x000fca00078e02ff */
[----:B------:R-:W-:-:S07]  /*1fd90*/  VIMNMX R2, R2, R3, !PT ;  /* 0x0000000302027248 */ /* 0x000fce0007fe0100 */
.L_x_1664:
[----:B------:R-:W-:Y:S01]  /*1fda0*/  ISETP.NE.AND P1, PT, R0, RZ, PT ;  /* 0x000000ff0000720c */ /* 0x000fe20003f25270 */
[----:B------:R-:W-:Y:S01]  /*1fdb0*/  BSSY B0, `(.L_x_1668) ;  /* 0x0000024000007945 */ /* 0x000fe20003800000 */
[----:B------:R-:W-:-:S04]  /*1fdc0*/  SHF.R.S32.HI R3, RZ, 0x1f, R2 ;  /* 0x0000001fff037819 */ /* 0x000fc80000011402 */
[----:B------:R-:W-:Y:S01]  /*1fdd0*/  LEA.HI R3, R3, R2, RZ, 0x7 ;  /* 0x0000000203037211 */ /* 0x000fe200078f38ff */
[----:B------:R-:W-:-:S03]  /*1fde0*/  IMAD.MOV.U32 R2, RZ, RZ, RZ ;  /* 0x000000ffff027224 */ /* 0x000fc600078e00ff */
[----:B------:R-:W-:-:S03]  /*1fdf0*/  SHF.R.S32.HI R3, RZ, 0x7, R3 ;  /* 0x00000007ff037819 */ /* 0x000fc60000011403 */
[----:B------:R-:W0:Y:S01]  /*1fe00*/  @!P1 LDC R0, c[0x0][0x9f0] ;  /* 0x00027c00ff009b82 */ /* 0x000e220000000800 */
[----:B------:R-:W-:-:S04]  /*1fe10*/  VIMNMX R4, RZ, R3, !PT ;  /* 0x00000003ff047248 */ /* 0x000fc80007fe0100 */
[----:B------:R-:W-:-:S13]  /*1fe20*/  ISETP.GT.AND P0, PT, R6, R4, PT ;  /* 0x000000040600720c */ /* 0x000fda0003f04270 */
[----:B------:R-:W-:Y:S05]  /*1fe30*/  @!P0 BRA `(.L_x_1669) ;  /* 0x00000000006c8947 */ /* 0x000fea0003800000 */
[-C--:B0-----:R-:W-:Y:S02]  /*1fe40*/  IABS R5, R0.reuse ;  /* 0x0000000000057213 */ /* 0x081fe40000000000 */
[----:B--2---:R-:W-:Y:S02]  /*1fe50*/  IABS R8, R0 ;  /* 0x0000000000087213 */ /* 0x004fe40000000000 */
        /* <DEDUP_REMOVED lines=9> */
[----:B------:R-:W-:-:S05]  /*1fef0*/  IADD3 R3, R0, -0x1, R6 ;  /* 0xffffffff00037810 */ /* 0x000fca0007ffe006 */
[----:B------:R-:W-:-:S05]  /*1ff00*/  IMAD.IADD R3, R3, 0x1, -R4 ;  /* 0x0000000103037824 */ /* 0x000fca00078e0a04 */
[----:B------:R-:W-:Y:S02]  /*1ff10*/  IABS R2, R3 ;  /* 0x0000000300027213 */ /* 0x000fe40000000000 */
[----:B------:R-:W-:-:S03]  /*1ff20*/  LOP3.LUT R3, R3, R0, RZ, 0x3c, !PT ;  /* 0x0000000003037212 */ /* 0x000fc600078e3cff */
[----:B------:R-:W-:Y:S01]  /*1ff30*/  IMAD.HI.U32 R7, R7, R2, RZ ;  /* 0x0000000207077227 */ /* 0x000fe200078e00ff */
[----:B------:R-:W-:-:S03]  /*1ff40*/  ISETP.GE.AND P2, PT, R3, RZ, PT ;  /* 0x000000ff0300720c */ /* 0x000fc60003f46270 */
        /* <DEDUP_REMOVED lines=10> */
.L_x_1669:
[----:B------:R-:W-:Y:S05]  /*1fff0*/  BSYNC B0 ;  /* 0x0000000000007941 */ /* 0x000fea0003800000 */
.L_x_1668:
[-C--:B0-----:R-:W-:Y:S01]  /*20000*/  IMAD R0, R19, R2.reuse, R4 ;  /* 0x0000000213007224 */ /* 0x081fe200078e0204 */
[----:B------:R-:W-:Y:S04]  /*20010*/  BSSY B7, `(.L_x_1670) ;  /* 0x0000344000077945 */ /* 0x000fe80003800000 */
        /* <DEDUP_REMOVED lines=11> */
[----:B------:R-:W3:Y:S01]  /*200d0*/  LDC.64 R2, c[0x0][0xc60] ;  /* 0x00031800ff027b82 */ /* 0x000ee20000000a00 */
[----:B------:R-:W0:Y:S02]  /*200e0*/  FLO.U32 R0, UR4 ;  /* 0x0000000400007d00 */ /* 0x000e2400080e0000 */
[----:B0-----:R-:W-:-:S06]  /*200f0*/  ISETP.EQ.U32.AND P0, PT, R0, R5, PT ;  /* 0x000000050000720c */ /* 0x001fcc0003f02070 */
[----:B------:R-:W3:Y:S07]  /*20100*/  POPC R5, UR4 ;  /* 0x0000000400057d09 */ /* 0x000eee0008000000 */
[----:B---3--:R-:W3:Y:S01]  /*20110*/  @P0 ATOMG.E.ADD.STRONG.GPU PT, R3, desc[UR52][R2.64], R5 ;  /* 0x00000005020309a8 */ /* 0x008ee200081ee1f4 */
[----:B------:R-:W0:Y:S02]  /*20120*/  S2R R4, SR_LTMASK ;  /* 0x0000000000047919 */ /* 0x000e240000003900 */
[----:B0-----:R-:W-:-:S04]  /*20130*/  LOP3.LUT R4, R4, UR4, RZ, 0xc0, !PT ;  /* 0x0000000404047c12 */ /* 0x001fc8000f8ec0ff */
[----:B------:R-:W0:Y:S01]  /*20140*/  POPC R7, R4 ;  /* 0x0000000400077309 */ /* 0x000e220000000000 */
[----:B---3--:R-:W0:Y:S02]  /*20150*/  SHFL.IDX PT, R0, R3, R0, 0x1f ;  /* 0x00001f0003007589 */ /* 0x008e2400000e0000 */
[----:B0-----:R-:W-:Y:S01]  /*20160*/  IADD3 R24, R0, UR37, R7 ;  /* 0x0000002500187c10 */ /* 0x001fe2000fffe007 */
[----:B------:R-:W-:Y:S06]  /*20170*/  BRA `(.L_x_1672) ;  /* 0x0000003000b47947 */ /* 0x000fec0003800000 */
.L_x_1671:
        /* <DEDUP_REMOVED lines=15> */
[----:B--2---:R-:W-:Y:S02]  /*20270*/  IMAD.MOV.U32 R8, RZ, RZ, 0x70 ;  /* 0x00000070ff087424 */ /* 0x004fe400078e00ff */
[----:B-1----:R-:W-:Y:S02]  /*20280*/  IMAD.MOV.U32 R12, RZ, RZ, 0x1 ;  /* 0x00000001ff0c7424 */ /* 0x002fe400078e00ff */
[----:B------:R-:W-:-:S07]  /*20290*/  IMAD.MOV.U32 R13, RZ, RZ, RZ ;  /* 0x000000ffff0d7224 */ /* 0x000fce00078e00ff */
[----:B------:R-:W-:-:S07]  /*202a0*/  LEPC R20, `(.L_x_1674) ;  /* 0x000000001014794e */ /* 0x000fce0000000000 */
[----:B0-----:R-:W-:Y:S05]  /*202b0*/  CALL.ABS.NOINC R2 ;  /* 0x0000000002007343 */ /* 0x001fea0003c00000 */
.L_x_1674:
[----:B------:R-:W-:Y:S05]  /*202c0*/  BSYNC B6 ;  /* 0x0000000000067941 */ /* 0x000fea0003800000 */
.L_x_1673:
        /* <DEDUP_REMOVED lines=8> */
[----:B------:R0:W3:Y:S01]  /*20350*/  LDC.64 R2, c[0x4][R19] ;  /* 0x0100000013027b82 */ /* 0x0000e20000000a00 */
[----:B------:R-:W-:Y:S02]  /*20360*/  IMAD.U32 R4, RZ, RZ, UR6 ;  /* 0x00000006ff047e24 */ /* 0x000fe4000f8e00ff */
[----:B------:R-:W-:Y:S02]  /*20370*/  IMAD.U32 R5, RZ, RZ, UR7 ;  /* 0x00000007ff057e24 */ /* 0x000fe4000f8e00ff */
[----:B------:R-:W-:Y:S02]  /*20380*/  IMAD.U32 R6, RZ, RZ, UR8 ;  /* 0x00000008ff067e24 */ /* 0x000fe4000f8e00ff */
[----:B------:R-:W-:-:S02]  /*20390*/  IMAD.U32 R7, RZ, RZ, UR9 ;  /* 0x00000009ff077e24 */ /* 0x000fc4000f8e00ff */
[----:B------:R-:W-:Y:S02]  /*203a0*/  IMAD.U32 R10, RZ, RZ, UR4 ;  /* 0x00000004ff0a7e24 */ /* 0x000fe4000f8e00ff */
[----:B------:R-:W-:Y:S02]  /*203b0*/  IMAD.U32 R11, RZ, RZ, UR5 ;  /* 0x00000005ff0b7e24 */ /* 0x000fe4000f8e00ff */
[----:B--2---:R-:W-:Y:S02]  /*203c0*/  IMAD.MOV.U32 R8, RZ, RZ, 0x70 ;  /* 0x00000070ff087424 */ /* 0x004fe400078e00ff */
[----:B-1----:R-:W-:Y:S02]  /*203d0*/  IMAD.MOV.U32 R12, RZ, RZ, 0x1 ;  /* 0x00000001ff0c7424 */ /* 0x002fe400078e00ff */
[----:B0-----:R-:W-:-:S07]  /*203e0*/  IMAD.MOV.U32 R13, RZ, RZ, RZ ;  /* 0x000000ffff0d7224 */ /* 0x001fce00078e00ff */
[----:B------:R-:W-:-:S07]  /*203f0*/  LEPC R20, `(.L_x_1677) ;  /* 0x000000001014794e */ /* 0x000fce0000000000 */
[----:B---3--:R-:W-:Y:S05]  /*20400*/  CALL.ABS.NOINC R2 ;  /* 0x0000000002007343 */ /* 0x008fea0003c00000 */
.L_x_1677:
        /* <DEDUP_REMOVED lines=15> */
.L_x_1676:
[----:B------:R-:W-:Y:S05]  /*20500*/  BSYNC B6 ;  /* 0x0000000000067941 */ /* 0x000fea0003800000 */
.L_x_1675:
[----:B------:R-:W-:Y:S01]  /*20510*/  ULDC.64 UR4, c[0x0][0x9f8] ;  /* 0x00027e0000047ab9 */ /* 0x000fe20000000a00 */
[----:B------:R-:W3:Y:S01]  /*20520*/  LDL R20, [R1+0x18] ;  /* 0x0000180001147983 */ /* 0x000ee20000100800 */
[----:B------:R-:W-:-:S03]  /*20530*/  ISETP.NE.U32.AND P0, PT, RZ, UR4, PT ;  /* 0x00000004ff007c0c */ /* 0x000fc6000bf05070 */
[----:B------:R-:W4:Y:S01]  /*20540*/  LDL R19, [R1+0x28] ;  /* 0x0000280001137983 */ /* 0x000f220000100800 */
[----:B------:R-:W-:Y:S01]  /*20550*/  ISETP.NE.AND.EX P0, PT, RZ, UR5, PT, P0 ;  /* 0x00000005ff007c0c */ /* 0x000fe2000bf05300 */
[----:B------:R-:W-:Y:S01]  /*20560*/  IMAD.MOV.U32 R9, RZ, RZ, R27 ;  /* 0x000000ffff097224 */ /* 0x000fe200078e001b */
[----:B------:R-:W0:Y:S01]  /*20570*/  LDC R5, c[0x0][0x430] ;  /* 0x00010c00ff057b82 */ /* 0x000e220000000800 */
[----:B------:R-:W1:Y:S01]  /*20580*/  S2R R22, SR_TID.X ;  /* 0x0000000000167919 */ /* 0x000e620000002100 */
[----:B------:R-:W2:Y:S01]  /*20590*/  S2R R21, SR_TID.X ;  /* 0x0000000000157919 */ /* 0x000ea20000002100 */
[----:B------:R-:W-:Y:S01]  /*205a0*/  VIADD R23, R23, 0xffffffff ;  /* 0xffffffff17177836 */ /* 0x000fe20000000000 */
[----:B------:R-:W-:-:S07]  /*205b0*/  ULDC UR4, c[0x0][0x2f4] ;  /* 0x0000bd0000047ab9 */ /* 0x000fce0000000800 */
[----:B------:R-:W1:Y:S02]  /*205c0*/  @P0 LDC.64 R2, c[0x0][0x9f8] ;  /* 0x00027e00ff020b82 */ /* 0x000e640000000a00 */
[----:B-1----:R-:W-:-:S05]  /*205d0*/  @P0 IMAD.WIDE R2, R27, 0x4, R2 ;  /* 0x000000041b020825 */ /* 0x002fca00078e0202 */
[----:B------:R1:W4:Y:S01]  /*205e0*/  @P0 LDG.E R9, desc[UR52][R2.64] ;  /* 0x0000003402090981 */ /* 0x000322000c1e1900 */
[----:B0-----:R-:W-:Y:S01]  /*205f0*/  ISETP.NE.AND P1, PT, R5, 0x1, PT ;  /* 0x000000010500780c */ /* 0x001fe20003f25270 */
[----:B------:R-:W-:Y:S01]  /*20600*/  IMAD.SHL.U32 R22, R22, 0x20, RZ ;  /* 0x0000002016167824 */ /* 0x000fe200078e00ff */
[----:B--2---:R-:W-:Y:S01]  /*20610*/  LOP3.LUT R21, R21, 0x7f, RZ, 0xc0, !PT ;  /* 0x0000007f15157812 */ /* 0x004fe200078ec0ff */
[----:B------:R-:W-:-:S03]  /*20620*/  IMAD.SHL.U32 R8, R23, 0x80, RZ ;  /* 0x0000008017087824 */ /* 0x000fc600078e00ff */
[----:B------:R-:W-:Y:S02]  /*20630*/  SHF.R.U32.HI R21, RZ, 0x2, R21 ;  /* 0x00000002ff157819 */ /* 0x000fe40000011615 */
[----:B------:R-:W-:-:S04]  /*20640*/  LOP3.LUT R22, R22, 0x60, RZ, 0xc0, !PT ;  /* 0x0000006016167812 */ /* 0x000fc800078ec0ff */
[----:B------:R-:W-:Y:S01]  /*20650*/  LOP3.LUT R0, R8, R21, R22, 0xfe, !PT ;  /* 0x0000001508007212 */ /* 0x000fe200078efe16 */
[----:B-1----:R-:W0:Y:S08]  /*20660*/  @P1 LDC R3, c[0x0][0x434] ;  /* 0x00010d00ff031b82 */ /* 0x002e300000000800 */
[----:B------:R-:W1:Y:S01]  /*20670*/  @P1 LDC R2, c[0x0][0x438] ;  /* 0x00010e00ff021b82 */ /* 0x000e620000000800 */
[----:B------:R-:W-:Y:S01]  /*20680*/  LOP3.LUT R16, R16, 0xfffffff7, RZ, 0xc0, !PT ;  /* 0xfffffff710107812 */ /* 0x000fe200078ec0ff */
[----:B------:R-:W-:Y:S01]  /*20690*/  UMOV UR5, 0xffffffff ;  /* 0xffffffff00057882 */ /* 0x000fe20000000000 */
[C---:B---3--:R-:W-:Y:S01]  /*206a0*/  ISETP.GE.AND P0, PT, R0.reuse, R20, PT ;  /* 0x000000140000720c */ /* 0x048fe20003f06270 */
[----:B----4-:R-:W-:-:S04]  /*206b0*/  IMAD.IADD R0, R0, 0x1, R19 ;  /* 0x0000000100007824 */ /* 0x010fc800078e0213 */
[----:B0-----:R-:W-:-:S04]  /*206c0*/  @P1 IMAD.HI.U32 R3, R0, R3, RZ ;  /* 0x0000000300031227 */ /* 0x001fc800078e00ff */
[----:B------:R-:W-:Y:S01]  /*206d0*/  IMAD.MOV.U32 R6, RZ, RZ, R0 ;  /* 0x000000ffff067224 */ /* 0x000fe200078e0000 */
[----:B-1----:R-:W-:-:S03]  /*206e0*/  @P1 SHF.R.U32.HI R6, RZ, R2, R3 ;  /* 0x00000002ff061219 */ /* 0x002fc60000011603 */
[----:B------:R-:W0:Y:S01]  /*206f0*/  @!P0 LDC.64 R2, c[0x0][0x428] ;  /* 0x00010a00ff028b82 */ /* 0x000e220000000a00 */
[--C-:B------:R-:W-:Y:S01]  /*20700*/  @!P0 SHF.R.S32.HI R7, RZ, 0x1f, R6.reuse ;  /* 0x0000001fff078819 */ /* 0x100fe20000011406 */
[----:B------:R-:W-:-:S04]  /*20710*/  IMAD.MOV R4, RZ, RZ, -R6 ;  /* 0x000000ffff047224 */ /* 0x000fc800078e0a06 */
[----:B------:R-:W-:Y:S01]  /*20720*/  IMAD R4, R5, R4, R0 ;  /* 0x0000000405047224 */ /* 0x000fe200078e0200 */
[----:B------:R-:W-:Y:S01]  /*20730*/  SHF.R.S32.HI R10, RZ, 0x1f, R9 ;  /* 0x0000001fff0a7819 */ /* 0x000fe20000011409 */
[----:B------:R1:W-:Y:S01]  /*20740*/  STL [R1+0xc], R9 ;  /* 0x00000c0901007387 */ /* 0x0003e20000100800 */
[----:B0-----:R-:W-:-:S03]  /*20750*/  @!P0 IMAD.WIDE.U32 R6, R9, R2, R6 ;  /* 0x0000000209068225 */ /* 0x001fc600078e0006 */
[----:B------:R0:W-:Y:S01]  /*20760*/  STL [R1+0x2c], R10 ;  /* 0x00002c0a01007387 */ /* 0x0001e20000100800 */
[----:B------:R-:W-:-:S04]  /*20770*/  @!P0 IMAD R0, R10, R2, RZ ;  /* 0x000000020a008224 */ /* 0x000fc800078e02ff */
[----:B------:R-:W-:Y:S02]  /*20780*/  @!P0 IMAD R0, R9, R3, R0 ;  /* 0x0000000309008224 */ /* 0x000fe400078e0200 */
[----:B-1----:R-:W1:Y:S01]  /*20790*/  S2R R9, SR_TID.X ;  /* 0x0000000000097919 */ /* 0x002e620000002100 */
[----:B------:R-:W2:Y:S01]  /*207a0*/  @!P0 LDC.64 R2, c[0x0][0x418] ;  /* 0x00010600ff028b82 */ /* 0x000ea20000000a00 */
[----:B------:R-:W-:Y:S02]  /*207b0*/  @!P0 IMAD.IADD R0, R7, 0x1, R0 ;  /* 0x0000000107008824 */ /* 0x000fe400078e0200 */
[----:B------:R-:W-:-:S05]  /*207c0*/  IMAD.U32 R5, RZ, RZ, UR38 ;  /* 0x00000026ff057e24 */ /* 0x000fca000f8e00ff */
[----:B------:R-:W-:Y:S02]  /*207d0*/  ISETP.NE.AND P2, PT, R5, 0x3, PT ;  /* 0x000000030500780c */ /* 0x000fe40003f45270 */
[----:B--2---:R-:W-:-:S04]  /*207e0*/  @!P0 LEA R2, P1, R6, R2, 0x2 ;  /* 0x0000000206028211 */ /* 0x004fc800078210ff */
[----:B------:R-:W-:Y:S01]  /*207f0*/  @!P0 LEA.HI.X R3, R6, R3, R0, 0x2, P1 ;  /* 0x0000000306038211 */ /* 0x000fe200008f1400 */
[----:B------:R-:W-:Y:S02]  /*20800*/  IMAD.MOV.U32 R0, RZ, RZ, RZ ;  /* 0x000000ffff007224 */ /* 0x000fe400078e00ff */
[----:B-1----:R-:W-:-:S04]  /*20810*/  IMAD.SHL.U32 R9, R9, 0x8, RZ ;  /* 0x0000000809097824 */ /* 0x002fc800078e00ff */
[----:B------:R1:W5:Y:S01]  /*20820*/  @!P0 LDG.E R0, desc[UR52][R2.64] ;  /* 0x0000003402008981 */ /* 0x000362000c1e1900 */
[----:B------:R-:W-:Y:S02]  /*20830*/  LOP3.LUT R9, R9, 0x18, RZ, 0xc0, !PT ;  /* 0x0000001809097812 */ /* 0x000fe400078ec0ff */
[----:B------:R-:W-:Y:S02]  /*20840*/  @P2 LOP3.LUT R16, R16, 0x8, RZ, 0xfc, !PT ;  /* 0x0000000810102812 */ /* 0x000fe400078efcff */
[C---:B------:R-:W-:Y:S02]  /*20850*/  ISETP.GE.AND P0, PT, R9.reuse, UR4, PT ;  /* 0x0000000409007c0c */ /* 0x040fe4000bf06270 */
[C---:B0-----:R-:W-:Y:S02]  /*20860*/  LOP3.LUT R10, R9.reuse, 0x20, RZ, 0xfc, !PT ;  /* 0x00000020090a7812 */ /* 0x041fe400078efcff */
[----:B------:R-:W-:Y:S02]  /*20870*/  LOP3.LUT R16, R16, 0xfffffffb, RZ, 0xc0, !PT ;  /* 0xfffffffb10107812 */ /* 0x000fe400078ec0ff */
[----:B------:R-:W-:-:S02]  /*20880*/  LOP3.LUT R9, R9, 0x40, RZ, 0xfc, !PT ;  /* 0x0000004009097812 */ /* 0x000fc400078efcff */
[----:B------:R-:W-:-:S05]  /*20890*/  ISETP.GE.AND P1, PT, R10, UR4, PT ;  /* 0x000000040a007c0c */ /* 0x000fca000bf26270 */
[----:B------:R-:W-:Y:S02]  /*208a0*/  @P0 LOP3.LUT R16, R16, 0x4, RZ, 0xfc, !PT ;  /* 0x0000000410100812 */ /* 0x000fe400078efcff */
[----:B------:R-:W-:Y:S02]  /*208b0*/  ISETP.GE.AND P0, PT, R9, UR4, PT ;  /* 0x0000000409007c0c */ /* 0x000fe4000bf06270 */
[----:B------:R-:W-:-:S04]  /*208c0*/  LOP3.LUT R16, R16, 0xfffffffe, RZ, 0xc0, !PT ;  /* 0xfffffffe10107812 */ /* 0x000fc800078ec0ff */
[----:B------:R-:W-:-:S04]  /*208d0*/  LOP3.LUT R16, R16, 0xfffffffd, RZ, 0xc0, !PT ;  /* 0xfffffffd10107812 */ /* 0x000fc800078ec0ff */
[----:B------:R-:W-:-:S04]  /*208e0*/  @P1 LOP3.LUT R16, R16, 0x2, RZ, 0xfc, !PT ;  /* 0x0000000210101812 */ /* 0x000fc800078efcff */
[----:B------:R-:W-:Y:S01]  /*208f0*/  @P0 LOP3.LUT R16, R16, 0x1, RZ, 0xfc, !PT ;  /* 0x0000000110100812 */ /* 0x000fe200078efcff */
[----:B-1----:R-:W-:Y:S06]  /*20900*/  BRA.DIV UR5, `(.L_x_1678) ;  /* 0x0000005605007947 */ /* 0x002fec000b800000 */
.L_x_1805:
[----:B------:R-:W-:Y:S05]  /*20910*/  @!P2 BRA `(.L_x_1679) ;  /* 0x000000000004a947 */ /* 0x000fea0003800000 */
[----:B------:R-:W-:Y:S01]  /*20920*/  BPT.TRAP 0x1 ;  /* 0x000000040000795c */ /* 0x000fe20000300000 */
.L_x_1679:
[----:B------:R-:W2:Y:S01]  /*20930*/  LDL R9, [R1] ;  /* 0x0000000001097983 */ /* 0x000ea20000100800 */
        /* <DEDUP_REMOVED lines=17> */
[----:B------:R-:W-:-:S04]  /*20a50*/  LEA R19, P0, R2, UR6, 0x1 ;  /* 0x0000000602137c11 */ /* 0x000fc8000f8008ff */
[----:B------:R-:W-:Y:S01]  /*20a60*/  LEA.HI.X R22, R2, UR7, R22, 0x1, P0 ;  /* 0x0000000702167c11 */ /* 0x000fe200080f0c16 */
[----:B------:R-:W-:Y:S01]  /*20a70*/  IMAD R2, R28, 0x8, R18 ;  /* 0x000000081c027824 */ /* 0x000fe200078e0212 */
[----:B--2---:R-:W-:-:S06]  /*20a80*/  SHF.L.U32 R3, R9, 0x1f, RZ ;  /* 0x0000001f09037819 */ /* 0x004fcc00000006ff */
[----:B------:R-:W0:Y:S02]  /*20a90*/  SYNCS.PHASECHK.TRANS64.TRYWAIT P0, [R2+URZ+0x2d840], R3 ;  /* 0x02d84003020075a7 */ /* 0x000e24000800017f */
[----:B0-----:R-:W-:Y:S05]  /*20aa0*/  @!P0 BRA `(.L_x_1681) ;  /* 0x0000005000cc8947 */ /* 0x001fea0003800000 */
.L_x_1806:
[----:B------:R-:W-:Y:S05]  /*20ab0*/  BSYNC B0 ;  /* 0x0000000000007941 */ /* 0x000fea0003800000 */
.L_x_1680:
[----:B------:R-:W2:Y:S01]  /*20ac0*/  LDL R12, [R1+0x18] ;  /* 0x00001800010c7983 */ /* 0x000ea20000100800 */
[----:B------:R-:W-:Y:S01]  /*20ad0*/  ULDC.64 UR4, c[0x0][0x300] ;  /* 0x0000c00000047ab9 */ /* 0x000fe20000000a00 */
[----:B------:R-:W-:Y:S02]  /*20ae0*/  ULDC.64 UR6, c[0x0][0x2e8] ;  /* 0x0000ba0000067ab9 */ /* 0x000fe40000000a00 */
[----:B------:R-:W3:Y:S01]  /*20af0*/  LDL R10, [R1+0x10] ;  /* 0x00001000010a7983 */ /* 0x000ee20000100800 */
[----:B------:R-:W-:Y:S01]  /*20b00*/  IMAD R5, R5, UR4, RZ ;  /* 0x0000000405057c24 */ /* 0x000fe2000f8e02ff */
[----:B------:R-:W-:Y:S01]  /*20b10*/  LOP3.LUT P4, RZ, R16, 0x4, RZ, 0xc0, !PT ;  /* 0x0000000410ff7812 */ /* 0x000fe2000788c0ff */
[----:B------:R-:W1:Y:S02]  /*20b20*/  S2R R7, SR_TID.X ;  /* 0x0000000000077919 */ /* 0x000e640000002100 */
[----:B0-----:R-:W-:Y:S01]  /*20b30*/  IMAD R3, R4, UR5, R5 ;  /* 0x0000000504037c24 */ /* 0x001fe2000f8e0205 */
[----:B------:R-:W-:Y:S01]  /*20b40*/  LOP3.LUT P3, RZ, R16, 0x2, RZ, 0xc0, !PT ;  /* 0x0000000210ff7812 */ /* 0x000fe2000786c0ff */
[----:B------:R-:W-:Y:S01]  /*20b50*/  IMAD.WIDE.U32 R4, R4, UR4, RZ ;  /* 0x0000000404047c25 */ /* 0x000fe2000f8e00ff */
[----:B------:R-:W-:Y:S01]  /*20b60*/  ULDC.64 UR4, c[0x0][0x310] ;  /* 0x0000c40000047ab9 */ /* 0x000fe20000000a00 */
[----:B------:R-:W-:-:S02]  /*20b70*/  LOP3.LUT P2, RZ, R16, 0x1, RZ, 0xc0, !PT ;  /* 0x0000000110ff7812 */ /* 0x000fc4000784c0ff */
[----:B------:R-:W-:Y:S02]  /*20b80*/  IMAD.IADD R5, R5, 0x1, R3 ;  /* 0x0000000105057824 */ /* 0x000fe400078e0203 */
[----:B------:R-:W-:Y:S02]  /*20b90*/  IMAD R6, R6, UR4, RZ ;  /* 0x0000000406067c24 */ /* 0x000fe4000f8e02ff */
[----:B------:R-:W-:-:S04]  /*20ba0*/  IMAD.WIDE.U32 R4, R0, UR4, R4 ;  /* 0x0000000400047c25 */ /* 0x000fc8000f8e0004 */
[----:B------:R-:W-:Y:S01]  /*20bb0*/  IMAD R0, R0, UR5, R6 ;  /* 0x0000000500007c24 */ /* 0x000fe2000f8e0206 */
[----:B------:R-:W-:-:S03]  /*20bc0*/  ULDC.64 UR4, c[0x0][0x308] ;  /* 0x0000c20000047ab9 */ /* 0x000fc60000000a00 */
[----:B------:R-:W-:Y:S02]  /*20bd0*/  IMAD.IADD R5, R5, 0x1, R0 ;  /* 0x0000000105057824 */ /* 0x000fe400078e0200 */
[----:B------:R-:W-:Y:S01]  /*20be0*/  IMAD.WIDE.U32 R4, R17, UR4, R4 ;  /* 0x0000000411047c25 */ /* 0x000fe2000f8e0004 */
[----:B------:R-:W-:Y:S02]  /*20bf0*/  UMOV UR4, 0xffffffff ;  /* 0xffffffff00047882 */ /* 0x000fe40000000000 */
[----:B------:R-:W-:Y:S02]  /*20c00*/  LEA R0, P0, R4, UR6, 0x1 ;  /* 0x0000000604007c11 */ /* 0x000fe4000f8008ff */
[----:B-1----:R-:W-:Y:S01]  /*20c10*/  LOP3.LUT R9, R7, 0x7f, RZ, 0xc0, !PT ;  /* 0x0000007f07097812 */ /* 0x002fe200078ec0ff */
[----:B------:R-:W-:-:S03]  /*20c20*/  IMAD R7, R17, UR5, R5 ;  /* 0x0000000511077c24 */ /* 0x000fc6000f8e0205 */
[----:B------:R-:W-:Y:S02]  /*20c30*/  SHF.R.U32.HI R11, RZ, 0x2, R9 ;  /* 0x00000002ff0b7819 */ /* 0x000fe40000011609 */
[----:B------:R-:W0:Y:S01]  /*20c40*/  S2R R9, SR_TID.X ;  /* 0x0000000000097919 */ /* 0x000e220000002100 */
[----:B------:R-:W-:Y:S01]  /*20c50*/  LEA.HI.X R7, R4, UR7, R7, 0x1, P0 ;  /* 0x0000000704077c11 */ /* 0x000fe200080f0c07 */
[----:B0-----:R-:W-:-:S05]  /*20c60*/  IMAD.SHL.U32 R9, R9, 0x8, RZ ;  /* 0x0000000809097824 */ /* 0x001fca00078e00ff */
[----:B------:R-:W-:Y:S02]  /*20c70*/  LOP3.LUT R9, R9, 0x18, RZ, 0xc0, !PT ;  /* 0x0000001809097812 */ /* 0x000fe400078ec0ff */
[----:B--2---:R-:W-:-:S04]  /*20c80*/  IADD3 R3, -R11, R12, -R8 ;  /* 0x0000000c0b037210 */ /* 0x004fc80007ffe908 */
[----:B------:R-:W-:Y:S01]  /*20c90*/  ISETP.GE.AND P0, PT, R3, 0x1, PT ;  /* 0x000000010300780c */ /* 0x000fe20003f06270 */
[----:B---3--:R-:W-:Y:S01]  /*20ca0*/  IMAD R8, R28, 0x3000, R10 ;  /* 0x000030001c087824 */ /* 0x008fe200078e020a */
[----:B------:R-:W-:Y:S11]  /*20cb0*/  BRA.DIV UR4, `(.L_x_1682) ;  /* 0x00000052045c7947 */ /* 0x000ff6000b800000 */
        /* <DEDUP_REMOVED lines=38> */
.L_x_1816:
        /* <DEDUP_REMOVED lines=12> */
.L_x_1683:
        /* <DEDUP_REMOVED lines=11> */
.L_x_1684:
[----:B------:R1:W5:Y:S01]  /*21090*/  LDL.LU R3, [R1+0x34] ;  /* 0x0000340001037983 */ /* 0x0003620000300800 */
[----:B------:R1:W-:Y:S02]  /*210a0*/  SYNCS.ARRIVE.TRANS64.A1T0 RZ, [R2+URZ+0x2d830], RZ ;  /* 0x02d830ff02ff79a7 */ /* 0x0003e4000810003f */
[----:B------:R-:W-:Y:S05]  /*210b0*/  WARPSYNC.ALL ;  /* 0x0000000000007948 */ /* 0x000fea0003800000 */
[----:B------:R-:W-:Y:S01]  /*210c0*/  ULDC.64 UR4, c[0x0][0x298] ;  /* 0x0000a60000047ab9 */ /* 0x000fe20000000a00 */
[----:B------:R-:W-:Y:S01]  /*210d0*/  VIADD R0, R18, 0xc400 ;  /* 0x0000c40012007836 */ /* 0x000fe20000000000 */
[----:B------:R-:W-:Y:S01]  /*210e0*/  ULDC.64 UR6, c[0x0][0xa00] ;  /* 0x0002800000067ab9 */ /* 0x000fe20000000a00 */
[----:B------:R-:W-:Y:S01]  /*210f0*/  BSSY B6, `(.L_x_1685) ;  /* 0x0000021000067945 */ /* 0x000fe20003800000 */
[----:B------:R-:W-:Y:S01]  /*21100*/  BAR.SYNC.DEFER_BLOCKING 0x8, 0x200 ;  /* 0x0208000000007b1d */ /* 0x000fe20000010000 */
[----:B------:R-:W-:-:S02]  /*21110*/  ISETP.NE.U32.AND P0, PT, RZ, UR6, PT ;  /* 0x00000006ff007c0c */ /* 0x000fc4000bf05070 */
[----:B------:R-:W-:Y:S02]  /*21120*/  LOP3.LUT P1, RZ, R0, 0x1bf, RZ, 0xc0, !PT ;  /* 0x000001bf00ff7812 */ /* 0x000fe4000782c0ff */
[----:B------:R-:W-:-:S04]  /*21130*/  ISETP.NE.AND.EX P0, PT, RZ, UR7, PT, P0 ;  /* 0x00000007ff007c0c */ /* 0x000fc8000bf05300 */
[----:B------:R-:W-:Y:S02]  /*21140*/  SEL R26, R27, RZ, !P0 ;  /* 0x000000ff1b1a7207 */ /* 0x000fe40004000000 */
[----:B-1---5:R-:W-:Y:S01]  /*21150*/  SHF.R.S32.HI R2, RZ, 0x1f, R3 ;  /* 0x0000001fff027819 */ /* 0x022fe20000011403 */
[----:B0-----:R-:W-:-:S04]  /*21160*/  IMAD.WIDE.U32 R4, R3, UR4, RZ ;  /* 0x0000000403047c25 */ /* 0x001fc8000f8e00ff */
[----:B------:R-:W-:Y:S01]  /*21170*/  IMAD R2, R2, UR4, RZ ;  /* 0x0000000402027c24 */ /* 0x000fe2000f8e02ff */
[----:B------:R0:W-:Y:S03]  /*21180*/  STL.64 [R1+0x38], R4 ;  /* 0x0000380401007387 */ /* 0x0001e60000100a00 */
[----:B------:R-:W-:Y:S01]  /*21190*/  IMAD R0, R3, UR5, R2 ;  /* 0x0000000503007c24 */ /* 0x000fe2000f8e0202 */
[----:B------:R-:W-:-:S03]  /*211a0*/  SHF.R.S32.HI R2, RZ, 0x1f, R27 ;  /* 0x0000001fff027819 */ /* 0x000fc6000001141b */
[----:B------:R-:W-:Y:S01]  /*211b0*/  IMAD.IADD R3, R5, 0x1, R0 ;  /* 0x0000000105037824 */ /* 0x000fe200078e0200 */
[----:B------:R-:W-:-:S04]  /*211c0*/  SEL R0, R2, RZ, !P0 ;  /* 0x000000ff02007207 */ /* 0x000fc80004000000 */
[----:B------:R0:W-:Y:S04]  /*211d0*/  STL [R1+0x34], R3 ;  /* 0x0000340301007387 */ /* 0x0001e80000100800 */
[----:B------:R0:W-:Y:S01]  /*211e0*/  STL [R1+0x44], R0 ;  /* 0x0000440001007387 */ /* 0x0001e20000100800 */
        /* <DEDUP_REMOVED lines=17> */
.L_x_1686:
[----:B------:R-:W-:Y:S05]  /*21300*/  BSYNC B6 ;  /* 0x0000000000067941 */ /* 0x000fea0003800000 */
.L_x_1685:
[----:B------:R-:W2:Y:S01]  /*21310*/  LDL.LU R2, [R1+0x34] ;  /* 0x0000340001027983 */ /* 0x000ea20000300800 */
[----:B------:R-:W1:Y:S01]  /*21320*/  LDC R9, c[0x0][0x448] ;  /* 0x00011200ff097b82 */ /* 0x000e620000000800 */
[----:B------:R-:W-:Y:S01]  /*21330*/  ULDC.64 UR4, c[0x0][0x2d8] ;  /* 0x0000b60000047ab9 */ /* 0x000fe20000000a00 */
[----:B------:R-:W-:Y:S01]  /*21340*/  ULDC.64 UR6, c[0x0][0x2e0] ;  /* 0x0000b80000067ab9 */ /* 0x000fe20000000a00 */
[----:B------:R-:W3:Y:S01]  /*21350*/  LDL.LU.64 R20, [R1+0x38] ;  /* 0x0000380001147983 */ /* 0x000ee20000300a00 */
[----:B------:R-:W-:-:S03]  /*21360*/  ULDC.64 UR8, c[0x0][0x280] ;  /* 0x0000a00000087ab9 */ /* 0x000fc60000000a00 */
[----:B0-----:R-:W4:Y:S01]  /*21370*/  LDL.LU R0, [R1+0x44] ;  /* 0x0000440001007983 */ /* 0x001f220000300800 */
[----:B-1----:R-:W-:-:S13]  /*21380*/  ISETP.NE.AND P1, PT, R9, 0x1, PT ;  /* 0x000000010900780c */ /* 0x002fda0003f25270 */
[----:B------:R-:W0:Y:S08]  /*21390*/  @P1 LDC R5, c[0x0][0x44c] ;  /* 0x00011300ff051b82 */ /* 0x000e300000000800 */
[----:B------:R-:W1:Y:S08]  /*213a0*/  @P1 LDC R6, c[0x0][0x450] ;  /* 0x00011400ff061b82 */ /* 0x000e700000000800 */
[----:B------:R-:W1:Y:S01]  /*213b0*/  @P1 LDC R8, c[0x0][0x450] ;  /* 0x00011400ff081b82 */ /* 0x000e620000000800 */
[----:B--2---:R-:W-:-:S02]  /*213c0*/  IMAD.MOV.U32 R3, RZ, RZ, R2 ;  /* 0x000000ffff037224 */ /* 0x004fc400078e0002 */
        /* <DEDUP_REMOVED lines=17> */
[----:B------:R-:W-:-:S04]  /*214e0*/  IMAD.IADD R0, R20, 0x1, R25 ;  /* 0x0000000114007824 */ /* 0x000fc800078e0219 */
[----:B0-----:R-:W-:-:S04]  /*214f0*/  @P1 IMAD.HI.U32 R5, R0, R5, RZ ;  /* 0x0000000500051227 */ /* 0x001fc800078e00ff */
[----:B------:R-:W-:Y:S01]  /*21500*/  IMAD.MOV.U32 R4, RZ, RZ, R0 ;  /* 0x000000ffff047224 */ /* 0x000fe200078e0000 */
[----:B-1----:R-:W-:-:S04]  /*21510*/  @P1 SHF.R.U32.HI R4, RZ, R6, R5 ;  /* 0x00000006ff041219 */ /* 0x002fc80000011605 */
[--C-:B------:R-:W-:Y:S01]  /*21520*/  SHF.R.S32.HI R5, RZ, 0x1f, R4.reuse ;  /* 0x0000001fff057819 */ /* 0x100fe20000011404 */
[----:B------:R-:W-:-:S04]  /*21530*/  IMAD.MOV R7, RZ, RZ, -R4 ;  /* 0x000000ffff077224 */ /* 0x000fc800078e0a04 */
[----:B------:R-:W-:-:S04]  /*21540*/  IMAD R5, R5, UR4, RZ ;  /* 0x0000000405057c24 */ /* 0x000fc8000f8e02ff */
[C---:B------:R-:W-:Y:S02]  /*21550*/  IMAD R6, R4.reuse, UR5, R5 ;  /* 0x0000000504067c24 */ /* 0x040fe4000f8e0205 */
[----:B------:R-:W-:-:S04]  /*21560*/  IMAD.WIDE.U32 R4, R4, UR4, R2 ;  /* 0x0000000404047c25 */ /* 0x000fc8000f8e0002 */
[----:B------:R-:W-:Y:S02]  /*21570*/  IMAD.IADD R5, R5, 0x1, R6 ;  /* 0x0000000105057824 */ /* 0x000fe400078e0206 */
        /* <DEDUP_REMOVED lines=21> */
[----:B------:R-:W-:-:S04]  /*216d0*/  IMAD R6, R6, UR5, R7 ;  /* 0x0000000506067c24 */ /* 0x000fc8000f8e0207 */
[----:B------:R-:W-:Y:S01]  /*216e0*/  IMAD.IADD R3, R3, 0x1, R6 ;  /* 0x0000000103037824 */ /* 0x000fe200078e0206 */
[----:B------:R-:W-:-:S05]  /*216f0*/  SHF.R.S32.HI R6, RZ, 0x1f, R0 ;  /* 0x0000001fff067819 */ /* 0x000fca0000011400 */
[----:B------:R-:W-:Y:S02]  /*21700*/  IMAD R6, R6, UR6, RZ ;  /* 0x0000000606067c24 */ /* 0x000fe4000f8e02ff */
[----:B------:R-:W-:-:S04]  /*21710*/  IMAD.WIDE.U32 R2, R0, UR6, R2 ;  /* 0x0000000600027c25 */ /* 0x000fc8000f8e0002 */
[C---:B0-----:R-:W-:Y:S02]  /*21720*/  IMAD.SHL.U32 R11, R13.reuse, 0x8, RZ ;  /* 0x000000080d0b7824 */ /* 0x041fe400078e00ff */
[----:B------:R-:W-:Y:S02]  /*21730*/  IMAD R6, R0, UR7, R6 ;  /* 0x0000000700067c24 */ /* 0x000fe4000f8e0206 */
[----:B------:R-:W-:Y:S01]  /*21740*/  IMAD.SHL.U32 R10, R13, 0x8, RZ ;  /* 0x000000080d0a7824 */ /* 0x000fe200078e00ff */
[----:B------:R-:W-:Y:S01]  /*21750*/  LOP3.LUT R11, R11, 0x18, RZ, 0xc0, !PT ;  /* 0x000000180b0b7812 */ /* 0x000fe200078ec0ff */
[----:B------:R-:W-:Y:S01]  /*21760*/  IMAD.IADD R6, R3, 0x1, R6 ;  /* 0x0000000103067824 */ /* 0x000fe200078e0206 */
[----:B------:R-:W-:Y:S02]  /*21770*/  LEA R7, P0, R2, UR8, 0x1 ;  /* 0x0000000802077c11 */ /* 0x000fe4000f8008ff */
[----:B------:R-:W-:Y:S02]  /*21780*/  LOP3.LUT R12, R11, 0x20, RZ, 0xfc, !PT ;  /* 0x000000200b0c7812 */ /* 0x000fe400078efcff */
[----:B------:R-:W-:-:S02]  /*21790*/  LOP3.LUT R10, R10, 0x18, RZ, 0xc0, !PT ;  /* 0x000000180a0a7812 */ /* 0x000fc400078ec0ff */
[----:B------:R-:W-:Y:S01]  /*217a0*/  LOP3.LUT R11, R11, 0x40, RZ, 0xfc, !PT ;  /* 0x000000400b0b7812 */ /* 0x000fe200078efcff */
[----:B------:R-:W-:Y:S01]  /*217b0*/  UMOV UR5, 0xffffffff ;  /* 0xffffffff00057882 */ /* 0x000fe20000000000 */
[----:B------:R-:W-:Y:S02]  /*217c0*/  LEA.HI.X R6, R2, UR9, R6, 0x1, P0 ;  /* 0x0000000902067c11 */ /* 0x000fe400080f0c06 */
[----:B------:R-:W-:Y:S02]  /*217d0*/  LOP3.LUT R20, R13, 0x7f, RZ, 0xc0, !PT ;  /* 0x0000007f0d147812 */ /* 0x000fe400078ec0ff */
[----:B------:R-:W-:Y:S02]  /*217e0*/  ISETP.GE.AND P0, PT, R10, UR4, PT ;  /* 0x000000040a007c0c */ /* 0x000fe4000bf06270 */
[----:B------:R-:W-:Y:S02]  /*217f0*/  ISETP.GE.AND P1, PT, R12, UR4, PT ;  /* 0x000000040c007c0c */ /* 0x000fe4000bf26270 */
[----:B------:R-:W-:-:S02]  /*21800*/  ISETP.GE.AND P2, PT, R11, UR4, PT ;  /* 0x000000040b007c0c */ /* 0x000fc4000bf46270 */
[----:B------:R-:W-:Y:S01]  /*21810*/  SHF.R.U32.HI R20, RZ, 0x2, R20 ;  /* 0x00000002ff147819 */ /* 0x000fe20000011614 */
[----:B--2---:R-:W-:Y:S10]  /*21820*/  BRA.DIV UR5, `(.L_x_1687) ;  /* 0x0000004a05e87947 */ /* 0x004ff4000b800000 */
[----:B------:R-:W0:Y:S01]  /*21830*/  SHFL.IDX PT, R3, R5, RZ, 0x1c1f ;  /* 0x001c1fff05037589 */ /* 0x000e2200000e0000 */
[----:B-----5:R-:W-:Y:S02]  /*21840*/  IMAD R0, R21, R9, RZ ;  /* 0x0000000915007224 */ /* 0x020fe400078e02ff */
[----:B------:R-:W-:Y:S01]  /*21850*/  IMAD.IADD R25, R20, 0x1, R25 ;  /* 0x0000000114197824 */ /* 0x000fe200078e0219 */
        /* <DEDUP_REMOVED lines=23> */
[----:B0-----:R-:W-:-:S02]  /*219d0*/  VIADD R2, R25, 0x40 ;  /* 0x0000004019027836 */ /* 0x001fc40000000000 */
[----:B------:R-:W0:Y:S03]  /*219e0*/  SHFL.IDX PT, R3, R5, 0x2, 0x1c1f ;  /* 0x005c1f0005037f89 */ /* 0x000e2600000e0000 */
[----:B------:R-:W-:Y:S01]  /*219f0*/  ISETP.GE.AND P3, PT, R2, R0, PT ;  /* 0x000000000200720c */ /* 0x000fe20003f66270 */
[----:B------:R-:W-:Y:S04]  /*21a00*/  SHFL.IDX PT, R5, R5, 0x3, 0x1c1f ;  /* 0x007c1f0005057f89 */ /* 0x000fe800000e0000 */
[----:B------:R-:W1:Y:S04]  /*21a10*/  SHFL.IDX PT, R2, R4, 0x2, 0x1c1f ;  /* 0x005c1f0004027f89 */ /* 0x000e6800000e0000 */
[----:B------:R-:W2:Y:S04]  /*21a20*/  SHFL.IDX PT, R4, R4, 0x3, 0x1c1f ;  /* 0x007c1f0004047f89 */ /* 0x000ea800000e0000 */
        /* <DEDUP_REMOVED lines=29> */
.L_x_1829:
[----:B------:R-:W-:-:S05]  /*21c00*/  VIADD R25, R25, 0xa0 ;  /* 0x000000a019197836 */ /* 0x000fca0000000000 */
        /* <DEDUP_REMOVED lines=11> */
.L_x_1688:
        /* <DEDUP_REMOVED lines=18> */
.L_x_1830:
[----:B------:R-:W-:Y:S05]  /*21de0*/  BSYNC B0 ;  /* 0x0000000000007941 */ /* 0x000fea0003800000 */
.L_x_1689:
        /* <DEDUP_REMOVED lines=8> */
[----:B------:R-:W-:Y:S01]  /*21e70*/  IMAD.MOV.U32 R10, RZ, RZ, R28 ;  /* 0x000000ffff0a7224 */ /* 0x000fe200078e001c */
        /* <DEDUP_REMOVED lines=9> */
.L_x_1705:
        /* <DEDUP_REMOVED lines=30> */
[----:B------:R-:W-:-:S05]  /*220f0*/  VIADD R28, R10, 0x1 ;  /* 0x000000010a1c7836 */ /* 0x000fca0000000000 */
        /* <DEDUP_REMOVED lines=11> */
.L_x_1693:
[----:B------:R-:W-:Y:S01]  /*221b0*/  IMAD R5, R28, 0x8, R18 ;  /* 0x000000081c057824 */ /* 0x000fe200078e0212 */
[----:B------:R-:W-:Y:S01]  /*221c0*/  SHF.L.U32 R0, R2, 0x1f, RZ ;  /* 0x0000001f02007819 */ /* 0x000fe200000006ff */
[----:B------:R-:W-:Y:S03]  /*221d0*/  BSSY B1, `(.L_x_1694) ;  /* 0x0000003000017945 */ /* 0x000fe60003800000 */
[----:B------:R-:W0:Y:S02]  /*221e0*/  SYNCS.PHASECHK.TRANS64.TRYWAIT P0, [R5+URZ+0x2d840], R0 ;  /* 0x02d84000050075a7 */ /* 0x000e24000800017f */
[----:B0-----:R-:W-:Y:S05]  /*221f0*/  @!P0 BRA `(.L_x_1695) ;  /* 0x0000004800988947 */ /* 0x001fea0003800000 */
.L_x_1831:
[----:B------:R-:W-:Y:S05]  /*22200*/  BSYNC B1 ;  /* 0x0000000000017941 */ /* 0x000fea0003800000 */
.L_x_1694:
        /* <DEDUP_REMOVED lines=52> */
.L_x_1841:
        /* <DEDUP_REMOVED lines=11> */
.L_x_1697:
        /* <DEDUP_REMOVED lines=11> */
.L_x_1698:
[----:B------:R1:W-:Y:S01]  /*226b0*/  SYNCS.ARRIVE.TRANS64.A1T0 RZ, [R5+URZ+0x2d830], RZ ;  /* 0x02d830ff05ff79a7 */ /* 0x0003e2000810003f */
[----:B------:R-:W-:Y:S05]  /*226c0*/  @!P5 BRA `(.L_x_1699) ;  /* 0x000000000004d947 */ /* 0x000fea0003800000 */
[----:B------:R-:W-:Y:S01]  /*226d0*/  BPT.TRAP 0x1 ;  /* 0x000000040000795c */ /* 0x000fe20000300000 */
.L_x_1699:
[----:B------:R-:W-:Y:S01]  /*226e0*/  SHF.L.U32 R2, R20, 0x1f, RZ ;  /* 0x0000001f14027819 */ /* 0x000fe200000006ff */
[----:B-1----:R-:W-:Y:S01]  /*226f0*/  IMAD R5, R10, 0x8, R18 ;  /* 0x000000080a057824 */ /* 0x002fe200078e0212 */
[----:B------:R-:W-:Y:S03]  /*22700*/  BSSY B1, `(.L_x_1700) ;  /* 0x0000003000017945 */ /* 0x000fe60003800000 */
[----:B------:R-:W1:Y:S02]  /*22710*/  SYNCS.PHASECHK.TRANS64.TRYWAIT P0, [R5+URZ+0x2d860], R2 ;  /* 0x02d86002050075a7 */ /* 0x000e64000800017f */
[----:B-1----:R-:W-:Y:S05]  /*22720*/  @!P0 BRA `(.L_x_1701) ;  /* 0x0000004800b48947 */ /* 0x002fea0003800000 */
.L_x_1842:
[----:B------:R-:W-:Y:S05]  /*22730*/  BSYNC B1 ;  /* 0x0000000000017941 */ /* 0x000fea0003800000 */
.L_x_1700:
        /* <DEDUP_REMOVED lines=45> */
.L_x_1852:
        /* <DEDUP_REMOVED lines=29> */
.L_x_1703:
        /* <DEDUP_REMOVED lines=12> */
.L_x_1704:
        /* <DEDUP_REMOVED lines=8> */
.L_x_1692:
[----:B------:R-:W-:Y:S05]  /*22d20*/  BSYNC B0 ;  /* 0x0000000000007941 */ /* 0x000fea0003800000 */
.L_x_1691:
        /* <DEDUP_REMOVED lines=17> */
.L_x_1707:
[----:B------:R-:W-:Y:S05]  /*22e40*/  BSYNC B0 ;  /* 0x0000000000007941 */ /* 0x000fea0003800000 */
.L_x_1706:
[----:B------:R-:W-:-:S05]  /*22e50*/  IMAD.U32 R0, RZ, RZ, UR38 ;  /* 0x00000026ff007e24 */ /* 0x000fca000f8e00ff */
[----:B------:R-:W-:-:S13]  /*22e60*/  ISETP.NE.AND P0, PT, R0, 0x3, PT ;  /* 0x000000030000780c */ /* 0x000fda0003f05270 */
[----:B------:R-:W-:Y:S05]  /*22e70*/  @!P0 BRA `(.L_x_1708) ;  /* 0x0000000000048947 */ /* 0x000fea0003800000 */
[----:B------:R-:W-:Y:S01]  /*22e80*/  BPT.TRAP 0x1 ;  /* 0x000000040000795c */ /* 0x000fe20000300000 */
.L_x_1708:
        /* <DEDUP_REMOVED lines=8> */
.L_x_1853:
[----:B------:R-:W-:Y:S05]  /*22f10*/  BSYNC B0 ;  /* 0x0000000000007941 */ /* 0x000fea0003800000 */
.L_x_1709:
        /* <DEDUP_REMOVED lines=51> */
.L_x_1863:
        /* <DEDUP_REMOVED lines=13> */
.L_x_1712:
        /* <DEDUP_REMOVED lines=11> */
.L_x_1713:
        /* <DEDUP_REMOVED lines=8> */
.L_x_1672:
[----:B------:R-:W-:Y:S05]  /*23450*/  BSYNC B7 ;  /* 0x0000000000077941 */ /* 0x000fea0003800000 */
.L_x_1670:
        /* <DEDUP_REMOVED lines=11> */
.L_x_1714:
[----:B------:R-:W2:Y:S01]  /*23510*/  S2R R0, SR_TID.X ;  /* 0x0000000000007919 */ /* 0x000ea20000002100 */
[----:B------:R-:W-:Y:S01]  /*23520*/  UMOV UR4, 0xffffffff ;  /* 0xffffffff00047882 */ /* 0x000fe20000000000 */
[----:B--2---:R-:W-:-:S04]  /*23530*/  LOP3.LUT R8, R0, 0x1f, RZ, 0xc0, !PT ;  /* 0x0000001f00087812 */ /* 0x004fc800078ec0ff */
[----:B------:R-:W-:Y:S01]  /*23540*/  ISETP.NE.AND P0, PT, R8, 0x1f, PT ;  /* 0x0000001f0800780c */ /* 0x000fe20003f05270 */
[----:B------:R-:W-:-:S12]  /*23550*/  BRA.DIV UR4, `(.L_x_1716) ;  /* 0x0000004a04247947 */ /* 0x000fd8000b800000 */
[----:B------:R-:W-:Y:S01]  /*23560*/  IMAD.IADD R9, R27, 0x1, R8 ;  /* 0x000000011b097824 */ /* 0x000fe200078e0208 */
[----:B------:R-:W-:-:S04]  /*23570*/  ULDC UR4, c[0x0][0xc3c] ;  /* 0x00030f0000047ab9 */ /* 0x000fc80000000800 */
[----:B------:R-:W-:-:S13]  /*23580*/  ISETP.GE.OR P1, PT, R9, UR4, !P0 ;  /* 0x0000000409007c0c */ /* 0x000fda000c726670 */
[----:B0-----:R-:W0:Y:S08]  /*23590*/  @!P1 LDC.64 R2, c[0x0][0xc80] ;  /* 0x00032000ff029b82 */ /* 0x001e300000000a00 */
[----:B------:R-:W2:Y:S01]  /*235a0*/  @!P1 LDC.64 R4, c[0x0][0xc78] ;  /* 0x00031e00ff049b82 */ /* 0x000ea20000000a00 */
[----:B0-----:R-:W-:-:S05]  /*235b0*/  @!P1 IMAD.WIDE R2, R9, 0x4, R2 ;  /* 0x0000000409029825 */ /* 0x001fca00078e0202 */
[----:B------:R2:W3:Y:S02]  /*235c0*/  @!P1 LDG.E R7, desc[UR52][R2.64] ;  /* 0x0000003402079981 */ /* 0x0004e4000c1e1900 */
[----:B--2---:R-:W-:-:S05]  /*235d0*/  @!P1 IMAD.WIDE R2, R9, 0x4, R4 ;  /* 0x0000000409029825 */ /* 0x004fca00078e0204 */
[----:B------:R-:W2:Y:S01]  /*235e0*/  @!P1 LDG.E R4, desc[UR52][R2.64] ;  /* 0x0000003402049981 */ /* 0x000ea2000c1e1900 */
        /* <DEDUP_REMOVED lines=9> */
[----:B---3--:R-:W-:Y:S02]  /*23680*/  @!P1 IMAD.MOV.U32 R25, RZ, RZ, R7 ;  /* 0x000000ffff199224 */ /* 0x008fe400078e0007 */
[----:B--2---:R-:W-:Y:S01]  /*23690*/  @!P1 IMAD.MOV.U32 R5, RZ, RZ, R4 ;  /* 0x000000ffff059224 */ /* 0x004fe200078e0004 */
        /* <DEDUP_REMOVED lines=17> */
[----:B------:R0:W2:Y:S02]  /*237b0*/  SHFL.IDX PT, R14, R2, 0x1f, 0x1f ;  /* 0x03e01f00020e7f89 */ /* 0x0000a400000e0000 */
.L_x_1873:
[----:B------:R-:W-:Y:S02]  /*237c0*/  ULDC UR4, c[0x0][0xc38] ;  /* 0x00030e0000047ab9 */ /* 0x000fe40000000800 */
[----:B------:R-:W-:-:S04]  /*237d0*/  IMAD.U32 R4, RZ, RZ, UR4 ;  /* 0x00000004ff047e24 */ /* 0x000fc8000f8e00ff */
[----:B--2---:R-:W-:-:S04]  /*237e0*/  IMAD R3, R14, R4, RZ ;  /* 0x000000040e037224 */ /* 0x004fc800078e02ff */
[----:B------:R-:W-:-:S05]  /*237f0*/  IMAD.IADD R6, R6, 0x1, R3 ;  /* 0x0000000106067824 */ /* 0x000fca00078e0203 */
[----:B------:R-:W-:-:S13]  /*23800*/  ISETP.GT.AND P6, PT, R6, R0, PT ;  /* 0x000000000600720c */ /* 0x000fda0003fc4270 */
[----:B------:R-:W-:Y:S05]  /*23810*/  @P6 BRA `(.L_x_1717) ;  /* 0x0000000000a46947 */ /* 0x000fea0003800000 */
.L_x_1720:
        /* <DEDUP_REMOVED lines=35> */
.L_x_1881:
[----:B------:R-:W-:Y:S02]  /*23a50*/  ULDC UR4, c[0x0][0xc38] ;  /* 0x00030e0000047ab9 */ /* 0x000fe40000000800 */
[----:B------:R-:W-:-:S04]  /*23a60*/  IMAD.U32 R4, RZ, RZ, UR4 ;  /* 0x00000004ff047e24 */ /* 0x000fc8000f8e00ff */
[----:B--2---:R-:W-:-:S04]  /*23a70*/  IMAD R3, R14, R4, RZ ;  /* 0x000000040e037224 */ /* 0x004fc800078e02ff */
[----:B------:R-:W-:-:S05]  /*23a80*/  IMAD.IADD R6, R3, 0x1, R6 ;  /* 0x0000000103067824 */ /* 0x000fca00078e0206 */
[----:B------:R-:W-:-:S13]  /*23a90*/  ISETP.GT.AND P6, PT, R6, R0, PT ;  /* 0x000000000600720c */ /* 0x000fda0003fc4270 */
[----:B------:R-:W-:Y:S05]  /*23aa0*/  @!P6 BRA `(.L_x_1720) ;  /* 0xfffffffc005ce947 */ /* 0x000fea000383ffff */
.L_x_1717:
[----:B------:R-:W-:Y:S01]  /*23ab0*/  IMAD.IADD R6, R6, 0x1, -R3 ;  /* 0x0000000106067824 */ /* 0x000fe200078e0a03 */
[----:B------:R-:W-:-:S03]  /*23ac0*/  UMOV UR4, 0xffffffff ;  /* 0xffffffff00047882 */ /* 0x000fc60000000000 */
[----:B------:R-:W-:-:S05]  /*23ad0*/  IMAD R3, R2, R4, R6 ;  /* 0x0000000402037224 */ /* 0x000fca00078e0206 */
[----:B------:R-:W-:Y:S01]  /*23ae0*/  ISETP.GT.AND P6, PT, R3, R0, PT ;  /* 0x000000000300720c */ /* 0x000fe20003fc4270 */
[----:B------:R-:W-:-:S12]  /*23af0*/  BRA.DIV UR4, `(.L_x_1721) ;  /* 0x0000004a04ac7947 */ /* 0x000fd8000b800000 */
[----:B------:R-:W-:-:S04]  /*23b00*/  VOTE.ANY R3, PT, !P6 ;  /* 0x0000000000037806 */ /* 0x000fc800070e0100 */
[----:B------:R-:W2:Y:S02]  /*23b10*/  POPC R7, R3 ;  /* 0x0000000300077309 */ /* 0x000ea40000000000 */
[----:B--2---:R2:W3:Y:S01]  /*23b20*/  SHFL.IDX PT, R25, R25, R7, 0x1f ;  /* 0x00001f0719197589 */ /* 0x0044e200000e0000 */
[----:B------:R-:W-:-:S03]  /*23b30*/  IMAD.IADD R27, R7, 0x1, R27 ;  /* 0x00000001071b7824 */ /* 0x000fc600078e021b */
[----:B------:R2:W4:Y:S04]  /*23b40*/  SHFL.IDX PT, R5, R5, R7, 0x1f ;  /* 0x00001f0705057589 */ /* 0x00052800000e0000 */
.L_x_1886:
[----:B------:R-:W-:-:S13]  /*23b50*/  ISETP.NE.AND P0, PT, R3, RZ, PT ;  /* 0x000000ff0300720c */ /* 0x000fda0003f05270 */
[----:B------:R-:W-:Y:S05]  /*23b60*/  @!P0 BRA `(.L_x_1722) ;  /* 0x0000000000108947 */ /* 0x000fea0003800000 */
[----:B------:R-:W-:Y:S01]  /*23b70*/  UMOV UR4, 0xffffffff ;  /* 0xffffffff00047882 */ /* 0x000fe20000000000 */
[----:B-1----:R-:W-:Y:S02]  /*23b80*/  VIADD R12, R7, 0xffffffff ;  /* 0xffffffff070c7836 */ /* 0x002fe40000000000 */
[----:B------:R-:W-:Y:S05]  /*23b90*/  BRA.DIV UR4, `(.L_x_1723) ;  /* 0x0000004a04e47947 */ /* 0x000fea000b800000 */
[----:B------:R1:W0:Y:S02]  /*23ba0*/  SHFL.IDX PT, R24, R2, R12, 0x1f ;  /* 0x00001f0c02187589 */ /* 0x00022400000e0000 */
.L_x_1722:
[----:B----4-:R-:W-:Y:S01]  /*23bb0*/  ISETP.NE.AND P0, PT, R5, 0x1, PT ;  /* 0x000000010500780c */ /* 0x010fe20003f05270 */
[----:B0-----:R-:W-:-:S04]  /*23bc0*/  IMAD R24, R24, R4, R6 ;  /* 0x0000000418187224 */ /* 0x001fc800078e0206 */
[----:B------:R-:W-:-:S08]  /*23bd0*/  IMAD.IADD R0, R0, 0x1, -R24 ;  /* 0x0000000100007824 */ /* 0x000fd000078e0a18 */
[----:B------:R-:W-:Y:S05]  /*23be0*/  @!P0 BRA `(.L_x_1724) ;  /* 0x0000000000dc8947 */ /* 0x000fea0003800000 */
[-C--:B---3--:R-:W-:Y:S01]  /*23bf0*/  IABS R6, R25.reuse ;  /* 0x0000001900067213 */ /* 0x088fe20000000000 */
[----:B-1----:R-:W-:Y:S01]  /*23c00*/  IMAD.MOV.U32 R2, RZ, RZ, RZ ;  /* 0x000000ffff027224 */ /* 0x002fe200078e00ff */
[----:B------:R-:W-:Y:S02]  /*23c10*/  IABS R8, R25 ;  /* 0x0000001900087213 */ /* 0x000fe40000000000 */
[----:B------:R-:W0:Y:S03]  /*23c20*/  I2F.RP R4, R6 ;  /* 0x0000000600047306 */ /* 0x000e260000209400 */
[----:B------:R-:W-:-:S05]  /*23c30*/  IMAD.MOV R8, RZ, RZ, -R8 ;  /* 0x000000ffff087224 */ /* 0x000fca00078e0a08 */
[----:B0-----:R-:W2:Y:S02]  /*23c40*/  MUFU.RCP R4, R4 ;  /* 0x0000000400047308 */ /* 0x001ea40000001000 */
[----:B--2---:R-:W-:-:S06]  /*23c50*/  VIADD R7, R4, 0xffffffe ;  /* 0x0ffffffe04077836 */ /* 0x004fcc0000000000 */
[----:B------:R-:W0:Y:S02]  /*23c60*/  F2I.FTZ.U32.TRUNC.NTZ R3, R7 ;  /* 0x0000000700037305 */ /* 0x000e24000021f000 */
[----:B0-----:R-:W-:-:S04]  /*23c70*/  IMAD.MOV R9, RZ, RZ, -R3 ;  /* 0x000000ffff097224 */ /* 0x001fc800078e0a03 */
[----:B------:R-:W-:-:S04]  /*23c80*/  IMAD R9, R9, R6, RZ ;  /* 0x0000000609097224 */ /* 0x000fc800078e02ff */
[----:B------:R-:W-:Y:S01]  /*23c90*/  IMAD.HI.U32 R2, R3, R9, R2 ;  /* 0x0000000903027227 */ /* 0x000fe200078e0002 */
[----:B------:R-:W-:-:S05]  /*23ca0*/  IABS R3, R0 ;  /* 0x0000000000037213 */ /* 0x000fca0000000000 */
[----:B------:R-:W-:-:S04]  /*23cb0*/  IMAD.HI.U32 R4, R2, R3, RZ ;  /* 0x0000000302047227 */ /* 0x000fc800078e00ff */
[----:B------:R-:W-:Y:S02]  /*23cc0*/  IMAD R3, R4, R8, R3 ;  /* 0x0000000804037224 */ /* 0x000fe400078e0203 */
[----:B------:R-:W-:-:S03]  /*23cd0*/  IMAD.MOV.U32 R2, RZ, RZ, RZ ;  /* 0x000000ffff027224 */ /* 0x000fc600078e00ff */
[----:B------:R-:W-:-:S13]  /*23ce0*/  ISETP.GT.U32.AND P1, PT, R6, R3, PT ;  /* 0x000000030600720c */ /* 0x000fda0003f24070 */
[----:B------:R-:W-:Y:S02]  /*23cf0*/  @!P1 IMAD.IADD R3, R3, 0x1, -R6 ;  /* 0x0000000103039824 */ /* 0x000fe400078e0a06 */
[----:B------:R-:W-:Y:S01]  /*23d00*/  @!P1 VIADD R4, R4, 0x1 ;  /* 0x0000000104049836 */ /* 0x000fe20000000000 */
[----:B------:R-:W-:Y:S02]  /*23d10*/  ISETP.NE.AND P1, PT, R25, RZ, PT ;  /* 0x000000ff1900720c */ /* 0x000fe40003f25270 */
[----:B------:R-:W-:Y:S02]  /*23d20*/  ISETP.GE.U32.AND P0, PT, R3, R6, PT ;  /* 0x000000060300720c */ /* 0x000fe40003f06070 */
[----:B------:R-:W-:-:S04]  /*23d30*/  IABS R6, R5 ;  /* 0x0000000500067213 */ /* 0x000fc80000000000 */
[----:B------:R-:W0:Y:S07]  /*23d40*/  I2F.RP R7, R6 ;  /* 0x0000000600077306 */ /* 0x000e2e0000209400 */
        /* <DEDUP_REMOVED lines=33> */
.L_x_1724:
[----:B-1----:R-:W0:Y:S02]  /*23f60*/  LDC.64 R2, c[0x0][0xc90] ;  /* 0x00032400ff027b82 */ /* 0x002e240000000a00 */
[----:B0-----:R-:W-:-:S05]  /*23f70*/  IMAD.WIDE R2, R27, 0x4, R2 ;  /* 0x000000041b027825 */ /* 0x001fca00078e0202 */
[----:B------:R0:W3:Y:S02]  /*23f80*/  LDG.E R6, desc[UR52][R2.64] ;  /* 0x0000003402067981 */ /* 0x0000e4000c1e1900 */
[----:B0-----:R-:W-:Y:S02]  /*23f90*/  IMAD.MOV.U32 R2, RZ, RZ, RZ ;  /* 0x000000ffff027224 */ /* 0x001fe400078e00ff */
[----:B---3--:R-:W-:-:S05]  /*23fa0*/  IMAD R5, R25, R6, RZ ;  /* 0x0000000619057224 */ /* 0x008fca00078e02ff */
[----:B--2---:R-:W-:-:S04]  /*23fb0*/  IABS R7, R5 ;  /* 0x0000000500077213 */ /* 0x004fc80000000000 */
[----:B------:R-:W0:Y:S08]  /*23fc0*/  I2F.RP R8, R7 ;  /* 0x0000000700087306 */ /* 0x000e300000209400 */
[----:B0-----:R-:W0:Y:S02]  /*23fd0*/  MUFU.RCP R8, R8 ;  /* 0x0000000800087308 */ /* 0x001e240000001000 */
[----:B0-----:R-:W-:-:S06]  /*23fe0*/  VIADD R10, R8, 0xffffffe ;  /* 0x0ffffffe080a7836 */ /* 0x001fcc0000000000 */
[----:B------:R-:W0:Y:S02]  /*23ff0*/  F2I.FTZ.U32.TRUNC.NTZ R3, R10 ;  /* 0x0000000a00037305 */ /* 0x000e24000021f000 */
[----:B0-----:R-:W-:-:S04]  /*24000*/  IMAD.MOV R12, RZ, RZ, -R3 ;  /* 0x000000ffff0c7224 */ /* 0x001fc800078e0a03 */
[----:B------:R-:W-:-:S04]  /*24010*/  IMAD R9, R12, R7, RZ ;  /* 0x000000070c097224 */ /* 0x000fc800078e02ff */
        /* <DEDUP_REMOVED lines=13> */
[----:B------:R-:W-:-:S06]  /*240f0*/  IMAD.MOV.U32 R2, RZ, RZ, RZ ;  /* 0x000000ffff027224 */ /* 0x000fcc00078e00ff */
[----:B------:R-:W-:-:S04]  /*24100*/  @P0 VIADD R9, R9, 0x1 ;  /* 0x0000000109090836 */ /* 0x000fc80000000000 */
[----:B------:R-:W-:-:S04]  /*24110*/  IMAD.MOV.U32 R7, RZ, RZ, R9 ;  /* 0x000000ffff077224 */ /* 0x000fc800078e0009 */
[----:B------:R-:W-:Y:S01]  /*24120*/  @!P2 IMAD.MOV R7, RZ, RZ, -R7 ;  /* 0x000000ffff07a224 */ /* 0x000fe200078e0a07 */
[----:B------:R-:W-:-:S05]  /*24130*/  @!P1 LOP3.LUT R7, RZ, R5, RZ, 0x33, !PT ;  /* 0x00000005ff079212 */ /* 0x000fca00078e33ff */
[----:B------:R-:W-:Y:S02]  /*24140*/  IMAD R8, R6, R7, RZ ;  /* 0x0000000706087224 */ /* 0x000fe400078e02ff */
[----:B------:R-:W-:Y:S02]  /*24150*/  IMAD.MOV R7, RZ, RZ, -R7 ;  /* 0x000000ffff077224 */ /* 0x000fe400078e0a07 */
[----:B------:R-:W-:Y:S02]  /*24160*/  IMAD.MOV R3, RZ, RZ, -R8 ;  /* 0x000000ffff037224 */ /* 0x000fe400078e0a08 */
[----:B------:R-:W-:-:S03]  /*24170*/  IMAD R5, R5, R7, R0 ;  /* 0x0000000705057224 */ /* 0x000fc600078e0200 */
[----:B------:R-:W-:-:S04]  /*24180*/  VIADDMNMX R4, R3, R4, R6, PT ;  /* 0x0000000403047246 */ /* 0x000fc80003800106 */
[-C--:B------:R-:W-:Y:S02]  /*24190*/  IABS R6, R4.reuse ;  /* 0x0000000400067213 */ /* 0x080fe40000000000 */
[----:B------:R-:W-:Y:S02]  /*241a0*/  IABS R0, R4 ;  /* 0x0000000400007213 */ /* 0x000fe40000000000 */
[----:B------:R-:W0:Y:S03]  /*241b0*/  I2F.RP R9, R6 ;  /* 0x0000000600097306 */ /* 0x000e260000209400 */
[----:B------:R-:W-:-:S05]  /*241c0*/  IMAD.MOV R0, RZ, RZ, -R0 ;  /* 0x000000ffff007224 */ /* 0x000fca00078e0a00 */
        /* <DEDUP_REMOVED lines=9> */
[----:B------:R-:W-:Y:S02]  /*24260*/  LOP3.LUT R0, R5, R4, RZ, 0x3c, !PT ;  /* 0x0000000405007212 */ /* 0x000fe400078e3cff */
[----:B------:R-:W-:Y:S02]  /*24270*/  IADD3 R5, R8, 0x1000000, R5 ;  /* 0x0100000008057810 */ /* 0x000fe40007ffe005 */
        /* <DEDUP_REMOVED lines=8> */
[----:B------:R-:W-:Y:S01]  /*24300*/  @!P1 LOP3.LUT R2, RZ, R4, RZ, 0x33, !PT ;  /* 0x00000004ff029212 */ /* 0x000fe200078e33ff */
[----:B------:R-:W-:-:S04]  /*24310*/  IMAD.MOV R4, RZ, RZ, -R4 ;  /* 0x000000ffff047224 */ /* 0x000fc800078e0a04 */
[----:B------:R-:W-:-:S07]  /*24320*/  IMAD R26, R2, R4, R5 ;  /* 0x00000004021a7224 */ /* 0x000fce00078e0205 */
.L_x_1725:
[----:B------:R-:W-:-:S05]  /*24330*/  LOP3.LUT R2, RZ, R2, RZ, 0x33, !PT ;  /* 0x00000002ff027212 */ /* 0x000fca00078e33ff */
[----:B------:R-:W-:Y:S01]  /*24340*/  IMAD.IADD R25, R25, 0x1, R2 ;  /* 0x0000000119197824 */ /* 0x000fe200078e0202 */
[----:B------:R-:W-:Y:S06]  /*24350*/  BRA `(.L_x_1726) ;  /* 0x00000000001c7947 */ /* 0x000fec0003800000 */
.L_x_1718:
[----:B------:R-:W-:Y:S01]  /*24360*/  UMOV UR4, URZ ;  /* 0x0000003f00047c82 */ /* 0x000fe20008000000 */
[----:B------:R-:W-:Y:S01]  /*24370*/  UMOV UR5, URZ ;  /* 0x0000003f00057c82 */ /* 0x000fe20008000000 */
[----:B------:R-:W-:Y:S01]  /*24380*/  ULDC UR6, c[0x0][0xc3c] ;  /* 0x00030f0000067ab9 */ /* 0x000fe20000000800 */
[----:B------:R-:W-:Y:S02]  /*24390*/  IMAD.MOV.U32 R24, RZ, RZ, R0 ;  /* 0x000000ffff187224 */ /* 0x000fe400078e0000 */
[----:B------:R-:W-:Y:S02]  /*243a0*/  IMAD.U32 R25, RZ, RZ, UR4 ;  /* 0x00000004ff197e24 */ /* 0x000fe4000f8e00ff */
[----:B------:R-:W-:Y:S02]  /*243b0*/  IMAD.U32 R26, RZ, RZ, UR5 ;  /* 0x00000005ff1a7e24 */ /* 0x000fe4000f8e00ff */
[----:B------:R-:W-:-:S07]  /*243c0*/  IMAD.U32 R27, RZ, RZ, UR6 ;  /* 0x00000006ff1b7e24 */ /* 0x000fce000f8e00ff */
.L_x_1726:
        /* <DEDUP_REMOVED lines=10> */
.L_x_1715:
[----:B------:R-:W-:Y:S02]  /*24470*/  ULDC UR4, c[0x0][0xc3c] ;  /* 0x00030f0000047ab9 */ /* 0x000fe40000000800 */
[----:B----4-:R-:W-:-:S13]  /*24480*/  ISETP.GE.AND P0, PT, R27, UR4, PT ;  /* 0x000000041b007c0c */ /* 0x010fda000bf06270 */
[----:B------:R-:W-:Y:S05]  /*24490*/  @!P0 BRA `(.L_x_1727) ;  /* 0xffffff9000f88947 */ /* 0x000fea000383ffff */
[----:B------:R-:W-:Y:S05]  /*244a0*/  BSYNC B8 ;  /* 0x0000000000087941 */ /* 0x000fea0003800000 */
.L_x_1606:
[----:B0-----:R-:W4:Y:S01]  /*244b0*/  LDL.LU R0, [R1+0x48] ;  /* 0x0000480001007983 */ /* 0x001f220000300800 */
[----:B------:R-:W-:Y:S01]  /*244c0*/  BSSY B0, `(.L_x_1728) ;  /* 0x000000b000007945 */ /* 0x000fe20003800000 */
[----:B------:R-:W0:Y:S01]  /*244d0*/  S2R R5, SR_CgaCtaId ;  /* 0x0000000000057919 */ /* 0x000e220000008800 */
        /* <DEDUP_REMOVED lines=9> */
.L_x_1889:
[----:B------:R-:W-:Y:S05]  /*24570*/  BSYNC B0 ;  /* 0x0000000000007941 */ /* 0x000fea0003800000 */
.L_x_1728:
[----:B------:R-:W-:-:S03]  /*24580*/  UMOV UR4, 0xffffffff ;  /* 0xffffffff00047882 */ /* 0x000fc60000000000 */
[----:B------:R-:W-:Y:S05]  /*24590*/  BRA.DIV UR4, `(.L_x_1730) ;  /* 0x0000004204a07947 */ /* 0x000fea000b800000 */
[----:B0-----:R-:W0:Y:S02]  /*245a0*/  S2R R0, SR_TID.X ;  /* 0x0000000000007919 */ /* 0x001e240000002100 */
[----:B0-----:R-:W-:-:S04]  /*245b0*/  SHF.R.U32.HI R0, RZ, 0x5, R0 ;  /* 0x00000005ff007819 */ /* 0x001fc80000011600 */
[----:B------:R-:W-:-:S05]  /*245c0*/  LOP3.LUT R0, R0, 0x3, RZ, 0xc0, !PT ;  /* 0x0000000300007812 */ /* 0x000fca00078ec0ff */
[----:B------:R0:W4:Y:S02]  /*245d0*/  SHFL.IDX PT, R14, R0, RZ, 0x1f ;  /* 0x00001fff000e7589 */ /* 0x00012400000e0000 */
.L_x_1892:
[----:B----4-:R-:W-:-:S13]  /*245e0*/  ISETP.NE.AND P0, PT, R14, RZ, PT ;  /* 0x000000ff0e00720c */ /* 0x010fda0003f05270 */
[----:B------:R-:W-:Y:S05]  /*245f0*/  @P0 BRA `(.L_x_1369) ;  /* 0x0000000000900947 */ /* 0x000fea0003800000 */
[----:B------:R-:W-:-:S03]  /*24600*/  UMOV UR4, 0xffffffff ;  /* 0xffffffff00047882 */ /* 0x000fc60000000000 */
[----:B------:R-:W-:Y:S05]  /*24610*/  BRA.DIV UR4, `(.L_x_1731) ;  /* 0x0000004204b47947 */ /* 0x000fea000b800000 */
[----:B------:R-:W-:-:S13]  /*24620*/  ELECT P6, URZ, PT ;  /* 0x00000000003f782f */ /* 0x000fda00038c0000 */
.L_x_1895:
[----:B------:R-:W-:Y:S05]  /*24630*/  @!P6 BRA `(.L_x_1369) ;  /* 0x000000000080e947 */ /* 0x000fea0003800000 */
[----:B------:R-:W-:-:S06]  /*24640*/  ULOP3.LUT UR4, UR36, 0x2, URZ, 0xfc, !UPT ;  /* 0x0000000224047892 */ /* 0x000fcc000f8efc3f */
[----:B0-----:R-:W-:-:S05]  /*24650*/  IMAD.U32 R0, RZ, RZ, UR4 ;  /* 0x00000004ff007e24 */ /* 0x001fca000f8e00ff */
[----:B------:R-:W-:-:S13]  /*24660*/  ISETP.NE.AND P0, PT, R0, 0x3, PT ;  /* 0x000000030000780c */ /* 0x000fda0003f05270 */
[----:B------:R-:W-:Y:S05]  /*24670*/  @!P0 BRA `(.L_x_1732) ;  /* 0x0000000000048947 */ /* 0x000fea0003800000 */
[----:B------:R-:W-:Y:S01]  /*24680*/  BPT.TRAP 0x1 ;  /* 0x000000040000795c */ /* 0x000fe20000300000 */
.L_x_1732:
[----:B------:R-:W4:Y:S01]  /*24690*/  LDL R0, [R1] ;  /* 0x0000000001007983 */ /* 0x000f220000100800 */
[C---:B------:R-:W-:Y:S02]  /*246a0*/  IMAD R3, R28.reuse, 0x8, R5 ;  /* 0x000000081c037824 */ /* 0x040fe400078e0205 */
[----:B------:R-:W-:-:S05]  /*246b0*/  VIADD R28, R28, 0x1 ;  /* 0x000000011c1c7836 */ /* 0x000fca0000000000 */
[----:B------:R-:W-:Y:S02]  /*246c0*/  ISETP.NE.AND P2, PT, R28, 0x2, PT ;  /* 0x000000021c00780c */ /* 0x000fe40003f45270 */
[----:B----4-:R-:W-:Y:S02]  /*246d0*/  SHF.L.U32 R2, R0, 0x1f, RZ ;  /* 0x0000001f00027819 */ /* 0x010fe400000006ff */
[----:B------:R-:W-:Y:S02]  /*246e0*/  SEL R0, RZ, 0x1, P2 ;  /* 0x00000001ff007807 */ /* 0x000fe40001000000 */
[----:B------:R-:W0:Y:S02]  /*246f0*/  SYNCS.PHASECHK.TRANS64.TRYWAIT P1, [R3+URZ+0x2d840], R2 ;  /* 0x02d84002030075a7 */ /* 0x000e24000802017f */
[----:B0-----:R-:W-:Y:S05]  /*24700*/  @!P1 BRA `(.L_x_1733) ;  /* 0x0000004000989947 */ /* 0x001fea0003800000 */
.L_x_1896:
[----:B------:R-:W4:Y:S01]  /*24710*/  LDL.LU R4, [R1] ;  /* 0x0000000001047983 */ /* 0x000f220000300800 */
[----:B------:R-:W-:Y:S02]  /*24720*/  SEL R28, R28, RZ, P2 ;  /* 0x000000ff1c1c7207 */ /* 0x000fe40001000000 */
[----:B----4-:R-:W-:Y:S01]  /*24730*/  LOP3.LUT R0, R4, R0, RZ, 0x3c, !PT ;  /* 0x0000000004007212 */ /* 0x010fe200078e3cff */
[----:B------:R-:W-:Y:S06]  /*24740*/  @!P0 BRA `(.L_x_1734) ;  /* 0x0000000000048947 */ /* 0x000fec0003800000 */
[----:B------:R-:W-:Y:S01]  /*24750*/  BPT.TRAP 0x1 ;  /* 0x000000040000795c */ /* 0x000fe20000300000 */
.L_x_1734:
[----:B------:R-:W-:Y:S01]  /*24760*/  IMAD R5, R28, 0x8, R5 ;  /* 0x000000081c057824 */ /* 0x000fe200078e0205 */
[----:B------:R-:W-:-:S04]  /*24770*/  SHF.L.U32 R0, R0, 0x1f, RZ ;  /* 0x0000001f00007819 */ /* 0x000fc800000006ff */
[----:B------:R-:W4:Y:S02]  /*24780*/  SYNCS.PHASECHK.TRANS64.TRYWAIT P1, [R5+URZ+0x2d840], R0 ;  /* 0x02d84000050075a7 */ /* 0x000f24000802017f */
[----:B----4-:R-:W-:Y:S05]  /*24790*/  @!P1 BRA `(.L_x_1735) ;  /* 0x0000004000889947 */ /* 0x010fea0003800000 */
.L_x_1897:
[----:B------:R-:W-:Y:S05]  /*247a0*/  @!P0 BRA `(.L_x_1736) ;  /* 0x0000000000048947 */ /* 0x000fea0003800000 */
[----:B------:R-:W-:Y:S01]  /*247b0*/  BPT.TRAP 0x1 ;  /* 0x000000040000795c */ /* 0x000fe20000300000 */
.L_x_1736:
[----:B------:R-:W0:Y:S02]  /*247c0*/  SYNCS.PHASECHK.TRANS64.TRYWAIT P1, [R3+URZ+0x2d860], R2 ;  /* 0x02d86002030075a7 */ /* 0x000e24000802017f */
[----:B0-----:R-:W-:Y:S05]  /*247d0*/  @!P1 BRA `(.L_x_1737) ;  /* 0x00000040008c9947 */ /* 0x001fea0003800000 */
.L_x_1898:
[----:B------:R-:W-:Y:S05]  /*247e0*/  @!P0 BRA `(.L_x_1738) ;  /* 0x0000000000048947 */ /* 0x000fea0003800000 */
[----:B------:R-:W-:Y:S01]  /*247f0*/  BPT.TRAP 0x1 ;  /* 0x000000040000795c */ /* 0x000fe20000300000 */
.L_x_1738:
[----:B------:R0:W0:Y:S02]  /*24800*/  SYNCS.PHASECHK.TRANS64.TRYWAIT P0, [R5+URZ+0x2d860], R0 ;  /* 0x02d86000050075a7 */ /* 0x000024000800017f */
[----:B0-----:R-:W-:Y:S05]  /*24810*/  @!P0 NANOSLEEP.SYNCS 0x989680 ;  /* 0x009896800000895d */ /* 0x001fea0003900000 */
[----:B------:R-:W0:Y:S02]  /*24820*/  @!P0 SYNCS.PHASECHK.TRANS64 P0, [R5+URZ+0x2d860], R0 ;  /* 0x02d86000050085a7 */ /* 0x000e24000800007f */
[----:B0-----:R-:W-:Y:S05]  /*24830*/  @!P0 BRA `(.L_x_1738) ;  /* 0xfffffffc00f08947 */ /* 0x001fea000383ffff */
.L_x_1369:
[----:B------:R-:W-:Y:S05]  /*24840*/  BSYNC B9 ;  /* 0x0000000000097941 */ /* 0x000fea0003800000 */
.L_x_1366:
[----:B------:R-:W-:Y:S05]  /*24850*/  EXIT ;  /* 0x000000000000794d */ /* 0x000fea0003800000 */
.L_x_1395:
[----:B0-----:R0:W1:Y:S02]  /*24860*/  SYNCS.PHASECHK.TRANS64.TRYWAIT P4, [R34+URZ+0x2d890], R86 ;  /* 0x02d89056220075a7 */ /* 0x001064000808017f */
[----:B-1----:R-:W-:Y:S05]  /*24870*/  @!P4 NANOSLEEP.SYNCS 0x989680 ;  /* 0x009896800000c95d */ /* 0x002fea0003900000 */
[----:B------:R-:W1:Y:S02]  /*24880*/  @!P4 SYNCS.PHASECHK.TRANS64 P4, [R34+URZ+0x2d890], R86 ;  /* 0x02d890562200c5a7 */ /* 0x000e64000808007f */
[----:B-1----:R-:W-:Y:S05]  /*24890*/  @!P4 BRA `(.L_x_1395) ;  /* 0xfffffffc00f0c947 */ /* 0x002fea000383ffff */
[----:B------:R-:W-:Y:S05]  /*248a0*/  BRA `(.L_x_1739) ;  /* 0xfffffdf0001c7947 */ /* 0x000fea000383ffff */
.L_x_1396:
        /* <DEDUP_REMOVED lines=8> */
.L_x_1741:
[----:B------:R-:W-:Y:S05]  /*24930*/  BSYNC B1 ;  /* 0x0000000000017941 */ /* 0x000fea0003800000 */
.L_x_1740:
        /* <DEDUP_REMOVED lines=8> */
.L_x_1742:
[----:B------:R-:W-:Y:S01]  /*249c0*/  IMAD.MOV.U32 R60, RZ, RZ, R14 ;  /* 0x000000ffff3c7224 */ /* 0x000fe200078e000e */
[----:B------:R-:W-:Y:S06]  /*249d0*/  BRA `(.L_x_1743) ;  /* 0xfffffdec00e47947 */ /* 0x000fec000383ffff */
.L_x_1424:
[----:B0-----:R0:W1:Y:S02]  /*249e0*/  SYNCS.PHASECHK.TRANS64.TRYWAIT P4, [R34+URZ+0x2d890], R86 ;  /* 0x02d89056220075a7 */ /* 0x001064000808017f */
[----:B-1----:R-:W-:Y:S05]  /*249f0*/  @!P4 NANOSLEEP.SYNCS 0x989680 ;  /* 0x009896800000c95d */ /* 0x002fea0003900000 */
[----:B------:R-:W1:Y:S02]  /*24a00*/  @!P4 SYNCS.PHASECHK.TRANS64 P4, [R34+URZ+0x2d890], R86 ;  /* 0x02d890562200c5a7 */ /* 0x000e64000808007f */
[----:B-1----:R-:W-:Y:S05]  /*24a10*/  @!P4 BRA `(.L_x_1424) ;  /* 0xfffffffc00f0c947 */ /* 0x002fea000383ffff */
[----:B------:R-:W-:Y:S05]  /*24a20*/  BRA `(.L_x_1744) ;  /* 0xfffffe0800d07947 */ /* 0x000fea000383ffff */
.L_x_1425:
        /* <DEDUP_REMOVED lines=8> */
.L_x_1746:
[----:B------:R-:W-:Y:S05]  /*24ab0*/  BSYNC B1 ;  /* 0x0000000000017941 */ /* 0x000fea0003800000 */
.L_x_1745:
        /* <DEDUP_REMOVED lines=8> */
.L_x_1747:
[----:B------:R-:W-:Y:S01]  /*24b40*/  IMAD.MOV.U32 R88, RZ, RZ, R14 ;  /* 0x000000ffff587224 */ /* 0x000fe200078e000e */
[----:B------:R-:W-:Y:S06]  /*24b50*/  BRA `(.L_x_1748) ;  /* 0xfffffe0800987947 */ /* 0x000fec000383ffff */
.L_x_1438:
[----:B0-----:R0:W1:Y:S02]  /*24b60*/  SYNCS.PHASECHK.TRANS64.TRYWAIT P3, [R34+URZ+0x2d890], R86 ;  /* 0x02d89056220075a7 */ /* 0x001064000806017f */
[----:B-1----:R-:W-:Y:S05]  /*24b70*/  @!P3 NANOSLEEP.SYNCS 0x989680 ;  /* 0x009896800000b95d */ /* 0x002fea0003900000 */
[----:B------:R-:W1:Y:S02]  /*24b80*/  @!P3 SYNCS.PHASECHK.TRANS64 P3, [R34+URZ+0x2d890], R86 ;  /* 0x02d890562200b5a7 */ /* 0x000e64000806007f */
[----:B-1----:R-:W-:Y:S05]  /*24b90*/  @!P3 BRA `(.L_x_1438) ;  /* 0xfffffffc00f0b947 */ /* 0x002fea000383ffff */
[----:B------:R-:W-:Y:S05]  /*24ba0*/  BRA `(.L_x_1749) ;  /* 0xfffffe2000907947 */ /* 0x000fea000383ffff */
.L_x_1439:
[----:B------:R-:W-:Y:S01]  /*24bb0*/  BSSY B1, `(.L_x_1750) ;  /* 0x0000007000017945 */ /* 0x000fe20003800000 */
[----:B------:R-:W-:Y:S02]  /*24bc0*/  IMAD.MOV.U32 R12, RZ, RZ, RZ ;  /* 0x000000ffff0c7224 */ /* 0x000fe400078e00ff */
[----:B------:R-:W-:Y:S02]  /*24bd0*/  IMAD.MOV.U32 R11, RZ, RZ, 0x1e1f ;  /* 0x00001e1fff0b7424 */ /* 0x000fe400078e00ff */
[----:B------:R-:W-:-:S07]  /*24be0*/  IMAD.MOV.U32 R15, RZ, RZ, -0x1 ;  /* 0xffffffffff0f7424 */ /* 0x000fce00078e00ff */
[----:B0-----:R-:W-:Y:S05]  /*24bf0*/  WARPSYNC.COLLECTIVE R15, `(.L_x_1751) ;  /* 0x000000000f087348 */ /* 0x001fea0003c00000 */
[----:B------:R1:W2:Y:S02]  /*24c00*/  SHFL.IDX P6, R14, R13, R12, R11 ;  /* 0x0000000c0d0e7389 */ /* 0x0002a400000c000b */
[----:B012---:R-:W-:Y:S01]  /*24c10*/  ENDCOLLECTIVE ;  /* 0x000000000000791b */ /* 0x007fe20003800000 */
.L_x_1751:
[----:B------:R-:W-:Y:S05]  /*24c20*/  BSYNC B1 ;  /* 0x0000000000017941 */ /* 0x000fea0003800000 */
.L_x_1750:
        /* <DEDUP_REMOVED lines=8> */
.L_x_1752:
[----:B------:R-:W-:Y:S01]  /*24cb0*/  IMAD.MOV.U32 R43, RZ, RZ, R14 ;  /* 0x000000ffff2b7224 */ /* 0x000fe200078e000e */
[----:B------:R-:W-:Y:S06]  /*24cc0*/  BRA `(.L_x_1753) ;  /* 0xfffffe2000c07947 */ /* 0x000fec000383ffff */
.L_x_1443:
[----:B------:R0:W0:Y:S02]  /*24cd0*/  SYNCS.PHASECHK.TRANS64.TRYWAIT P2, [R34+URZ+0x2d8b0], R86 ;  /* 0x02d8b056220075a7 */ /* 0x000024000804017f */
[----:B0-----:R-:W-:Y:S05]  /*24ce0*/  @!P2 NANOSLEEP.SYNCS 0x989680 ;  /* 0x009896800000a95d */ /* 0x001fea0003900000 */
[----:B------:R-:W0:Y:S02]  /*24cf0*/  @!P2 SYNCS.PHASECHK.TRANS64 P2, [R34+URZ+0x2d8b0], R86 ;  /* 0x02d8b0562200a5a7 */ /* 0x000e24000804007f */
[----:B0-----:R-:W-:Y:S05]  /*24d00*/  @!P2 BRA `(.L_x_1443) ;  /* 0xfffffffc00f0a947 */ /* 0x001fea000383ffff */
[----:B------:R-:W-:Y:S05]  /*24d10*/  BRA `(.L_x_1754) ;  /* 0xfffffe2400a47947 */ /* 0x000fea000383ffff */
.L_x_1459:
[----:B------:R-:W-:Y:S01]  /*24d20*/  BSSY B0, `(.L_x_1755) ;  /* 0x0000007000007945 */ /* 0x000fe20003800000 */
[----:B------:R-:W-:Y:S02]  /*24d30*/  IMAD.MOV.U32 R12, RZ, RZ, RZ ;  /* 0x000000ffff0c7224 */ /* 0x000fe400078e00ff */
[----:B------:R-:W-:Y:S02]  /*24d40*/  IMAD.MOV.U32 R11, RZ, RZ, 0x1f ;  /* 0x0000001fff0b7424 */ /* 0x000fe400078e00ff */
[----:B------:R-:W-:-:S07]  /*24d50*/  IMAD.MOV.U32 R15, RZ, RZ, -0x1 ;  /* 0xffffffffff0f7424 */ /* 0x000fce00078e00ff */
[----:B-----5:R-:W-:Y:S05]  /*24d60*/  WARPSYNC.COLLECTIVE R15, `(.L_x_1756) ;  /* 0x000000000f087348 */ /* 0x020fea0003c00000 */
[----:B------:R0:W1:Y:S02]  /*24d70*/  SHFL.IDX P6, R14, R13, R12, R11 ;  /* 0x0000000c0d0e7389 */ /* 0x00006400000c000b */
[----:B01---5:R-:W-:Y:S01]  /*24d80*/  ENDCOLLECTIVE ;  /* 0x000000000000791b */ /* 0x023fe20003800000 */
.L_x_1756:
[----:B------:R-:W-:Y:S05]  /*24d90*/  BSYNC B0 ;  /* 0x0000000000007941 */ /* 0x000fea0003800000 */
.L_x_1755:
[----:B------:R0:W-:Y:S01]  /*24da0*/  STL [R1+0x10], R14 ;  /* 0x0000100e01007387 */ /* 0x0001e20000100800 */
[----:B------:R-:W-:Y:S05]  /*24db0*/  BRA `(.L_x_1757) ;  /* 0xfffffe3400307947 */ /* 0x000fea000383ffff */
.L_x_1470:
[----:B------:R-:W-:Y:S01]  /*24dc0*/  BSSY B1, `(.L_x_1758) ;  /* 0x0000007000017945 */ /* 0x000fe20003800000 */
[----:B------:R-:W-:Y:S02]  /*24dd0*/  IMAD.MOV.U32 R12, RZ, RZ, RZ ;  /* 0x000000ffff0c7224 */ /* 0x000fe400078e00ff */
[----:B------:R-:W-:Y:S02]  /*24de0*/  IMAD.MOV.U32 R11, RZ, RZ, 0x1e1f ;  /* 0x00001e1fff0b7424 */ /* 0x000fe400078e00ff */
[----:B------:R-:W-:-:S07]  /*24df0*/  IMAD.MOV.U32 R15, RZ, RZ, -0x1 ;  /* 0xffffffffff0f7424 */ /* 0x000fce00078e00ff */
[----:B0-----:R-:W-:Y:S05]  /*24e00*/  WARPSYNC.COLLECTIVE R15, `(.L_x_1759) ;  /* 0x000000000f087348 */ /* 0x001fea0003c00000 */
[----:B0-----:R0:W1:Y:S02]  /*24e10*/  SHFL.IDX P6, R14, R13, R12, R11 ;  /* 0x0000000c0d0e7389 */ /* 0x00106400000c000b */
[----:B01----:R-:W-:Y:S01]  /*24e20*/  ENDCOLLECTIVE ;  /* 0x000000000000791b */ /* 0x003fe20003800000 */
.L_x_1759:
[----:B------:R-:W-:Y:S05]  /*24e30*/  BSYNC B1 ;  /* 0x0000000000017941 */ /* 0x000fea0003800000 */
.L_x_1758:
        /* <DEDUP_REMOVED lines=8> */
.L_x_1760:
[----:B------:R-:W-:Y:S02]  /*24ec0*/  IMAD.MOV.U32 R13, RZ, RZ, R0 ;  /* 0x000000ffff0d7224 */ /* 0x000fe400078e0000 */
[----:B------:R-:W-:-:S07]  /*24ed0*/  IMAD.MOV.U32 R38, RZ, RZ, R14 ;  /* 0x000000ffff267224 */ /* 0x000fce00078e000e */
[----:B------:R-:W-:Y:S05]  /*24ee0*/  WARPSYNC.COLLECTIVE R15, `(.L_x_1761) ;  /* 0x000000000f087348 */ /* 0x000fea0003c00000 */
[----:B------:R0:W1:Y:S02]  /*24ef0*/  SHFL.IDX P6, R14, R13, R12, R11 ;  /* 0x0000000c0d0e7389 */ /* 0x00006400000c000b */
[----:B01----:R-:W-:Y:S01]  /*24f00*/  ENDCOLLECTIVE ;  /* 0x000000000000791b */ /* 0x003fe20003800000 */
.L_x_1761:
[----:B------:R-:W-:Y:S02]  /*24f10*/  IMAD.MOV.U32 R13, RZ, RZ, R39 ;  /* 0x000000ffff0d7224 */ /* 0x000fe400078e0027 */
[----:B------:R-:W-:-:S07]  /*24f20*/  IMAD.MOV.U32 R0, RZ, RZ, R14 ;  /* 0x000000ffff007224 */ /* 0x000fce00078e000e */
[----:B------:R-:W-:Y:S05]  /*24f30*/  WARPSYNC.COLLECTIVE R15, `(.L_x_1762) ;  /* 0x000000000f087348 */ /* 0x000fea0003c00000 */
[----:B------:R0:W1:Y:S02]  /*24f40*/  SHFL.IDX P6, R14, R13, R12, R11 ;  /* 0x0000000c0d0e7389 */ /* 0x00006400000c000b */
[----:B01----:R-:W-:Y:S01]  /*24f50*/  ENDCOLLECTIVE ;  /* 0x000000000000791b */ /* 0x003fe20003800000 */
.L_x_1762:
[----:B------:R-:W-:Y:S01]  /*24f60*/  IMAD.MOV.U32 R39, RZ, RZ, R14 ;  /* 0x000000ffff277224 */ /* 0x000fe200078e000e */
[----:B------:R-:W-:Y:S06]  /*24f70*/  BRA `(.L_x_1763) ;  /* 0xfffffe3800b87947 */ /* 0x000fec000383ffff */
.L_x_1474:
[----:B0-----:R0:W1:Y:S02]  /*24f80*/  SYNCS.PHASECHK.TRANS64.TRYWAIT P0, [R2+URZ+0x2d800], R3 ;  /* 0x02d80003020075a7 */ /* 0x001064000800017f */
[----:B-1----:R-:W-:Y:S05]  /*24f90*/  @!P0 NANOSLEEP.SYNCS 0x989680 ;  /* 0x009896800000895d */ /* 0x002fea0003900000 */
[----:B------:R-:W1:Y:S02]  /*24fa0*/  @!P0 SYNCS.PHASECHK.TRANS64 P0, [R2+URZ+0x2d800], R3 ;  /* 0x02d80003020085a7 */ /* 0x000e64000800007f */
[----:B-1----:R-:W-:Y:S05]  /*24fb0*/  @!P0 BRA `(.L_x_1474) ;  /* 0xfffffffc00f08947 */ /* 0x002fea000383ffff */
[----:B------:R-:W-:Y:S05]  /*24fc0*/  BRA `(.L_x_1764) ;  /* 0xfffffe4000ec7947 */ /* 0x000fea000383ffff */
.L_x_1486:
[----:B------:R-:W-:Y:S01]  /*24fd0*/  BSSY B1, `(.L_x_1765) ;  /* 0x0000007000017945 */ /* 0x000fe20003800000 */
[----:B------:R-:W-:Y:S02]  /*24fe0*/  IMAD.MOV.U32 R12, RZ, RZ, RZ ;  /* 0x000000ffff0c7224 */ /* 0x000fe400078e00ff */
[----:B------:R-:W-:Y:S02]  /*24ff0*/  IMAD.MOV.U32 R11, RZ, RZ, 0x1e1f ;  /* 0x00001e1fff0b7424 */ /* 0x000fe400078e00ff */
[----:B------:R-:W-:-:S07]  /*25000*/  IMAD.MOV.U32 R15, RZ, RZ, -0x1 ;  /* 0xffffffffff0f7424 */ /* 0x000fce00078e00ff */
[----:B0-----:R-:W-:Y:S05]  /*25010*/  WARPSYNC.COLLECTIVE R15, `(.L_x_1766) ;  /* 0x000000000f087348 */ /* 0x001fea0003c00000 */
[----:B0-----:R0:W1:Y:S02]  /*25020*/  SHFL.IDX P6, R14, R13, R12, R11 ;  /* 0x0000000c0d0e7389 */ /* 0x00106400000c000b */
[----:B01----:R-:W-:Y:S01]  /*25030*/  ENDCOLLECTIVE ;  /* 0x000000000000791b */ /* 0x003fe20003800000 */
.L_x_1766:
[----:B------:R-:W-:Y:S05]  /*25040*/  BSYNC B1 ;  /* 0x0000000000017941 */ /* 0x000fea0003800000 */
.L_x_1765:
        /* <DEDUP_REMOVED lines=8> */
.L_x_1767:
[----:B------:R-:W-:Y:S02]  /*250d0*/  IMAD.MOV.U32 R13, RZ, RZ, R26 ;  /* 0x000000ffff0d7224 */ /* 0x000fe400078e001a */
[----:B------:R-:W-:-:S07]  /*250e0*/  IMAD.MOV.U32 R3, RZ, RZ, R14 ;  /* 0x000000ffff037224 */ /* 0x000fce00078e000e */
[----:B------:R-:W-:Y:S05]  /*250f0*/  WARPSYNC.COLLECTIVE R15, `(.L_x_1768) ;  /* 0x000000000f087348 */ /* 0x000fea0003c00000 */
[----:B------:R0:W1:Y:S02]  /*25100*/  SHFL.IDX P6, R14, R13, R12, R11 ;  /* 0x0000000c0d0e7389 */ /* 0x00006400000c000b */
[----:B01----:R-:W-:Y:S01]  /*25110*/  ENDCOLLECTIVE ;  /* 0x000000000000791b */ /* 0x003fe20003800000 */
.L_x_1768:
[----:B------:R-:W-:Y:S02]  /*25120*/  IMAD.MOV.U32 R13, RZ, RZ, R38 ;  /* 0x000000ffff0d7224 */ /* 0x000fe400078e0026 */
[----:B------:R-:W-:-:S07]  /*25130*/  IMAD.MOV.U32 R37, RZ, RZ, R14 ;  /* 0x000000ffff257224 */ /* 0x000fce00078e000e */
[----:B------:R-:W-:Y:S05]  /*25140*/  WARPSYNC.COLLECTIVE R15, `(.L_x_1769) ;  /* 0x000000000f087348 */ /* 0x000fea0003c00000 */
[----:B------:R0:W1:Y:S02]  /*25150*/  SHFL.IDX P6, R14, R13, R12, R11 ;  /* 0x0000000c0d0e7389 */ /* 0x00006400000c000b */
[----:B01----:R-:W-:Y:S01]  /*25160*/  ENDCOLLECTIVE ;  /* 0x000000000000791b */ /* 0x003fe20003800000 */
.L_x_1769:
[----:B------:R-:W-:Y:S01]  /*25170*/  IMAD.MOV.U32 R38, RZ, RZ, R14 ;  /* 0x000000ffff267224 */ /* 0x000fe200078e000e */
[----:B------:R-:W-:Y:S06]  /*25180*/  BRA `(.L_x_1770) ;  /* 0xfffffe54009c7947 */ /* 0x000fec000383ffff */
.L_x_1490:
[----:B0-----:R0:W1:Y:S02]  /*25190*/  SYNCS.PHASECHK.TRANS64.TRYWAIT P0, [R2+URZ+0x2d800], R3 ;  /* 0x02d80003020075a7 */ /* 0x001064000800017f */
[----:B-1----:R-:W-:Y:S05]  /*251a0*/  @!P0 NANOSLEEP.SYNCS 0x989680 ;  /* 0x009896800000895d */ /* 0x002fea0003900000 */
[----:B------:R-:W1:Y:S02]  /*251b0*/  @!P0 SYNCS.PHASECHK.TRANS64 P0, [R2+URZ+0x2d800], R3 ;  /* 0x02d80003020085a7 */ /* 0x000e64000800007f */
[----:B-1----:R-:W-:Y:S05]  /*251c0*/  @!P0 BRA `(.L_x_1490) ;  /* 0xfffffffc00f08947 */ /* 0x002fea000383ffff */
[----:B------:R-:W-:Y:S05]  /*251d0*/  BRA `(.L_x_1771) ;  /* 0xfffffe5c005c7947 */ /* 0x000fea000383ffff */
.L_x_1498:
[----:B--2---:R2:W3:Y:S02]  /*251e0*/  SYNCS.PHASECHK.TRANS64.TRYWAIT P1, [R0+URZ+0x2d830], R5 ;  /* 0x02d83005000075a7 */ /* 0x0044e4000802017f */
[----:B---3--:R-:W-:Y:S05]  /*251f0*/  @!P1 NANOSLEEP.SYNCS 0x989680 ;  /* 0x009896800000995d */ /* 0x008fea0003900000 */
[----:B------:R-:W3:Y:S02]  /*25200*/  @!P1 SYNCS.PHASECHK.TRANS64 P1, [R0+URZ+0x2d830], R5 ;  /* 0x02d83005000095a7 */ /* 0x000ee4000802007f */
[----:B---3--:R-:W-:Y:S05]  /*25210*/  @!P1 BRA `(.L_x_1498) ;  /* 0xfffffffc00f09947 */ /* 0x008fea000383ffff */
[----:B------:R-:W-:Y:S05]  /*25220*/  BRA `(.L_x_1497) ;  /* 0xfffffe7000e47947 */ /* 0x000fea000383ffff */
.L_x_1517:
[----:B-1----:R1:W2:Y:S02]  /*25230*/  SYNCS.PHASECHK.TRANS64.TRYWAIT P2, [R9+URZ+0x2d830], R8 ;  /* 0x02d83008090075a7 */ /* 0x0022a4000804017f */
[----:B--2---:R-:W-:Y:S05]  /*25240*/  @!P2 NANOSLEEP.SYNCS 0x989680 ;  /* 0x009896800000a95d */ /* 0x004fea0003900000 */
[----:B------:R-:W2:Y:S02]  /*25250*/  @!P2 SYNCS.PHASECHK.TRANS64 P2, [R9+URZ+0x2d830], R8 ;  /* 0x02d830080900a5a7 */ /* 0x000ea4000804007f */
[----:B--2---:R-:W-:Y:S05]  /*25260*/  @!P2 BRA `(.L_x_1517) ;  /* 0xfffffffc00f0a947 */ /* 0x004fea000383ffff */
[----:B------:R-:W-:Y:S05]  /*25270*/  BRA `(.L_x_1516) ;  /* 0xfffffea800507947 */ /* 0x000fea000383ffff */
.L_x_1521:
[----:B-1----:R1:W2:Y:S02]  /*25280*/  SYNCS.PHASECHK.TRANS64.TRYWAIT P1, [R9+URZ+0x2d850], R8 ;  /* 0x02d85008090075a7 */ /* 0x0022a4000802017f */
[----:B--2---:R-:W-:Y:S05]  /*25290*/  @!P1 NANOSLEEP.SYNCS 0x989680 ;  /* 0x009896800000995d */ /* 0x004fea0003900000 */
[----:B------:R-:W2:Y:S02]  /*252a0*/  @!P1 SYNCS.PHASECHK.TRANS64 P1, [R9+URZ+0x2d850], R8 ;  /* 0x02d85008090095a7 */ /* 0x000ea4000802007f */
[----:B--2---:R-:W-:Y:S05]  /*252b0*/  @!P1 BRA `(.L_x_1521) ;  /* 0xfffffffc00f09947 */ /* 0x004fea000383ffff */
[----:B------:R-:W-:Y:S05]  /*252c0*/  BRA `(.L_x_1518) ;  /* 0xfffffeac00587947 */ /* 0x000fea000383ffff */
.L_x_1542:
[----:B-1----:R1:W2:Y:S02]  /*252d0*/  SYNCS.PHASECHK.TRANS64.TRYWAIT P2, [R3+URZ+0x2d830], R0 ;  /* 0x02d83000030075a7 */ /* 0x0022a4000804017f */
[----:B--2---:R-:W-:Y:S05]  /*252e0*/  @!P2 NANOSLEEP.SYNCS 0x989680 ;  /* 0x009896800000a95d */ /* 0x004fea0003900000 */
[----:B------:R-:W2:Y:S02]  /*252f0*/  @!P2 SYNCS.PHASECHK.TRANS64 P2, [R3+URZ+0x2d830], R0 ;  /* 0x02d830000300a5a7 */ /* 0x000ea4000804007f */
[----:B--2---:R-:W-:Y:S05]  /*25300*/  @!P2 BRA `(.L_x_1542) ;  /* 0xfffffffc00f0a947 */ /* 0x004fea000383ffff */
[----:B------:R-:W-:Y:S05]  /*25310*/  BRA `(.L_x_1541) ;  /* 0xfffffee000607947 */ /* 0x000fea000383ffff */
.L_x_1546:
[----:B-1----:R1:W2:Y:S02]  /*25320*/  SYNCS.PHASECHK.TRANS64.TRYWAIT P1, [R3+URZ+0x2d850], R0 ;  /* 0x02d85000030075a7 */ /* 0x0022a4000802017f */
[----:B--2---:R-:W-:Y:S05]  /*25330*/  @!P1 NANOSLEEP.SYNCS 0x989680 ;  /* 0x009896800000995d */ /* 0x004fea0003900000 */
[----:B------:R-:W2:Y:S02]  /*25340*/  @!P1 SYNCS.PHASECHK.TRANS64 P1, [R3+URZ+0x2d850], R0 ;  /* 0x02d85000030095a7 */ /* 0x000ea4000802007f */
[----:B--2---:R-:W-:Y:S05]  /*25350*/  @!P1 BRA `(.L_x_1546) ;  /* 0xfffffffc00f09947 */ /* 0x004fea000383ffff */
[----:B------:R-:W-:Y:S05]  /*25360*/  BRA `(.L_x_1543) ;  /* 0xfffffee400747947 */ /* 0x000fea000383ffff */
.L_x_1555:
[----:B-1----:R1:W2:Y:S02]  /*25370*/  SYNCS.PHASECHK.TRANS64.TRYWAIT P2, [R3+URZ+0x2d830], R0 ;  /* 0x02d83000030075a7 */ /* 0x0022a4000804017f */
[----:B--2---:R-:W-:Y:S05]  /*25380*/  @!P2 NANOSLEEP.SYNCS 0x989680 ;  /* 0x009896800000a95d */ /* 0x004fea0003900000 */
[----:B------:R-:W2:Y:S02]  /*25390*/  @!P2 SYNCS.PHASECHK.TRANS64 P2, [R3+URZ+0x2d830], R0 ;  /* 0x02d830000300a5a7 */ /* 0x000ea4000804007f */
[----:B--2---:R-:W-:Y:S05]  /*253a0*/  @!P2 BRA `(.L_x_1555) ;  /* 0xfffffffc00f0a947 */ /* 0x004fea000383ffff */
[----:B------:R-:W-:Y:S05]  /*253b0*/  BRA `(.L_x_1554) ;  /* 0xffffff0400687947 */ /* 0x000fea000383ffff */
.L_x_1559:
[----:B-1----:R1:W2:Y:S02]  /*253c0*/  SYNCS.PHASECHK.TRANS64.TRYWAIT P1, [R3+URZ+0x2d850], R0 ;  /* 0x02d85000030075a7 */ /* 0x0022a4000802017f */
[----:B--2---:R-:W-:Y:S05]  /*253d0*/  @!P1 NANOSLEEP.SYNCS 0x989680 ;  /* 0x009896800000995d */ /* 0x004fea0003900000 */
[----:B------:R-:W2:Y:S02]  /*253e0*/  @!P1 SYNCS.PHASECHK.TRANS64 P1, [R3+URZ+0x2d850], R0 ;  /* 0x02d85000030095a7 */ /* 0x000ea4000802007f */
[----:B--2---:R-:W-:Y:S05]  /*253f0*/  @!P1 BRA `(.L_x_1559) ;  /* 0xfffffffc00f09947 */ /* 0x004fea000383ffff */
[----:B------:R-:W-:Y:S05]  /*25400*/  BRA `(.L_x_1556) ;  /* 0xffffff08007c7947 */ /* 0x000fea000383ffff */
.L_x_1574:
[----:B-1----:R1:W2:Y:S02]  /*25410*/  SYNCS.PHASECHK.TRANS64.TRYWAIT P1, [R14+URZ+0x2d850], R9 ;  /* 0x02d850090e0075a7 */ /* 0x0022a4000802017f */
[----:B--2---:R-:W-:Y:S05]  /*25420*/  @!P1 NANOSLEEP.SYNCS 0x989680 ;  /* 0x009896800000995d */ /* 0x004fea0003900000 */
[----:B------:R-:W2:Y:S02]  /*25430*/  @!P1 SYNCS.PHASECHK.TRANS64 P1, [R14+URZ+0x2d850], R9 ;  /* 0x02d850090e0095a7 */ /* 0x000ea4000802007f */
[----:B--2---:R-:W-:Y:S05]  /*25440*/  @!P1 BRA `(.L_x_1574) ;  /* 0xfffffffc00f09947 */ /* 0x004fea000383ffff */
[----:B------:R-:W-:Y:S05]  /*25450*/  BRA `(.L_x_1573) ;  /* 0xffffff3800947947 */ /* 0x000fea000383ffff */
.L_x_1580:
[----:B------:R-:W-:Y:S02]  /*25460*/  IMAD.MOV.U32 R13, RZ, RZ, R3 ;  /* 0x000000ffff0d7224 */ /* 0x000fe400078e0003 */
[----:B------:R-:W-:Y:S02]  /*25470*/  IMAD.MOV.U32 R12, RZ, RZ, RZ ;  /* 0x000000ffff0c7224 */ /* 0x000fe400078e00ff */
[----:B------:R-:W-:Y:S02]  /*25480*/  IMAD.MOV.U32 R11, RZ, RZ, 0x1c1f ;  /* 0x00001c1fff0b7424 */ /* 0x000fe400078e00ff */
[----:B------:R-:W-:-:S07]  /*25490*/  IMAD.MOV.U32 R15, RZ, RZ, -0x1 ;  /* 0xffffffffff0f7424 */ /* 0x000fce00078e00ff */
[----:B0----5:R-:W-:Y:S05]  /*254a0*/  WARPSYNC.COLLECTIVE R15, `(.L_x_1772) ;  /* 0x000000000f087348 */ /* 0x021fea0003c00000 */
[----:B------:R1:W2:Y:S02]  /*254b0*/  SHFL.IDX P6, R14, R13, R12, R11 ;  /* 0x0000000c0d0e7389 */ /* 0x0002a400000c000b */
[----:B012--5:R-:W-:Y:S01]  /*254c0*/  ENDCOLLECTIVE ;  /* 0x000000000000791b */ /* 0x027fe20003800000 */
.L_x_1772:
[----:B------:R-:W-:Y:S02]  /*254d0*/  IMAD.MOV.U32 R13, RZ, RZ, R20 ;  /* 0x000000ffff0d7224 */ /* 0x000fe400078e0014 */
[----:B------:R-:W-:-:S07]  /*254e0*/  IMAD.MOV.U32 R0, RZ, RZ, R14 ;  /* 0x000000ffff007224 */ /* 0x000fce00078e000e */
[----:B------:R-:W-:Y:S05]  /*254f0*/  WARPSYNC.COLLECTIVE R15, `(.L_x_1773) ;  /* 0x000000000f087348 */ /* 0x000fea0003c00000 */
[----:B------:R0:W1:Y:S02]  /*25500*/  SHFL.IDX P6, R14, R13, R12, R11 ;  /* 0x0000000c0d0e7389 */ /* 0x00006400000c000b */
[----:B01----:R-:W-:Y:S01]  /*25510*/  ENDCOLLECTIVE ;  /* 0x000000000000791b */ /* 0x003fe20003800000 */
.L_x_1773:
[----:B------:R-:W-:Y:S05]  /*25520*/  BRA `(.L_x_1774) ;  /* 0xffffff54005c7947 */ /* 0x000fea000383ffff */
.L_x_1583:
        /* <DEDUP_REMOVED lines=8> */
.L_x_1776:
[----:B------:R-:W-:Y:S05]  /*255b0*/  BSYNC B1 ;  /* 0x0000000000017941 */ /* 0x000fea0003800000 */
.L_x_1775:
[----:B------:R-:W-:Y:S02]  /*255c0*/  IMAD.MOV.U32 R13, RZ, RZ, R20 ;  /* 0x000000ffff0d7224 */ /* 0x000fe400078e0014 */
[----:B------:R-:W-:Y:S02]  /*255d0*/  IMAD.MOV.U32 R12, RZ, RZ, 0x1 ;  /* 0x00000001ff0c7424 */ /* 0x000fe400078e00ff */
[----:B------:R-:W-:Y:S02]  /*255e0*/  IMAD.MOV.U32 R11, RZ, RZ, 0x1c1f ;  /* 0x00001c1fff0b7424 */ /* 0x000fe400078e00ff */
[----:B------:R-:W-:Y:S02]  /*255f0*/  IMAD.MOV.U32 R15, RZ, RZ, -0x1 ;  /* 0xffffffffff0f7424 */ /* 0x000fe400078e00ff */
[----:B------:R-:W-:-:S07]  /*25600*/  IMAD.MOV.U32 R3, RZ, RZ, R14 ;  /* 0x000000ffff037224 */ /* 0x000fce00078e000e */
[----:B------:R-:W-:Y:S05]  /*25610*/  WARPSYNC.COLLECTIVE R15, `(.L_x_1777) ;  /* 0x000000000f087348 */ /* 0x000fea0003c00000 */
[----:B------:R0:W1:Y:S02]  /*25620*/  SHFL.IDX P6, R14, R13, R12, R11 ;  /* 0x0000000c0d0e7389 */ /* 0x00006400000c000b */
[----:B01----:R-:W-:Y:S01]  /*25630*/  ENDCOLLECTIVE ;  /* 0x000000000000791b */ /* 0x003fe20003800000 */
.L_x_1777:
[----:B------:R-:W-:Y:S05]  /*25640*/  BRA `(.L_x_1778) ;  /* 0xffffff5400707947 */ /* 0x000fea000383ffff */
.L_x_1585:
[----:B------:R-:W-:Y:S02]  /*25650*/  IMAD.MOV.U32 R13, RZ, RZ, R20 ;  /* 0x000000ffff0d7224 */ /* 0x000fe400078e0014 */
[----:B------:R-:W-:Y:S02]  /*25660*/  IMAD.MOV.U32 R12, RZ, RZ, RZ ;  /* 0x000000ffff0c7224 */ /* 0x000fe400078e00ff */
[----:B------:R-:W-:Y:S02]  /*25670*/  IMAD.MOV.U32 R11, RZ, RZ, 0x1c1f ;  /* 0x00001c1fff0b7424 */ /* 0x000fe400078e00ff */
[----:B------:R-:W-:-:S07]  /*25680*/  IMAD.MOV.U32 R15, RZ, RZ, -0x1 ;  /* 0xffffffffff0f7424 */ /* 0x000fce00078e00ff */
[----:B------:R-:W-:Y:S05]  /*25690*/  WARPSYNC.COLLECTIVE R15, `(.L_x_1779) ;  /* 0x000000000f087348 */ /* 0x000fea0003c00000 */
[----:B------:R0:W1:Y:S02]  /*256a0*/  SHFL.IDX P6, R14, R13, R12, R11 ;  /* 0x0000000c0d0e7389 */ /* 0x00006400000c000b */
[----:B01----:R-:W-:Y:S01]  /*256b0*/  ENDCOLLECTIVE ;  /* 0x000000000000791b */ /* 0x003fe20003800000 */
.L_x_1779:
[----:B------:R-:W-:Y:S02]  /*256c0*/  IMAD.MOV.U32 R13, RZ, RZ, R0 ;  /* 0x000000ffff0d7224 */ /* 0x000fe400078e0000 */
[----:B------:R-:W-:-:S07]  /*256d0*/  IMAD.MOV.U32 R3, RZ, RZ, R14 ;  /* 0x000000ffff037224 */ /* 0x000fce00078e000e */
[----:B------:R-:W-:Y:S05]  /*256e0*/  WARPSYNC.COLLECTIVE R15, `(.L_x_1780) ;  /* 0x000000000f087348 */ /* 0x000fea0003c00000 */
[----:B------:R0:W1:Y:S02]  /*256f0*/  SHFL.IDX P6, R14, R13, R12, R11 ;  /* 0x0000000c0d0e7389 */ /* 0x00006400000c000b */
[----:B01----:R-:W-:Y:S01]  /*25700*/  ENDCOLLECTIVE ;  /* 0x000000000000791b */ /* 0x003fe20003800000 */
.L_x_1780:
[----:B------:R-:W-:Y:S05]  /*25710*/  BRA `(.L_x_1781) ;  /* 0xffffff58003c7947 */ /* 0x000fea000383ffff */
.L_x_1588:
[----:B------:R-:W-:Y:S01]  /*25720*/  BSSY B1, `(.L_x_1782) ;  /* 0x0000008000017945 */ /* 0x000fe20003800000 */
[----:B---3--:R-:W-:Y:S02]  /*25730*/  IMAD.MOV.U32 R13, RZ, RZ, R20 ;  /* 0x000000ffff0d7224 */ /* 0x008fe400078e0014 */
[----:B------:R-:W-:Y:S02]  /*25740*/  IMAD.MOV.U32 R12, RZ, RZ, 0x1 ;  /* 0x00000001ff0c7424 */ /* 0x000fe400078e00ff */
[----:B------:R-:W-:Y:S02]  /*25750*/  IMAD.MOV.U32 R11, RZ, RZ, 0x1c1f ;  /* 0x00001c1fff0b7424 */ /* 0x000fe400078e00ff */
[----:B------:R-:W-:-:S07]  /*25760*/  IMAD.MOV.U32 R15, RZ, RZ, -0x1 ;  /* 0xffffffffff0f7424 */ /* 0x000fce00078e00ff */
[----:B012---:R-:W-:Y:S05]  /*25770*/  WARPSYNC.COLLECTIVE R15, `(.L_x_1783) ;  /* 0x000000000f087348 */ /* 0x007fea0003c00000 */
[----:B--2---:R2:W3:Y:S02]  /*25780*/  SHFL.IDX P6, R14, R13, R12, R11 ;  /* 0x0000000c0d0e7389 */ /* 0x0044e400000c000b */
[----:B0123--:R-:W-:Y:S01]  /*25790*/  ENDCOLLECTIVE ;  /* 0x000000000000791b */ /* 0x00ffe20003800000 */
.L_x_1783:
[----:B------:R-:W-:Y:S05]  /*257a0*/  BSYNC B1 ;  /* 0x0000000000017941 */ /* 0x000fea0003800000 */
.L_x_1782:
        /* <DEDUP_REMOVED lines=8> */
.L_x_1784:
[----:B------:R-:W-:Y:S05]  /*25830*/  BRA `(.L_x_1785) ;  /* 0xffffff5c005c7947 */ /* 0x000fea000383ffff */
.L_x_1592:
[----:B------:R-:W-:Y:S02]  /*25840*/  IMAD.MOV.U32 R13, RZ, RZ, R4 ;  /* 0x000000ffff0d7224 */ /* 0x000fe400078e0004 */
[----:B------:R-:W-:Y:S02]  /*25850*/  IMAD.MOV.U32 R12, RZ, RZ, RZ ;  /* 0x000000ffff0c7224 */ /* 0x000fe400078e00ff */
[----:B------:R-:W-:Y:S02]  /*25860*/  IMAD.MOV.U32 R11, RZ, RZ, 0x1c1f ;  /* 0x00001c1fff0b7424 */ /* 0x000fe400078e00ff */
[----:B------:R-:W-:-:S07]  /*25870*/  IMAD.MOV.U32 R15, RZ, RZ, -0x1 ;  /* 0xffffffffff0f7424 */ /* 0x000fce00078e00ff */
[----:B-1----:R-:W-:Y:S05]  /*25880*/  WARPSYNC.COLLECTIVE R15, `(.L_x_1786) ;  /* 0x000000000f087348 */ /* 0x002fea0003c00000 */
[----:B------:R0:W2:Y:S02]  /*25890*/  SHFL.IDX P6, R14, R13, R12, R11 ;  /* 0x0000000c0d0e7389 */ /* 0x0000a400000c000b */
[----:B012---:R-:W-:Y:S01]  /*258a0*/  ENDCOLLECTIVE ;  /* 0x000000000000791b */ /* 0x007fe20003800000 */
.L_x_1786:
[----:B------:R-:W-:Y:S02]  /*258b0*/  IMAD.MOV.U32 R13, RZ, RZ, R0 ;  /* 0x000000ffff0d7224 */ /* 0x000fe400078e0000 */
[----:B------:R-:W-:-:S07]  /*258c0*/  IMAD.MOV.U32 R3, RZ, RZ, R14 ;  /* 0x000000ffff037224 */ /* 0x000fce00078e000e */
[----:B------:R-:W-:Y:S05]  /*258d0*/  WARPSYNC.COLLECTIVE R15, `(.L_x_1787) ;  /* 0x000000000f087348 */ /* 0x000fea0003c00000 */
[----:B------:R0:W1:Y:S02]  /*258e0*/  SHFL.IDX P6, R14, R13, R12, R11 ;  /* 0x0000000c0d0e7389 */ /* 0x00006400000c000b */
[----:B01----:R-:W-:Y:S01]  /*258f0*/  ENDCOLLECTIVE ;  /* 0x000000000000791b */ /* 0x003fe20003800000 */
.L_x_1787:
[----:B------:R-:W-:Y:S05]  /*25900*/  BRA `(.L_x_1788) ;  /* 0xffffff6800b47947 */ /* 0x000fea000383ffff */
.L_x_1595:
        /* <DEDUP_REMOVED lines=8> */
.L_x_1790:
[----:B------:R-:W-:Y:S05]  /*25990*/  BSYNC B1 ;  /* 0x0000000000017941 */ /* 0x000fea0003800000 */
.L_x_1789:
        /* <DEDUP_REMOVED lines=8> */
.L_x_1791:
[----:B------:R-:W-:Y:S05]  /*25a20*/  BRA `(.L_x_1792) ;  /* 0xffffff6800c87947 */ /* 0x000fea000383ffff */
.L_x_1622:
[----:B------:R-:W0:Y:S01]  /*25a30*/  S2R R7, SR_TID.X ;  /* 0x0000000000077919 */ /* 0x000e220000002100 */
[----:B------:R-:W-:Y:S01]  /*25a40*/  BSSY B1, `(.L_x_1793) ;  /* 0x000000a000017945 */ /* 0x000fe20003800000 */
[----:B-1----:R-:W-:Y:S02]  /*25a50*/  IMAD.MOV.U32 R12, RZ, RZ, RZ ;  /* 0x000000ffff0c7224 */ /* 0x002fe400078e00ff */
[----:B------:R-:W-:Y:S02]  /*25a60*/  IMAD.MOV.U32 R11, RZ, RZ, 0x1f ;  /* 0x0000001fff0b7424 */ /* 0x000fe400078e00ff */
[----:B------:R-:W-:Y:S01]  /*25a70*/  IMAD.MOV.U32 R15, RZ, RZ, -0x1 ;  /* 0xffffffffff0f7424 */ /* 0x000fe200078e00ff */
[----:B0-----:R-:W-:-:S04]  /*25a80*/  SHF.R.U32.HI R7, RZ, 0x5, R7 ;  /* 0x00000005ff077819 */ /* 0x001fc80000011607 */
[----:B------:R-:W-:-:S05]  /*25a90*/  LOP3.LUT R7, R7, 0x3, RZ, 0xc0, !PT ;  /* 0x0000000307077812 */ /* 0x000fca00078ec0ff */
[----:B------:R-:W-:-:S07]  /*25aa0*/  IMAD.MOV.U32 R13, RZ, RZ, R7 ;  /* 0x000000ffff0d7224 */ /* 0x000fce00078e0007 */
[----:B------:R-:W-:Y:S05]  /*25ab0*/  WARPSYNC.COLLECTIVE R15, `(.L_x_1794) ;  /* 0x000000000f087348 */ /* 0x000fea0003c00000 */
[----:B------:R0:W1:Y:S02]  /*25ac0*/  SHFL.IDX P6, R14, R13, R12, R11 ;  /* 0x0000000c0d0e7389 */ /* 0x00006400000c000b */
[----:B01----:R-:W-:Y:S01]  /*25ad0*/  ENDCOLLECTIVE ;  /* 0x000000000000791b */ /* 0x003fe20003800000 */
.L_x_1794:
[----:B------:R-:W-:Y:S05]  /*25ae0*/  BSYNC B1 ;  /* 0x0000000000017941 */ /* 0x000fea0003800000 */
.L_x_1793:
[----:B------:R-:W-:Y:S05]  /*25af0*/  BRA `(.L_x_1795) ;  /* 0xffffff8800ac7947 */ /* 0x000fea000383ffff */
.L_x_1624:
[----:B------:R-:W-:Y:S01]  /*25b00*/  BSSY B1, `(.L_x_1796) ;  /* 0x0000006000017945 */ /* 0x000fe20003800000 */
[----:B------:R-:W-:-:S07]  /*25b10*/  IMAD.MOV.U32 R15, RZ, RZ, -0x1 ;  /* 0xffffffffff0f7424 */ /* 0x000fce00078e00ff */
[----:B01----:R-:W-:Y:S05]  /*25b20*/  WARPSYNC.COLLECTIVE R15, `(.L_x_1797) ;  /* 0x000000000f0c7348 */ /* 0x003fea0003c00000 */
[----:B------:R-:W-:Y:S02]  /*25b30*/  ELECT P6, UR62, PT ;  /* 0x00000000003e782f */ /* 0x000fe400038c0000 */
[----:B------:R-:W-:Y:S01]  /*25b40*/  MOV R14, UR62 ;  /* 0x0000003e000e7c02 */ /* 0x000fe20008000f00 */
[----:B01----:R-:W-:Y:S10]  /*25b50*/  ENDCOLLECTIVE ;  /* 0x000000000000791b */ /* 0x003ff40003800000 */
.L_x_1797:
[----:B------:R-:W-:Y:S05]  /*25b60*/  BSYNC B1 ;  /* 0x0000000000017941 */ /* 0x000fea0003800000 */
.L_x_1796:
[----:B------:R-:W-:Y:S05]  /*25b70*/  BRA `(.L_x_1623) ;  /* 0xffffff8800a47947 */ /* 0x000fea000383ffff */
.L_x_1626:
[----:B0-----:R0:W2:Y:S02]  /*25b80*/  SYNCS.PHASECHK.TRANS64.TRYWAIT P0, [R18+URZ+0x2d820], R6 ;  /* 0x02d82006120075a7 */ /* 0x0010a4000800017f */
[----:B--2---:R-:W-:Y:S05]  /*25b90*/  @!P0 NANOSLEEP.SYNCS 0x989680 ;  /* 0x009896800000895d */ /* 0x004fea0003900000 */
[----:B------:R-:W2:Y:S02]  /*25ba0*/  @!P0 SYNCS.PHASECHK.TRANS64 P0, [R18+URZ+0x2d820], R6 ;  /* 0x02d82006120085a7 */ /* 0x000ea4000800007f */
[----:B--2---:R-:W-:Y:S05]  /*25bb0*/  @!P0 BRA `(.L_x_1626) ;  /* 0xfffffffc00f08947 */ /* 0x004fea000383ffff */
[----:B------:R-:W-:Y:S05]  /*25bc0*/  BRA `(.L_x_1798) ;  /* 0xffffff8800b47947 */ /* 0x000fea000383ffff */
.L_x_1630:
[----:B--2---:R2:W3:Y:S02]  /*25bd0*/  SYNCS.PHASECHK.TRANS64.TRYWAIT P0, [R10+URZ+0x2d8a0], R9 ;  /* 0x02d8a0090a0075a7 */ /* 0x0044e4000800017f */
[----:B---3--:R-:W-:Y:S05]  /*25be0*/  @!P0 NANOSLEEP.SYNCS 0x989680 ;  /* 0x009896800000895d */ /* 0x008fea0003900000 */
[----:B------:R-:W3:Y:S02]  /*25bf0*/  @!P0 SYNCS.PHASECHK.TRANS64 P0, [R10+URZ+0x2d8a0], R9 ;  /* 0x02d8a0090a0085a7 */ /* 0x000ee4000800007f */
[----:B---3--:R-:W-:Y:S05]  /*25c00*/  @!P0 BRA `(.L_x_1630) ;  /* 0xfffffffc00f08947 */ /* 0x008fea000383ffff */
[----:B------:R-:W-:Y:S05]  /*25c10*/  BRA `(.L_x_1799) ;  /* 0xffffff8800d07947 */ /* 0x000fea000383ffff */
.L_x_1637:
[----:B0-----:R0:W3:Y:S02]  /*25c20*/  SYNCS.PHASECHK.TRANS64.TRYWAIT P0, [R10+URZ+0x2d8c0], R9 ;  /* 0x02d8c0090a0075a7 */ /* 0x0010e4000800017f */
[----:B---3--:R-:W-:Y:S05]  /*25c30*/  @!P0 NANOSLEEP.SYNCS 0x989680 ;  /* 0x009896800000895d */ /* 0x008fea0003900000 */
[----:B------:R-:W3:Y:S02]  /*25c40*/  @!P0 SYNCS.PHASECHK.TRANS64 P0, [R10+URZ+0x2d8c0], R9 ;  /* 0x02d8c0090a0085a7 */ /* 0x000ee4000800007f */
[----:B---3--:R-:W-:Y:S05]  /*25c50*/  @!P0 BRA `(.L_x_1637) ;  /* 0xfffffffc00f08947 */ /* 0x008fea000383ffff */
[----:B------:R-:W-:Y:S05]  /*25c60*/  BRA `(.L_x_1800) ;  /* 0xffffff8c00cc7947 */ /* 0x000fea000383ffff */
.L_x_1646:
[----:B0-----:R0:W2:Y:S02]  /*25c70*/  SYNCS.PHASECHK.TRANS64.TRYWAIT P1, [R9+URZ+0x2d8a0], R8 ;  /* 0x02d8a008090075a7 */ /* 0x0010a4000802017f */
[----:B--2---:R-:W-:Y:S05]  /*25c80*/  @!P1 NANOSLEEP.SYNCS 0x989680 ;  /* 0x009896800000995d */ /* 0x004fea0003900000 */
[----:B------:R-:W2:Y:S02]  /*25c90*/  @!P1 SYNCS.PHASECHK.TRANS64 P1, [R9+URZ+0x2d8a0], R8 ;  /* 0x02d8a008090095a7 */ /* 0x000ea4000802007f */
[----:B--2---:R-:W-:Y:S05]  /*25ca0*/  @!P1 BRA `(.L_x_1646) ;  /* 0xfffffffc00f09947 */ /* 0x004fea000383ffff */
[----:B------:R-:W-:Y:S05]  /*25cb0*/  BRA `(.L_x_1801) ;  /* 0xffffff94000c7947 */ /* 0x000fea000383ffff */
.L_x_1653:
[----:B--2---:R2:W3:Y:S02]  /*25cc0*/  SYNCS.PHASECHK.TRANS64.TRYWAIT P1, [R9+URZ+0x2d8c0], R8 ;  /* 0x02d8c008090075a7 */ /* 0x0044e4000802017f */
[----:B---3--:R-:W-:Y:S05]  /*25cd0*/  @!P1 NANOSLEEP.SYNCS 0x989680 ;  /* 0x009896800000995d */ /* 0x008fea0003900000 */
[----:B------:R-:W3:Y:S02]  /*25ce0*/  @!P1 SYNCS.PHASECHK.TRANS64 P1, [R9+URZ+0x2d8c0], R8 ;  /* 0x02d8c008090095a7 */ /* 0x000ee4000802007f */
[----:B---3--:R-:W-:Y:S05]  /*25cf0*/  @!P1 BRA `(.L_x_1653) ;  /* 0xfffffffc00f09947 */ /* 0x008fea000383ffff */
[----:B------:R-:W-:Y:S05]  /*25d00*/  BRA `(.L_x_1802) ;  /* 0xffffff9800047947 */ /* 0x000fea000383ffff */
.L_x_1678:
        /* <DEDUP_REMOVED lines=11> */
.L_x_1804:
[----:B------:R-:W-:Y:S05]  /*25dc0*/  BSYNC B0 ;  /* 0x0000000000007941 */ /* 0x000fea0003800000 */
.L_x_1803:
[----:B------:R-:W-:Y:S05]  /*25dd0*/  BRA `(.L_x_1805) ;  /* 0xffffffa800cc7947 */ /* 0x000fea000383ffff */
.L_x_1681:
[----:B0-----:R0:W1:Y:S02]  /*25de0*/  SYNCS.PHASECHK.TRANS64.TRYWAIT P0, [R2+URZ+0x2d840], R3 ;  /* 0x02d84003020075a7 */ /* 0x001064000800017f */
[----:B-1----:R-:W-:Y:S05]  /*25df0*/  @!P0 NANOSLEEP.SYNCS 0x989680 ;  /* 0x009896800000895d */ /* 0x002fea0003900000 */
[----:B------:R-:W1:Y:S02]  /*25e00*/  @!P0 SYNCS.PHASECHK.TRANS64 P0, [R2+URZ+0x2d840], R3 ;  /* 0x02d84003020085a7 */ /* 0x000e64000800007f */
[----:B-1----:R-:W-:Y:S05]  /*25e10*/  @!P0 BRA `(.L_x_1681) ;  /* 0xfffffffc00f08947 */ /* 0x002fea000383ffff */
[----:B------:R-:W-:Y:S05]  /*25e20*/  BRA `(.L_x_1806) ;  /* 0xffffffac00207947 */ /* 0x000fea000383ffff */
.L_x_1682:
        /* <DEDUP_REMOVED lines=8> */
.L_x_1808:
[----:B------:R-:W-:Y:S05]  /*25eb0*/  BSYNC B0 ;  /* 0x0000000000007941 */ /* 0x000fea0003800000 */
.L_x_1807:
        /* <DEDUP_REMOVED lines=9> */
.L_x_1809:
[----:B------:R-:W-:Y:S02]  /*25f50*/  IMAD.MOV.U32 R13, RZ, RZ, R7 ;  /* 0x000000ffff0d7224 */ /* 0x000fe400078e0007 */
[----:B------:R-:W-:Y:S02]  /*25f60*/  IMAD.MOV.U32 R12, RZ, RZ, 0x1 ;  /* 0x00000001ff0c7424 */ /* 0x000fe400078e00ff */
[----:B------:R-:W-:-:S07]  /*25f70*/  IMAD.MOV.U32 R5, RZ, RZ, R14 ;  /* 0x000000ffff057224 */ /* 0x000fce00078e000e */
[----:B------:R-:W-:Y:S05]  /*25f80*/  WARPSYNC.COLLECTIVE R15, `(.L_x_1810) ;  /* 0x000000000f087348 */ /* 0x000fea0003c00000 */
[----:B------:R0:W1:Y:S02]  /*25f90*/  SHFL.IDX P6, R14, R13, R12, R11 ;  /* 0x0000000c0d0e7389 */ /* 0x00006400000c000b */
[----:B01----:R-:W-:Y:S01]  /*25fa0*/  ENDCOLLECTIVE ;  /* 0x000000000000791b */ /* 0x003fe20003800000 */
.L_x_1810:
        /* <DEDUP_REMOVED lines=17> */
.L_x_1811:
[----:B------:R-:W-:Y:S02]  /*260c0*/  @P1 IMAD R6, R8, 0x2, R18 ;  /* 0x0000000208061824 */ /* 0x000fe400078e0212 */
[----:B------:R-:W-:Y:S02]  /*260d0*/  IMAD.MOV.U32 R13, RZ, RZ, R7 ;  /* 0x000000ffff0d7224 */ /* 0x000fe400078e0007 */
[----:B------:R-:W-:Y:S02]  /*260e0*/  IMAD.MOV.U32 R12, RZ, RZ, 0x2 ;  /* 0x00000002ff0c7424 */ /* 0x000fe400078e00ff */
[----:B------:R-:W-:-:S07]  /*260f0*/  IMAD.MOV.U32 R5, RZ, RZ, R14 ;  /* 0x000000ffff057224 */ /* 0x000fce00078e000e */
[----:B------:R-:W-:Y:S05]  /*26100*/  WARPSYNC.COLLECTIVE R15, `(.L_x_1812) ;  /* 0x000000000f087348 */ /* 0x000fea0003c00000 */
[----:B------:R0:W1:Y:S02]  /*26110*/  SHFL.IDX P6, R14, R13, R12, R11 ;  /* 0x0000000c0d0e7389 */ /* 0x00006400000c000b */
[----:B01----:R-:W-:Y:S01]  /*26120*/  ENDCOLLECTIVE ;  /* 0x000000000000791b */ /* 0x003fe20003800000 */
.L_x_1812:
        /* <DEDUP_REMOVED lines=17> */
.L_x_1813:
[----:B------:R-:W-:Y:S02]  /*26240*/  @P1 IMAD R6, R8, 0x2, R18 ;  /* 0x0000000208061824 */ /* 0x000fe400078e0212 */
[----:B------:R-:W-:Y:S02]  /*26250*/  IMAD.MOV.U32 R13, RZ, RZ, R7 ;  /* 0x000000ffff0d7224 */ /* 0x000fe400078e0007 */
[----:B------:R-:W-:Y:S02]  /*26260*/  IMAD.MOV.U32 R12, RZ, RZ, 0x3 ;  /* 0x00000003ff0c7424 */ /* 0x000fe400078e00ff */
[----:B------:R-:W-:-:S07]  /*26270*/  IMAD.MOV.U32 R5, RZ, RZ, R14 ;  /* 0x000000ffff057224 */ /* 0x000fce00078e000e */
[----:B------:R-:W-:Y:S05]  /*26280*/  WARPSYNC.COLLECTIVE R15, `(.L_x_1814) ;  /* 0x000000000f087348 */ /* 0x000fea0003c00000 */
[----:B------:R0:W1:Y:S02]  /*26290*/  SHFL.IDX P6, R14, R13, R12, R11 ;  /* 0x0000000c0d0e7389 */ /* 0x00006400000c000b */
[----:B01----:R-:W-:Y:S01]  /*262a0*/  ENDCOLLECTIVE ;  /* 0x000000000000791b */ /* 0x003fe20003800000 */
.L_x_1814:
        /* <DEDUP_REMOVED lines=10> */
.L_x_1815:
        /* <DEDUP_REMOVED lines=8> */
.L_x_1687:
[----:B------:R-:W-:Y:S02]  /*263d0*/  IMAD.MOV.U32 R13, RZ, RZ, R4 ;  /* 0x000000ffff0d7224 */ /* 0x000fe400078e0004 */
[----:B------:R-:W-:Y:S02]  /*263e0*/  IMAD.MOV.U32 R12, RZ, RZ, RZ ;  /* 0x000000ffff0c7224 */ /* 0x000fe400078e00ff */
[----:B------:R-:W-:Y:S02]  /*263f0*/  IMAD.MOV.U32 R11, RZ, RZ, 0x1c1f ;  /* 0x00001c1fff0b7424 */ /* 0x000fe400078e00ff */
[----:B------:R-:W-:Y:S02]  /*26400*/  IMAD.MOV.U32 R15, RZ, RZ, -0x1 ;  /* 0xffffffffff0f7424 */ /* 0x000fe400078e00ff */
[----:B-----5:R-:W-:Y:S02]  /*26410*/  IMAD R0, R21, R9, RZ ;  /* 0x0000000915007224 */ /* 0x020fe400078e02ff */
[----:B------:R-:W-:-:S07]  /*26420*/  IMAD.IADD R25, R20, 0x1, R25 ;  /* 0x0000000114197824 */ /* 0x000fce00078e0219 */
[----:B------:R-:W-:Y:S05]  /*26430*/  WARPSYNC.COLLECTIVE R15, `(.L_x_1817) ;  /* 0x000000000f087348 */ /* 0x000fea0003c00000 */
[----:B------:R0:W1:Y:S02]  /*26440*/  SHFL.IDX P6, R14, R13, R12, R11 ;  /* 0x0000000c0d0e7389 */ /* 0x00006400000c000b */
[----:B01----:R-:W-:Y:S01]  /*26450*/  ENDCOLLECTIVE ;  /* 0x000000000000791b */ /* 0x003fe20003800000 */
.L_x_1817:
[C---:B------:R-:W-:Y:S01]  /*26460*/  VIADD R9, R25.reuse, 0x20 ;  /* 0x0000002019097836 */ /* 0x040fe20000000000 */
[----:B------:R-:W-:Y:S01]  /*26470*/  ISETP.GE.AND P3, PT, R25, R0, PT ;  /* 0x000000001900720c */ /* 0x000fe20003f66270 */
[----:B------:R-:W-:Y:S02]  /*26480*/  IMAD.MOV.U32 R13, RZ, RZ, R5 ;  /* 0x000000ffff0d7224 */ /* 0x000fe400078e0005 */
[----:B------:R-:W-:-:S10]  /*26490*/  IMAD.MOV.U32 R2, RZ, RZ, R14 ;  /* 0x000000ffff027224 */ /* 0x000fd400078e000e */
[----:B------:R-:W-:Y:S05]  /*264a0*/  WARPSYNC.COLLECTIVE R15, `(.L_x_1818) ;  /* 0x000000000f087348 */ /* 0x000fea0003c00000 */
[----:B------:R0:W1:Y:S02]  /*264b0*/  SHFL.IDX P6, R14, R13, R12, R11 ;  /* 0x0000000c0d0e7389 */ /* 0x00006400000c000b */
[----:B01----:R-:W-:Y:S01]  /*264c0*/  ENDCOLLECTIVE ;  /* 0x000000000000791b */ /* 0x003fe20003800000 */
.L_x_1818:
[----:B------:R-:W-:Y:S02]  /*264d0*/  IMAD.MOV.U32 R13, RZ, RZ, R4 ;  /* 0x000000ffff0d7224 */ /* 0x000fe400078e0004 */
[----:B------:R-:W-:Y:S02]  /*264e0*/  IMAD.MOV.U32 R12, RZ, RZ, 0x1 ;  /* 0x00000001ff0c7424 */ /* 0x000fe400078e00ff */
[----:B------:R-:W-:-:S07]  /*264f0*/  IMAD.MOV.U32 R3, RZ, RZ, R14 ;  /* 0x000000ffff037224 */ /* 0x000fce00078e000e */
[----:B------:R-:W-:Y:S05]  /*26500*/  WARPSYNC.COLLECTIVE R15, `(.L_x_1819) ;  /* 0x000000000f087348 */ /* 0x000fea0003c00000 */
[----:B------:R0:W1:Y:S02]  /*26510*/  SHFL.IDX P6, R14, R13, R12, R11 ;  /* 0x0000000c0d0e7389 */ /* 0x00006400000c000b */
[----:B01----:R-:W-:Y:S01]  /*26520*/  ENDCOLLECTIVE ;  /* 0x000000000000791b */ /* 0x003fe20003800000 */
.L_x_1819:
        /* <DEDUP_REMOVED lines=17> */
.L_x_1820:
[----:B------:R-:W-:Y:S02]  /*26640*/  IMAD.MOV.U32 R13, RZ, RZ, R4 ;  /* 0x000000ffff0d7224 */ /* 0x000fe400078e0004 */
[----:B------:R-:W-:Y:S02]  /*26650*/  IMAD.MOV.U32 R12, RZ, RZ, 0x2 ;  /* 0x00000002ff0c7424 */ /* 0x000fe400078e00ff */
[----:B------:R-:W-:-:S07]  /*26660*/  IMAD.MOV.U32 R3, RZ, RZ, R14 ;  /* 0x000000ffff037224 */ /* 0x000fce00078e000e */
[----:B------:R-:W-:Y:S05]  /*26670*/  WARPSYNC.COLLECTIVE R15, `(.L_x_1821) ;  /* 0x000000000f087348 */ /* 0x000fea0003c00000 */
[----:B------:R0:W1:Y:S02]  /*26680*/  SHFL.IDX P6, R14, R13, R12, R11 ;  /* 0x0000000c0d0e7389 */ /* 0x00006400000c000b */
[----:B01----:R-:W-:Y:S01]  /*26690*/  ENDCOLLECTIVE ;  /* 0x000000000000791b */ /* 0x003fe20003800000 */
.L_x_1821:
        /* <DEDUP_REMOVED lines=18> */
.L_x_1822:
[----:B------:R-:W-:Y:S02]  /*267c0*/  IMAD.MOV.U32 R13, RZ, RZ, R4 ;  /* 0x000000ffff0d7224 */ /* 0x000fe400078e0004 */
[----:B------:R-:W-:Y:S02]  /*267d0*/  IMAD.MOV.U32 R12, RZ, RZ, 0x3 ;  /* 0x00000003ff0c7424 */ /* 0x000fe400078e00ff */
[----:B------:R-:W-:-:S07]  /*267e0*/  IMAD.MOV.U32 R3, RZ, RZ, R14 ;  /* 0x000000ffff037224 */ /* 0x000fce00078e000e */
[----:B------:R-:W-:Y:S05]  /*267f0*/  WARPSYNC.COLLECTIVE R15, `(.L_x_1823) ;  /* 0x000000000f087348 */ /* 0x000fea0003c00000 */
[----:B------:R0:W1:Y:S02]  /*26800*/  SHFL.IDX P6, R14, R13, R12, R11 ;  /* 0x0000000c0d0e7389 */ /* 0x00006400000c000b */
[----:B01----:R-:W-:Y:S01]  /*26810*/  ENDCOLLECTIVE ;  /* 0x000000000000791b */ /* 0x003fe20003800000 */
.L_x_1823:
[----:B------:R-:W-:-:S05]  /*26820*/  @!P3 LEA R3, P4, R10, R3, 0x1 ;  /* 0x000000030a03b211 */ /* 0x000fca00078808ff */
[----:B------:R-:W-:-:S05]  /*26830*/  @!P3 IMAD.X R2, RZ, RZ, R2, P4 ;  /* 0x000000ffff02b224 */ /* 0x000fca00020e0602 */
[----:B------:R-:W-:Y:S01]  /*26840*/  @!P3 LOP3.LUT R3, R3, R2, RZ, 0x3c, !PT ;  /* 0x000000020303b212 */ /* 0x000fe200078e3cff */
[----:B------:R-:W-:-:S03]  /*26850*/  IMAD.MOV.U32 R13, RZ, RZ, R5 ;  /* 0x000000ffff0d7224 */ /* 0x000fc600078e0005 */
[----:B------:R-:W-:-:S04]  /*26860*/  @!P3 LOP3.LUT R2, R3, R2, RZ, 0x3c, !PT ;  /* 0x000000020302b212 */ /* 0x000fc800078e3cff */
[----:B------:R-:W-:Y:S01]  /*26870*/  @!P3 LOP3.LUT R3, R3, R2, RZ, 0x3c, !PT ;  /* 0x000000020303b212 */ /* 0x000fe200078e3cff */
[----:B------:R-:W-:-:S07]  /*26880*/  IMAD.MOV.U32 R4, RZ, RZ, R14 ;  /* 0x000000ffff047224 */ /* 0x000fce00078e000e */
[----:B------:R-:W-:Y:S05]  /*26890*/  WARPSYNC.COLLECTIVE R15, `(.L_x_1824) ;  /* 0x000000000f087348 */ /* 0x000fea0003c00000 */
[----:B------:R0:W1:Y:S02]  /*268a0*/  SHFL.IDX P6, R14, R13, R12, R11 ;  /* 0x0000000c0d0e7389 */ /* 0x00006400000c000b */
[----:B01----:R-:W-:Y:S01]  /*268b0*/  ENDCOLLECTIVE ;  /* 0x000000000000791b */ /* 0x003fe20003800000 */
.L_x_1824:
[----:B------:R-:W-:Y:S01]  /*268c0*/  @!PT LDS RZ, [RZ] ;  /* 0x00000000fffff984 */ /* 0x000fe20000000800 */
[----:B------:R-:W-:Y:S01]  /*268d0*/  @!PT LDS RZ, [RZ] ;  /* 0x00000000fffff984 */ /* 0x000fe20000000800 */
[----:B------:R-:W-:Y:S01]  /*268e0*/  @!PT LDS RZ, [RZ] ;  /* 0x00000000fffff984 */ /* 0x000fe20000000800 */
[----:B------:R-:W-:Y:S04]  /*268f0*/  @!P3 LDGSTS.E.BYPASS.LTC128B.128 [R8+0xd400], desc[UR52][R2.64], !P0 ;  /* 0x0d4000000208bfae */ /* 0x000fe8000c101d74 */
[----:B------:R-:W-:Y:S04]  /*26900*/  @!P3 LDGSTS.E.BYPASS.LTC128B.128 [R8+0x10400], desc[UR52][R2.64+0x40], !P1 ;  /* 0x104000400208bfae */ /* 0x000fe8000c901d74 */
[----:B------:R0:W-:Y:S01]  /*26910*/  @!P3 LDGSTS.E.BYPASS.LTC128B.128 [R8+0x13400], desc[UR52][R2.64+0x80], !P2 ;  /* 0x134000800208bfae */ /* 0x0001e2000d101d74 */
[----:B------:R-:W-:Y:S02]  /*26920*/  IMAD.MOV.U32 R13, RZ, RZ, R6 ;  /* 0x000000ffff0d7224 */ /* 0x000fe400078e0006 */
[----:B------:R-:W-:-:S02]  /*26930*/  IMAD.MOV.U32 R12, RZ, RZ, RZ ;  /* 0x000000ffff0c7224 */ /* 0x000fc400078e00ff */
[----:B0-----:R-:W-:Y:S02]  /*26940*/  VIADD R2, R25, 0x60 ;  /* 0x0000006019027836 */ /* 0x001fe40000000000 */
[----:B------:R-:W-:-:S07]  /*26950*/  IMAD.MOV.U32 R5, RZ, RZ, R14 ;  /* 0x000000ffff057224 */ /* 0x000fce00078e000e */
[----:B------:R-:W-:Y:S05]  /*26960*/  WARPSYNC.COLLECTIVE R15, `(.L_x_1825) ;  /* 0x000000000f087348 */ /* 0x000fea0003c00000 */
[----:B------:R0:W1:Y:S02]  /*26970*/  SHFL.IDX P6, R14, R13, R12, R11 ;  /* 0x0000000c0d0e7389 */ /* 0x00006400000c000b */
[----:B01----:R-:W-:Y:S01]  /*26980*/  ENDCOLLECTIVE ;  /* 0x000000000000791b */ /* 0x003fe20003800000 */
.L_x_1825:
[----:B------:R-:W-:-:S13]  /*26990*/  ISETP.GE.AND P3, PT, R2, R0, PT ;  /* 0x000000000200720c */ /* 0x000fda0003f66270 */
        /* <DEDUP_REMOVED lines=15> */
.L_x_1826:
[----:B------:R-:W-:Y:S02]  /*26a90*/  IMAD.MOV.U32 R13, RZ, RZ, R6 ;  /* 0x000000ffff0d7224 */ /* 0x000fe400078e0006 */
[----:B------:R-:W-:Y:S02]  /*26aa0*/  IMAD.MOV.U32 R12, RZ, RZ, 0x1 ;  /* 0x00000001ff0c7424 */ /* 0x000fe400078e00ff */
[----:B------:R-:W-:-:S07]  /*26ab0*/  IMAD.MOV.U32 R3, RZ, RZ, R14 ;  /* 0x000000ffff037224 */ /* 0x000fce00078e000e */
[----:B------:R-:W-:Y:S05]  /*26ac0*/  WARPSYNC.COLLECTIVE R15, `(.L_x_1827) ;  /* 0x000000000f087348 */ /* 0x000fea0003c00000 */
[----:B------:R0:W1:Y:S02]  /*26ad0*/  SHFL.IDX P6, R14, R13, R12, R11 ;  /* 0x0000000c0d0e7389 */ /* 0x00006400000c000b */
[----:B01----:R-:W-:Y:S01]  /*26ae0*/  ENDCOLLECTIVE ;  /* 0x000000000000791b */ /* 0x003fe20003800000 */
.L_x_1827:
        /* <DEDUP_REMOVED lines=10> */
.L_x_1828:
[----:B------:R-:W-:Y:S01]  /*26b90*/  @!PT LDS RZ, [RZ] ;  /* 0x00000000fffff984 */ /* 0x000fe20000000800 */
[----:B------:R-:W-:Y:S01]  /*26ba0*/  @!PT LDS RZ, [RZ] ;  /* 0x00000000fffff984 */ /* 0x000fe20000000800 */
[----:B------:R-:W-:Y:S01]  /*26bb0*/  @!PT LDS RZ, [RZ] ;  /* 0x00000000fffff984 */ /* 0x000fe20000000800 */
[----:B------:R-:W-:Y:S04]  /*26bc0*/  @!P3 LDGSTS.E.BYPASS.LTC128B.128 [R8+0xe400], desc[UR52][R2.64], !P0 ;  /* 0x0e4000000208bfae */ /* 0x000fe8000c101d74 */
[----:B------:R-:W-:Y:S04]  /*26bd0*/  @!P3 LDGSTS.E.BYPASS.LTC128B.128 [R8+0x11400], desc[UR52][R2.64+0x40], !P1 ;  /* 0x114000400208bfae */ /* 0x000fe8000c901d74 */
[----:B------:R0:W-:Y:S02]  /*26be0*/  @!P3 LDGSTS.E.BYPASS.LTC128B.128 [R8+0x14400], desc[UR52][R2.64+0x80], !P2 ;  /* 0x144000800208bfae */ /* 0x0001e4000d101d74 */
[----:B0-----:R-:W-:Y:S01]  /*26bf0*/  IMAD.MOV.U32 R2, RZ, RZ, R14 ;  /* 0x000000ffff027224 */ /* 0x001fe200078e000e */
[----:B------:R-:W-:Y:S06]  /*26c00*/  BRA `(.L_x_1829) ;  /* 0xffffffac00fc7947 */ /* 0x000fec000383ffff */
.L_x_1690:
[----:B-1----:R1:W2:Y:S02]  /*26c10*/  SYNCS.PHASECHK.TRANS64.TRYWAIT P0, [R18+URZ+0x2d820], R0 ;  /* 0x02d82000120075a7 */ /* 0x0022a4000800017f */
[----:B--2---:R-:W-:Y:S05]  /*26c20*/  @!P0 NANOSLEEP.SYNCS 0x989680 ;  /* 0x009896800000895d */ /* 0x004fea0003900000 */
[----:B------:R-:W2:Y:S02]  /*26c30*/  @!P0 SYNCS.PHASECHK.TRANS64 P0, [R18+URZ+0x2d820], R0 ;  /* 0x02d82000120085a7 */ /* 0x000ea4000800007f */
[----:B--2---:R-:W-:Y:S05]  /*26c40*/  @!P0 BRA `(.L_x_1690) ;  /* 0xfffffffc00f08947 */ /* 0x004fea000383ffff */
[----:B------:R-:W-:Y:S05]  /*26c50*/  BRA `(.L_x_1830) ;  /* 0xffffffb000607947 */ /* 0x000fea000383ffff */
.L_x_1695:
[----:B0-----:R0:W1:Y:S02]  /*26c60*/  SYNCS.PHASECHK.TRANS64.TRYWAIT P0, [R5+URZ+0x2d840], R0 ;  /* 0x02d84000050075a7 */ /* 0x001064000800017f */
[----:B-1----:R-:W-:Y:S05]  /*26c70*/  @!P0 NANOSLEEP.SYNCS 0x989680 ;  /* 0x009896800000895d */ /* 0x002fea0003900000 */
[----:B------:R-:W1:Y:S02]  /*26c80*/  @!P0 SYNCS.PHASECHK.TRANS64 P0, [R5+URZ+0x2d840], R0 ;  /* 0x02d84000050085a7 */ /* 0x000e64000800007f */
[----:B-1----:R-:W-:Y:S05]  /*26c90*/  @!P0 BRA `(.L_x_1695) ;  /* 0xfffffffc00f08947 */ /* 0x002fea000383ffff */
[----:B------:R-:W-:Y:S05]  /*26ca0*/  BRA `(.L_x_1831) ;  /* 0xffffffb400547947 */ /* 0x000fea000383ffff */
.L_x_1696:
        /* <DEDUP_REMOVED lines=8> */
.L_x_1833:
[----:B------:R-:W-:Y:S05]  /*26d30*/  BSYNC B1 ;  /* 0x0000000000017941 */ /* 0x000fea0003800000 */
.L_x_1832:
        /* <DEDUP_REMOVED lines=13> */
.L_x_1834:
        /* <DEDUP_REMOVED lines=8> */
.L_x_1835:
        /* <DEDUP_REMOVED lines=14> */
.L_x_1836:
[----:B------:R-:W-:Y:S02]  /*26f70*/  IMAD.MOV.U32 R13, RZ, RZ, R7 ;  /* 0x000000ffff0d7224 */ /* 0x000fe400078e0007 */
[----:B------:R-:W-:Y:S02]  /*26f80*/  IMAD.MOV.U32 R12, RZ, RZ, 0x2 ;  /* 0x00000002ff0c7424 */ /* 0x000fe400078e00ff */
[----:B------:R-:W-:-:S07]  /*26f90*/  IMAD.MOV.U32 R2, RZ, RZ, R14 ;  /* 0x000000ffff027224 */ /* 0x000fce00078e000e */
[----:B------:R-:W-:Y:S05]  /*26fa0*/  WARPSYNC.COLLECTIVE R15, `(.L_x_1837) ;  /* 0x000000000f087348 */ /* 0x000fea0003c00000 */
[----:B------:R0:W1:Y:S02]  /*26fb0*/  SHFL.IDX P6, R14, R13, R12, R11 ;  /* 0x0000000c0d0e7389 */ /* 0x00006400000c000b */
[----:B01----:R-:W-:Y:S01]  /*26fc0*/  ENDCOLLECTIVE ;  /* 0x000000000000791b */ /* 0x003fe20003800000 */
.L_x_1837:
        /* <DEDUP_REMOVED lines=13> */
.L_x_1838:
[----:B------:R-:W-:Y:S02]  /*270a0*/  IMAD.MOV.U32 R13, RZ, RZ, R7 ;  /* 0x000000ffff0d7224 */ /* 0x000fe400078e0007 */
[----:B------:R-:W-:Y:S02]  /*270b0*/  IMAD.MOV.U32 R12, RZ, RZ, 0x3 ;  /* 0x00000003ff0c7424 */ /* 0x000fe400078e00ff */
[----:B------:R-:W-:-:S07]  /*270c0*/  IMAD.MOV.U32 R2, RZ, RZ, R14 ;  /* 0x000000ffff027224 */ /* 0x000fce00078e000e */
[----:B------:R-:W-:Y:S05]  /*270d0*/  WARPSYNC.COLLECTIVE R15, `(.L_x_1839) ;  /* 0x000000000f087348 */ /* 0x000fea0003c00000 */
[----:B------:R0:W1:Y:S02]  /*270e0*/  SHFL.IDX P6, R14, R13, R12, R11 ;  /* 0x0000000c0d0e7389 */ /* 0x00006400000c000b */
[----:B01----:R-:W-:Y:S01]  /*270f0*/  ENDCOLLECTIVE ;  /* 0x000000000000791b */ /* 0x003fe20003800000 */
.L_x_1839:
        /* <DEDUP_REMOVED lines=14> */
.L_x_1840:
[----:B------:R-:W-:Y:S01]  /*271e0*/  IMAD.MOV.U32 R2, RZ, RZ, R14 ;  /* 0x000000ffff027224 */ /* 0x000fe200078e000e */
[----:B------:R-:W-:Y:S06]  /*271f0*/  BRA `(.L_x_1841) ;  /* 0xffffffb000d47947 */ /* 0x000fec000383ffff */
.L_x_1701:
[----:B-1----:R1:W2:Y:S02]  /*27200*/  SYNCS.PHASECHK.TRANS64.TRYWAIT P0, [R5+URZ+0x2d860], R2 ;  /* 0x02d86002050075a7 */ /* 0x0022a4000800017f */
[----:B--2---:R-:W-:Y:S05]  /*27210*/  @!P0 NANOSLEEP.SYNCS 0x989680 ;  /* 0x009896800000895d */ /* 0x004fea0003900000 */
[----:B------:R-:W2:Y:S02]  /*27220*/  @!P0 SYNCS.PHASECHK.TRANS64 P0, [R5+URZ+0x2d860], R2 ;  /* 0x02d86002050085a7 */ /* 0x000ea4000800007f */
[----:B--2---:R-:W-:Y:S05]  /*27230*/  @!P0 BRA `(.L_x_1701) ;  /* 0xfffffffc00f08947 */ /* 0x004fea000383ffff */
[----:B------:R-:W-:Y:S05]  /*27240*/  BRA `(.L_x_1842) ;  /* 0xffffffb400387947 */ /* 0x000fea000383ffff */
.L_x_1702:
        /* <DEDUP_REMOVED lines=8> */
.L_x_1844:
[----:B------:R-:W-:Y:S05]  /*272d0*/  BSYNC B1 ;  /* 0x0000000000017941 */ /* 0x000fea0003800000 */
.L_x_1843:
        /* <DEDUP_REMOVED lines=9> */
.L_x_1845:
[----:B------:R-:W-:Y:S02]  /*27370*/  IMAD.MOV.U32 R13, RZ, RZ, R22 ;  /* 0x000000ffff0d7224 */ /* 0x000fe400078e0016 */
[----:B------:R-:W-:Y:S02]  /*27380*/  IMAD.MOV.U32 R12, RZ, RZ, 0x1 ;  /* 0x00000001ff0c7424 */ /* 0x000fe400078e00ff */
[----:B------:R-:W-:-:S07]  /*27390*/  IMAD.MOV.U32 R2, RZ, RZ, R14 ;  /* 0x000000ffff027224 */ /* 0x000fce00078e000e */
[----:B------:R-:W-:Y:S05]  /*273a0*/  WARPSYNC.COLLECTIVE R15, `(.L_x_1846) ;  /* 0x000000000f087348 */ /* 0x000fea0003c00000 */
[----:B------:R0:W1:Y:S02]  /*273b0*/  SHFL.IDX P6, R14, R13, R12, R11 ;  /* 0x0000000c0d0e7389 */ /* 0x00006400000c000b */
[----:B01----:R-:W-:Y:S01]  /*273c0*/  ENDCOLLECTIVE ;  /* 0x000000000000791b */ /* 0x003fe20003800000 */
.L_x_1846:
        /* <DEDUP_REMOVED lines=16> */
.L_x_1847:
[----:B------:R-:W-:Y:S02]  /*274d0*/  IMAD.MOV.U32 R13, RZ, RZ, R22 ;  /* 0x000000ffff0d7224 */ /* 0x000fe400078e0016 */
[----:B------:R-:W-:Y:S02]  /*274e0*/  IMAD.MOV.U32 R12, RZ, RZ, 0x2 ;  /* 0x00000002ff0c7424 */ /* 0x000fe400078e00ff */
[----:B------:R-:W-:-:S07]  /*274f0*/  IMAD.MOV.U32 R2, RZ, RZ, R14 ;  /* 0x000000ffff027224 */ /* 0x000fce00078e000e */
[----:B------:R-:W-:Y:S05]  /*27500*/  WARPSYNC.COLLECTIVE R15, `(.L_x_1848) ;  /* 0x000000000f087348 */ /* 0x000fea0003c00000 */
[----:B------:R0:W1:Y:S02]  /*27510*/  SHFL.IDX P6, R14, R13, R12, R11 ;  /* 0x0000000c0d0e7389 */ /* 0x00006400000c000b */
[----:B01----:R-:W-:Y:S01]  /*27520*/  ENDCOLLECTIVE ;  /* 0x000000000000791b */ /* 0x003fe20003800000 */
.L_x_1848:
        /* <DEDUP_REMOVED lines=16> */
.L_x_1849:
[----:B------:R-:W-:Y:S02]  /*27630*/  IMAD.MOV.U32 R13, RZ, RZ, R22 ;  /* 0x000000ffff0d7224 */ /* 0x000fe400078e0016 */
[----:B------:R-:W-:Y:S02]  /*27640*/  IMAD.MOV.U32 R12, RZ, RZ, 0x3 ;  /* 0x00000003ff0c7424 */ /* 0x000fe400078e00ff */
[----:B------:R-:W-:-:S07]  /*27650*/  IMAD.MOV.U32 R2, RZ, RZ, R14 ;  /* 0x000000ffff027224 */ /* 0x000fce00078e000e */
[----:B------:R-:W-:Y:S05]  /*27660*/  WARPSYNC.COLLECTIVE R15, `(.L_x_1850) ;  /* 0x000000000f087348 */ /* 0x000fea0003c00000 */
[----:B------:R0:W1:Y:S02]  /*27670*/  SHFL.IDX P6, R14, R13, R12, R11 ;  /* 0x0000000c0d0e7389 */ /* 0x00006400000c000b */
[----:B01----:R-:W-:Y:S01]  /*27680*/  ENDCOLLECTIVE ;  /* 0x000000000000791b */ /* 0x003fe20003800000 */
.L_x_1850:
        /* <DEDUP_REMOVED lines=13> */
.L_x_1851:
        /* <DEDUP_REMOVED lines=8> */
.L_x_1710:
[----:B-1----:R1:W2:Y:S02]  /*277e0*/  SYNCS.PHASECHK.TRANS64.TRYWAIT P0, [R0+URZ+0x2d860], R3 ;  /* 0x02d86003000075a7 */ /* 0x0022a4000800017f */
[----:B--2---:R-:W-:Y:S05]  /*277f0*/  @!P0 NANOSLEEP.SYNCS 0x989680 ;  /* 0x009896800000895d */ /* 0x004fea0003900000 */
[----:B------:R-:W2:Y:S02]  /*27800*/  @!P0 SYNCS.PHASECHK.TRANS64 P0, [R0+URZ+0x2d860], R3 ;  /* 0x02d86003000085a7 */ /* 0x000ea4000800007f */
[----:B--2---:R-:W-:Y:S05]  /*27810*/  @!P0 BRA `(.L_x_1710) ;  /* 0xfffffffc00f08947 */ /* 0x004fea000383ffff */
[----:B------:R-:W-:Y:S05]  /*27820*/  BRA `(.L_x_1853) ;  /* 0xffffffb400b87947 */ /* 0x000fea000383ffff */
.L_x_1711:
        /* <DEDUP_REMOVED lines=8> */
.L_x_1855:
[----:B------:R-:W-:Y:S05]  /*278b0*/  BSYNC B0 ;  /* 0x0000000000007941 */ /* 0x000fea0003800000 */
.L_x_1854:
        /* <DEDUP_REMOVED lines=10> */
.L_x_1856:
        /* <DEDUP_REMOVED lines=17> */
.L_x_1857:
        /* <DEDUP_REMOVED lines=14> */
.L_x_1858:
[----:B------:R-:W-:Y:S02]  /*27b50*/  IMAD.MOV.U32 R13, RZ, RZ, R22 ;  /* 0x000000ffff0d7224 */ /* 0x000fe400078e0016 */
[----:B------:R-:W-:Y:S01]  /*27b60*/  IMAD.MOV.U32 R12, RZ, RZ, 0x2 ;  /* 0x00000002ff0c7424 */ /* 0x000fe200078e00ff */
[----:B------:R-:W-:-:S13]  /*27b70*/  IADD3 R2, P4, R14, R5, RZ ;  /* 0x000000050e027210 */ /* 0x000fda0007f9e0ff */
[----:B------:R-:W-:Y:S05]  /*27b80*/  WARPSYNC.COLLECTIVE R15, `(.L_x_1859) ;  /* 0x000000000f087348 */ /* 0x000fea0003c00000 */
[----:B------:R0:W1:Y:S02]  /*27b90*/  SHFL.IDX P6, R14, R13, R12, R11 ;  /* 0x0000000c0d0e7389 */ /* 0x00006400000c000b */
[----:B01----:R-:W-:Y:S01]  /*27ba0*/  ENDCOLLECTIVE ;  /* 0x000000000000791b */ /* 0x003fe20003800000 */
.L_x_1859:
        /* <DEDUP_REMOVED lines=15> */
.L_x_1860:
[----:B------:R-:W-:Y:S02]  /*27ca0*/  IMAD.MOV.U32 R13, RZ, RZ, R22 ;  /* 0x000000ffff0d7224 */ /* 0x000fe400078e0016 */
[----:B------:R-:W-:Y:S01]  /*27cb0*/  IMAD.MOV.U32 R12, RZ, RZ, 0x3 ;  /* 0x00000003ff0c7424 */ /* 0x000fe200078e00ff */
[----:B------:R-:W-:-:S13]  /*27cc0*/  IADD3 R2, P4, R14, R5, RZ ;  /* 0x000000050e027210 */ /* 0x000fda0007f9e0ff */
[----:B------:R-:W-:Y:S05]  /*27cd0*/  WARPSYNC.COLLECTIVE R15, `(.L_x_1861) ;  /* 0x000000000f087348 */ /* 0x000fea0003c00000 */
[----:B------:R0:W1:Y:S02]  /*27ce0*/  SHFL.IDX P6, R14, R13, R12, R11 ;  /* 0x0000000c0d0e7389 */ /* 0x00006400000c000b */
[----:B01----:R-:W-:Y:S01]  /*27cf0*/  ENDCOLLECTIVE ;  /* 0x000000000000791b */ /* 0x003fe20003800000 */
.L_x_1861:
        /* <DEDUP_REMOVED lines=14> */
.L_x_1862:
[----:B------:R-:W-:Y:S05]  /*27de0*/  BRA `(.L_x_1863) ;  /* 0xffffffb400187947 */ /* 0x000fea000383ffff */
.L_x_1716:
[----:B------:R-:W-:Y:S01]  /*27df0*/  BSSY B0, `(.L_x_1864) ;  /* 0x0000008000007945 */ /* 0x000fe20003800000 */
[----:B------:R-:W-:Y:S02]  /*27e00*/  IMAD.MOV.U32 R13, RZ, RZ, R24 ;  /* 0x000000ffff0d7224 */ /* 0x000fe400078e0018 */
[----:B-1----:R-:W-:Y:S02]  /*27e10*/  IMAD.MOV.U32 R12, RZ, RZ, RZ ;  /* 0x000000ffff0c7224 */ /* 0x002fe400078e00ff */
[----:B------:R-:W-:Y:S02]  /*27e20*/  IMAD.MOV.U32 R11, RZ, RZ, 0x1f ;  /* 0x0000001fff0b7424 */ /* 0x000fe400078e00ff */
[----:B------:R-:W-:-:S07]  /*27e30*/  IMAD.MOV.U32 R15, RZ, RZ, -0x1 ;  /* 0xffffffffff0f7424 */ /* 0x000fce00078e00ff */
[----:B0----5:R-:W-:Y:S05]  /*27e40*/  WARPSYNC.COLLECTIVE R15, `(.L_x_1865) ;  /* 0x000000000f087348 */ /* 0x021fea0003c00000 */
[----:B------:R1:W2:Y:S02]  /*27e50*/  SHFL.IDX P6, R14, R13, R12, R11 ;  /* 0x0000000c0d0e7389 */ /* 0x0002a400000c000b */
[----:B012--5:R-:W-:Y:S01]  /*27e60*/  ENDCOLLECTIVE ;  /* 0x000000000000791b */ /* 0x027fe20003800000 */
.L_x_1865:
[----:B------:R-:W-:Y:S05]  /*27e70*/  BSYNC B0 ;  /* 0x0000000000007941 */ /* 0x000fea0003800000 */
.L_x_1864:
        /* <DEDUP_REMOVED lines=9> */
.L_x_1866:
        /* <DEDUP_REMOVED lines=23> */
.L_x_1867:
[----:B------:R-:W-:Y:S01]  /*28080*/  IMAD.MOV.U32 R12, RZ, RZ, 0x2 ;  /* 0x00000002ff0c7424 */ /* 0x000fe200078e00ff */
[----:B------:R-:W-:-:S05]  /*28090*/  SEL R4, R14, RZ, P1 ;  /* 0x000000ff0e047207 */ /* 0x000fca0000800000 */
[----:B------:R-:W-:-:S04]  /*280a0*/  IMAD.IADD R4, R13, 0x1, R4 ;  /* 0x000000010d047824 */ /* 0x000fc800078e0204 */
[----:B------:R-:W-:-:S07]  /*280b0*/  IMAD.MOV.U32 R13, RZ, RZ, R4 ;  /* 0x000000ffff0d7224 */ /* 0x000fce00078e0004 */
[----:B------:R-:W-:Y:S05]  /*280c0*/  WARPSYNC.COLLECTIVE R15, `(.L_x_1868) ;  /* 0x000000000f087348 */ /* 0x000fea0003c00000 */
[----:B------:R0:W1:Y:S02]  /*280d0*/  SHFL.UP P6, R14, R13, R12, R11 ;  /* 0x0400000c0d0e7389 */ /* 0x00006400000c000b */
[----:B01----:R-:W-:Y:S01]  /*280e0*/  ENDCOLLECTIVE ;  /* 0x000000000000791b */ /* 0x003fe20003800000 */
.L_x_1868:
[----:B------:R-:W-:Y:S01]  /*280f0*/  IMAD.MOV.U32 R12, RZ, RZ, 0x4 ;  /* 0x00000004ff0c7424 */ /* 0x000fe200078e00ff */
[----:B------:R-:W-:-:S05]  /*28100*/  SEL R3, R14, RZ, P2 ;  /* 0x000000ff0e037207 */ /* 0x000fca0001000000 */
[----:B------:R-:W-:-:S04]  /*28110*/  IMAD.IADD R2, R4, 0x1, R3 ;  /* 0x0000000104027824 */ /* 0x000fc800078e0203 */
[----:B------:R-:W-:-:S07]  /*28120*/  IMAD.MOV.U32 R13, RZ, RZ, R2 ;  /* 0x000000ffff0d7224 */ /* 0x000fce00078e0002 */
[----:B------:R-:W-:Y:S05]  /*28130*/  WARPSYNC.COLLECTIVE R15, `(.L_x_1869) ;  /* 0x000000000f087348 */ /* 0x000fea0003c00000 */
[----:B------:R0:W1:Y:S02]  /*28140*/  SHFL.UP P6, R14, R13, R12, R11 ;  /* 0x0400000c0d0e7389 */ /* 0x00006400000c000b */
[----:B01----:R-:W-:Y:S01]  /*28150*/  ENDCOLLECTIVE ;  /* 0x000000000000791b */ /* 0x003fe20003800000 */
.L_x_1869:
[----:B------:R-:W-:Y:S01]  /*28160*/  IMAD.MOV.U32 R12, RZ, RZ, 0x8 ;  /* 0x00000008ff0c7424 */ /* 0x000fe200078e00ff */
[----:B------:R-:W-:-:S05]  /*28170*/  SEL R3, R14, RZ, P3 ;  /* 0x000000ff0e037207 */ /* 0x000fca0001800000 */
[----:B------:R-:W-:-:S04]  /*28180*/  IMAD.IADD R3, R2, 0x1, R3 ;  /* 0x0000000102037824 */ /* 0x000fc800078e0203 */
[----:B------:R-:W-:-:S07]  /*28190*/  IMAD.MOV.U32 R13, RZ, RZ, R3 ;  /* 0x000000ffff0d7224 */ /* 0x000fce00078e0003 */
[----:B------:R-:W-:Y:S05]  /*281a0*/  WARPSYNC.COLLECTIVE R15, `(.L_x_1870) ;  /* 0x000000000f087348 */ /* 0x000fea0003c00000 */
[----:B------:R0:W1:Y:S02]  /*281b0*/  SHFL.UP P6, R14, R13, R12, R11 ;  /* 0x0400000c0d0e7389 */ /* 0x00006400000c000b */
[----:B01----:R-:W-:Y:S01]  /*281c0*/  ENDCOLLECTIVE ;  /* 0x000000000000791b */ /* 0x003fe20003800000 */
.L_x_1870:
[----:B------:R-:W-:Y:S01]  /*281d0*/  IMAD.MOV.U32 R12, RZ, RZ, 0x10 ;  /* 0x00000010ff0c7424 */ /* 0x000fe200078e00ff */
[----:B------:R-:W-:-:S05]  /*281e0*/  SEL R4, R14, RZ, P4 ;  /* 0x000000ff0e047207 */ /* 0x000fca0002000000 */
[----:B------:R-:W-:-:S04]  /*281f0*/  IMAD.IADD R4, R3, 0x1, R4 ;  /* 0x0000000103047824 */ /* 0x000fc800078e0204 */
[----:B------:R-:W-:-:S07]  /*28200*/  IMAD.MOV.U32 R13, RZ, RZ, R4 ;  /* 0x000000ffff0d7224 */ /* 0x000fce00078e0004 */
[----:B------:R-:W-:Y:S05]  /*28210*/  WARPSYNC.COLLECTIVE R15, `(.L_x_1871) ;  /* 0x000000000f087348 */ /* 0x000fea0003c00000 */
[----:B------:R0:W1:Y:S02]  /*28220*/  SHFL.UP P6, R14, R13, R12, R11 ;  /* 0x0400000c0d0e7389 */ /* 0x00006400000c000b */
[----:B01----:R-:W-:Y:S01]  /*28230*/  ENDCOLLECTIVE ;  /* 0x000000000000791b */ /* 0x003fe20003800000 */
.L_x_1871:
        /* <DEDUP_REMOVED lines=8> */
.L_x_1872:
[----:B------:R-:W-:Y:S05]  /*282c0*/  BRA `(.L_x_1873) ;  /* 0xffffffb4003c7947 */ /* 0x000fea000383ffff */
.L_x_1719:
[----:B------:R-:W-:Y:S01]  /*282d0*/  BSSY B0, `(.L_x_1874) ;  /* 0x0000007000007945 */ /* 0x000fe20003800000 */
[----:B-1----:R-:W-:Y:S02]  /*282e0*/  IMAD.MOV.U32 R12, RZ, RZ, 0x1 ;  /* 0x00000001ff0c7424 */ /* 0x002fe400078e00ff */
[----:B------:R-:W-:Y:S02]  /*282f0*/  IMAD.MOV.U32 R11, RZ, RZ, RZ ;  /* 0x000000ffff0b7224 */ /* 0x000fe400078e00ff */
[----:B------:R-:W-:-:S07]  /*28300*/  IMAD.MOV.U32 R15, RZ, RZ, -0x1 ;  /* 0xffffffffff0f7424 */ /* 0x000fce00078e00ff */
[----:B-----5:R-:W-:Y:S05]  /*28310*/  WARPSYNC.COLLECTIVE R15, `(.L_x_1875) ;  /* 0x000000000f087348 */ /* 0x020fea0003c00000 */
[----:B------:R0:W1:Y:S02]  /*28320*/  SHFL.UP P6, R14, R13, R12, R11 ;  /* 0x0400000c0d0e7389 */ /* 0x00006400000c000b */
[----:B01---5:R-:W-:Y:S01]  /*28330*/  ENDCOLLECTIVE ;  /* 0x000000000000791b */ /* 0x023fe20003800000 */
.L_x_1875:
[----:B------:R-:W-:Y:S05]  /*28340*/  BSYNC B0 ;  /* 0x0000000000007941 */ /* 0x000fea0003800000 */
.L_x_1874:
        /* <DEDUP_REMOVED lines=8> */
.L_x_1876:
[----:B------:R-:W-:Y:S01]  /*283d0*/  IMAD.MOV.U32 R12, RZ, RZ, 0x4 ;  /* 0x00000004ff0c7424 */ /* 0x000fe200078e00ff */
[----:B------:R-:W-:-:S05]  /*283e0*/  SEL R14, R14, RZ, P2 ;  /* 0x000000ff0e0e7207 */ /* 0x000fca0001000000 */
[----:B------:R-:W-:-:S04]  /*283f0*/  IMAD.IADD R3, R13, 0x1, R14 ;  /* 0x000000010d037824 */ /* 0x000fc800078e020e */
[----:B------:R-:W-:-:S07]  /*28400*/  IMAD.MOV.U32 R13, RZ, RZ, R3 ;  /* 0x000000ffff0d7224 */ /* 0x000fce00078e0003 */
[----:B------:R-:W-:Y:S05]  /*28410*/  WARPSYNC.COLLECTIVE R15, `(.L_x_1877) ;  /* 0x000000000f087348 */ /* 0x000fea0003c00000 */
[----:B------:R0:W1:Y:S02]  /*28420*/  SHFL.UP P6, R14, R13, R12, R11 ;  /* 0x0400000c0d0e7389 */ /* 0x00006400000c000b */
[----:B01----:R-:W-:Y:S01]  /*28430*/  ENDCOLLECTIVE ;  /* 0x000000000000791b */ /* 0x003fe20003800000 */
.L_x_1877:
[----:B------:R-:W-:Y:S01]  /*28440*/  IMAD.MOV.U32 R12, RZ, RZ, 0x8 ;  /* 0x00000008ff0c7424 */ /* 0x000fe200078e00ff */
[----:B------:R-:W-:-:S05]  /*28450*/  SEL R4, R14, RZ, P3 ;  /* 0x000000ff0e047207 */ /* 0x000fca0001800000 */
[----:B------:R-:W-:-:S04]  /*28460*/  IMAD.IADD R4, R3, 0x1, R4 ;  /* 0x0000000103047824 */ /* 0x000fc800078e0204 */
[----:B------:R-:W-:-:S07]  /*28470*/  IMAD.MOV.U32 R13, RZ, RZ, R4 ;  /* 0x000000ffff0d7224 */ /* 0x000fce00078e0004 */
[----:B------:R-:W-:Y:S05]  /*28480*/  WARPSYNC.COLLECTIVE R15, `(.L_x_1878) ;  /* 0x000000000f087348 */ /* 0x000fea0003c00000 */
[----:B------:R0:W1:Y:S02]  /*28490*/  SHFL.UP P6, R14, R13, R12, R11 ;  /* 0x0400000c0d0e7389 */ /* 0x00006400000c000b */
[----:B01----:R-:W-:Y:S01]  /*284a0*/  ENDCOLLECTIVE ;  /* 0x000000000000791b */ /* 0x003fe20003800000 */
.L_x_1878:
[----:B------:R-:W-:Y:S01]  /*284b0*/  IMAD.MOV.U32 R12, RZ, RZ, 0x10 ;  /* 0x00000010ff0c7424 */ /* 0x000fe200078e00ff */
[----:B------:R-:W-:-:S05]  /*284c0*/  SEL R7, R14, RZ, P4 ;  /* 0x000000ff0e077207 */ /* 0x000fca0002000000 */
[----:B------:R-:W-:-:S04]  /*284d0*/  IMAD.IADD R7, R4, 0x1, R7 ;  /* 0x0000000104077824 */ /* 0x000fc800078e0207 */
[----:B------:R-:W-:-:S07]  /*284e0*/  IMAD.MOV.U32 R13, RZ, RZ, R7 ;  /* 0x000000ffff0d7224 */ /* 0x000fce00078e0007 */
[----:B------:R-:W-:Y:S05]  /*284f0*/  WARPSYNC.COLLECTIVE R15, `(.L_x_1879) ;  /* 0x000000000f087348 */ /* 0x000fea0003c00000 */
[----:B------:R0:W1:Y:S02]  /*28500*/  SHFL.UP P6, R14, R13, R12, R11 ;  /* 0x0400000c0d0e7389 */ /* 0x00006400000c000b */
[----:B01----:R-:W-:Y:S01]  /*28510*/  ENDCOLLECTIVE ;  /* 0x000000000000791b */ /* 0x003fe20003800000 */
.L_x_1879:
        /* <DEDUP_REMOVED lines=8> */
.L_x_1880:
[----:B------:R-:W-:Y:S05]  /*285a0*/  BRA `(.L_x_1881) ;  /* 0xffffffb400287947 */ /* 0x000fea000383ffff */
.L_x_1721:
[----:B------:R-:W-:Y:S01]  /*285b0*/  BSSY B0, `(.L_x_1882) ;  /* 0x0000006000007945 */ /* 0x000fe20003800000 */
[----:B------:R-:W-:Y:S01]  /*285c0*/  PLOP3.LUT P6, PT, P6, PT, PT, 0x8, 0x0 ;  /* 0x000000000000781c */ /* 0x000fe200037ce170 */
[----:B------:R-:W-:-:S12]  /*285d0*/  IMAD.MOV.U32 R15, RZ, RZ, -0x1 ;  /* 0xffffffffff0f7424 */ /* 0x000fd800078e00ff */
[----:B01---5:R-:W-:Y:S05]  /*285e0*/  WARPSYNC.COLLECTIVE R15, `(.L_x_1883) ;  /* 0x000000000f087348 */ /* 0x023fea0003c00000 */
[----:B------:R-:W-:Y:S01]  /*285f0*/  VOTE.ANY R14, PT, P6 ;  /* 0x00000000000e7806 */ /* 0x000fe200030e0100 */
[----:B01---5:R-:W-:Y:S06]  /*28600*/  ENDCOLLECTIVE ;  /* 0x000000000000791b */ /* 0x023fec0003800000 */
.L_x_1883:
[----:B------:R-:W-:Y:S05]  /*28610*/  BSYNC B0 ;  /* 0x0000000000007941 */ /* 0x000fea0003800000 */
.L_x_1882:
        /* <DEDUP_REMOVED lines=10> */
.L_x_1884:
[----:B------:R-:W-:Y:S02]  /*286c0*/  IMAD.MOV.U32 R13, RZ, RZ, R5 ;  /* 0x000000ffff0d7224 */ /* 0x000fe400078e0005 */
[----:B------:R-:W-:-:S07]  /*286d0*/  IMAD.MOV.U32 R25, RZ, RZ, R14 ;  /* 0x000000ffff197224 */ /* 0x000fce00078e000e */
[----:B------:R-:W-:Y:S05]  /*286e0*/  WARPSYNC.COLLECTIVE R15, `(.L_x_1885) ;  /* 0x000000000f087348 */ /* 0x000fea0003c00000 */
[----:B------:R0:W1:Y:S02]  /*286f0*/  SHFL.IDX P6, R14, R13, R12, R11 ;  /* 0x0000000c0d0e7389 */ /* 0x00006400000c000b */
[----:B01----:R-:W-:Y:S01]  /*28700*/  ENDCOLLECTIVE ;  /* 0x000000000000791b */ /* 0x003fe20003800000 */
.L_x_1885:
[----:B------:R-:W-:Y:S01]  /*28710*/  IMAD.MOV.U32 R5, RZ, RZ, R14 ;  /* 0x000000ffff057224 */ /* 0x000fe200078e000e */
[----:B------:R-:W-:Y:S06]  /*28720*/  BRA `(.L_x_1886) ;  /* 0xffffffb400087947 */ /* 0x000fec000383ffff */
.L_x_1723:
[----:B------:R-:W-:Y:S01]  /*28730*/  BSSY B0, `(.L_x_1887) ;  /* 0x0000007000007945 */ /* 0x000fe20003800000 */
[----:B------:R-:W-:Y:S02]  /*28740*/  IMAD.MOV.U32 R13, RZ, RZ, R2 ;  /* 0x000000ffff0d7224 */ /* 0x000fe400078e0002 */
[----:B------:R-:W-:Y:S02]  /*28750*/  IMAD.MOV.U32 R11, RZ, RZ, 0x1f ;  /* 0x0000001fff0b7424 */ /* 0x000fe400078e00ff */
[----:B------:R-:W-:-:S07]  /*28760*/  IMAD.MOV.U32 R15, RZ, RZ, -0x1 ;  /* 0xffffffffff0f7424 */ /* 0x000fce00078e00ff */
[----:B0-2345:R-:W-:Y:S05]  /*28770*/  WARPSYNC.COLLECTIVE R15, `(.L_x_1888) ;  /* 0x000000000f087348 */ /* 0x03dfea0003c00000 */
[----:B------:R1:W0:Y:S02]  /*28780*/  SHFL.IDX P6, R14, R13, R12, R11 ;  /* 0x0000000c0d0e7389 */ /* 0x00022400000c000b */
[----:B012345:R-:W-:Y:S01]  /*28790*/  ENDCOLLECTIVE ;  /* 0x000000000000791b */ /* 0x03ffe20003800000 */
.L_x_1888:
[----:B------:R-:W-:Y:S05]  /*287a0*/  BSYNC B0 ;  /* 0x0000000000007941 */ /* 0x000fea0003800000 */
.L_x_1887:
[----:B------:R-:W-:Y:S01]  /*287b0*/  IMAD.MOV.U32 R24, RZ, RZ, R14 ;  /* 0x000000ffff187224 */ /* 0x000fe200078e000e */
[----:B------:R-:W-:Y:S06]  /*287c0*/  BRA `(.L_x_1722) ;  /* 0xffffffb000f87947 */ /* 0x000fec000383ffff */
.L_x_1729:
[----:B0-----:R0:W4:Y:S02]  /*287d0*/  SYNCS.PHASECHK.TRANS64.TRYWAIT P0, [R5+URZ+0x2d820], R0 ;  /* 0x02d82000050075a7 */ /* 0x001124000800017f */
[----:B----4-:R-:W-:Y:S05]  /*287e0*/  @!P0 NANOSLEEP.SYNCS 0x989680 ;  /* 0x009896800000895d */ /* 0x010fea0003900000 */
[----:B------:R-:W4:Y:S02]  /*287f0*/  @!P0 SYNCS.PHASECHK.TRANS64 P0, [R5+URZ+0x2d820], R0 ;  /* 0x02d82000050085a7 */ /* 0x000f24000800007f */
[----:B----4-:R-:W-:Y:S05]  /*28800*/  @!P0 BRA `(.L_x_1729) ;  /* 0xfffffffc00f08947 */ /* 0x010fea000383ffff */
[----:B------:R-:W-:Y:S05]  /*28810*/  BRA `(.L_x_1889) ;  /* 0xffffffbc00547947 */ /* 0x000fea000383ffff */
.L_x_1730:
[----:B------:R-:W4:Y:S01]  /*28820*/  S2R R2, SR_TID.X ;  /* 0x0000000000027919 */ /* 0x000f220000002100 */
[----:B------:R-:W-:Y:S01]  /*28830*/  BSSY B0, `(.L_x_1890) ;  /* 0x000000a000007945 */ /* 0x000fe20003800000 */
[----:B-1----:R-:W-:Y:S02]  /*28840*/  IMAD.MOV.U32 R12, RZ, RZ, RZ ;  /* 0x000000ffff0c7224 */ /* 0x002fe400078e00ff */
[----:B------:R-:W-:Y:S02]  /*28850*/  IMAD.MOV.U32 R11, RZ, RZ, 0x1f ;  /* 0x0000001fff0b7424 */ /* 0x000fe400078e00ff */
[----:B------:R-:W-:Y:S01]  /*28860*/  IMAD.MOV.U32 R15, RZ, RZ, -0x1 ;  /* 0xffffffffff0f7424 */ /* 0x000fe200078e00ff */
[----:B----4-:R-:W-:-:S04]  /*28870*/  SHF.R.U32.HI R2, RZ, 0x5, R2 ;  /* 0x00000005ff027819 */ /* 0x010fc80000011602 */
[----:B------:R-:W-:-:S05]  /*28880*/  LOP3.LUT R2, R2, 0x3, RZ, 0xc0, !PT ;  /* 0x0000000302027812 */ /* 0x000fca00078ec0ff */
[----:B------:R-:W-:-:S07]  /*28890*/  IMAD.MOV.U32 R13, RZ, RZ, R2 ;  /* 0x000000ffff0d7224 */ /* 0x000fce00078e0002 */
[----:B0-23-5:R-:W-:Y:S05]  /*288a0*/  WARPSYNC.COLLECTIVE R15, `(.L_x_1891) ;  /* 0x000000000f087348 */ /* 0x02dfea0003c00000 */
[----:B------:R1:W4:Y:S02]  /*288b0*/  SHFL.IDX P6, R14, R13, R12, R11 ;  /* 0x0000000c0d0e7389 */ /* 0x00032400000c000b */
[----:B012345:R-:W-:Y:S01]  /*288c0*/  ENDCOLLECTIVE ;  /* 0x000000000000791b */ /* 0x03ffe20003800000 */
.L_x_1891:
[----:B------:R-:W-:Y:S05]  /*288d0*/  BSYNC B0 ;  /* 0x0000000000007941 */ /* 0x000fea0003800000 */
.L_x_1890:
[----:B------:R-:W-:Y:S05]  /*288e0*/  BRA `(.L_x_1892) ;  /* 0xffffffbc003c7947 */ /* 0x000fea000383ffff */
.L_x_1731:
[----:B------:R-:W-:Y:S01]  /*288f0*/  BSSY B0, `(.L_x_1893) ;  /* 0x0000006000007945 */ /* 0x000fe20003800000 */
[----:B------:R-:W-:-:S07]  /*28900*/  IMAD.MOV.U32 R15, RZ, RZ, -0x1 ;  /* 0xffffffffff0f7424 */ /* 0x000fce00078e00ff */
[----:B0123-5:R-:W-:Y:S05]  /*28910*/  WARPSYNC.COLLECTIVE R15, `(.L_x_1894) ;  /* 0x000000000f0c7348 */ /* 0x02ffea0003c00000 */
[----:B------:R-:W-:Y:S02]  /*28920*/  ELECT P6, UR62, PT ;  /* 0x00000000003e782f */ /* 0x000fe400038c0000 */
[----:B------:R-:W-:Y:S01]  /*28930*/  MOV R14, UR62 ;  /* 0x0000003e000e7c02 */ /* 0x000fe20008000f00 */
[----:B0123-5:R-:W-:Y:S10]  /*28940*/  ENDCOLLECTIVE ;  /* 0x000000000000791b */ /* 0x02fff40003800000 */
.L_x_1894:
[----:B------:R-:W-:Y:S05]  /*28950*/  BSYNC B0 ;  /* 0x0000000000007941 */ /* 0x000fea0003800000 */
.L_x_1893:
[----:B------:R-:W-:Y:S05]  /*28960*/  BRA `(.L_x_1895) ;  /* 0xffffffbc00307947 */ /* 0x000fea000383ffff */
.L_x_1733:
[----:B0-----:R0:W4:Y:S02]  /*28970*/  SYNCS.PHASECHK.TRANS64.TRYWAIT P1, [R3+URZ+0x2d840], R2 ;  /* 0x02d84002030075a7 */ /* 0x001124000802017f */
[----:B----4-:R-:W-:Y:S05]  /*28980*/  @!P1 NANOSLEEP.SYNCS 0x989680 ;  /* 0x009896800000995d */ /* 0x010fea0003900000 */
[----:B------:R-:W4:Y:S02]  /*28990*/  @!P1 SYNCS.PHASECHK.TRANS64 P1, [R3+URZ+0x2d840], R2 ;  /* 0x02d84002030095a7 */ /* 0x000f24000802007f */
[----:B----4-:R-:W-:Y:S05]  /*289a0*/  @!P1 BRA `(.L_x_1733) ;  /* 0xfffffffc00f09947 */ /* 0x010fea000383ffff */
[----:B------:R-:W-:Y:S05]  /*289b0*/  BRA `(.L_x_1896) ;  /* 0xffffffbc00547947 */ /* 0x000fea000383ffff */
.L_x_1735:
[----:B----4-:R4:W0:Y:S02]  /*289c0*/  SYNCS.PHASECHK.TRANS64.TRYWAIT P1, [R5+URZ+0x2d840], R0 ;  /* 0x02d84000050075a7 */ /* 0x010824000802017f */
[----:B0-----:R-:W-:Y:S05]  /*289d0*/  @!P1 NANOSLEEP.SYNCS 0x989680 ;  /* 0x009896800000995d */ /* 0x001fea0003900000 */
[----:B------:R-:W0:Y:S02]  /*289e0*/  @!P1 SYNCS.PHASECHK.TRANS64 P1, [R5+URZ+0x2d840], R0 ;  /* 0x02d84000050095a7 */ /* 0x000e24000802007f */
[----:B0-----:R-:W-:Y:S05]  /*289f0*/  @!P1 BRA `(.L_x_1735) ;  /* 0xfffffffc00f09947 */ /* 0x001fea000383ffff */
[----:B------:R-:W-:Y:S05]  /*28a00*/  BRA `(.L_x_1897) ;  /* 0xffffffbc00647947 */ /* 0x000fea000383ffff */
.L_x_1737:
[----:B------:R0:W0:Y:S02]  /*28a10*/  SYNCS.PHASECHK.TRANS64.TRYWAIT P1, [R3+URZ+0x2d860], R2 ;  /* 0x02d86002030075a7 */ /* 0x000024000802017f */
[----:B0-----:R-:W-:Y:S05]  /*28a20*/  @!P1 NANOSLEEP.SYNCS 0x989680 ;  /* 0x009896800000995d */ /* 0x001fea0003900000 */
[----:B------:R-:W0:Y:S02]  /*28a30*/  @!P1 SYNCS.PHASECHK.TRANS64 P1, [R3+URZ+0x2d860], R2 ;  /* 0x02d86002030095a7 */ /* 0x000e24000802007f */
[----:B0-----:R-:W-:Y:S05]  /*28a40*/  @!P1 BRA `(.L_x_1737) ;  /* 0xfffffffc00f09947 */ /* 0x001fea000383ffff */
[----:B------:R-:W-:Y:S05]  /*28a50*/  BRA `(.L_x_1898) ;  /* 0xffffffbc00607947 */ /* 0x000fea000383ffff */
.L_x_1899:
        /* <DEDUP_REMOVED lines=10> */
.L_x_2785:


//--------------------- .text._ZN7cutlass13device_kernelIN5flash11enable_sm90INS1_16FlashAttnFwdSm90INS1_25CollectiveMainloopFwdSm90ILi2EN4cute5tupleIJNS5_1CILi1EEES8_S8_EEENS6_IJNS7_ILi192EEENS7_ILi128EEENS7_ILi96EEEEEELi96ENS_6half_tEfNS_4arch4Sm90ELb1ELb0ELb0ELb0ELb1ELb0ELb0ELb0ELb1ELb1ELb1ELb0EEENS1_21CollectiveEpilogueFwdINS6_IJSA_SC_SB_EEES9_SE_SG_Li384ELb0ELb1ELb1ELb0EEENS1_19SingleTileSchedulerILb0ELb1ELb1ELi192EEEEEEEEEvNT_6ParamsE --------------------------
	.section	.text._ZN7cutlass13device_kernelIN5flash11enable_sm90INS1_16FlashAttnFwdSm90INS1_25CollectiveMainloopFwdSm90ILi2EN4cute5tupleIJNS5_1CILi1EEES8_S8_EEENS6_IJNS7_ILi192EEENS7_ILi128EEENS7_ILi96EEEEEELi96ENS_6half_tEfNS_4arch4Sm90ELb1ELb0ELb0ELb0ELb1ELb0ELb0ELb0ELb1ELb1ELb1ELb0EEENS1_21CollectiveEpilogueFwdINS6_IJSA_SC_SB_EEES9_SE_SG_Li384ELb0ELb1ELb1ELb0EEENS1_19SingleTileSchedulerILb0ELb1ELb1ELi192EEEEEEEEEvNT_6ParamsE,"ax",@progbits
	.align	128
.text._ZN7cutlass13device_kernelIN5flash11enable_sm90INS1_16FlashAttnFwdSm90INS1_25CollectiveMainloopFwdSm90ILi2EN4cute5tupleIJNS5_1CILi1EEES8_S8_EEENS6_IJNS7_ILi192EEENS7_ILi128EEENS7_ILi96EEEEEELi96ENS_6half_tEfNS_4arch4Sm90ELb1ELb0ELb0ELb0ELb1ELb0ELb0ELb0ELb1ELb1ELb1ELb0EEENS1_21CollectiveEpilogueFwdINS6_IJSA_SC_SB_EEES9_SE_SG_Li384ELb0ELb1ELb1ELb0EEENS1_19SingleTileSchedulerILb0ELb1ELb1ELi192EEEEEEEEEvNT_6ParamsE:
        .type           _ZN7cutlass13device_kernelIN5flash11enable_sm90INS1_16FlashAttnFwdSm90INS1_25CollectiveMainloopFwdSm90ILi2EN4cute5tupleIJNS5_1CILi1EEES8_S8_EEENS6_IJNS7_ILi192EEENS7_ILi128EEENS7_ILi96EEEEEELi96ENS_6half_tEfNS_4arch4Sm90ELb1ELb0ELb0ELb0ELb1ELb0ELb0ELb0ELb1ELb1ELb1ELb0EEENS1_21CollectiveEpilogueFwdINS6_IJSA_SC_SB_EEES9_SE_SG_Li384ELb0ELb1ELb1ELb0EEENS1_19SingleTileSchedulerILb0ELb1ELb1ELi192EEEEEEEEEvNT_6ParamsE,@function
        .size           _ZN7cutlass13device_kernelIN5flash11enable_sm90INS1_16FlashAttnFwdSm90INS1_25CollectiveMainloopFwdSm90ILi2EN4cute5tupleIJNS5_1CILi1EEES8_S8_EEENS6_IJNS7_ILi192EEENS7_ILi128EEENS7_ILi96EEEEEELi96ENS_6half_tEfNS_4arch4Sm90ELb1ELb0ELb0ELb0ELb1ELb0ELb0ELb0ELb1ELb1ELb1ELb0EEENS1_21CollectiveEpilogueFwdINS6_IJSA_SC_SB_EEES9_SE_SG_Li384ELb0ELb1ELb1ELb0EEENS1_19SingleTileSchedulerILb0ELb1ELb1ELi192EEEEEEEEEvNT_6ParamsE,(.L_x_2786 - _ZN7cutlass13device_kernelIN5flash11enable_sm90INS1_16FlashAttnFwdSm90INS1_25CollectiveMainloopFwdSm90ILi2EN4cute5tupleIJNS5_1CILi1EEES8_S8_EEENS6_IJNS7_ILi192EEENS7_ILi128EEENS7_ILi96EEEEEELi96ENS_6half_tEfNS_4arch4Sm90ELb1ELb0ELb0ELb0ELb1ELb0ELb0ELb0ELb1ELb1ELb1ELb0EEENS1_21CollectiveEpilogueFwdINS6_IJSA_SC_SB_EEES9_SE_SG_Li384ELb0ELb1ELb1ELb0EEENS1_19SingleTileSchedulerILb0ELb1ELb1ELi192EEEEEEEEEvNT_6ParamsE)
        .other          _ZN7cutlass13device_kernelIN5flash11enable_sm90INS1_16FlashAttnFwdSm90INS1_25CollectiveMainloopFwdSm90ILi2EN4cute5tupleIJNS5_1CILi1EEES8_S8_EEENS6_IJNS7_ILi192EEENS7_ILi128EEENS7_ILi96EEEEEELi96ENS_6half_tEfNS_4arch4Sm90ELb1ELb0ELb0ELb0ELb1ELb0ELb0ELb0ELb1ELb1ELb1ELb0EEENS1_21CollectiveEpilogueFwdINS6_IJSA_SC_SB_EEES9_SE_SG_Li384ELb0ELb1ELb1ELb0EEENS1_19SingleTileSchedulerILb0ELb1ELb1ELi192EEEEEEEEEvNT_6ParamsE,@"STO_CUDA_ENTRY STV_DEFAULT"
_ZN7cutlass13device_kernelIN5flash11enable_sm90INS1_16FlashAttnFwdSm90INS1_25CollectiveMainloopFwdSm90ILi2EN4cute5tupleIJNS5_1CILi1EEES8_S8_EEENS6_IJNS7_ILi192EEENS7_ILi128EEENS7_ILi96EEEEEELi96ENS_6half_tEfNS_4arch4Sm90ELb1ELb0ELb0ELb0ELb1ELb0ELb0ELb0ELb1ELb1ELb1ELb0EEENS1_21CollectiveEpilogueFwdINS6_IJSA_SC_SB_EEES9_SE_SG_Li384ELb0ELb1ELb1ELb0EEENS1_19SingleTileSchedulerILb0ELb1ELb1ELi192EEEEEEEEEvNT_6ParamsE:
        /* <DEDUP_REMOVED lines=45> */
.L_x_1900:
        /* <DEDUP_REMOVED lines=22> */
.L_x_1901:
        /* <DEDUP_REMOVED lines=18> */
.L_x_1902:
        /* <DEDUP_REMOVED lines=22> */
.L_x_1903:
        /* <DEDUP_REMOVED lines=23> */
.L_x_1904:
        /* <DEDUP_REMOVED lines=11> */
.L_x_1907:
        /* <DEDUP_REMOVED lines=20> */
[----:B------:R1:W-:Y:S07]  /*0a10*/  STL [R1], R0 ;  /* 0x0000000001007387 */ /* 0x0003ee0000100800 */
[----:B------:R-:W-:Y:S06]  /*0a20*/  @!P0 BAR.ARV 0x9, 0x100 ;  /* 0x0244000000008b1d */ /* 0x000fec0000002000 */
[----:B---3--:R-:W-:-:S13]  /*0a30*/  ISETP.LE.AND P0, PT, RZ, UR8, PT ;  /* 0x00000008ff007c0c */ /* 0x008fda000bf03270 */
[----:B-1----:R-:W-:Y:S05]  /*0a40*/  @!P0 BRA `(.L_x_1908) ;  /* 0x000000d800948947 */ /* 0x002fea0003800000 */
[----:B------:R-:W1:Y:S01]  /*0a50*/  S2UR UR38, SR_CTAID.X ;  /* 0x00000000002679c3 */ /* 0x000e620000002500 */
[----:B------:R-:W-:Y:S01]  /*0a60*/  ULDC UR4, c[0x0][0x448] ;  /* 0x0001120000047ab9 */ /* 0x000fe20000000800 */
[----:B------:R-:W-:Y:S01]  /*0a70*/  ULDC UR36, c[0x0][0x424] ;  /* 0x0001090000247ab9 */ /* 0x000fe20000000800 */
[----:B------:R-:W-:Y:S01]  /*0a80*/  UISETP.NE.AND UP1, UPT, UR4, 0x1, UPT ;  /* 0x000000010400788c */ /* 0x000fe2000bf25270 */
[----:B------:R-:W-:Y:S02]  /*0a90*/  ULDC UR7, c[0x0][0x288] ;  /* 0x0000a20000077ab9 */ /* 0x000fe40000000800 */
[----:B------:R-:W-:Y:S01]  /*0aa0*/  ULDC.64 UR4, c[0x0][0x418] ;  /* 0x0001060000047ab9 */ /* 0x000fe20000000a00 */
[----:B------:R-:W-:Y:S02]  /*0ab0*/  UIADD3 UR7, -UR7, 0x80, URZ ;  /* 0x0000008007077890 */ /* 0x000fe4000fffe13f */
[----:B------:R-:W-:Y:S01]  /*0ac0*/  UISETP.NE.U32.AND UP0, UPT, UR4, URZ, UPT ;  /* 0x0000003f0400728c */ /* 0x000fe2000bf05070 */
[----:B------:R-:W-:Y:S01]  /*0ad0*/  ULDC UR8, c[0x0][0x2f0] ;  /* 0x0000bc0000087ab9 */ /* 0x000fe20000000800 */
[----:B------:R-:W-:-:S02]  /*0ae0*/  UP2UR UR37, UPR, URZ, 0x2 ;  /* 0x000000023f257883 */ /* 0x000fc40008000000 */
[----:B------:R-:W-:Y:S01]  /*0af0*/  UISETP.NE.AND.EX UP0, UPT, UR5, URZ, UPT, UP0 ;  /* 0x0000003f0500728c */ /* 0x000fe2000bf05300 */
[----:B------:R-:W-:Y:S02]  /*0b00*/  @UP1 ULDC UR10, c[0x0][0x450] ;  /* 0x00011400000a1ab9 */ /* 0x000fe40000000800 */
[----:B------:R-:W-:Y:S01]  /*0b10*/  @UP1 ULDC UR5, c[0x0][0x44c] ;  /* 0x0001130000051ab9 */ /* 0x000fe20000000800 */
[----:B------:R-:W-:Y:S02]  /*0b20*/  USEL UR36, UR36, 0x1, UP0 ;  /* 0x0000000124247887 */ /* 0x000fe40008000000 */
[----:B------:R-:W-:Y:S02]  /*0b30*/  USHF.R.U32.HI UR11, URZ, 0x10, UR9 ;  /* 0x000000103f0b7899 */ /* 0x000fe40008011609 */
[----:B------:R-:W-:Y:S02]  /*0b40*/  UIMAD UR7, UR36, UR8, UR7 ;  /* 0x00000008240772a4 */ /* 0x000fe4000f8e0207 */
[----:B-1----:R-:W-:-:S04]  /*0b50*/  UIMAD UR38, UR38, 0xc0, URZ ;  /* 0x000000c0262678a4 */ /* 0x002fc8000f8e023f */
[----:B------:R-:W-:Y:S02]  /*0b60*/  @UP1 UIADD3 UR4, UR38, 0xbf, URZ ;  /* 0x000000bf26041890 */ /* 0x000fe4000fffe03f */
[----:B------:R-:W-:Y:S02]  /*0b70*/  UIADD3 UR6, UR38, 0xbf, URZ ;  /* 0x000000bf26067890 */ /* 0x000fe4000fffe03f */
[----:B------:R-:W-:Y:S02]  /*0b80*/  UIMAD.WIDE.U32 UR4, UR4, UR5, URZ ;  /* 0x00000005040472a5 */ /* 0x000fe4000f8e003f */
[----:B------:R-:W-:Y:S02]  /*0b90*/  UIMAD UR4, UR36, UR8, 0x7f ;  /* 0x0000007f240474a4 */ /* 0x000fe4000f8e0208 */
[----:B------:R-:W-:Y:S02]  /*0ba0*/  @UP1 USHF.R.U32.HI UR6, URZ, UR10, UR5 ;  /* 0x0000000a3f061299 */ /* 0x000fe40008011605 */
[----:B------:R-:W-:-:S02]  /*0bb0*/  USHF.R.S32.HI UR5, URZ, 0x1f, UR4 ;  /* 0x0000001f3f057899 */ /* 0x000fc40008011404 */
[----:B------:R-:W-:Y:S02]  /*0bc0*/  UIADD3 UR6, UR7, UR6, URZ ;  /* 0x0000000607067290 */ /* 0x000fe4000fffe03f */
[----:B------:R-:W-:Y:S02]  /*0bd0*/  ULEA.HI UR5, UR5, UR4, URZ, 0x7 ;  /* 0x0000000405057291 */ /* 0x000fe4000f8f383f */
[----:B------:R-:W-:Y:S02]  /*0be0*/  USHF.R.S32.HI UR7, URZ, 0x1f, UR6 ;  /* 0x0000001f3f077899 */ /* 0x000fe40008011406 */
[----:B------:R-:W-:Y:S02]  /*0bf0*/  USHF.R.S32.HI UR5, URZ, 0x7, UR5 ;  /* 0x000000073f057899 */ /* 0x000fe40008011405 */
[----:B------:R-:W-:Y:S01]  /*0c00*/  ULEA.HI UR7, UR7, UR6, URZ, 0x7 ;  /* 0x0000000607077291 */ /* 0x000fe2000f8f383f */
[----:B------:R-:W-:-:S03]  /*0c10*/  UMOV UR4, URZ ;  /* 0x0000003f00047c82 */ /* 0x000fc60008000000 */
[----:B------:R-:W-:-:S04]  /*0c20*/  USHF.R.S32.HI UR7, URZ, 0x7, UR7 ;  /* 0x000000073f077899 */ /* 0x000fc80008011407 */
[----:B------:R-:W-:-:S04]  /*0c30*/  UISETP.LT.AND UP0, UPT, UR5, UR7, UPT ;  /* 0x000000070500728c */ /* 0x000fc8000bf01270 */
[----:B------:R-:W-:Y:S02]  /*0c40*/  USEL UR10, UR5, UR7, UP0 ;  /* 0x00000007050a7287 */ /* 0x000fe40008000000 */
[----:B------:R-:W-:Y:S02]  /*0c50*/  UISETP.NE.AND UP0, UPT, UR11, URZ, UPT ;  /* 0x0000003f0b00728c */ /* 0x000fe4000bf05270 */
[----:B------:R-:W-:Y:S02]  /*0c60*/  UISETP.GE.AND UP1, UPT, UR10, 0x1, UPT ;  /* 0x000000010a00788c */ /* 0x000fe4000bf26270 */
[----:B------:R-:W-:-:S04]  /*0c70*/  ULOP3.LUT UR7, UR9, 0xffff, URZ, 0xc0, !UPT ;  /* 0x0000ffff09077892 */ /* 0x000fc8000f8ec03f */
[----:B------:R-:W-:-:S03]  /*0c80*/  PLOP3.LUT P0, PT, PT, PT, UP1, 0x80, 0x0 ;  /* 0x000000000000781c */ /* 0x000fc60003f0f018 */
[----:B------:R-:W-:-:S10]  /*0c90*/  @!UP0 ULDC UR11, c[0x0][0x9f0] ;  /* 0x00027c00000b8ab9 */ /* 0x000fd40000000800 */
[----:B------:R-:W-:Y:S05]  /*0ca0*/  @!P0 BRA `(.L_x_1909) ;  /* 0x0000000000848947 */ /* 0x000fea0003800000 */
[----:B------:R-:W-:Y:S01]  /*0cb0*/  IMAD.U32 R3, RZ, RZ, UR11 ;  /* 0x0000000bff037e24 */ /* 0x000fe2000f8e00ff */
[----:B------:R-:W-:Y:S01]  /*0cc0*/  UIADD3 UR6, UR11, -0x1, UR10 ;  /* 0xffffffff0b067890 */ /* 0x000fe2000fffe00a */
[----:B------:R-:W-:-:S03]  /*0cd0*/  UMOV UR4, URZ ;  /* 0x0000003f00047c82 */ /* 0x000fc60008000000 */
[-C--:B------:R-:W-:Y:S02]  /*0ce0*/  IABS R0, R3.reuse ;  /* 0x0000000300007213 */ /* 0x080fe40000000000 */
[----:B------:R-:W-:Y:S01]  /*0cf0*/  IMAD.U32 R4, RZ, RZ, UR6 ;  /* 0x00000006ff047e24 */ /* 0x000fe2000f8e00ff */
[----:B------:R-:W-:Y:S01]  /*0d00*/  IABS R5, R3 ;  /* 0x0000000300057213 */ /* 0x000fe20000000000 */
[----:B------:R-:W-:Y:S01]  /*0d10*/  ULOP3.LUT UR6, UR6, UR11, URZ, 0x3c, !UPT ;  /* 0x0000000b06067292 */ /* 0x000fe2000f8e3c3f */
[----:B------:R-:W-:Y:S02]  /*0d20*/  R2UR UR12, R0 ;  /* 0x00000000000c72ca */ /* 0x000fe400000e0000 */
[----:B------:R-:W-:-:S05]  /*0d30*/  IABS R4, R4 ;  /* 0x0000000400047213 */ /* 0x000fca0000000000 */
[----:B------:R-:W-:-:S05]  /*0d40*/  IMAD.MOV.U32 R3, RZ, RZ, R4 ;  /* 0x000000ffff037224 */ /* 0x000fca00078e0004 */
[----:B------:R-:W-:Y:S01]  /*0d50*/  R2UR UR9, R3 ;  /* 0x00000000030972ca */ /* 0x000fe200000e0000 */
[----:B------:R-:W1:Y:S08]  /*0d60*/  I2F.RP R0, UR12 ;  /* 0x0000000c00007d06 */ /* 0x000e700008209400 */
[----:B-1----:R-:W0:Y:S02]  /*0d70*/  MUFU.RCP R0, R0 ;  /* 0x0000000000007308 */ /* 0x002e240000001000 */
        /* <DEDUP_REMOVED lines=20> */
.L_x_1909:
[----:B------:R-:W-:Y:S01]  /*0ec0*/  UIMAD UR5, UR7, UR4, URZ ;  /* 0x00000004070572a4 */ /* 0x000fe2000f8e023f */
[----:B------:R-:W-:Y:S01]  /*0ed0*/  IMAD.U32 R0, RZ, RZ, UR10 ;  /* 0x0000000aff007e24 */ /* 0x000fe2000f8e00ff */
[----:B------:R-:W-:Y:S01]  /*0ee0*/  PLOP3.LUT P0, PT, PT, PT, PT, 0x80, 0x0 ;  /* 0x000000000000781c */ /* 0x000fe20003f0f070 */
[----:B------:R-:W-:Y:S01]  /*0ef0*/  IMAD.U32 R3, RZ, RZ, UR4 ;  /* 0x00000004ff037e24 */ /* 0x000fe2000f8e00ff */
[----:B------:R-:W-:Y:S01]  /*0f00*/  CS2R R134, SRZ ;  /* 0x0000000000867805 */ /* 0x000fe2000001ff00 */
[----:B------:R-:W-:Y:S01]  /*0f10*/  VIADD R17, R6, 0xffffff80 ;  /* 0xffffff8006117836 */ /* 0x000fe20000000000 */
[----:B------:R-:W-:Y:S01]  /*0f20*/  CS2R R132, SRZ ;  /* 0x0000000000847805 */ /* 0x000fe2000001ff00 */
[----:B------:R-:W-:Y:S01]  /*0f30*/  IMAD.U32 R141, RZ, RZ, UR5 ;  /* 0x00000005ff8d7e24 */ /* 0x000fe2000f8e00ff */
[----:B------:R-:W-:Y:S02]  /*0f40*/  VIADDMNMX R0, R3, UR5, R0, PT ;  /* 0x0000000503007c46 */ /* 0x000fe4000b800100 */
[----:B0-----:R-:W-:-:S02]  /*0f50*/  CS2R R2, SRZ ;  /* 0x0000000000027805 */ /* 0x001fc4000001ff00 */
[----:B------:R-:W-:Y:S02]  /*0f60*/  CS2R R130, SRZ ;  /* 0x0000000000827805 */ /* 0x000fe4000001ff00 */
[----:B------:R-:W-:Y:S02]  /*0f70*/  CS2R R128, SRZ ;  /* 0x0000000000807805 */ /* 0x000fe4000001ff00 */
[----:B------:R-:W-:Y:S02]  /*0f80*/  R2UR UR39, R0 ;  /* 0x00000000002772ca */ /* 0x000fe400000e0000 */
        /* <DEDUP_REMOVED lines=11> */
[----:B------:R-:W-:Y:S01]  /*1040*/  CS2R R104, SRZ ;  /* 0x0000000000687805 */ /* 0x000fe2000001ff00 */
[----:B------:R-:W-:Y:S01]  /*1050*/  UISETP.GT.AND UP0, UPT, UR39, UR5, UPT ;  /* 0x000000052700728c */ /* 0x000fe2000bf04270 */
[----:B------:R-:W-:Y:S02]  /*1060*/  CS2R R102, SRZ ;  /* 0x0000000000667805 */ /* 0x000fe4000001ff00 */
[----:B------:R-:W-:Y:S02]  /*1070*/  CS2R R100, SRZ ;  /* 0x0000000000647805 */ /* 0x000fe4000001ff00 */
[----:B------:R-:W-:-:S02]  /*1080*/  CS2R R98, SRZ ;  /* 0x0000000000627805 */ /* 0x000fc4000001ff00 */
[----:B------:R-:W-:Y:S02]  /*1090*/  CS2R R96, SRZ ;  /* 0x0000000000607805 */ /* 0x000fe4000001ff00 */
[----:B------:R-:W-:Y:S02]  /*10a0*/  CS2R R94, SRZ ;  /* 0x00000000005e7805 */ /* 0x000fe4000001ff00 */
[----:B------:R-:W-:Y:S02]  /*10b0*/  PLOP3.LUT P1, PT, PT, PT, UP0, 0x80, 0x0 ;  /* 0x000000000000781c */ /* 0x000fe40003f2f008 */
[----:B------:R-:W-:Y:S02]  /*10c0*/  CS2R R92, SRZ ;  /* 0x00000000005c7805 */ /* 0x000fe4000001ff00 */
[----:B------:R-:W-:Y:S02]  /*10d0*/  CS2R R90, SRZ ;  /* 0x00000000005a7805 */ /* 0x000fe4000001ff00 */
[----:B------:R-:W-:-:S07]  /*10e0*/  CS2R R88, SRZ ;  /* 0x0000000000587805 */ /* 0x000fce000001ff00 */
[----:B------:R-:W-:Y:S05]  /*10f0*/  @!P1 BRA `(.L_x_1910) ;  /* 0x0000008000989947 */ /* 0x000fea0003800000 */
[----:B------:R-:W-:Y:S01]  /*1100*/  SHF.R.S32.HI R18, RZ, 0x1f, R17 ;  /* 0x0000001fff127819 */ /* 0x000fe20000011411 */
[----:B------:R-:W0:Y:S01]  /*1110*/  S2UR UR7, SR_CgaCtaId ;  /* 0x00000000000779c3 */ /* 0x000e220000008800 */
[----:B------:R-:W-:Y:S02]  /*1120*/  UMOV UR6, 0x400 ;  /* 0x0000040000067882 */ /* 0x000fe40000000000 */
[----:B------:R-:W-:-:S04]  /*1130*/  LEA.HI R19, R18, R17, RZ, 0x7 ;  /* 0x0000001112137211 */ /* 0x000fc800078f38ff */
[----:B------:R-:W-:-:S05]  /*1140*/  SHF.R.S32.HI R22, RZ, 0x7, R19 ;  /* 0x00000007ff167819 */ /* 0x000fca0000011413 */
[----:B------:R-:W1:Y:S01]  /*1150*/  SHFL.IDX PT, R0, R22, RZ, 0x1f ;  /* 0x00001fff16007589 */ /* 0x000e6200000e0000 */
[----:B0-----:R-:W-:-:S04]  /*1160*/  ULEA UR8, UR7, UR6, 0x18 ;  /* 0x0000000607087291 */ /* 0x001fc8000f8ec03f */
[----:B------:R-:W-:Y:S02]  /*1170*/  UIADD3 UR6, UR8, 0x21800, URZ ;  /* 0x0002180008067890 */ /* 0x000fe4000fffe03f */
[----:B------:R-:W-:Y:S02]  /*1180*/  IMAD.U32 R2, RZ, RZ, UR8 ;  /* 0x00000008ff027e24 */ /* 0x000fe4000f8e00ff */
[----:B------:R-:W-:Y:S01]  /*1190*/  ULOP3.LUT UP0, URZ, UR6, 0x3ff, URZ, 0xc0, !UPT ;  /* 0x000003ff063f7892 */ /* 0x000fe2000f80c03f */
[----:B-1----:R-:W-:-:S05]  /*11a0*/  R2UR UR9, R0 ;  /* 0x00000000000972ca */ /* 0x002fca00000e0000 */
[----:B------:R-:W-:-:S08]  /*11b0*/  PLOP3.LUT P0, PT, PT, PT, UP0, 0x80, 0x0 ;  /* 0x000000000000781c */ /* 0x000fd00003f0f008 */
[----:B------:R-:W-:Y:S02]  /*11c0*/  UIMAD.WIDE UR4, UR9, 0x55555556, URZ ;  /* 0x55555556090478a5 */ /* 0x000fe4000f8e023f */
[----:B------:R-:W-:Y:S02]  /*11d0*/  IMAD.U32 R16, RZ, RZ, UR9 ;  /* 0x00000009ff107e24 */ /* 0x000fe4000f8e00ff */
        /* <DEDUP_REMOVED lines=27> */
.L_x_1911:
[----:B------:R-:W-:Y:S02]  /*1390*/  R2UR UR4, R2 ;  /* 0x00000000020472ca */ /* 0x000fe400000e0000 */
[----:B------:R-:W-:Y:S02]  /*13a0*/  SHF.L.U32 R8, RZ, 0x1f, RZ ;  /* 0x0000001fff087819 */ /* 0x000fe400000006ff */
[----:B------:R-:W-:-:S04]  /*13b0*/  LEA.HI R6, R18, R17, RZ, 0x4 ;  /* 0x0000001112067211 */ /* 0x000fc800078f20ff */
[----:B------:R-:W-:-:S05]  /*13c0*/  LOP3.LUT R0, R6, 0xfffffff0, RZ, 0xc0, !PT ;  /* 0xfffffff006007812 */ /* 0x000fca00078ec0ff */
[----:B------:R-:W0:Y:S01]  /*13d0*/  SYNCS.PHASECHK.TRANS64.TRYWAIT P0, [UR4+0x2d800], R8 ;  /* 0x02d80008ff0075a7 */ /* 0x000e220008000144 */
[----:B------:R-:W-:-:S05]  /*13e0*/  IMAD.IADD R0, R17, 0x1, -R0 ;  /* 0x0000000111007824 */ /* 0x000fca00078e0a00 */
[----:B------:R-:W-:-:S04]  /*13f0*/  SHF.R.S32.HI R3, RZ, 0x1f, R0 ;  /* 0x0000001fff037819 */ /* 0x000fc80000011400 */
[----:B------:R-:W-:Y:S01]  /*1400*/  LEA.HI R3, R3, R0, RZ, 0x3 ;  /* 0x0000000003037211 */ /* 0x000fe200078f18ff */
[----:B0-----:R-:W-:Y:S06]  /*1410*/  @!P0 BRA `(.L_x_1912) ;  /* 0x000000d000288947 */ /* 0x001fec0003800000 */
.L_x_1997:
[----:B------:R-:W2:Y:S01]  /*1420*/  LDL R4, [R1+0x8] ;  /* 0x0000080001047983 */ /* 0x000ea20000100800 */
[----:B0-----:R-:W-:-:S05]  /*1430*/  LOP3.LUT R5, R3, 0xfffffff8, RZ, 0xc0, !PT ;  /* 0xfffffff803057812 */ /* 0x001fca00078ec0ff */
[----:B------:R-:W-:-:S05]  /*1440*/  IMAD.IADD R5, R0, 0x1, -R5 ;  /* 0x0000000100057824 */ /* 0x000fca00078e0a05 */
[----:B------:R-:W-:Y:S02]  /*1450*/  LOP3.LUT P1, RZ, R5, 0x4, RZ, 0xc0, !PT ;  /* 0x0000000405ff7812 */ /* 0x000fe4000782c0ff */
[----:B--2---:R-:W-:-:S13]  /*1460*/  R2UR UR4, R4 ;  /* 0x00000000040472ca */ /* 0x004fda00000e0000 */
[----:B------:R-:W-:-:S06]  /*1470*/  ULOP3.LUT UR4, UR4, 0x1, URZ, 0xfc, !UPT ;  /* 0x0000000104047892 */ /* 0x000fcc000f8efc3f */
[----:B------:R-:W-:-:S05]  /*1480*/  IMAD.U32 R4, RZ, RZ, UR4 ;  /* 0x00000004ff047e24 */ /* 0x000fca000f8e00ff */
[----:B------:R-:W-:Y:S01]  /*1490*/  ISETP.NE.AND P0, PT, R4, 0x3, PT ;  /* 0x000000030400780c */ /* 0x000fe20003f05270 */
[----:B------:R-:W-:-:S05]  /*14a0*/  IMAD.MOV.U32 R4, RZ, RZ, 0x20 ;  /* 0x00000020ff047424 */ /* 0x000fca00078e00ff */
[----:B------:R-:W-:-:S07]  /*14b0*/  SEL R7, R4, 0xffffffe0, !P1 ;  /* 0xffffffe004077807 */ /* 0x000fce0004800000 */
[----:B------:R-:W-:Y:S05]  /*14c0*/  @!P0 BRA `(.L_x_1913) ;  /* 0x0000000000048947 */ /* 0x000fea0003800000 */
[----:B------:R-:W-:Y:S01]  /*14d0*/  BPT.TRAP 0x1 ;  /* 0x000000040000795c */ /* 0x000fe20000300000 */
.L_x_1913:
[----:B------:R-:W-:-:S13]  /*14e0*/  R2UR UR4, R2 ;  /* 0x00000000020472ca */ /* 0x000fda00000e0000 */
[----:B------:R0:W1:Y:S01]  /*14f0*/  SYNCS.PHASECHK.TRANS64.TRYWAIT P1, [UR4+0x2d830], R8 ;  /* 0x02d83008ff0075a7 */ /* 0x0000620008020144 */
[----:B------:R-:W-:Y:S05]  /*1500*/  @!P0 BRA `(.L_x_1914) ;  /* 0x0000000000048947 */ /* 0x000fea0003800000 */
[----:B------:R-:W-:Y:S01]  /*1510*/  BPT.TRAP 0x1 ;  /* 0x000000040000795c */ /* 0x000fe20000300000 */
.L_x_1914:
[----:B------:R-:W-:-:S05]  /*1520*/  IMAD.U32 R10, RZ, RZ, UR40 ;  /* 0x00000028ff0a7e24 */ /* 0x000fca000f8e00ff */
[----:B------:R-:W-:Y:S01]  /*1530*/  LOP3.LUT R10, R10, 0x10000, RZ, 0xfc, !PT ;  /* 0x000100000a0a7812 */ /* 0x000fe200078efcff */
[----:B-1----:R-:W-:Y:S06]  /*1540*/  @P1 BRA `(.L_x_1915) ;  /* 0x00000000000c1947 */ /* 0x002fec0003800000 */
[----:B------:R-:W-:-:S13]  /*1550*/  R2UR UR4, R2 ;  /* 0x00000000020472ca */ /* 0x000fda00000e0000 */
[----:B------:R-:W1:Y:S02]  /*1560*/  SYNCS.PHASECHK.TRANS64.TRYWAIT P1, [UR4+0x2d830], R8 ;  /* 0x02d83008ff0075a7 */ /* 0x000e640008020144 */
[----:B-1----:R-:W-:Y:S05]  /*1570*/  @!P1 BRA `(.L_x_1916) ;  /* 0x000000cc00ec9947 */ /* 0x002fea0003800000 */
.L_x_1915:
[----:B------:R-:W-:Y:S05]  /*1580*/  WARPSYNC.ALL ;  /* 0x0000000000007948 */ /* 0x000fea0003800000 */
[----:B------:R-:W-:Y:S01]  /*1590*/  IMAD.MOV.U32 R11, RZ, RZ, -0x7fffffe0 ;  /* 0x80000020ff0b7424 */ /* 0x000fe200078e00ff */
[----:B------:R-:W-:Y:S01]  /*15a0*/  R2UR UR4, R2 ;  /* 0x00000000020472ca */ /* 0x000fe200000e0000 */
[----:B------:R-:W-:Y:S01]  /*15b0*/  WARPGROUP.ARRIVE ;  /* 0x00000000000079c5 */ /* 0x000fe20000000000 */
[C---:B------:R-:W-:Y:S01]  /*15c0*/  R2UR UR8, R10.reuse ;  /* 0x000000000a0872ca */ /* 0x040fe200000e0000 */
[----:B------:R-:W-:Y:S01]  /*15d0*/  UMOV UR11, 0x80000020 ;  /* 0x80000020000b7882 */ /* 0x000fe20000000000 */
[----:B------:R-:W-:Y:S01]  /*15e0*/  R2UR UR9, R11 ;  /* 0x000000000b0972ca */ /* 0x000fe200000e0000 */
[----:B------:R-:W-:Y:S01]  /*15f0*/  UMOV UR13, 0x80000020 ;  /* 0x80000020000d7882 */ /* 0x000fe20000000000 */
[----:B------:R-:W-:Y:S01]  /*1600*/  R2UR UR24, R10 ;  /* 0x000000000a1872ca */ /* 0x000fe200000e0000 */
[----:B------:R-:W-:Y:S01]  /*1610*/  UMOV UR15, 0x80000020 ;  /* 0x80000020000f7882 */ /* 0x000fe20000000000 */
[----:B------:R-:W-:Y:S01]  /*1620*/  UMOV UR17, 0x80000020 ;  /* 0x8000002000117882 */ /* 0x000fe20000000000 */
[----:B------:R-:W-:Y:S01]  /*1630*/  UMOV UR7, 0x80000020 ;  /* 0x8000002000077882 */ /* 0x000fe20000000000 */
[----:B------:R-:W-:Y:S01]  /*1640*/  UMOV UR5, UR17 ;  /* 0x0000001100057c82 */ /* 0x000fe20008000000 */
[----:B------:R-:W-:Y:S01]  /*1650*/  UMOV UR21, 0x80000020 ;  /* 0x8000002000157882 */ /* 0x000fe20000000000 */
[----:B------:R-:W-:Y:S01]  /*1660*/  UMOV UR25, 0x80000020 ;  /* 0x8000002000197882 */ /* 0x000fe20000000000 */
[----:B------:R-:W-:-:S04]  /*1670*/  UIADD3 UR4, UR4, 0x15400, URZ ;  /* 0x0001540004047890 */ /* 0x000fc8000fffe03f */
[----:B------:R-:W-:Y:S02]  /*1680*/  USHF.R.U32.HI UR4, URZ, 0x4, UR4 ;  /* 0x000000043f047899 */ /* 0x000fe40008011604 */
[----:B------:R-:W-:Y:S02]  /*1690*/  UIADD3 UR12, UR24, 0x300, URZ ;  /* 0x00000300180c7890 */ /* 0x000fe4000fffe03f */
[----:B------:R-:W-:Y:S02]  /*16a0*/  ULOP3.LUT UR4, UR4, 0x3fff, URZ, 0xc0, !UPT ;  /* 0x00003fff04047892 */ /* 0x000fe4000f8ec03f */
[----:B------:R-:W-:Y:S02]  /*16b0*/  UIADD3 UR16, UR24, 0x302, URZ ;  /* 0x0000030218107890 */ /* 0x000fe4000fffe03f */
[----:B------:R-:W-:Y:S02]  /*16c0*/  ULOP3.LUT UR18, UR4, 0x10000, URZ, 0xfc, !UPT ;  /* 0x0001000004127892 */ /* 0x000fe4000f8efc3f */
[----:B------:R-:W-:-:S02]  /*16d0*/  UIADD3 UR20, UR24, 0x600, URZ ;  /* 0x0000060018147890 */ /* 0x000fc4000fffe03f */
[----:B------:R-:W-:Y:S02]  /*16e0*/  UIADD3 UR14, UR18, 0x200, URZ ;  /* 0x00000200120e7890 */ /* 0x000fe4000fffe03f */
[----:B------:R-:W-:Y:S02]  /*16f0*/  UIADD3 UR6, UR18, 0x202, URZ ;  /* 0x0000020212067890 */ /* 0x000fe4000fffe03f */
[----:B------:R-:W-:Y:S01]  /*1700*/  IMAD.U32 R12, RZ, RZ, UR18 ;  /* 0x00000012ff0c7e24 */ /* 0x000fe2000f8e00ff */
[----:B------:R-:W-:Y:S01]  /*1710*/  UMOV UR10, UR18 ;  /* 0x00000012000a7c82 */ /* 0x000fe20008000000 */
[----:B------:R-:W-:Y:S01]  /*1720*/  UMOV UR4, UR16 ;  /* 0x0000001000047c82 */ /* 0x000fe20008000000 */
[----:B------:R-:W-:Y:S01]  /*1730*/  HGMMA.64x128x16.F32 R24, gdesc[UR8], RZ, !UPT, gsb0 ;  /* 0x01e00000081879f0 */ /* 0x000fe2000c0008ff */
[----:B------:R-:W-:Y:S02]  /*1740*/  UIADD3 UR8, UR24, 0x2, URZ ;  /* 0x0000000218087890 */ /* 0x000fe4000fffe03f */
[----:B------:R-:W-:Y:S01]  /*1750*/  UIADD3 UR10, UR18, 0x2, URZ ;  /* 0x00000002120a7890 */ /* 0x000fe2000fffe03f */
[----:B------:R-:W-:Y:S01]  /*1760*/  UMOV UR9, 0x80000020 ;  /* 0x8000002000097882 */ /* 0x000fe20000000000 */
[----:B------:R-:W-:Y:S01]  /*1770*/  UMOV UR11, 0x80000020 ;  /* 0x80000020000b7882 */ /* 0x000fe20000000000 */
[----:B------:R-:W-:Y:S01]  /*1780*/  UIADD3 UR24, UR24, 0x602, URZ ;  /* 0x0000060218187890 */ /* 0x000fe2000fffe03f */
        /* <DEDUP_REMOVED lines=8> */
[----:B------:R-:W-:Y:S01]  /*1810*/  HGMMA.64x128x16.F32 R24, gdesc[UR4], R24, gsb0 ;  /* 0x01e00000041879f0 */ /* 0x000fe20008000818 */
[----:B------:R-:W-:Y:S01]  /*1820*/  UIADD3 UR6, UR18, 0x400, URZ ;  /* 0x0000040012067890 */ /* 0x000fe2000fffe03f */
[----:B------:R-:W-:Y:S01]  /*1830*/  UMOV UR4, UR20 ;  /* 0x0000001400047c82 */ /* 0x000fe20008000000 */
[----:B------:R-:W-:Y:S01]  /*1840*/  UMOV UR5, UR21 ;  /* 0x0000001500057c82 */ /* 0x000fe20008000000 */
[----:B------:R-:W-:Y:S01]  /*1850*/  UMOV UR7, 0x80000020 ;  /* 0x8000002000077882 */ /* 0x000fe20000000000 */
[----:B------:R-:W-:Y:S02]  /*1860*/  WARPGROUP.DEPBAR.LE gsb0, 0x0 ;  /* 0x00008000000079c5 */ /* 0x000fe40000010000 */
[----:B------:R-:W-:-:S06]  /*1870*/  WARPGROUP.ARRIVE ;  /* 0x00000000000079c5 */ /* 0x000fcc0000000000 */
[----:B------:R-:W-:Y:S01]  /*1880*/  HGMMA.64x128x16.F32 R24, gdesc[UR4], R24, gsb0 ;  /* 0x01e00000041879f0 */ /* 0x000fe20008000818 */
[----:B------:R-:W-:Y:S01]  /*1890*/  UIADD3 UR6, UR18, 0x402, URZ ;  /* 0x0000040212067890 */ /* 0x000fe2000fffe03f */
[----:B------:R-:W-:Y:S01]  /*18a0*/  UMOV UR4, UR24 ;  /* 0x0000001800047c82 */ /* 0x000fe20008000000 */
[----:B------:R-:W-:Y:S01]  /*18b0*/  UMOV UR5, UR25 ;  /* 0x0000001900057c82 */ /* 0x000fe20008000000 */
[----:B------:R-:W-:Y:S01]  /*18c0*/  UMOV UR7, 0x80000020 ;  /* 0x8000002000077882 */ /* 0x000fe20000000000 */
[----:B------:R-:W-:Y:S02]  /*18d0*/  WARPGROUP.DEPBAR.LE gsb0, 0x0 ;  /* 0x00008000000079c5 */ /* 0x000fe40000010000 */
[----:B------:R-:W-:-:S06]  /*18e0*/  WARPGROUP.ARRIVE ;  /* 0x00000000000079c5 */ /* 0x000fcc0000000000 */
[----:B------:R-:W-:Y:S03]  /*18f0*/  HGMMA.64x128x16.F32 R24, gdesc[UR4], R24, gsb0 ;  /* 0x01e00000041879f0 */ /* 0x000fe60008000818 */
[----:B------:R-:W-:Y:S02]  /*1900*/  WARPGROUP.DEPBAR.LE gsb0, 0x0 ;  /* 0x00008000000079c5 */ /* 0x000fe40000010000 */
[----:B------:R-:W-:Y:S05]  /*1910*/  @!P0 BRA `(.L_x_1917) ;  /* 0x0000000000048947 */ /* 0x000fea0003800000 */
[----:B------:R-:W-:Y:S01]  /*1920*/  BPT.TRAP 0x1 ;  /* 0x000000040000795c */ /* 0x000fe20000300000 */
.L_x_1917:
[----:B------:R-:W-:Y:S01]  /*1930*/  LOP3.LUT R0, R19, 0xffffff80, RZ, 0xc0, !PT ;  /* 0xffffff8013007812 */ /* 0x000fe200078ec0ff */
[----:B------:R-:W-:Y:S01]  /*1940*/  IMAD.HI R15, R22, 0x55555556, RZ ;  /* 0x55555556160f7827 */ /* 0x000fe200078e02ff */
[----:B------:R-:W-:Y:S01]  /*1950*/  LEA.HI R13, R18, R17, RZ, 0x2 ;  /* 0x00000011120d7211 */ /* 0x000fe200078f10ff */
[----:B------:R-:W-:Y:S01]  /*1960*/  UISETP.NE.AND UP0, UPT, UR37, URZ, UPT ;  /* 0x0000003f2500728c */ /* 0x000fe2000bf05270 */
[----:B------:R-:W-:Y:S01]  /*1970*/  R2UR UR7, R2 ;  /* 0x00000000020772ca */ /* 0x000fe200000e0000 */
[----:B------:R-:W-:Y:S01]  /*1980*/  IMAD.IADD R0, R17, 0x1, -R0 ;  /* 0x0000000111007824 */ /* 0x000fe200078e0a00 */
[----:B------:R-:W-:Y:S01]  /*1990*/  LOP3.LUT R20, R13, 0xfffffffc, RZ, 0xc0, !PT ;  /* 0xfffffffc0d147812 */ /* 0x000fe200078ec0ff */
[----:B------:R-:W-:Y:S01]  /*19a0*/  ULDC UR6, c[0x0][0x2f0] ;  /* 0x0000bc0000067ab9 */ /* 0x000fe20000000800 */
[----:B------:R-:W-:Y:S01]  /*19b0*/  LEA.HI R15, R15, R15, RZ, 0x1 ;  /* 0x0000000f0f0f7211 */ /* 0x000fe200078f08ff */
[----:B------:R-:W-:Y:S01]  /*19c0*/  ULDC UR14, c[0x0][0x288] ;  /* 0x0000a200000e7ab9 */ /* 0x000fe20000000800 */
[----:B-1----:R-:W-:Y:S01]  /*19d0*/  SHF.R.S32.HI R9, RZ, 0x1f, R0 ;  /* 0x0000001fff097819 */ /* 0x002fe20000011400 */
[----:B------:R-:W-:Y:S01]  /*19e0*/  IMAD.IADD R20, R17, 0x1, -R20 ;  /* 0x0000000111147824 */ /* 0x000fe200078e0a14 */
[----:B------:R-:W-:Y:S01]  /*19f0*/  PLOP3.LUT P1, PT, PT, PT, UP0, 0x80, 0x0 ;  /* 0x000000000000781c */ /* 0x000fe20003f2f008 */
[----:B------:R-:W-:Y:S01]  /*1a00*/  IMAD R15, R15, -0x3, R22 ;  /* 0xfffffffd0f0f7824 */ /* 0x000fe200078e0216 */
[CC--:B0-----:R-:W-:Y:S01]  /*1a10*/  LEA.HI R8, R9.reuse, R0.reuse, RZ, 0x2 ;  /* 0x0000000009087211 */ /* 0x0c1fe200078f10ff */
[----:B------:R-:W-:Y:S01]  /*1a20*/  @UP0 ULDC UR4, c[0x0][0x44c] ;  /* 0x0001130000040ab9 */ /* 0x000fe20000000800 */
[----:B------:R-:W-:Y:S01]  /*1a30*/  LEA.HI R13, R9, R0, RZ, 0x5 ;  /* 0x00000000090d7211 */ /* 0x000fe200078f28ff */
[----:B------:R-:W-:Y:S01]  /*1a40*/  @UP0 ULDC UR5, c[0x0][0x450] ;  /* 0x0001140000050ab9 */ /* 0x000fe20000000800 */
[--C-:B------:R-:W-:Y:S01]  /*1a50*/  SHF.R.S32.HI R9, RZ, 0x2, R8.reuse ;  /* 0x00000002ff097819 */ /* 0x100fe20000011408 */
[----:B------:R-:W-:Y:S01]  /*1a60*/  ULDC UR31, c[0x0][0x988] ;  /* 0x00026200001f7ab9 */ /* 0x000fe20000000800 */
[----:B------:R-:W-:Y:S01]  /*1a70*/  SHF.R.S32.HI R14, RZ, 0x1f, R8 ;  /* 0x0000001fff0e7819 */ /* 0x000fe20000011408 */
[----:B------:R-:W-:Y:S01]  /*1a80*/  IMAD.SHL.U32 R3, R3, 0x40, RZ ;  /* 0x0000004003037824 */ /* 0x000fe200078e00ff */
[----:B------:R-:W-:Y:S01]  /*1a90*/  SHF.R.S32.HI R13, RZ, 0x5, R13 ;  /* 0x00000005ff0d7819 */ /* 0x000fe2000001140d */
[----:B------:R-:W0:Y:S01]  /*1aa0*/  S2UR UR10, SR_CgaCtaId ;  /* 0x00000000000a79c3 */ /* 0x000e220000008800 */
[----:B------:R-:W-:Y:S01]  /*1ab0*/  LEA.HI R14, R14, R9, RZ, 0x3 ;  /* 0x000000090e0e7211 */ /* 0x000fe200078f18ff */
[----:B------:R-:W-:Y:S01]  /*1ac0*/  @UP0 ULDC UR15, c[0x0][0x450] ;  /* 0x00011400000f0ab9 */ /* 0x000fe20000000800 */
[----:B------:R-:W-:-:S02]  /*1ad0*/  LEA.HI R19, R20, R20, RZ, 0x1 ;  /* 0x0000001414137211 */ /* 0x000fc400078f08ff */
[----:B------:R-:W-:Y:S02]  /*1ae0*/  CS2R R134, SRZ ;  /* 0x0000000000867805 */ /* 0x000fe4000001ff00 */
[----:B------:R-:W-:Y:S02]  /*1af0*/  LEA R13, R13, UR38, 0x4 ;  /* 0x000000260d0d7c11 */ /* 0x000fe4000f8e20ff */
[----:B------:R-:W-:Y:S02]  /*1b00*/  CS2R R132, SRZ ;  /* 0x0000000000847805 */ /* 0x000fe4000001ff00 */
[----:B------:R-:W-:Y:S02]  /*1b10*/  LOP3.LUT R14, R14, 0xfffffff8, RZ, 0xc0, !PT ;  /* 0xfffffff80e0e7812 */ /* 0x000fe400078ec0ff */
[----:B------:R-:W-:Y:S02]  /*1b20*/  CS2R R130, SRZ ;  /* 0x0000000000827805 */ /* 0x000fe4000001ff00 */
[----:B------:R-:W-:-:S02]  /*1b30*/  LOP3.LUT R19, R19, 0x1ffffffe, RZ, 0xc0, !PT ;  /* 0x1ffffffe13137812 */ /* 0x000fc400078ec0ff */
[----:B------:R-:W-:Y:S02]  /*1b40*/  CS2R R128, SRZ ;  /* 0x0000000000807805 */ /* 0x000fe4000001ff00 */
[----:B------:R-:W-:Y:S02]  /*1b50*/  IADD3 R14, R13, R9, -R14 ;  /* 0x000000090d0e7210 */ /* 0x000fe40007ffe80e */
[----:B------:R-:W-:Y:S02]  /*1b60*/  CS2R R126, SRZ ;  /* 0x00000000007e7805 */ /* 0x000fe4000001ff00 */
[----:B------:R-:W-:Y:S01]  /*1b70*/  PLOP3.LUT P2, PT, PT, PT, UP0, 0x80, 0x0 ;  /* 0x000000000000781c */ /* 0x000fe20003f4f008 */
[----:B------:R-:W-:Y:S01]  /*1b80*/  IMAD.IADD R9, R20, 0x1, -R19 ;  /* 0x0000000114097824 */ /* 0x000fe200078e0a13 */
[----:B------:R-:W-:Y:S01]  /*1b90*/  LOP3.LUT R139, R8, 0x7ffffffc, RZ, 0xc0, !PT ;  /* 0x7ffffffc088b7812 */ /* 0x000fe200078ec0ff */
[----:B------:R-:W-:Y:S01]  /*1ba0*/  IMAD R14, R15, 0x40, R14 ;  /* 0x000000400f0e7824 */ /* 0x000fe200078e020e */
[----:B------:R-:W-:-:S02]  /*1bb0*/  R2UR UR18, R141 ;  /* 0x000000008d1272ca */ /* 0x000fc400000e0000 */
[----:B------:R-:W-:Y:S02]  /*1bc0*/  CS2R R124, SRZ ;  /* 0x00000000007c7805 */ /* 0x000fe4000001ff00 */
[----:B------:R-:W-:Y:S01]  /*1bd0*/  CS2R R122, SRZ ;  /* 0x00000000007a7805 */ /* 0x000fe2000001ff00 */
[----:B------:R-:W-:Y:S01]  /*1be0*/  IMAD R9, R9, 0x8, R14 ;  /* 0x0000000809097824 */ /* 0x000fe200078e020e */
[----:B------:R-:W-:Y:S01]  /*1bf0*/  CS2R R120, SRZ ;  /* 0x0000000000787805 */ /* 0x000fe2000001ff00 */
[----:B------:R-:W-:Y:S01]  /*1c00*/  IMAD.IADD R139, R0, 0x1, -R139 ;  /* 0x00000001008b7824 */ /* 0x000fe200078e0a8b */
[----:B------:R-:W-:Y:S01]  /*1c10*/  CS2R R118, SRZ ;  /* 0x0000000000767805 */ /* 0x000fe2000001ff00 */
[----:B------:R-:W-:Y:S01]  /*1c20*/  @P1 IMAD.HI.U32 R13, R9, UR4, RZ ;  /* 0x00000004090d1c27 */ /* 0x000fe2000f8e00ff */
[----:B------:R-:W-:Y:S01]  /*1c30*/  UMOV UR4, 0xffffff80 ;  /* 0xffffff8000047882 */ /* 0x000fe20000000000 */
[----:B------:R-:W-:Y:S01]  /*1c40*/  CS2R R116, SRZ ;  /* 0x0000000000747805 */ /* 0x000fe2000001ff00 */
[----:B------:R-:W-:Y:S01]  /*1c50*/  UIMAD UR4, UR39, UR4, 0x80 ;  /* 0x00000080270474a4 */ /* 0x000fe2000f8e0204 */
[----:B------:R-:W-:Y:S01]  /*1c60*/  IMAD.MOV.U32 R15, RZ, RZ, R9 ;  /* 0x000000ffff0f7224 */ /* 0x000fe200078e0009 */
[----:B------:R-:W-:Y:S01]  /*1c70*/  @P2 SHF.R.U32.HI R15, RZ, UR5, R13 ;  /* 0x00000005ff0f2c19 */ /* 0x000fe2000801160d */
[----:B------:R-:W-:Y:S01]  /*1c80*/  IMAD.U32 R13, RZ, RZ, UR6 ;  /* 0x00000006ff0d7e24 */ /* 0x000fe2000f8e00ff */
[----:B------:R-:W-:Y:S01]  /*1c90*/  UIADD3 UR5, UR4, 0x1, URZ ;  /* 0x0000000104057890 */ /* 0x000fe2000fffe03f */
[----:B------:R-:W-:Y:S01]  /*1ca0*/  CS2R R114, SRZ ;  /* 0x0000000000727805 */ /* 0x000fe2000001ff00 */
[----:B------:R-:W-:Y:S01]  /*1cb0*/  UIMAD UR4, UR36, UR6, UR4 ;  /* 0x00000006240472a4 */ /* 0x000fe2000f8e0204 */
[----:B------:R-:W1:Y:S01]  /*1cc0*/  SHFL.IDX PT, R8, R15, RZ, 0x1c1f ;  /* 0x001c1fff0f087589 */ /* 0x000e6200000e0000 */
[----:B------:R-:W-:Y:S01]  /*1cd0*/  UIMAD UR6, UR36, UR6, -UR14 ;  /* 0x00000006240672a4 */ /* 0x000fe2000f8e0a0e */
[----:B------:R-:W-:Y:S01]  /*1ce0*/  CS2R R112, SRZ ;  /* 0x0000000000707805 */ /* 0x000fe2000001ff00 */
[----:B------:R-:W-:Y:S01]  /*1cf0*/  IMAD.U32 R22, RZ, RZ, UR5 ;  /* 0x00000005ff167e24 */ /* 0x000fe2000f8e00ff */
[----:B------:R-:W-:Y:S01]  /*1d00*/  SHFL.IDX PT, R15, R15, 0x1, 0x1c1f ;  /* 0x003c1f000f0f7f89 */ /* 0x000fe200000e0000 */
[----:B------:R-:W-:Y:S01]  /*1d10*/  IMAD.U32 R14, RZ, RZ, UR4 ;  /* 0x00000004ff0e7e24 */ /* 0x000fe2000f8e00ff */
[----:B------:R-:W-:Y:S01]  /*1d20*/  UIADD3 UR4, UR7, 0x2d840, URZ ;  /* 0x0002d84007047890 */ /* 0x000fe2000fffe03f */
[C---:B------:R-:W-:Y:S01]  /*1d30*/  IMAD R22, R139.reuse, -0x2, R22 ;  /* 0xfffffffe8b167824 */ /* 0x040fe200078e0216 */
[----:B------:R-:W-:Y:S01]  /*1d40*/  UMOV UR5, URZ ;  /* 0x0000003f00057c82 */ /* 0x000fe20008000000 */
[----:B------:R-:W-:Y:S01]  /*1d50*/  IMAD R14, R139, -0x2, R14 ;  /* 0xfffffffe8b0e7824 */ /* 0x000fe200078e020e */
[----:B0-----:R-:W-:Y:S01]  /*1d60*/  UPRMT UR4, UR10, 0x654, UR4 ;  /* 0x000006540a047896 */ /* 0x001fe20008000004 */
[----:B------:R-:W-:Y:S01]  /*1d70*/  IMAD R22, R13, UR36, R22 ;  /* 0x000000240d167c24 */ /* 0x000fe2000f8e0216 */
[----:B------:R-:W-:Y:S01]  /*1d80*/  CS2R R110, SRZ ;  /* 0x00000000006e7805 */ /* 0x000fe2000001ff00 */
[----:B------:R-:W-:Y:S01]  /*1d90*/  @UP0 ULDC UR10, c[0x0][0x44c] ;  /* 0x00011300000a0ab9 */ /* 0x000fe20000000800 */
[----:B------:R-:W-:Y:S01]  /*1da0*/  CS2R R108, SRZ ;  /* 0x00000000006c7805 */ /* 0x000fe2000001ff00 */
[----:B------:R-:W-:Y:S01]  /*1db0*/  VIADD R13, R22, -UR14 ;  /* 0x8000000e160d7c36 */ /* 0x000fe20008000000 */
[----:B------:R-:W-:Y:S01]  /*1dc0*/  UIMAD.WIDE.U32 UR10, UR38, UR10, URZ ;  /* 0x0000000a260a72a5 */ /* 0x000fe2000f8e003f */
[----:B------:R-:W-:-:S02]  /*1dd0*/  CS2R R106, SRZ ;  /* 0x00000000006a7805 */ /* 0x000fc4000001ff00 */
[----:B------:R-:W-:Y:S01]  /*1de0*/  CS2R R104, SRZ ;  /* 0x0000000000687805 */ /* 0x000fe2000001ff00 */
[----:B------:R-:W-:Y:S01]  /*1df0*/  SYNCS.ARRIVE.TRANS64.RED.A1T0 RZ, [UR4], RZ ;  /* 0x000000ffffff79a7 */ /* 0x000fe20008100404 */
[----:B------:R-:W-:Y:S01]  /*1e00*/  @UP0 USHF.R.U32.HI UR38, URZ, UR15, UR11 ;  /* 0x0000000f3f260299 */ /* 0x000fe2000801160b */
[----:B------:R-:W-:Y:S01]  /*1e10*/  CS2R R102, SRZ ;  /* 0x0000000000667805 */ /* 0x000fe2000001ff00 */
[----:B------:R-:W-:Y:S01]  /*1e20*/  UMOV UR4, URZ ;  /* 0x0000003f00047c82 */ /* 0x000fe20008000000 */
[----:B------:R-:W-:Y:S02]  /*1e30*/  CS2R R100, SRZ ;  /* 0x0000000000647805 */ /* 0x000fe4000001ff00 */
[----:B-1----:R-:W-:Y:S01]  /*1e40*/  VIADDMNMX R8, R8, R13, R14, PT ;  /* 0x0000000d08087246 */ /* 0x002fe2000380010e */
[----:B------:R-:W-:-:S03]  /*1e50*/  UIADD3 UR6, UR6, UR38, URZ ;  /* 0x0000002606067290 */ /* 0x000fc6000fffe03f */
[C---:B------:R-:W-:Y:S01]  /*1e60*/  ISETP.GT.AND P1, PT, R8.reuse, RZ, PT ;  /* 0x000000ff0800720c */ /* 0x040fe20003f24270 */
[----:B------:R-:W-:Y:S01]  /*1e70*/  USHF.R.S32.HI UR10, URZ, 0x1f, UR6 ;  /* 0x0000001f3f0a7899 */ /* 0x000fe20008011406 */
[C---:B------:R-:W-:Y:S02]  /*1e80*/  ISETP.GT.AND P2, PT, R8.reuse, 0x1, PT ;  /* 0x000000010800780c */ /* 0x040fe40003f44270 */
[----:B------:R-:W-:Y:S01]  /*1e90*/  ISETP.GT.AND P3, PT, R8, 0x8, PT ;  /* 0x000000080800780c */ /* 0x000fe20003f64270 */
[----:B------:R-:W-:Y:S01]  /*1ea0*/  ULEA.HI UR10, UR10, UR6, URZ, 0x7 ;  /* 0x000000060a0a7291 */ /* 0x000fe2000f8f383f */
[----:B------:R-:W-:Y:S02]  /*1eb0*/  FSEL R97, R24, -INF , P1 ;  /* 0xff80000018617808 */ /* 0x000fe40000800000 */
[----:B------:R-:W-:Y:S01]  /*1ec0*/  FSEL R95, R25, -INF , P2 ;  /* 0xff800000195f7808 */ /* 0x000fe20001000000 */
[----:B------:R-:W-:Y:S01]  /*1ed0*/  USHF.R.S32.HI UR10, URZ, 0x7, UR10 ;  /* 0x000000073f0a7899 */ /* 0x000fe2000801140a */
[----:B------:R-:W-:-:S02]  /*1ee0*/  ISETP.GT.AND P1, PT, R8, 0x9, PT ;  /* 0x000000090800780c */ /* 0x000fc40003f24270 */
[----:B------:R-:W-:Y:S01]  /*1ef0*/  FSEL R23, R28, -INF , P3 ;  /* 0xff8000001c177808 */ /* 0x000fe20001800000 */
[----:B------:R-:W-:Y:S01]  /*1f00*/  UISETP.LT.AND UP0, UPT, UR18, UR10, UPT ;  /* 0x0000000a1200728c */ /* 0x000fe2000bf01270 */
[----:B------:R-:W-:Y:S02]  /*1f10*/  FMNMX.FTZ R0, R97, R95, !PT ;  /* 0x0000005f61007209 */ /* 0x000fe40007810000 */
[C---:B------:R-:W-:Y:S01]  /*1f20*/  ISETP.GT.AND P2, PT, R8.reuse, 0x10, PT ;  /* 0x000000100800780c */ /* 0x040fe20003f44270 */
[----:B------:R-:W-:Y:S01]  /*1f30*/  USEL UR28, UR18, UR10, !UP0 ;  /* 0x0000000a121c7287 */ /* 0x000fe2000c000000 */
[----:B------:R-:W-:Y:S02]  /*1f40*/  FSEL R19, R29, -INF , P1 ;  /* 0xff8000001d137808 */ /* 0x000fe40000800000 */
[----:B------:R-:W-:Y:S02]  /*1f50*/  FMNMX.FTZ R0, R23, R0, !PT ;  /* 0x0000000017007209 */ /* 0x000fe40007810000 */
[----:B------:R-:W-:-:S02]  /*1f60*/  ISETP.GT.AND P1, PT, R8, 0x11, PT ;  /* 0x000000110800780c */ /* 0x000fc40003f24270 */
[----:B------:R-:W-:Y:S02]  /*1f70*/  FSEL R93, R32, -INF , P2 ;  /* 0xff800000205d7808 */ /* 0x000fe40001000000 */
[----:B------:R-:W-:Y:S02]  /*1f80*/  FMNMX.FTZ R0, R19, R0, !PT ;  /* 0x0000000013007209 */ /* 0x000fe40007810000 */
[C---:B------:R-:W-:Y:S02]  /*1f90*/  ISETP.GT.AND P2, PT, R8.reuse, 0x18, PT ;  /* 0x000000180800780c */ /* 0x040fe40003f44270 */
        /* <DEDUP_REMOVED lines=41> */
[----:B------:R-:W-:Y:S02]  /*2230*/  ISETP.GT.AND P2, PT, R8, 0x50, PT ;  /* 0x000000500800780c */ /* 0x000fe40003f44270 */
        /* <DEDUP_REMOVED lines=35> */
[----:B------:R-:W-:Y:S02]  /*2470*/  FSEL R85, R85, -INF , P1 ;  /* 0xff80000055557808 */ /* 0x000fe40000800000 */
[----:B------:R-:W-:-:S04]  /*2480*/  FMNMX.FTZ R0, R84, R99, !PT ;  /* 0x0000006354007209 */ /* 0x000fc80007810000 */
[----:B------:R-:W-:-:S05]  /*2490*/  FMNMX.FTZ R24, R85, R0, !PT ;  /* 0x0000000055187209 */ /* 0x000fca0007810000 */
[----:B------:R-:W0:Y:S02]  /*24a0*/  SHFL.BFLY PT, R99, R24, 0x2, 0x1f ;  /* 0x0c401f0018637f89 */ /* 0x000e2400000e0000 */
[----:B0-----:R-:W-:-:S05]  /*24b0*/  FMNMX.FTZ R99, R24, R99, !PT ;  /* 0x0000006318637209 */ /* 0x001fca0007810000 */
[----:B------:R-:W0:Y:S02]  /*24c0*/  SHFL.BFLY PT, R0, R99, 0x1, 0x1f ;  /* 0x0c201f0063007f89 */ /* 0x000e2400000e0000 */
[----:B0-----:R-:W-:Y:S02]  /*24d0*/  FMNMX.FTZ R0, R99, R0, !PT ;  /* 0x0000000063007209 */ /* 0x001fe40007810000 */
[----:B------:R-:W-:Y:S02]  /*24e0*/  CS2R R98, SRZ ;  /* 0x0000000000627805 */ /* 0x000fe4000001ff00 */
[C---:B------:R-:W-:Y:S01]  /*24f0*/  FSETP.NEU.FTZ.AND P1, PT, R0.reuse, -INF , PT ;  /* 0xff8000000000780b */ /* 0x040fe20003f3d000 */
[----:B------:R-:W-:-:S05]  /*2500*/  FMUL.FTZ R8, R0, UR31 ;  /* 0x0000001f00087c20 */ /* 0x000fca0008410000 */
[----:B------:R-:W-:-:S05]  /*2510*/  FSEL R8, R8, RZ, P1 ;  /* 0x000000ff08087208 */ /* 0x000fca0000800000 */
[----:B------:R-:W-:Y:S01]  /*2520*/  FFMA.FTZ R20, R97, UR31, -R8 ;  /* 0x0000001f61147c23 */ /* 0x000fe20008010808 */
[----:B------:R-:W-:Y:S01]  /*2530*/  IADD3 R97, R15, -UR14, R22 ;  /* 0x8000000e0f617c10 */ /* 0x000fe2000fffe016 */
[--C-:B------:R-:W-:Y:S01]  /*2540*/  FFMA.FTZ R22, R23, UR31, -R8.reuse ;  /* 0x0000001f17167c23 */ /* 0x100fe20008010808 */
[--C-:B------:R-:W-:Y:S01]  /*2550*/  FFMA.FTZ R40, R37, UR31, -R8.reuse ;  /* 0x0000001f25287c23 */ /* 0x100fe20008010808 */
[--C-:B------:R-:W-:Y:S01]  /*2560*/  FFMA.FTZ R53, R53, UR31, -R8.reuse ;  /* 0x0000001f35357c23 */ /* 0x100fe20008010808 */
[----:B------:R-:W-:Y:S01]  /*2570*/  VIMNMX R44, R14, R97, PT ;  /* 0x000000610e2c7248 */ /* 0x000fe20003fe0100 */
[--C-:B------:R-:W-:Y:S01]  /*2580*/  FFMA.FTZ R56, R60, UR31, -R8.reuse ;  /* 0x0000001f3c387c23 */ /* 0x100fe20008010808 */
[--C-:B------:R-:W-:Y:S01]  /*2590*/  FFMA.FTZ R95, R95, UR31, -R8.reuse ;  /* 0x0000001f5f5f7c23 */ /* 0x100fe20008010808 */
[--C-:B------:R-:W-:Y:S01]  /*25a0*/  FFMA.FTZ R60, R69, UR31, -R8.reuse ;  /* 0x0000001f453c7c23 */ /* 0x100fe20008010808 */
[C---:B------:R-:W-:Y:S01]  /*25b0*/  ISETP.GT.AND P1, PT, R44.reuse, RZ, PT ;  /* 0x000000ff2c00720c */ /* 0x040fe20003f24270 */
[--C-:B------:R-:W-:Y:S01]  /*25c0*/  FFMA.FTZ R19, R19, UR31, -R8.reuse ;  /* 0x0000001f13137c23 */ /* 0x100fe20008010808 */
[C---:B------:R-:W-:Y:S01]  /*25d0*/  ISETP.GT.AND P2, PT, R44.reuse, 0x1, PT ;  /* 0x000000012c00780c */ /* 0x040fe20003f44270 */
[--C-:B------:R-:W-:Y:S01]  /*25e0*/  FFMA.FTZ R93, R93, UR31, -R8.reuse ;  /* 0x0000001f5d5d7c23 */ /* 0x100fe20008010808 */
[----:B------:R-:W-:Y:S01]  /*25f0*/  ISETP.GT.AND P3, PT, R44, 0x8, PT ;  /* 0x000000082c00780c */ /* 0x000fe20003f64270 */
[--C-:B------:R-:W-:Y:S01]  /*2600*/  FFMA.FTZ R25, R25, UR31, -R8.reuse ;  /* 0x0000001f19197c23 */ /* 0x100fe20008010808 */
[----:B------:R-:W-:Y:S01]  /*2610*/  FSEL R14, R26, -INF , P1 ;  /* 0xff8000001a0e7808 */ /* 0x000fe20000800000 */
[--C-:B------:R-:W-:Y:S01]  /*2620*/  FFMA.FTZ R91, R91, UR31, -R8.reuse ;  /* 0x0000001f5b5b7c23 */ /* 0x100fe20008010808 */
[----:B------:R-:W-:Y:S01]  /*2630*/  FSEL R23, R27, -INF , P2 ;  /* 0xff8000001b177808 */ /* 0x000fe20001000000 */
[--C-:B------:R-:W-:Y:S01]  /*2640*/  FFMA.FTZ R33, R33, UR31, -R8.reuse ;  /* 0x0000001f21217c23 */ /* 0x100fe20008010808 */
[----:B------:R-:W-:Y:S01]  /*2650*/  ISETP.GT.AND P1, PT, R44, 0x9, PT ;  /* 0x000000092c00780c */ /* 0x000fe20003f24270 */
[----:B------:R-:W-:Y:S01]  /*2660*/  FFMA.FTZ R69, R80, UR31, -R8 ;  /* 0x0000001f50457c23 */ /* 0x000fe20008010808 */
[----:B------:R-:W-:Y:S01]  /*2670*/  FSEL R30, R30, -INF , P3 ;  /* 0xff8000001e1e7808 */ /* 0x000fe20001800000 */
[----:B------:R-:W-:Y:S01]  /*2680*/  MUFU.EX2 R20, R20 ;  /* 0x0000001400147308 */ /* 0x000fe20000000800 */
[----:B------:R-:W-:-:S02]  /*2690*/  FMNMX.FTZ R27, R14, R23, !PT ;  /* 0x000000170e1b7209 */ /* 0x000fc40007810000 */
[----:B------:R-:W-:Y:S02]  /*26a0*/  CS2R R96, SRZ ;  /* 0x0000000000607805 */ /* 0x000fe4000001ff00 */
[----:B------:R-:W-:Y:S02]  /*26b0*/  ISETP.GT.AND P2, PT, R44, 0x10, PT ;  /* 0x000000102c00780c */ /* 0x000fe40003f44270 */
[----:B------:R-:W-:Y:S02]  /*26c0*/  FSEL R31, R31, -INF , P1 ;  /* 0xff8000001f1f7808 */ /* 0x000fe40000800000 */
[----:B------:R-:W-:Y:S01]  /*26d0*/  FMNMX.FTZ R24, R30, R27, !PT ;  /* 0x0000001b1e187209 */ /* 0x000fe20007810000 */
[----:B------:R0:W1:Y:S01]  /*26e0*/  MUFU.EX2 R15, R95 ;  /* 0x0000005f000f7308 */ /* 0x0000620000000800 */
[----:B------:R-:W-:Y:S02]  /*26f0*/  ISETP.GT.AND P1, PT, R44, 0x11, PT ;  /* 0x000000112c00780c */ /* 0x000fe40003f24270 */
[----:B------:R-:W-:-:S02]  /*2700*/  FSEL R34, R34, -INF , P2 ;  /* 0xff80000022227808 */ /* 0x000fc40001000000 */
[----:B------:R-:W-:Y:S02]  /*2710*/  FMNMX.FTZ R27, R31, R24, !PT ;  /* 0x000000181f1b7209 */ /* 0x000fe40007810000 */
[----:B------:R-:W-:Y:S01]  /*2720*/  ISETP.GT.AND P2, PT, R44, 0x18, PT ;  /* 0x000000182c00780c */ /* 0x000fe20003f44270 */
[----:B------:R-:W2:Y:S01]  /*2730*/  MUFU.EX2 R22, R22 ;  /* 0x0000001600167308 */ /* 0x000ea20000000800 */
[----:B------:R-:W-:Y:S02]  /*2740*/  FSEL R32, R35, -INF , P1 ;  /* 0xff80000023207808 */ /* 0x000fe40000800000 */
[----:B0-----:R-:W-:Y:S02]  /*2750*/  CS2R R94, SRZ ;  /* 0x00000000005e7805 */ /* 0x001fe4000001ff00 */
[----:B------:R-:W-:Y:S02]  /*2760*/  FMNMX.FTZ R27, R34, R27, !PT ;  /* 0x0000001b221b7209 */ /* 0x000fe40007810000 */
[----:B------:R-:W-:-:S02]  /*2770*/  ISETP.GT.AND P1, PT, R44, 0x19, PT ;  /* 0x000000192c00780c */ /* 0x000fc40003f24270 */
[----:B------:R-:W-:Y:S01]  /*2780*/  FSEL R38, R38, -INF , P2 ;  /* 0xff80000026267808 */ /* 0x000fe20001000000 */
[----:B------:R-:W-:Y:S01]  /*2790*/  MUFU.EX2 R19, R19 ;  /* 0x0000001300137308 */ /* 0x000fe20000000800 */
[----:B------:R-:W-:Y:S02]  /*27a0*/  FMNMX.FTZ R27, R32, R27, !PT ;  /* 0x0000001b201b7209 */ /* 0x000fe40007810000 */
[----:B------:R-:W-:Y:S02]  /*27b0*/  ISETP.GT.AND P2, PT, R44, 0x20, PT ;  /* 0x000000202c00780c */ /* 0x000fe40003f44270 */
[----:B------:R-:W-:Y:S02]  /*27c0*/  FSEL R39, R39, -INF , P1 ;  /* 0xff80000027277808 */ /* 0x000fe40000800000 */
[----:B------:R-:W-:Y:S01]  /*27d0*/  FMNMX.FTZ R26, R38, R27, !PT ;  /* 0x0000001b261a7209 */ /* 0x000fe20007810000 */
[----:B------:R0:W-:Y:S01]  /*27e0*/  MUFU.EX2 R24, R93 ;  /* 0x0000005d00187308 */ /* 0x0001e20000000800 */
[----:B------:R-:W-:-:S02]  /*27f0*/  ISETP.GT.AND P1, PT, R44, 0x21, PT ;  /* 0x000000212c00780c */ /* 0x000fc40003f24270 */
[----:B------:R-:W-:Y:S02]  /*2800*/  FSEL R42, R42, -INF , P2 ;  /* 0xff8000002a2a7808 */ /* 0x000fe40001000000 */
[----:B------:R-:W-:Y:S02]  /*2810*/  FMNMX.FTZ R27, R39, R26, !PT ;  /* 0x0000001a271b7209 */ /* 0x000fe40007810000 */
[----:B------:R-:W-:Y:S01]  /*2820*/  ISETP.GT.AND P2, PT, R44, 0x28, PT ;  /* 0x000000282c00780c */ /* 0x000fe20003f44270 */
[----:B------:R-:W-:Y:S01]  /*2830*/  MUFU.EX2 R25, R25 ;  /* 0x0000001900197308 */ /* 0x000fe20000000800 */
[----:B------:R-:W-:Y:S02]  /*2840*/  FSEL R43, R43, -INF , P1 ;  /* 0xff8000002b2b7808 */ /* 0x000fe40000800000 */
[----:B0-----:R-:W-:Y:S02]  /*2850*/  CS2R R92, SRZ ;  /* 0x00000000005c7805 */ /* 0x001fe4000001ff00 */
[----:B------:R-:W-:Y:S01]  /*2860*/  FMNMX.FTZ R28, R42, R27, !PT ;  /* 0x0000001b2a1c7209 */ /* 0x000fe20007810000 */
[----:B------:R-:W-:Y:S01]  /*2870*/  FFMA.FTZ R27, R89, UR31, -R8 ;  /* 0x0000001f591b7c23 */ /* 0x000fe20008010808 */
[----:B------:R-:W-:-:S02]  /*2880*/  ISETP.GT.AND P1, PT, R44, 0x29, PT ;  /* 0x000000292c00780c */ /* 0x000fc40003f24270 */
[----:B------:R-:W-:Y:S01]  /*2890*/  FSEL R46, R46, -INF , P2 ;  /* 0xff8000002e2e7808 */ /* 0x000fe20001000000 */
[----:B------:R0:W-:Y:S01]  /*28a0*/  MUFU.EX2 R26, R91 ;  /* 0x0000005b001a7308 */ /* 0x0001e20000000800 */
[----:B------:R-:W-:Y:S02]  /*28b0*/  FMNMX.FTZ R35, R43, R28, !PT ;  /* 0x0000001c2b237209 */ /* 0x000fe40007810000 */
[----:B------:R-:W-:Y:S02]  /*28c0*/  ISETP.GT.AND P2, PT, R44, 0x30, PT ;  /* 0x000000302c00780c */ /* 0x000fe40003f44270 */
[----:B------:R-:W-:Y:S02]  /*28d0*/  FSEL R47, R47, -INF , P1 ;  /* 0xff8000002f2f7808 */ /* 0x000fe40000800000 */
[----:B------:R-:W-:Y:S01]  /*28e0*/  FMNMX.FTZ R28, R46, R35, !PT ;  /* 0x000000232e1c7209 */ /* 0x000fe20007810000 */
[----:B------:R-:W-:Y:S01]  /*28f0*/  MUFU.EX2 R27, R27 ;  /* 0x0000001b001b7308 */ /* 0x000fe20000000800 */
[----:B------:R-:W-:-:S02]  /*2900*/  ISETP.GT.AND P1, PT, R44, 0x31, PT ;  /* 0x000000312c00780c */ /* 0x000fc40003f24270 */
[----:B0-----:R-:W-:Y:S02]  /*2910*/  CS2R R90, SRZ ;  /* 0x00000000005a7805 */ /* 0x001fe4000001ff00 */
[----:B------:R-:W-:Y:S02]  /*2920*/  FSEL R50, R50, -INF , P2 ;  /* 0xff80000032327808 */ /* 0x000fe40001000000 */
[----:B------:R-:W-:Y:S02]  /*2930*/  FMNMX.FTZ R35, R47, R28, !PT ;  /* 0x0000001c2f237209 */ /* 0x000fe40007810000 */
[----:B------:R-:W-:Y:S01]  /*2940*/  ISETP.GT.AND P2, PT, R44, 0x38, PT ;  /* 0x000000382c00780c */ /* 0x000fe20003f44270 */
[----:B------:R0:W-:Y:S01]  /*2950*/  MUFU.EX2 R28, R40 ;  /* 0x00000028001c7308 */ /* 0x0001e20000000800 */
[----:B------:R-:W-:Y:S02]  /*2960*/  FSEL R51, R51, -INF , P1 ;  /* 0xff80000033337808 */ /* 0x000fe40000800000 */
[----:B------:R-:W-:Y:S01]  /*2970*/  FMNMX.FTZ R36, R50, R35, !PT ;  /* 0x0000002332247209 */ /* 0x000fe20007810000 */
[--C-:B------:R-:W-:Y:S01]  /*2980*/  FFMA.FTZ R35, R41, UR31, -R8.reuse ;  /* 0x0000001f29237c23 */ /* 0x100fe20008010808 */
[----:B------:R-:W-:Y:S01]  /*2990*/  ISETP.GT.AND P1, PT, R44, 0x39, PT ;  /* 0x000000392c00780c */ /* 0x000fe20003f24270 */
[--C-:B------:R-:W-:Y:S01]  /*29a0*/  FFMA.FTZ R41, R29, UR31, -R8.reuse ;  /* 0x0000001f1d297c23 */ /* 0x100fe20008010808 */
[----:B------:R-:W-:Y:S01]  /*29b0*/  FSEL R54, R54, -INF , P2 ;  /* 0xff80000036367808 */ /* 0x000fe20001000000 */
[----:B------:R-:W-:Y:S01]  /*29c0*/  MUFU.EX2 R33, R33 ;  /* 0x0000002100217308 */ /* 0x000fe20000000800 */
[----:B------:R-:W-:Y:S01]  /*29d0*/  FMNMX.FTZ R37, R51, R36, !PT ;  /* 0x0000002433257209 */ /* 0x000fe20007810000 */
[--C-:B0-----:R-:W-:Y:S01]  /*29e0*/  FFMA.FTZ R40, R45, UR31, -R8.reuse ;  /* 0x0000001f2d287c23 */ /* 0x101fe20008010808 */
[----:B------:R-:W-:Y:S01]  /*29f0*/  ISETP.GT.AND P2, PT, R44, 0x40, PT ;  /* 0x000000402c00780c */ /* 0x000fe20003f44270 */
[----:B------:R-:W-:Y:S01]  /*2a00*/  FFMA.FTZ R45, R13, UR31, -R8 ;  /* 0x0000001f0d2d7c23 */ /* 0x000fe20008010808 */
[----:B------:R-:W-:-:S02]  /*2a10*/  FSEL R55, R55, -INF , P1 ;  /* 0xff80000037377808 */ /* 0x000fc40000800000 */
[----:B------:R-:W-:Y:S01]  /*2a20*/  FMNMX.FTZ R36, R54, R37, !PT ;  /* 0x0000002536247209 */ /* 0x000fe20007810000 */
[----:B------:R-:W-:Y:S01]  /*2a30*/  MUFU.EX2 R35, R35 ;  /* 0x0000002300237308 */ /* 0x000fe20000000800 */
[----:B------:R-:W-:Y:S02]  /*2a40*/  ISETP.GT.AND P1, PT, R44, 0x41, PT ;  /* 0x000000412c00780c */ /* 0x000fe40003f24270 */
[----:B------:R-:W-:Y:S02]  /*2a50*/  FSEL R58, R58, -INF , P2 ;  /* 0xff8000003a3a7808 */ /* 0x000fe40001000000 */
[----:B------:R-:W-:Y:S02]  /*2a60*/  FMNMX.FTZ R37, R55, R36, !PT ;  /* 0x0000002437257209 */ /* 0x000fe40007810000 */
[----:B------:R-:W-:Y:S01]  /*2a70*/  ISETP.GT.AND P2, PT, R44, 0x48, PT ;  /* 0x000000482c00780c */ /* 0x000fe20003f44270 */
[----:B------:R-:W-:Y:S01]  /*2a80*/  MUFU.EX2 R40, R40 ;  /* 0x0000002800287308 */ /* 0x000fe20000000800 */
[----:B------:R-:W-:-:S02]  /*2a90*/  FSEL R59, R59, -INF , P1 ;  /* 0xff8000003b3b7808 */ /* 0x000fc40000800000 */
[----:B------:R-:W-:Y:S02]  /*2aa0*/  FMNMX.FTZ R36, R58, R37, !PT ;  /* 0x000000253a247209 */ /* 0x000fe40007810000 */
[----:B------:R-:W-:Y:S02]  /*2ab0*/  ISETP.GT.AND P1, PT, R44, 0x49, PT ;  /* 0x000000492c00780c */ /* 0x000fe40003f24270 */
[----:B------:R-:W-:Y:S01]  /*2ac0*/  FSEL R62, R62, -INF , P2 ;  /* 0xff8000003e3e7808 */ /* 0x000fe20001000000 */
[----:B------:R-:W-:Y:S01]  /*2ad0*/  MUFU.EX2 R45, R45 ;  /* 0x0000002d002d7308 */ /* 0x000fe20000000800 */
[----:B------:R-:W-:Y:S02]  /*2ae0*/  FMNMX.FTZ R37, R59, R36, !PT ;  /* 0x000000243b257209 */ /* 0x000fe40007810000 */
[----:B------:R-:W-:Y:S02]  /*2af0*/  ISETP.GT.AND P2, PT, R44, 0x50, PT ;  /* 0x000000502c00780c */ /* 0x000fe40003f44270 */
[----:B------:R-:W-:-:S02]  /*2b00*/  FSEL R63, R63, -INF , P1 ;  /* 0xff8000003f3f7808 */ /* 0x000fc40000800000 */
[----:B------:R-:W-:Y:S01]  /*2b10*/  FMNMX.FTZ R36, R62, R37, !PT ;  /* 0x000000253e247209 */ /* 0x000fe20007810000 */
[--C-:B------:R-:W-:Y:S01]  /*2b20*/  FFMA.FTZ R37, R49, UR31, -R8.reuse ;  /* 0x0000001f31257c23 */ /* 0x100fe20008010808 */
[----:B------:R-:W-:Y:S01]  /*2b30*/  ISETP.GT.AND P1, PT, R44, 0x51, PT ;  /* 0x000000512c00780c */ /* 0x000fe20003f24270 */
[--C-:B------:R-:W-:Y:S01]  /*2b40*/  FFMA.FTZ R49, R65, UR31, -R8.reuse ;  /* 0x0000001f41317c23 */ /* 0x100fe20008010808 */
[----:B------:R-:W-:Y:S01]  /*2b50*/  FSEL R66, R66, -INF , P2 ;  /* 0xff80000042427808 */ /* 0x000fe20001000000 */
[--C-:B------:R-:W-:Y:S01]  /*2b60*/  FFMA.FTZ R65, R76, UR31, -R8.reuse ;  /* 0x0000001f4c417c23 */ /* 0x100fe20008010808 */
[----:B------:R-:W-:Y:S01]  /*2b70*/  FMNMX.FTZ R29, R63, R36, !PT ;  /* 0x000000243f1d7209 */ /* 0x000fe20007810000 */
[----:B------:R-:W-:Y:S01]  /*2b80*/  FFMA.FTZ R76, R81, UR31, -R8 ;  /* 0x0000001f514c7c23 */ /* 0x000fe20008010808 */
[----:B------:R-:W-:Y:S01]  /*2b90*/  ISETP.GT.AND P2, PT, R44, 0x58, PT ;  /* 0x000000582c00780c */ /* 0x000fe20003f44270 */
[----:B------:R0:W-:Y:S01]  /*2ba0*/  MUFU.EX2 R36, R41 ;  /* 0x0000002900247308 */ /* 0x0001e20000000800 */
[----:B------:R-:W-:-:S02]  /*2bb0*/  FSEL R67, R67, -INF , P1 ;  /* 0xff80000043437808 */ /* 0x000fc40000800000 */
[----:B------:R-:W-:Y:S02]  /*2bc0*/  FMNMX.FTZ R48, R66, R29, !PT ;  /* 0x0000001d42307209 */ /* 0x000fe40007810000 */
[----:B------:R-:W-:Y:S02]  /*2bd0*/  ISETP.GT.AND P1, PT, R44, 0x59, PT ;  /* 0x000000592c00780c */ /* 0x000fe40003f24270 */
[----:B------:R-:W-:Y:S01]  /*2be0*/  FSEL R70, R70, -INF , P2 ;  /* 0xff80000046467808 */ /* 0x000fe20001000000 */
[----:B------:R-:W-:Y:S01]  /*2bf0*/  MUFU.EX2 R37, R37 ;  /* 0x0000002500257308 */ /* 0x000fe20000000800 */
[----:B------:R-:W-:Y:S01]  /*2c00*/  FMNMX.FTZ R29, R67, R48, !PT ;  /* 0x00000030431d7209 */ /* 0x000fe20007810000 */
[----:B0-----:R-:W-:Y:S01]  /*2c10*/  FFMA.FTZ R41, R21, UR31, -R8 ;  /* 0x0000001f15297c23 */ /* 0x001fe20008010808 */
[----:B------:R-:W-:Y:S02]  /*2c20*/  ISETP.GT.AND P2, PT, R44, 0x60, PT ;  /* 0x000000602c00780c */ /* 0x000fe40003f44270 */
        /* <DEDUP_REMOVED lines=19> */
[----:B------:R0:W-:Y:S01]  /*2d60*/  MUFU.EX2 R48, R53 ;  /* 0x0000003500307308 */ /* 0x0001e20000000800 */
[----:B------:R-:W-:Y:S01]  /*2d70*/  FSEL R82, R82, -INF , P2 ;  /* 0xff80000052527808 */ /* 0x000fe20001000000 */
[--C-:B------:R-:W-:Y:S01]  /*2d80*/  FFMA.FTZ R57, R61, UR31, -R8.reuse ;  /* 0x0000001f3d397c23 */ /* 0x100fe20008010808 */
        /* <DEDUP_REMOVED lines=13> */
[----:B------:R-:W-:Y:S02]  /*2e60*/  FSEL R87, R87, -INF , P1 ;  /* 0xff80000057577808 */ /* 0x000fe40000800000 */
[----:B------:R-:W-:-:S04]  /*2e70*/  FMNMX.FTZ R44, R86, R13, !PT ;  /* 0x0000000d562c7209 */ /* 0x000fc80007810000 */
[----:B------:R-:W-:Y:S01]  /*2e80*/  FMNMX.FTZ R13, R87, R44, !PT ;  /* 0x0000002c570d7209 */ /* 0x000fe20007810000 */
[----:B------:R0:W-:Y:S01]  /*2e90*/  MUFU.EX2 R52, R21 ;  /* 0x0000001500347308 */ /* 0x0001e20000000800 */
[--C-:B------:R-:W-:Y:S01]  /*2ea0*/  FFMA.FTZ R44, R64, UR31, -R8.reuse ;  /* 0x0000001f402c7c23 */ /* 0x100fe20008010808 */
[--C-:B------:R-:W-:Y:S01]  /*2eb0*/  FFMA.FTZ R64, R73, UR31, -R8.reuse ;  /* 0x0000001f49407c23 */ /* 0x100fe20008010808 */
[----:B------:R-:W-:Y:S01]  /*2ec0*/  FFMA.FTZ R73, R85, UR31, -R8 ;  /* 0x0000001f55497c23 */ /* 0x000fe20008010808 */
[----:B------:R-:W3:Y:S04]  /*2ed0*/  SHFL.BFLY PT, R88, R13, 0x2, 0x1f ;  /* 0x0c401f000d587f89 */ /* 0x000ee800000e0000 */
[----:B------:R-:W-:Y:S08]  /*2ee0*/  MUFU.EX2 R44, R44 ;  /* 0x0000002c002c7308 */ /* 0x000ff00000000800 */
[----:B------:R-:W-:Y:S08]  /*2ef0*/  MUFU.EX2 R60, R60 ;  /* 0x0000003c003c7308 */ /* 0x000ff00000000800 */
[----:B------:R-:W-:Y:S01]  /*2f00*/  MUFU.EX2 R61, R61 ;  /* 0x0000003d003d7308 */ /* 0x000fe20000000800 */
[----:B---3--:R-:W-:-:S07]  /*2f10*/  FMNMX.FTZ R88, R13, R88, !PT ;  /* 0x000000580d587209 */ /* 0x008fce0007810000 */
[----:B------:R-:W-:Y:S01]  /*2f20*/  MUFU.EX2 R64, R64 ;  /* 0x0000004000407308 */ /* 0x000fe20000000800 */
[----:B------:R-:W3:Y:S07]  /*2f30*/  SHFL.BFLY PT, R13, R88, 0x1, 0x1f ;  /* 0x0c201f00580d7f89 */ /* 0x000eee00000e0000 */
[----:B------:R-:W-:Y:S08]  /*2f40*/  MUFU.EX2 R65, R65 ;  /* 0x0000004100417308 */ /* 0x000ff00000000800 */
[----:B------:R-:W-:Y:S08]  /*2f50*/  MUFU.EX2 R72, R72 ;  /* 0x0000004800487308 */ /* 0x000ff00000000800 */
[----:B------:R-:W-:Y:S01]  /*2f60*/  MUFU.EX2 R69, R69 ;  /* 0x0000004500457308 */ /* 0x000fe20000000800 */
[----:B---3--:R-:W-:-:S02]  /*2f70*/  FMNMX.FTZ R13, R88, R13, !PT ;  /* 0x0000000d580d7209 */ /* 0x008fc40007810000 */
[----:B------:R-:W-:Y:S02]  /*2f80*/  CS2R R88, SRZ ;  /* 0x0000000000587805 */ /* 0x000fe4000001ff00 */
[C---:B------:R-:W-:Y:S01]  /*2f90*/  FSETP.NEU.FTZ.AND P1, PT, R13.reuse, -INF , PT ;  /* 0xff8000000d00780b */ /* 0x040fe20003f3d000 */
[----:B------:R-:W-:Y:S02]  /*2fa0*/  FMUL.FTZ R29, R13, UR31 ;  /* 0x0000001f0d1d7c20 */ /* 0x000fe40008410000 */
[----:B------:R-:W-:Y:S03]  /*2fb0*/  MUFU.EX2 R76, R76 ;  /* 0x0000004c004c7308 */ /* 0x000fe60000000800 */
[----:B------:R-:W-:Y:S02]  /*2fc0*/  FSEL R29, R29, RZ, P1 ;  /* 0x000000ff1d1d7208 */ /* 0x000fe40000800000 */
[----:B------:R-:W-:-:S03]  /*2fd0*/  LOP3.LUT P1, RZ, R5, 0x2, RZ, 0xc0, !PT ;  /* 0x0000000205ff7812 */ /* 0x000fc6000782c0ff */
[--C-:B0-----:R-:W-:Y:S01]  /*2fe0*/  FFMA.FTZ R21, R31, UR31, -R29.reuse ;  /* 0x0000001f1f157c23 */ /* 0x101fe2000801081d */
[--C-:B------:R-:W-:Y:S01]  /*2ff0*/  FFMA.FTZ R8, R34, UR31, -R29.reuse ;  /* 0x0000001f22087c23 */ /* 0x100fe2000801081d */
[--C-:B------:R-:W-:Y:S01]  /*3000*/  FFMA.FTZ R23, R23, UR31, -R29.reuse ;  /* 0x0000001f17177c23 */ /* 0x100fe2000801081d */
[--C-:B------:R-:W-:Y:S01]  /*3010*/  FFMA.FTZ R34, R42, UR31, -R29.reuse ;  /* 0x0000001f2a227c23 */ /* 0x100fe2000801081d */
[----:B------:R0:W-:Y:S01]  /*3020*/  MUFU.EX2 R81, R21 ;  /* 0x0000001500517308 */ /* 0x0001e20000000800 */
[----:B------:R-:W-:Y:S01]  /*3030*/  SHF.R.S32.HI R42, RZ, 0x4, R6 ;  /* 0x00000004ff2a7819 */ /* 0x000fe20000011406 */
[--C-:B------:R-:W-:Y:S01]  /*3040*/  FFMA.FTZ R14, R14, UR31, -R29.reuse ;  /* 0x0000001f0e0e7c23 */ /* 0x100fe2000801081d */
[--C-:B------:R-:W-:Y:S01]  /*3050*/  FFMA.FTZ R30, R30, UR31, -R29.reuse ;  /* 0x0000001f1e1e7c23 */ /* 0x100fe2000801081d */
[--C-:B------:R-:W-:Y:S01]  /*3060*/  FFMA.FTZ R31, R32, UR31, -R29.reuse ;  /* 0x0000001f201f7c23 */ /* 0x100fe2000801081d */
[--C-:B------:R-:W-:Y:S01]  /*3070*/  FFMA.FTZ R32, R38, UR31, -R29.reuse ;  /* 0x0000001f26207c23 */ /* 0x100fe2000801081d */
[--C-:B------:R-:W-:Y:S01]  /*3080*/  FFMA.FTZ R38, R46, UR31, -R29.reuse ;  /* 0x0000001f2e267c23 */ /* 0x100fe2000801081d */
[----:B------:R-:W-:Y:S01]  /*3090*/  IMAD.SHL.U32 R42, R42, 0x8, RZ ;  /* 0x000000082a2a7824 */ /* 0x000fe200078e00ff */
[----:B------:R3:W-:Y:S01]  /*30a0*/  MUFU.EX2 R80, R14 ;  /* 0x0000000e00507308 */ /* 0x0007e20000000800 */
[----:B0-----:R-:W-:Y:S01]  /*30b0*/  IMAD.SHL.U32 R21, R5, 0x40, RZ ;  /* 0x0000004005157824 */ /* 0x001fe200078e00ff */
[----:B------:R-:W-:Y:S01]  /*30c0*/  LEA.HI R46, R18, R17, RZ, 0x5 ;  /* 0x00000011122e7211 */ /* 0x000fe200078f28ff */
[--C-:B------:R-:W-:Y:S01]  /*30d0*/  FFMA.FTZ R77, R39, UR31, -R29.reuse ;  /* 0x0000001f274d7c23 */ /* 0x100fe2000801081d */
[--C-:B------:R-:W-:Y:S01]  /*30e0*/  FFMA.FTZ R39, R51, UR31, -R29.reuse ;  /* 0x0000001f33277c23 */ /* 0x100fe2000801081d */
[--C-:B------:R-:W-:Y:S01]  /*30f0*/  FFMA.FTZ R55, R55, UR31, -R29.reuse ;  /* 0x0000001f37377c23 */ /* 0x100fe2000801081d */
[----:B------:R-:W-:Y:S01]  /*3100*/  LOP3.LUT R21, R21, 0x1c0, RZ, 0xc0, !PT ;  /* 0x000001c015157812 */ /* 0x000fe200078ec0ff */
[----:B------:R-:W-:Y:S01]  /*3110*/  IMAD.SHL.U32 R46, R46, 0x20, RZ ;  /* 0x000000202e2e7824 */ /* 0x000fe200078e00ff */
[----:B------:R-:W0:Y:S01]  /*3120*/  MUFU.EX2 R23, R23 ;  /* 0x0000001700177308 */ /* 0x000e220000000800 */
[--C-:B------:R-:W-:Y:S01]  /*3130*/  FFMA.FTZ R43, R43, UR31, -R29.reuse ;  /* 0x0000001f2b2b7c23 */ /* 0x100fe2000801081d */
[----:B------:R-:W-:Y:S01]  /*3140*/  LOP3.LUT R42, R21, 0x8, R42, 0xf8, !PT ;  /* 0x00000008152a7812 */ /* 0x000fe200078ef82a */
[----:B------:R-:W-:Y:S01]  /*3150*/  FFMA.FTZ R47, R47, UR31, -R29 ;  /* 0x0000001f2f2f7c23 */ /* 0x000fe2000801081d */
[----:B------:R-:W-:Y:S01]  /*3160*/  SHF.R.U32.HI R21, RZ, 0x3, R21 ;  /* 0x00000003ff157819 */ /* 0x000fe20000011615 */
[--C-:B---3--:R-:W-:Y:S01]  /*3170*/  FFMA.FTZ R14, R50, UR31, -R29.reuse ;  /* 0x0000001f320e7c23 */ /* 0x108fe2000801081d */
[----:B------:R-:W-:Y:S01]  /*3180*/  LOP3.LUT R46, R46, 0x7ffffc00, RZ, 0xc0, !PT ;  /* 0x7ffffc002e2e7812 */ /* 0x000fe200078ec0ff */
[--C-:B------:R-:W-:Y:S01]  /*3190*/  FFMA.FTZ R54, R54, UR31, -R29.reuse ;  /* 0x0000001f36367c23 */ /* 0x100fe2000801081d */
[----:B------:R-:W3:Y:S01]  /*31a0*/  MUFU.EX2 R30, R30 ;  /* 0x0000001e001e7308 */ /* 0x000ee20000000800 */
[----:B------:R-:W-:Y:S01]  /*31b0*/  LOP3.LUT R21, R42, R21, RZ, 0x3c, !PT ;  /* 0x000000152a157212 */ /* 0x000fe200078e3cff */
[----:B------:R-:W-:Y:S01]  /*31c0*/  FFMA.FTZ R18, R58, UR31, -R29 ;  /* 0x0000001f3a127c23 */ /* 0x000fe2000801081d */
[----:B------:R-:W-:Y:S01]  /*31d0*/  LOP3.LUT R42, R3, 0x7ffffe00, RZ, 0xc0, !PT ;  /* 0x7ffffe00032a7812 */ /* 0x000fe200078ec0ff */
[----:B-1----:R-:W-:Y:S01]  /*31e0*/  FADD.FTZ R3, R20, R15 ;  /* 0x0000000f14037221 */ /* 0x002fe20000010000 */
[----:B------:R-:W-:Y:S01]  /*31f0*/  F2FP.F16.F32.PACK_AB R20, R15, R20 ;  /* 0x000000140f14723e */ /* 0x000fe200000000ff */
[----:B------:R-:W-:Y:S01]  /*3200*/  FFMA.FTZ R5, R59, UR31, -R29 ;  /* 0x0000001f3b057c23 */ /* 0x000fe2000801081d */
[----:B------:R-:W-:Y:S01]  /*3210*/  IADD3 R46, R21, R42, R46 ;  /* 0x0000002a152e7210 */ /* 0x000fe20007ffe02e */
[----:B------:R-:W1:Y:S01]  /*3220*/  MUFU.EX2 R8, R8 ;  /* 0x0000000800087308 */ /* 0x000e620000000800 */
[----:B--2---:R-:W-:Y:S01]  /*3230*/  FADD.FTZ R42, R22, R3 ;  /* 0x00000003162a7221 */ /* 0x004fe20000010000 */
[----:B0-----:R-:W-:Y:S01]  /*3240*/  FADD.FTZ R3, R80, R23 ;  /* 0x0000001750037221 */ /* 0x001fe20000010000 */
[----:B------:R-:W-:Y:S01]  /*3250*/  F2FP.F16.F32.PACK_AB R21, R23, R80 ;  /* 0x000000501715723e */ /* 0x000fe200000000ff */
[--C-:B------:R-:W-:Y:S01]  /*3260*/  FFMA.FTZ R15, R62, UR31, -R29.reuse ;  /* 0x0000001f3e0f7c23 */ /* 0x100fe2000801081d */
[C---:B------:R-:W-:Y:S01]  /*3270*/  FADD.FTZ R51, R19.reuse, R42 ;  /* 0x0000002a13337221 */ /* 0x040fe20000010000 */
[----:B------:R-:W-:Y:S01]  /*3280*/  F2FP.F16.F32.PACK_AB R22, R19, R22 ;  /* 0x000000161316723e */ /* 0x000fe200000000ff */
[----:B------:R-:W-:Y:S01]  /*3290*/  FFMA.FTZ R19, R66, UR31, -R29 ;  /* 0x0000001f42137c23 */ /* 0x000fe2000801081d */
[----:B------:R-:W-:Y:S01]  /*32a0*/  MUFU.EX2 R31, R31 ;  /* 0x0000001f001f7308 */ /* 0x000fe20000000800 */
[----:B---3--:R-:W-:Y:S01]  /*32b0*/  FADD.FTZ R42, R30, R3 ;  /* 0x000000031e2a7221 */ /* 0x008fe20000010000 */
[----:B------:R-:W-:Y:S01]  /*32c0*/  F2FP.F16.F32.PACK_AB R23, R81, R30 ;  /* 0x0000001e5117723e */ /* 0x000fe200000000ff */
[----:B------:R-:W-:Y:S01]  /*32d0*/  FADD.FTZ R30, R24, R51 ;  /* 0x00000033181e7221 */ /* 0x000fe20000010000 */
[----:B------:R-:W-:Y:S01]  /*32e0*/  LEA R3, R46, UR7, 0x1 ;  /* 0x000000072e037c11 */ /* 0x000fe2000f8e08ff */
[--C-:B------:R-:W-:Y:S01]  /*32f0*/  FFMA.FTZ R50, R67, UR31, -R29.reuse ;  /* 0x0000001f43327c23 */ /* 0x100fe2000801081d */
[--C-:B------:R-:W-:Y:S01]  /*3300*/  FFMA.FTZ R70, R70, UR31, -R29.reuse ;  /* 0x0000001f46467c23 */ /* 0x100fe2000801081d */
[----:B------:R-:W-:Y:S01]  /*3310*/  FADD.FTZ R51, R25, R30 ;  /* 0x0000001e19337221 */ /* 0x000fe20000010000 */
[----:B------:R-:W-:Y:S01]  /*3320*/  MUFU.EX2 R32, R32 ;  /* 0x0000002000207308 */ /* 0x000fe20000000800 */
[--C-:B------:R-:W-:Y:S01]  /*3330*/  FFMA.FTZ R71, R71, UR31, -R29.reuse ;  /* 0x0000001f47477c23 */ /* 0x100fe2000801081d */
[----:B------:R-:W-:Y:S01]  /*3340*/  FFMA.FTZ R74, R74, UR31, -R29 ;  /* 0x0000001f4a4a7c23 */ /* 0x000fe2000801081d */
[----:B------:R-:W-:Y:S01]  /*3350*/  FADD.FTZ R46, R26, R51 ;  /* 0x000000331a2e7221 */ /* 0x000fe20000010000 */
[--C-:B------:R-:W-:Y:S01]  /*3360*/  FFMA.FTZ R75, R75, UR31, -R29.reuse ;  /* 0x0000001f4b4b7c23 */ /* 0x100fe2000801081d */
[--C-:B------:R-:W-:Y:S01]  /*3370*/  FFMA.FTZ R78, R78, UR31, -R29.reuse ;  /* 0x0000001f4e4e7c23 */ /* 0x100fe2000801081d */
[--C-:B------:R-:W-:Y:S01]  /*3380*/  FFMA.FTZ R79, R79, UR31, -R29.reuse ;  /* 0x0000001f4f4f7c23 */ /* 0x100fe2000801081d */
[--C-:B------:R-:W-:Y:S01]  /*3390*/  FFMA.FTZ R82, R82, UR31, -R29.reuse ;  /* 0x0000001f52527c23 */ /* 0x100fe2000801081d */
[----:B------:R-:W0:Y:S01]  /*33a0*/  MUFU.EX2 R77, R77 ;  /* 0x0000004d004d7308 */ /* 0x000e220000000800 */
[--C-:B------:R-:W-:Y:S01]  /*33b0*/  FFMA.FTZ R83, R83, UR31, -R29.reuse ;  /* 0x0000001f53537c23 */ /* 0x100fe2000801081d */
[--C-:B------:R-:W-:Y:S01]  /*33c0*/  FFMA.FTZ R86, R86, UR31, -R29.reuse ;  /* 0x0000001f56567c23 */ /* 0x100fe2000801081d */
[----:B------:R-:W-:Y:S01]  /*33d0*/  FFMA.FTZ R87, R87, UR31, -R29 ;  /* 0x0000001f57577c23 */ /* 0x000fe2000801081d */
[----:B------:R-:W-:Y:S01]  /*33e0*/  F2FP.F16.F32.PACK_AB R24, R25, R24 ;  /* 0x000000181918723e */ /* 0x000fe200000000ff */
[----:B------:R2:W-:Y:S01]  /*33f0*/  STSM.16.M88.4 [R3+0x21800], R20 ;  /* 0x0218001403007844 */ /* 0x0005e20000000200 */
[----:B------:R-:W-:Y:S01]  /*3400*/  F2FP.F16.F32.PACK_AB R26, R27, R26 ;  /* 0x0000001a1b1a723e */ /* 0x000fe200000000ff */
[----:B------:R-:W-:Y:S01]  /*3410*/  UIADD3 UR7, UR39, -0x2, URZ ;  /* 0xfffffffe27077890 */ /* 0x000fe2000fffe03f */
[----:B------:R3:W-:Y:S01]  /*3420*/  MUFU.EX2 R17, R55 ;  /* 0x0000003700117308 */ /* 0x0007e20000000800 */
[----:B------:R-:W-:-:S02]  /*3430*/  F2FP.F16.F32.PACK_AB R66, R72, R65 ;  /* 0x000000414842723e */ /* 0x000fc400000000ff */
[----:B------:R-:W-:-:S05]  /*3440*/  UISETP.GE.AND UP0, UPT, UR7, UR28, UPT ;  /* 0x0000001c0700728c */ /* 0x000fca000bf06270 */
[----:B------:R-:W4:Y:S01]  /*3450*/  MUFU.EX2 R34, R34 ;  /* 0x0000002200227308 */ /* 0x000f220000000800 */
[----:B---3--:R-:W-:Y:S01]  /*3460*/  FADD.FTZ R55, R81, R42 ;  /* 0x0000002a51377221 */ /* 0x008fe20000010000 */
[----:B------:R-:W-:-:S03]  /*3470*/  FFMA.FTZ R42, R63, UR31, -R29 ;  /* 0x0000001f3f2a7c23 */ /* 0x000fc6000801081d */
[----:B-1----:R-:W-:Y:S01]  /*3480*/  FADD.FTZ R30, R8, R55 ;  /* 0x00000037081e7221 */ /* 0x002fe20000010000 */
[----:B------:R-:W-:Y:S01]  /*3490*/  FADD.FTZ R55, R27, R46 ;  /* 0x0000002e1b377221 */ /* 0x000fe20000010000 */
[----:B0-----:R-:W-:Y:S01]  /*34a0*/  F2FP.F16.F32.PACK_AB R27, R77, R32 ;  /* 0x000000204d1b723e */ /* 0x001fe200000000ff */
[----:B------:R-:W0:Y:S01]  /*34b0*/  MUFU.EX2 R43, R43 ;  /* 0x0000002b002b7308 */ /* 0x000e220000000800 */
[----:B------:R-:W-:Y:S01]  /*34c0*/  FADD.FTZ R51, R31, R30 ;  /* 0x0000001e1f337221 */ /* 0x000fe20000010000 */
[----:B------:R-:W-:Y:S01]  /*34d0*/  FADD.FTZ R46, R28, R55 ;  /* 0x000000371c2e7221 */ /* 0x000fe20000010000 */
[C---:B------:R-:W-:Y:S02]  /*34e0*/  F2FP.F16.F32.PACK_AB R28, R35.reuse, R28 ;  /* 0x0000001c231c723e */ /* 0x040fe400000000ff */
[----:B------:R-:W-:Y:S01]  /*34f0*/  FADD.FTZ R30, R32, R51 ;  /* 0x00000033201e7221 */ /* 0x000fe20000010000 */
[----:B------:R-:W-:Y:S02]  /*3500*/  FADD.FTZ R46, R35, R46 ;  /* 0x0000002e232e7221 */ /* 0x000fe40000010000 */
[----:B------:R-:W1:Y:S01]  /*3510*/  MUFU.EX2 R38, R38 ;  /* 0x0000002600267308 */ /* 0x000e620000000800 */
[----:B------:R-:W-:-:S04]  /*3520*/  FADD.FTZ R29, R77, R30 ;  /* 0x0000001e4d1d7221 */ /* 0x000fc80000010000 */
[----:B----4-:R-:W-:Y:S01]  /*3530*/  FADD.FTZ R30, R34, R29 ;  /* 0x0000001d221e7221 */ /* 0x010fe20000010000 */
[----:B------:R-:W-:Y:S01]  /*3540*/  FADD.FTZ R29, R33, R46 ;  /* 0x0000002e211d7221 */ /* 0x000fe20000010000 */
[----:B------:R-:W-:Y:S01]  /*3550*/  F2FP.F16.F32.PACK_AB R46, R60, R53 ;  /* 0x000000353c2e723e */ /* 0x000fe200000000ff */
[----:B------:R-:W3:Y:S01]  /*3560*/  MUFU.EX2 R47, R47 ;  /* 0x0000002f002f7308 */ /* 0x000ee20000000800 */
[----:B0-----:R-:W-:Y:S01]  /*3570*/  FADD.FTZ R25, R43, R30 ;  /* 0x0000001e2b197221 */ /* 0x001fe20000010000 */
[C---:B------:R-:W-:Y:S01]  /*3580*/  FADD.FTZ R29, R40.reuse, R29 ;  /* 0x0000001d281d7221 */ /* 0x040fe20000010000 */
[----:B------:R-:W-:Y:S01]  /*3590*/  F2FP.F16.F32.PACK_AB R30, R40, R33 ;  /* 0x00000021281e723e */ /* 0x000fe200000000ff */
[----:B------:R-:W-:Y:S01]  /*35a0*/  VIADD R40, R3, 0x21800 ;  /* 0x0002180003287836 */ /* 0x000fe20000000000 */
[----:B------:R-:W-:Y:S01]  /*35b0*/  SEL R33, R4, 0xffffffe0, !P1 ;  /* 0xffffffe004217807 */ /* 0x000fe20004800000 */
[----:B--2---:R-:W-:Y:S01]  /*35c0*/  FADD.FTZ R22, R36, R29 ;  /* 0x0000001d24167221 */ /* 0x004fe20000010000 */
[----:B------:R-:W-:Y:S01]  /*35d0*/  F2FP.F16.F32.PACK_AB R29, R43, R34 ;  /* 0x000000222b1d723e */ /* 0x000fe200000000ff */
[----:B------:R-:W0:Y:S01]  /*35e0*/  MUFU.EX2 R14, R14 ;  /* 0x0000000e000e7308 */ /* 0x000e220000000800 */
[----:B-1----:R-:W-:Y:S01]  /*35f0*/  FADD.FTZ R20, R38, R25 ;  /* 0x0000001926147221 */ /* 0x002fe20000010000 */
[----:B------:R-:W-:Y:S01]  /*3600*/  F2FP.F16.F32.PACK_AB R25, R31, R8 ;  /* 0x000000081f19723e */ /* 0x000fe200000000ff */
[----:B------:R-:W-:Y:S01]  /*3610*/  FADD.FTZ R22, R37, R22 ;  /* 0x0000001625167221 */ /* 0x000fe20000010000 */
[----:B------:R-:W-:-:S03]  /*3620*/  PLOP3.LUT P1, PT, PT, PT, UP0, 0x80, 0x0 ;  /* 0x000000000000781c */ /* 0x000fc60003f2f008 */
[----:B------:R-:W-:Y:S01]  /*3630*/  FADD.FTZ R23, R41, R22 ;  /* 0x0000001629177221 */ /* 0x000fe20000010000 */
[----:B------:R-:W1:Y:S01]  /*3640*/  MUFU.EX2 R39, R39 ;  /* 0x0000002700277308 */ /* 0x000e620000000800 */
[C---:B---3--:R-:W-:Y:S01]  /*3650*/  FADD.FTZ R21, R47.reuse, R20 ;  /* 0x000000142f157221 */ /* 0x048fe20000010000 */
[----:B------:R-:W-:Y:S01]  /*3660*/  F2FP.F16.F32.PACK_AB R31, R47, R38 ;  /* 0x000000262f1f723e */ /* 0x000fe200000000ff */
[----:B------:R-:W-:Y:S01]  /*3670*/  FADD.FTZ R4, R48, R23 ;  /* 0x0000001730047221 */ /* 0x000fe20000010000 */
[----:B------:R-:W-:-:S03]  /*3680*/  F2FP.F16.F32.PACK_AB R20, R37, R36 ;  /* 0x000000242514723e */ /* 0x000fc600000000ff */
[----:B------:R-:W-:Y:S01]  /*3690*/  FADD.FTZ R23, R45, R4 ;  /* 0x000000042d177221 */ /* 0x000fe20000010000 */
[----:B------:R-:W2:Y:S01]  /*36a0*/  MUFU.EX2 R6, R54 ;  /* 0x0000003600067308 */ /* 0x000ea20000000800 */
[----:B0-----:R-:W-:Y:S01]  /*36b0*/  FADD.FTZ R8, R14, R21 ;  /* 0x000000150e087221 */ /* 0x001fe20000010000 */
[----:B------:R-:W-:Y:S02]  /*36c0*/  IMAD.IADD R4, R40, 0x1, R33 ;  /* 0x0000000128047824 */ /* 0x000fe400078e0221 */
[----:B------:R-:W-:Y:S01]  /*36d0*/  FADD.FTZ R23, R52, R23 ;  /* 0x0000001734177221 */ /* 0x000fe20000010000 */
[----:B------:R-:W-:-:S03]  /*36e0*/  IMAD R33, R7, 0x2, R3 ;  /* 0x0000000207217824 */ /* 0x000fc600078e0203 */
[----:B------:R-:W-:Y:S01]  /*36f0*/  FADD.FTZ R22, R56, R23 ;  /* 0x0000001738167221 */ /* 0x000fe20000010000 */
[----:B------:R-:W0:Y:S01]  /*3700*/  MUFU.EX2 R18, R18 ;  /* 0x0000001200127308 */ /* 0x000e220000000800 */
[----:B-1----:R-:W-:Y:S01]  /*3710*/  FADD.FTZ R21, R39, R8 ;  /* 0x0000000827157221 */ /* 0x002fe20000010000 */
[----:B------:R1:W-:Y:S01]  /*3720*/  STSM.16.M88.4 [R4], R24 ;  /* 0x0000001804007844 */ /* 0x0003e20000000200 */
[----:B------:R-:W-:Y:S01]  /*3730*/  FADD.FTZ R23, R57, R22 ;  /* 0x0000001639177221 */ /* 0x000fe20000010000 */
[----:B------:R-:W-:Y:S02]  /*3740*/  F2FP.F16.F32.PACK_AB R22, R48, R41 ;  /* 0x000000293016723e */ /* 0x000fe400000000ff */
[----:B------:R3:W-:Y:S01]  /*3750*/  STSM.16.M88.4 [R33+0x21800], R28 ;  /* 0x0218001c21007844 */ /* 0x0007e20000000200 */
[----:B------:R-:W-:Y:S01]  /*3760*/  FADD.FTZ R34, R44, R23 ;  /* 0x000000172c227221 */ /* 0x000fe20000010000 */
[----:B------:R-:W4:Y:S01]  /*3770*/  MUFU.EX2 R5, R5 ;  /* 0x0000000500057308 */ /* 0x000f220000000800 */
[----:B--2---:R-:W-:Y:S01]  /*3780*/  FADD.FTZ R8, R6, R21 ;  /* 0x0000001506087221 */ /* 0x004fe20000010000 */
[----:B------:R-:W-:Y:S01]  /*3790*/  F2FP.F16.F32.PACK_AB R23, R17, R6 ;  /* 0x000000061117723e */ /* 0x000fe200000000ff */
[C---:B------:R-:W-:Y:S01]  /*37a0*/  FADD.FTZ R34, R49.reuse, R34 ;  /* 0x0000002231227221 */ /* 0x040fe20000010000 */
[----:B------:R-:W-:Y:S01]  /*37b0*/  F2FP.F16.F32.PACK_AB R44, R49, R44 ;  /* 0x0000002c312c723e */ /* 0x000fe200000000ff */
[----:B------:R-:W-:-:S03]  /*37c0*/  FADD.FTZ R21, R17, R8 ;  /* 0x0000000811157221 */ /* 0x000fc60000010000 */
[----:B------:R-:W2:Y:S01]  /*37d0*/  MUFU.EX2 R15, R15 ;  /* 0x0000000f000f7308 */ /* 0x000ea20000000800 */
[----:B0-----:R-:W-:Y:S01]  /*37e0*/  FADD.FTZ R8, R18, R21 ;  /* 0x0000001512087221 */ /* 0x001fe20000010000 */
[----:B-1----:R-:W-:Y:S02]  /*37f0*/  F2FP.F16.F32.PACK_AB R24, R52, R45 ;  /* 0x0000002d3418723e */ /* 0x002fe400000000ff */
[----:B------:R-:W-:Y:S01]  /*3800*/  F2FP.F16.F32.PACK_AB R26, R57, R56 ;  /* 0x00000038391a723e */ /* 0x000fe200000000ff */
[----:B---3--:R-:W-:-:S03]  /*3810*/  FADD.FTZ R29, R53, R34 ;  /* 0x00000022351d7221 */ /* 0x008fc60000010000 */
[----:B------:R-:W0:Y:S01]  /*3820*/  MUFU.EX2 R42, R42 ;  /* 0x0000002a002a7308 */ /* 0x000e220000000800 */
[C---:B----4-:R-:W-:Y:S01]  /*3830*/  FADD.FTZ R8, R5.reuse, R8 ;  /* 0x0000000805087221 */ /* 0x050fe20000010000 */
[----:B------:R-:W-:Y:S01]  /*3840*/  F2FP.F16.F32.PACK_AB R25, R5, R18 ;  /* 0x000000120519723e */ /* 0x000fe200000000ff */
[----:B------:R-:W-:-:S04]  /*3850*/  FADD.FTZ R18, R60, R29 ;  /* 0x0000001d3c127221 */ /* 0x000fc80000010000 */
[----:B------:R-:W-:Y:S01]  /*3860*/  FADD.FTZ R17, R61, R18 ;  /* 0x000000123d117221 */ /* 0x000fe20000010000 */
[----:B------:R-:W1:Y:S01]  /*3870*/  MUFU.EX2 R19, R19 ;  /* 0x0000001300137308 */ /* 0x000e620000000800 */
[----:B--2---:R-:W-:Y:S02]  /*3880*/  FADD.FTZ R21, R15, R8 ;  /* 0x000000080f157221 */ /* 0x004fe40000010000 */
[C---:B------:R-:W-:Y:S01]  /*3890*/  FADD.FTZ R18, R64.reuse, R17 ;  /* 0x0000001140127221 */ /* 0x040fe20000010000 */
[----:B------:R-:W-:-:S04]  /*38a0*/  F2FP.F16.F32.PACK_AB R64, R64, R61 ;  /* 0x0000003d4040723e */ /* 0x000fc800000000ff */
[----:B------:R-:W2:Y:S01]  /*38b0*/  MUFU.EX2 R50, R50 ;  /* 0x0000003200327308 */ /* 0x000ea20000000800 */
[----:B0-----:R-:W-:Y:S01]  /*38c0*/  FADD.FTZ R8, R42, R21 ;  /* 0x000000152a087221 */ /* 0x001fe20000010000 */
[----:B------:R-:W-:-:S06]  /*38d0*/  F2FP.F16.F32.PACK_AB R21, R39, R14 ;  /* 0x0000000e2715723e */ /* 0x000fcc00000000ff */
[----:B------:R-:W0:Y:S01]  /*38e0*/  MUFU.EX2 R70, R70 ;  /* 0x0000004600467308 */ /* 0x000e220000000800 */
[----:B-1----:R-:W-:Y:S01]  /*38f0*/  FADD.FTZ R27, R19, R8 ;  /* 0x00000008131b7221 */ /* 0x002fe20000010000 */
[C---:B------:R-:W-:Y:S02]  /*3900*/  IMAD R8, R7.reuse, 0x2, R40 ;  /* 0x0000000207087824 */ /* 0x040fe400078e0228 */
[----:B------:R-:W-:-:S04]  /*3910*/  IMAD R7, R7, 0x2, R4 ;  /* 0x0000000207077824 */ /* 0x000fc800078e0204 */
[----:B------:R-:W1:Y:S01]  /*3920*/  MUFU.EX2 R71, R71 ;  /* 0x0000004700477308 */ /* 0x000e620000000800 */
[C---:B--2---:R-:W-:Y:S01]  /*3930*/  FADD.FTZ R27, R50.reuse, R27 ;  /* 0x0000001b321b7221 */ /* 0x044fe20000010000 */
[----:B------:R-:W-:Y:S01]  /*3940*/  F2FP.F16.F32.PACK_AB R45, R50, R19 ;  /* 0x00000013322d723e */ /* 0x000fe200000000ff */
[----:B------:R2:W-:Y:S05]  /*3950*/  STSM.16.M88.4 [R7], R20 ;  /* 0x0000001407007844 */ /* 0x0005ea0000000200 */
[----:B------:R-:W3:Y:S01]  /*3960*/  MUFU.EX2 R74, R74 ;  /* 0x0000004a004a7308 */ /* 0x000ee20000000800 */
[----:B0-----:R-:W-:Y:S01]  /*3970*/  FADD.FTZ R14, R70, R27 ;  /* 0x0000001b460e7221 */ /* 0x001fe20000010000 */
[----:B------:R-:W-:-:S05]  /*3980*/  F2FP.F16.F32.PACK_AB R27, R42, R15 ;  /* 0x0000000f2a1b723e */ /* 0x000fca00000000ff */
[----:B------:R2:W-:Y:S01]  /*3990*/  STSM.16.M88.4 [R3+0x27800], R24 ;  /* 0x0278001803007844 */ /* 0x0005e20000000200 */
[----:B------:R-:W0:Y:S01]  /*39a0*/  MUFU.EX2 R75, R75 ;  /* 0x0000004b004b7308 */ /* 0x000e220000000800 */
[C---:B-1----:R-:W-:Y:S01]  /*39b0*/  FADD.FTZ R5, R71.reuse, R14 ;  /* 0x0000000e47057221 */ /* 0x042fe20000010000 */
[----:B------:R-:W-:-:S05]  /*39c0*/  F2FP.F16.F32.PACK_AB R47, R71, R70 ;  /* 0x00000046472f723e */ /* 0x000fca00000000ff */
[----:B------:R2:W-:Y:S01]  /*39d0*/  STSM.16.M88.4 [R4+0x6000], R44 ;  /* 0x0060002c04007844 */ /* 0x0005e20000000200 */
[----:B------:R-:W1:Y:S01]  /*39e0*/  MUFU.EX2 R67, R78 ;  /* 0x0000004e00437308 */ /* 0x000e620000000800 */
[----:B---3--:R-:W-:Y:S01]  /*39f0*/  FADD.FTZ R14, R74, R5 ;  /* 0x000000054a0e7221 */ /* 0x008fe20000010000 */
[----:B------:R-:W-:-:S04]  /*3a00*/  FADD.FTZ R5, R65, R18 ;  /* 0x0000001241057221 */ /* 0x000fc80000010000 */
[----:B------:R-:W-:Y:S02]  /*3a10*/  FADD.FTZ R18, R72, R5 ;  /* 0x0000000548127221 */ /* 0x000fe40000010000 */
[----:B------:R-:W3:Y:S01]  /*3a20*/  MUFU.EX2 R32, R79 ;  /* 0x0000004f00207308 */ /* 0x000ee20000000800 */
[----:B0-----:R-:W-:Y:S01]  /*3a30*/  FADD.FTZ R14, R75, R14 ;  /* 0x0000000e4b0e7221 */ /* 0x001fe20000010000 */
[----:B------:R-:W-:Y:S01]  /*3a40*/  FADD.FTZ R15, R69, R18 ;  /* 0x00000012450f7221 */ /* 0x000fe20000010000 */
[----:B------:R-:W-:-:S03]  /*3a50*/  F2FP.F16.F32.PACK_AB R65, R75, R74 ;  /* 0x0000004a4b41723e */ /* 0x000fc600000000ff */
[C---:B------:R-:W-:Y:S01]  /*3a60*/  FADD.FTZ R15, R76.reuse, R15 ;  /* 0x0000000f4c0f7221 */ /* 0x040fe20000010000 */
[----:B------:R-:W-:Y:S01]  /*3a70*/  F2FP.F16.F32.PACK_AB R76, R76, R69 ;  /* 0x000000454c4c723e */ /* 0x000fe200000000ff */
[----:B------:R-:W0:Y:S01]  /*3a80*/  MUFU.EX2 R77, R82 ;  /* 0x00000052004d7308 */ /* 0x000e220000000800 */
[----:B-1----:R-:W-:-:S07]  /*3a90*/  FADD.FTZ R5, R67, R14 ;  /* 0x0000000e43057221 */ /* 0x002fce0000010000 */
[----:B------:R-:W-:Y:S01]  /*3aa0*/  MUFU.EX2 R68, R68 ;  /* 0x0000004400447308 */ /* 0x000fe20000000800 */
[C---:B---3--:R-:W-:Y:S01]  /*3ab0*/  FADD.FTZ R14, R32.reuse, R5 ;  /* 0x00000005200e7221 */ /* 0x048fe20000010000 */
[----:B------:R-:W-:-:S05]  /*3ac0*/  F2FP.F16.F32.PACK_AB R67, R32, R67 ;  /* 0x000000432043723e */ /* 0x000fca00000000ff */
[----:B------:R2:W-:Y:S01]  /*3ad0*/  STSM.16.M88.4 [R33+0x27800], R64 ;  /* 0x0278004021007844 */ /* 0x0005e20000000200 */
[----:B------:R-:W1:Y:S01]  /*3ae0*/  MUFU.EX2 R73, R73 ;  /* 0x0000004900497308 */ /* 0x000e620000000800 */
[----:B0-----:R-:W-:-:S07]  /*3af0*/  FADD.FTZ R5, R77, R14 ;  /* 0x0000000e4d057221 */ /* 0x001fce0000010000 */
[----:B------:R-:W0:Y:S08]  /*3b00*/  MUFU.EX2 R6, R83 ;  /* 0x0000005300067308 */ /* 0x000e300000000800 */
[----:B------:R-:W-:Y:S01]  /*3b10*/  MUFU.EX2 R86, R86 ;  /* 0x0000005600567308 */ /* 0x000fe20000000800 */
[----:B-1----:R-:W-:-:S07]  /*3b20*/  F2FP.F16.F32.PACK_AB R78, R73, R68 ;  /* 0x00000044494e723e */ /* 0x002fce00000000ff */
[----:B------:R-:W1:Y:S01]  /*3b30*/  MUFU.EX2 R87, R87 ;  /* 0x0000005700577308 */ /* 0x000e620000000800 */
[C---:B0-----:R-:W-:Y:S01]  /*3b40*/  F2FP.F16.F32.PACK_AB R77, R6.reuse, R77 ;  /* 0x0000004d064d723e */ /* 0x041fe200000000ff */
[----:B------:R-:W-:Y:S01]  /*3b50*/  FADD.FTZ R5, R6, R5 ;  /* 0x0000000506057221 */ /* 0x000fe20000010000 */
[----:B------:R-:W-:-:S04]  /*3b60*/  FADD.FTZ R6, R68, R15 ;  /* 0x0000000f44067221 */ /* 0x000fc80000010000 */
[----:B------:R-:W-:Y:S01]  /*3b70*/  FADD.FTZ R6, R73, R6 ;  /* 0x0000000649067221 */ /* 0x000fe20000010000 */
[----:B-1----:R-:W-:Y:S01]  /*3b80*/  F2FP.F16.F32.PACK_AB R79, R87, R86 ;  /* 0x00000056574f723e */ /* 0x002fe200000000ff */
[----:B------:R-:W-:-:S04]  /*3b90*/  FADD.FTZ R86, R86, R5 ;  /* 0x0000000556567221 */ /* 0x000fc80000010000 */
[----:B------:R2:W-:Y:S01]  /*3ba0*/  STSM.16.M88.4 [R7+0x6000], R76 ;  /* 0x0060004c07007844 */ /* 0x0005e20000000200 */
[----:B------:R-:W-:Y:S01]  /*3bb0*/  FADD.FTZ R5, R87, R86 ;  /* 0x0000005657057221 */ /* 0x000fe20000010000 */
[----:B------:R0:W-:Y:S06]  /*3bc0*/  MEMBAR.ALL.CTA ;  /* 0x0000000000007992 */ /* 0x0001ec0000008000 */
[----:B0-----:R-:W0:Y:S02]  /*3bd0*/  FENCE.VIEW.ASYNC.S ;  /* 0x00000000000073c6 */ /* 0x001e240000000000 */
[----:B0-----:R-:W-:Y:S01]  /*3be0*/  NOP ;  /* 0x0000000000007918 */ /* 0x001fe20000000000 */
[----:B------:R-:W-:Y:S05]  /*3bf0*/  @!P1 BRA `(.L_x_1918) ;  /* 0x0000002800e49947 */ /* 0x000fea0003800000 */
[----:B------:R-:W-:Y:S01]  /*3c00*/  IMAD.MOV.U32 R15, RZ, RZ, R13 ;  /* 0x000000ffff0f7224 */ /* 0x000fe200078e000d */
[----:B------:R-:W-:Y:S01]  /*3c10*/  UMOV UR38, URZ ;  /* 0x0000003f00267c82 */ /* 0x000fe20008000000 */
[----:B------:R-:W-:Y:S01]  /*3c20*/  IMAD.MOV.U32 R14, RZ, RZ, R0 ;  /* 0x000000ffff0e7224 */ /* 0x000fe200078e0000 */
[----:B------:R-:W-:Y:S01]  /*3c30*/  UMOV UR6, URZ ;  /* 0x0000003f00067c82 */ /* 0x000fe20008000000 */
[----:B------:R-:W-:Y:S01]  /*3c40*/  IMAD.MOV.U32 R135, RZ, RZ, RZ ;  /* 0x000000ffff877224 */ /* 0x000fe200078e00ff */
[----:B------:R-:W-:Y:S01]  /*3c50*/  ULDC UR30, c[0x0][0x288] ;  /* 0x0000a200001e7ab9 */ /* 0x000fe20000000800 */
[----:B------:R-:W-:Y:S01]  /*3c60*/  ULDC UR29, c[0x0][0x2f0] ;  /* 0x0000bc00001d7ab9 */ /* 0x000fe20000000800 */
[----:B------:R-:W-:-:S05]  /*3c70*/  ULDC UR31, c[0x0][0x988] ;  /* 0x00026200001f7ab9 */ /* 0x000fca0000000800 */
.L_x_1929:
[----:B------:R-:W-:Y:S01]  /*3c80*/  R2UR UR4, R16 ;  /* 0x00000000100472ca */ /* 0x000fe200000e0000 */
[----:B------:R-:W-:-:S04]  /*3c90*/  UISETP.NE.AND UP0, UPT, UR6, 0x1, UPT ;  /* 0x000000010600788c */ /* 0x000fc8000bf05270 */
[----:B------:R-:W-:-:S04]  /*3ca0*/  USEL UR5, URZ, 0x1, UP0 ;  /* 0x000000013f057887 */ /* 0x000fc80008000000 */
[----:B------:R-:W-:-:S04]  /*3cb0*/  ULOP3.LUT UR5, UR38, UR5, URZ, 0x3c, !UPT ;  /* 0x0000000526057292 */ /* 0x000fc8000f8e3c3f */
[----:B------:R-:W-:-:S13]  /*3cc0*/  ISETP.NE.AND P2, PT, RZ, UR4, PT ;  /* 0x00000004ff007c0c */ /* 0x000fda000bf45270 */
[----:B------:R-:W-:Y:S05]  /*3cd0*/  @P2 BRA `(.L_x_1919) ;  /* 0x00000000003c2947 */ /* 0x000fea0003800000 */
[----:B------:R-:W-:Y:S05]  /*3ce0*/  @!P0 BRA `(.L_x_1920) ;  /* 0x0000000000048947 */ /* 0x000fea0003800000 */
[----:B------:R-:W-:Y:S01]  /*3cf0*/  BPT.TRAP 0x1 ;  /* 0x000000040000795c */ /* 0x000fe20000300000 */
.L_x_1920:
[----:B------:R-:W-:Y:S01]  /*3d00*/  R2UR UR10, R2 ;  /* 0x00000000020a72ca */ /* 0x000fe200000e0000 */
        /* <DEDUP_REMOVED lines=9> */
.L_x_1921:
[----:B-1----:R-:W-:Y:S05]  /*3da0*/  @P1 BRA `(.L_x_1919) ;  /* 0x0000000000081947 */ /* 0x002fea0003800000 */
[----:B------:R-:W1:Y:S02]  /*3db0*/  SYNCS.PHASECHK.TRANS64.TRYWAIT P1, [UR4+0x2d830], R0 ;  /* 0x02d83000ff0075a7 */ /* 0x000e640008020144 */
[----:B-1----:R-:W-:Y:S05]  /*3dc0*/  @!P1 BRA `(.L_x_1922) ;  /* 0x000000a400f49947 */ /* 0x002fea0003800000 */
.L_x_1919:
[----:B-1----:R-:W1:Y:S01]  /*3dd0*/  S2R R13, SR_TID.X ;  /* 0x00000000000d7919 */ /* 0x002e620000002100 */
[----:B------:R-:W-:Y:S01]  /*3de0*/  R2UR UR10, R12 ;  /* 0x000000000c0a72ca */ /* 0x000fe200000e0000 */
        /* <DEDUP_REMOVED lines=17> */
[----:B-1----:R-:W-:-:S05]  /*3f00*/  SHF.R.U32.HI R13, RZ, 0x7, R13 ;  /* 0x00000007ff0d7819 */ /* 0x002fca000001160d */
[----:B0-----:R-:W-:-:S05]  /*3f10*/  VIADD R0, R13, 0x8 ;  /* 0x000000080d007836 */ /* 0x001fca0000000000 */
[----:B------:R0:W-:Y:S06]  /*3f20*/  BAR.SYNC.DEFER_BLOCKING R0, 0x100 ;  /* 0x000400000000751d */ /* 0x0001ec0000010000 */
[----:B--2---:R-:W-:-:S06]  /*3f30*/  WARPGROUP.ARRIVE ;  /* 0x00000000000079c5 */ /* 0x004fcc0000000000 */
        /* <DEDUP_REMOVED lines=20> */
.L_x_1924:
[----:B------:R-:W-:Y:S01]  /*4080*/  R2UR UR10, R2 ;  /* 0x00000000020a72ca */ /* 0x000fe200000e0000 */
[----:B------:R-:W-:-:S05]  /*4090*/  IMAD.U32 R0, RZ, RZ, UR38 ;  /* 0x00000026ff007e24 */ /* 0x000fca000f8e00ff */
[----:B------:R-:W-:-:S07]  /*40a0*/  SHF.L.U32 R0, R0, 0x1f, RZ ;  /* 0x0000001f00007819 */ /* 0x000fce00000006ff */
[----:B------:R-:W-:-:S09]  /*40b0*/  ULEA UR10, UR6, UR10, 0x3 ;  /* 0x0000000a060a7291 */ /* 0x000fd2000f8e183f */
[----:B------:R0:W1:Y:S01]  /*40c0*/  SYNCS.PHASECHK.TRANS64.TRYWAIT P1, [UR10+0x2d850], R0 ;  /* 0x02d85000ff0075a7 */ /* 0x000062000802014a */
[----:B------:R-:W-:Y:S05]  /*40d0*/  @!P0 BRA `(.L_x_1925) ;  /* 0x0000000000048947 */ /* 0x000fea0003800000 */
[----:B------:R-:W-:Y:S01]  /*40e0*/  BPT.TRAP 0x1 ;  /* 0x000000040000795c */ /* 0x000fe20000300000 */
.L_x_1925:
[----:B-1----:R-:W-:Y:S05]  /*40f0*/  @P1 BRA `(.L_x_1923) ;  /* 0x0000000000081947 */ /* 0x002fea0003800000 */
[----:B------:R-:W1:Y:S02]  /*4100*/  SYNCS.PHASECHK.TRANS64.TRYWAIT P1, [UR10+0x2d850], R0 ;  /* 0x02d85000ff0075a7 */ /* 0x000e64000802014a */
[----:B-1----:R-:W-:Y:S05]  /*4110*/  @!P1 BRA `(.L_x_1926) ;  /* 0x000000a400389947 */ /* 0x002fea0003800000 */
.L_x_1923:
[----:B------:R-:W-:Y:S01]  /*4120*/  R2UR UR10, R2 ;  /* 0x00000000020a72ca */ /* 0x000fe200000e0000 */
[----:B------:R-:W-:Y:S01]  /*4130*/  WARPGROUP.ARRIVE ;  /* 0x00000000000079c5 */ /* 0x000fe20000000000 */
[----:B------:R-:W-:Y:S01]  /*4140*/  R2UR UR14, R140 ;  /* 0x000000008c0e72ca */ /* 0x000fe200000e0000 */
[----:B------:R-:W-:Y:S01]  /*4150*/  UMOV UR33, 0x40000040 ;  /* 0x4000004000217882 */ /* 0x000fe20000000000 */
[----:B------:R-:W-:-:S03]  /*4160*/  UMOV UR35, 0x80000020 ;  /* 0x8000002000237882 */ /* 0x000fc60000000000 */
[----:B------:R-:W1:Y:S06]  /*4170*/  S2R R17, SR_TID.X ;  /* 0x0000000000117919 */ /* 0x000e6c0000002100 */
[----:B------:R-:W-:-:S04]  /*4180*/  UIADD3 UR10, UR10, 0x400, URZ ;  /* 0x000004000a0a7890 */ /* 0x000fc8000fffe03f */
[----:B------:R-:W-:-:S04]  /*4190*/  USHF.R.U32.HI UR10, URZ, 0x4, UR10 ;  /* 0x000000043f0a7899 */ /* 0x000fc8000801160a */
[----:B------:R-:W-:-:S04]  /*41a0*/  ULOP3.LUT UR10, UR10, 0x3fff, URZ, 0xc0, !UPT ;  /* 0x00003fff0a0a7892 */ /* 0x000fc8000f8ec03f */
[----:B------:R-:W-:Y:S02]  /*41b0*/  ULOP3.LUT UR11, UR10, 0x2000000, URZ, 0xfc, !UPT ;  /* 0x020000000a0b7892 */ /* 0x000fe4000f8efc3f */
[----:B------:R-:W-:Y:S02]  /*41c0*/  ULOP3.LUT UR10, UR14, 0x10000, URZ, 0xfc, !UPT ;  /* 0x000100000e0a7892 */ /* 0x000fe4000f8efc3f */
[----:B------:R-:W-:-:S05]  /*41d0*/  UIMAD UR11, UR6, 0x600, UR11 ;  /* 0x00000600060b78a4 */ /* 0x000fca000f8e020b */
[----:B------:R-:W-:Y:S02]  /*41e0*/  UMOV UR32, UR10 ;  /* 0x0000000a00207c82 */ /* 0x000fe40008000000 */
[----:B------:R-:W-:Y:S01]  /*41f0*/  UMOV UR34, UR11 ;  /* 0x0000000b00227c82 */ /* 0x000fe20008000000 */
[----:B-1----:R-:W-:Y:S01]  /*4200*/  SHF.R.U32.HI R13, RZ, 0x7, R17 ;  /* 0x00000007ff0d7819 */ /* 0x002fe20000011611 */
[----:B------:R-:W-:Y:S01]  /*4210*/  HGMMA.64x96x16.F32 R88, gdesc[UR32].tnspB, R88, gsb0 ;  /* 0x41600000205879f0 */ /* 0x000fe20008000858 */
[----:B------:R-:W-:Y:S01]  /*4220*/  UIADD3 UR32, UR10, 0x2, URZ ;  /* 0x000000020a207890 */ /* 0x000fe2000fffe03f */
[----:B------:R-:W-:Y:S01]  /*4230*/  ISETP.GE.U32.AND P1, PT, R17, 0x180, PT ;  /* 0x000001801100780c */ /* 0x000fe20003f26070 */
[----:B------:R-:W-:Y:S01]  /*4240*/  UIADD3 UR34, UR11, 0x40, URZ ;  /* 0x000000400b227890 */ /* 0x000fe2000fffe03f */
[----:B0-----:R-:W-:Y:S01]  /*4250*/  VIADD R0, R13, 0x9 ;  /* 0x000000090d007836 */ /* 0x001fe20000000000 */
[----:B------:R-:W-:Y:S01]  /*4260*/  UMOV UR33, 0x40000040 ;  /* 0x4000004000217882 */ /* 0x000fe20000000000 */
[----:B------:R-:W-:-:S03]  /*4270*/  UMOV UR35, 0x80000020 ;  /* 0x8000002000237882 */ /* 0x000fc60000000000 */
        /* <DEDUP_REMOVED lines=50> */
.L_x_1927:
[----:B------:R-:W-:Y:S01]  /*45a0*/  UISETP.NE.AND UP0, UPT, UR37, URZ, UPT ;  /* 0x0000003f2500728c */ /* 0x000fe2000bf05270 */
[----:B0-----:R-:W-:Y:S01]  /*45b0*/  IMAD.MOV.U32 R0, RZ, RZ, R9 ;  /* 0x000000ffff007224 */ /* 0x001fe200078e0009 */
[----:B------:R-:W-:Y:S01]  /*45c0*/  R2UR UR11, R2 ;  /* 0x00000000020b72ca */ /* 0x000fe200000e0000 */
[----:B------:R-:W-:Y:S02]  /*45d0*/  IMAD.MOV.U32 R22, RZ, RZ, -0x2 ;  /* 0xfffffffeff167424 */ /* 0x000fe400078e00ff */
[----:B------:R-:W-:Y:S01]  /*45e0*/  IMAD.U32 R20, RZ, RZ, UR29 ;  /* 0x0000001dff147e24 */ /* 0x000fe2000f8e00ff */
[----:B------:R-:W-:Y:S02]  /*45f0*/  PLOP3.LUT P1, PT, PT, PT, UP0, 0x80, 0x0 ;  /* 0x000000000000781c */ /* 0x000fe40003f2f008 */
[----:B------:R-:W-:-:S03]  /*4600*/  PLOP3.LUT P2, PT, PT, PT, UP0, 0x80, 0x0 ;  /* 0x000000000000781c */ /* 0x000fc60003f4f008 */
[----:B------:R-:W-:-:S08]  /*4610*/  @UP0 ULDC UR10, c[0x0][0x44c] ;  /* 0x00011300000a0ab9 */ /* 0x000fd00000000800 */
[----:B------:R-:W-:Y:S01]  /*4620*/  @P1 IMAD.HI.U32 R13, R9, UR10, RZ ;  /* 0x0000000a090d1c27 */ /* 0x000fe2000f8e00ff */
[----:B------:R-:W-:-:S04]  /*4630*/  @UP0 ULDC UR10, c[0x0][0x450] ;  /* 0x00011400000a0ab9 */ /* 0x000fc80000000800 */
[----:B------:R-:W-:Y:S01]  /*4640*/  @P2 SHF.R.U32.HI R0, RZ, UR10, R13 ;  /* 0x0000000aff002c19 */ /* 0x000fe2000801160d */
[----:B------:R-:W-:Y:S02]  /*4650*/  UMOV UR10, 0xffffff80 ;  /* 0xffffff80000a7882 */ /* 0x000fe40000000000 */
[----:B------:R-:W-:Y:S02]  /*4660*/  UIMAD UR10, UR7, UR10, 0x1 ;  /* 0x00000001070a74a4 */ /* 0x000fe4000f8e020a */
[----:B------:R-:W0:Y:S04]  /*4670*/  SHFL.IDX PT, R18, R0, RZ, 0x1c1f ;  /* 0x001c1fff00127589 */ /* 0x000e2800000e0000 */
[----:B------:R-:W-:Y:S01]  /*4680*/  IMAD R13, R139, R22, UR10 ;  /* 0x0000000a8b0d7e24 */ /* 0x000fe2000f8e0216 */
[----:B------:R-:W-:Y:S01]  /*4690*/  ULEA UR10, UR4, UR11, 0x3 ;  /* 0x0000000b040a7291 */ /* 0x000fe2000f8e183f */
[----:B------:R-:W1:Y:S02]  /*46a0*/  S2UR UR11, SR_CgaCtaId ;  /* 0x00000000000b79c3 */ /* 0x000e640000008800 */
[----:B------:R-:W-:Y:S01]  /*46b0*/  IMAD R13, R20, UR36, R13 ;  /* 0x00000024140d7c24 */ /* 0x000fe2000f8e020d */
[----:B------:R-:W-:Y:S01]  /*46c0*/  UIADD3 UR10, UR10, 0x2d840, URZ ;  /* 0x0002d8400a0a7890 */ /* 0x000fe2000fffe03f */
[----:B------:R-:W2:Y:S03]  /*46d0*/  SHFL.IDX PT, R20, R0, 0x1, 0x1c1f ;  /* 0x003c1f0000147f89 */ /* 0x000ea600000e0000 */
[----:B0-----:R-:W-:-:S04]  /*46e0*/  IADD3 R17, R18, -UR30, R13 ;  /* 0x8000001e12117c10 */ /* 0x001fc8000fffe00d */
[C---:B------:R-:W-:Y:S02]  /*46f0*/  ISETP.GT.AND P1, PT, R17.reuse, RZ, PT ;  /* 0x000000ff1100720c */ /* 0x040fe40003f24270 */
[C---:B------:R-:W-:Y:S01]  /*4700*/  ISETP.GT.AND P2, PT, R17.reuse, 0x1, PT ;  /* 0x000000011100780c */ /* 0x040fe20003f44270 */
[----:B-1----:R-:W-:Y:S01]  /*4710*/  UPRMT UR10, UR11, 0x654, UR10 ;  /* 0x000006540b0a7896 */ /* 0x002fe2000800000a */
[----:B------:R-:W-:Y:S02]  /*4720*/  FSEL R24, R24, -INF , P1 ;  /* 0xff80000018187808 */ /* 0x000fe40000800000 */
[----:B------:R-:W-:Y:S02]  /*4730*/  ISETP.GT.AND P1, PT, R17, 0x8, PT ;  /* 0x000000081100780c */ /* 0x000fe40003f24270 */
[----:B------:R-:W-:Y:S02]  /*4740*/  FSEL R25, R25, -INF , P2 ;  /* 0xff80000019197808 */ /* 0x000fe40001000000 */
[----:B------:R-:W-:-:S02]  /*4750*/  FMNMX.FTZ R18, R24, R14, !PT ;  /* 0x0000000e18127209 */ /* 0x000fc40007810000 */
[----:B------:R-:W-:Y:S01]  /*4760*/  ISETP.GT.AND P2, PT, R17, 0x9, PT ;  /* 0x000000091100780c */ /* 0x000fe20003f44270 */
[----:B------:R-:W-:Y:S01]  /*4770*/  SYNCS.ARRIVE.TRANS64.RED.A1T0 RZ, [UR10], RZ ;  /* 0x000000ffffff79a7 */ /* 0x000fe2000810040a */
[----:B------:R-:W-:Y:S02]  /*4780*/  FSEL R28, R28, -INF , P1 ;  /* 0xff8000001c1c7808 */ /* 0x000fe40000800000 */
[----:B------:R-:W-:Y:S02]  /*4790*/  FMNMX.FTZ R19, R25, R18, !PT ;  /* 0x0000001219137209 */ /* 0x000fe40007810000 */
[----:B------:R-:W-:Y:S02]  /*47a0*/  ISETP.GT.AND P1, PT, R17, 0x10, PT ;  /* 0x000000101100780c */ /* 0x000fe40003f24270 */
[----:B------:R-:W-:Y:S02]  /*47b0*/  FSEL R29, R29, -INF , P2 ;  /* 0xff8000001d1d7808 */ /* 0x000fe40001000000 */
[----:B------:R-:W-:-:S02]  /*47c0*/  FMNMX.FTZ R18, R28, R19, !PT ;  /* 0x000000131c127209 */ /* 0x000fc40007810000 */
[----:B------:R-:W-:Y:S02]  /*47d0*/  ISETP.GT.AND P2, PT, R17, 0x11, PT ;  /* 0x000000111100780c */ /* 0x000fe40003f44270 */
        /* <DEDUP_REMOVED lines=80> */
[----:B------:R-:W-:Y:S02]  /*4ce0*/  FSEL R85, R85, -INF , P2 ;  /* 0xff80000055557808 */ /* 0x000fe40001000000 */
[----:B------:R-:W-:Y:S02]  /*4cf0*/  FMNMX.FTZ R18, R84, R17, !PT ;  /* 0x0000001154127209 */ /* 0x000fe40007810000 */
[----:B--2---:R-:W-:-:S02]  /*4d00*/  IADD3 R13, R20, -UR30, R13 ;  /* 0x8000001e140d7c10 */ /* 0x004fc4000fffe00d */
[----:B------:R-:W-:Y:S02]  /*4d10*/  FMNMX.FTZ R19, R85, R18, !PT ;  /* 0x0000001255137209 */ /* 0x000fe40007810000 */
[C---:B------:R-:W-:Y:S02]  /*4d20*/  ISETP.GT.AND P2, PT, R13.reuse, RZ, PT ;  /* 0x000000ff0d00720c */ /* 0x040fe40003f44270 */
[C---:B------:R-:W-:Y:S01]  /*4d30*/  ISETP.GT.AND P3, PT, R13.reuse, 0x1, PT ;  /* 0x000000010d00780c */ /* 0x040fe20003f64270 */
[----:B------:R-:W0:Y:S01]  /*4d40*/  SHFL.BFLY PT, R18, R19, 0x2, 0x1f ;  /* 0x0c401f0013127f89 */ /* 0x000e2200000e0000 */
[----:B------:R-:W-:Y:S02]  /*4d50*/  FSEL R26, R26, -INF , P2 ;  /* 0xff8000001a1a7808 */ /* 0x000fe40001000000 */
[----:B------:R-:W-:Y:S02]  /*4d60*/  ISETP.GT.AND P2, PT, R13, 0x8, PT ;  /* 0x000000080d00780c */ /* 0x000fe40003f44270 */
[----:B------:R-:W-:-:S02]  /*4d70*/  FSEL R27, R27, -INF , P3 ;  /* 0xff8000001b1b7808 */ /* 0x000fc40001800000 */
[----:B------:R-:W-:Y:S02]  /*4d80*/  FMNMX.FTZ R22, R26, R15, !PT ;  /* 0x0000000f1a167209 */ /* 0x000fe40007810000 */
[----:B------:R-:W-:Y:S02]  /*4d90*/  ISETP.GT.AND P3, PT, R13, 0x9, PT ;  /* 0x000000090d00780c */ /* 0x000fe40003f64270 */
[----:B------:R-:W-:Y:S02]  /*4da0*/  FSEL R30, R30, -INF , P2 ;  /* 0xff8000001e1e7808 */ /* 0x000fe40001000000 */
[----:B------:R-:W-:Y:S02]  /*4db0*/  FMNMX.FTZ R23, R27, R22, !PT ;  /* 0x000000161b177209 */ /* 0x000fe40007810000 */
[----:B------:R-:W-:Y:S02]  /*4dc0*/  ISETP.GT.AND P2, PT, R13, 0x10, PT ;  /* 0x000000100d00780c */ /* 0x000fe40003f44270 */
[----:B------:R-:W-:-:S02]  /*4dd0*/  FSEL R31, R31, -INF , P3 ;  /* 0xff8000001f1f7808 */ /* 0x000fc40001800000 */
[----:B------:R-:W-:Y:S02]  /*4de0*/  FMNMX.FTZ R22, R30, R23, !PT ;  /* 0x000000171e167209 */ /* 0x000fe40007810000 */
[----:B------:R-:W-:Y:S02]  /*4df0*/  ISETP.GT.AND P3, PT, R13, 0x11, PT ;  /* 0x000000110d00780c */ /* 0x000fe40003f64270 */
[----:B------:R-:W-:Y:S02]  /*4e00*/  FSEL R34, R34, -INF , P2 ;  /* 0xff80000022227808 */ /* 0x000fe40001000000 */
[----:B0-----:R-:W-:Y:S02]  /*4e10*/  FMNMX.FTZ R21, R19, R18, !PT ;  /* 0x0000001213157209 */ /* 0x001fe40007810000 */
[----:B------:R-:W-:Y:S02]  /*4e20*/  FMNMX.FTZ R23, R31, R22, !PT ;  /* 0x000000161f177209 */ /* 0x000fe40007810000 */
[----:B------:R-:W-:Y:S01]  /*4e30*/  ISETP.GT.AND P2, PT, R13, 0x18, PT ;  /* 0x000000180d00780c */ /* 0x000fe20003f44270 */
[----:B------:R-:W0:Y:S01]  /*4e40*/  SHFL.BFLY PT, R18, R21, 0x1, 0x1f ;  /* 0x0c201f0015127f89 */ /* 0x000e2200000e0000 */
[----:B------:R-:W-:-:S02]  /*4e50*/  FSEL R35, R35, -INF , P3 ;  /* 0xff80000023237808 */ /* 0x000fc40001800000 */
[C---:B------:R-:W-:Y:S02]  /*4e60*/  ISETP.GT.AND P3, PT, R13.reuse, 0x19, PT ;  /* 0x000000190d00780c */ /* 0x040fe40003f64270 */
[----:B------:R-:W-:Y:S02]  /*4e70*/  FSEL R38, R38, -INF , P2 ;  /* 0xff80000026267808 */ /* 0x000fe40001000000 */
[----:B------:R-:W-:Y:S02]  /*4e80*/  ISETP.GT.AND P2, PT, R13, 0x20, PT ;  /* 0x000000200d00780c */ /* 0x000fe40003f44270 */
[----:B------:R-:W-:Y:S02]  /*4e90*/  FSEL R39, R39, -INF , P3 ;  /* 0xff80000027277808 */ /* 0x000fe40001800000 */
[----:B------:R-:W-:Y:S02]  /*4ea0*/  ISETP.GT.AND P3, PT, R13, 0x21, PT ;  /* 0x000000210d00780c */ /* 0x000fe40003f64270 */
[----:B------:R-:W-:-:S02]  /*4eb0*/  FSEL R42, R42, -INF , P2 ;  /* 0xff8000002a2a7808 */ /* 0x000fc40001000000 */
[----:B------:R-:W-:Y:S02]  /*4ec0*/  ISETP.GT.AND P2, PT, R13, 0x28, PT ;  /* 0x000000280d00780c */ /* 0x000fe40003f44270 */
[----:B------:R-:W-:Y:S02]  /*4ed0*/  FSEL R43, R43, -INF , P3 ;  /* 0xff8000002b2b7808 */ /* 0x000fe40001800000 */
[C---:B------:R-:W-:Y:S02]  /*4ee0*/  ISETP.GT.AND P3, PT, R13.reuse, 0x29, PT ;  /* 0x000000290d00780c */ /* 0x040fe40003f64270 */
[----:B------:R-:W-:Y:S02]  /*4ef0*/  FSEL R46, R46, -INF , P2 ;  /* 0xff8000002e2e7808 */ /* 0x000fe40001000000 */
[----:B------:R-:W-:Y:S02]  /*4f00*/  ISETP.GT.AND P2, PT, R13, 0x30, PT ;  /* 0x000000300d00780c */ /* 0x000fe40003f44270 */
[----:B0-----:R-:W-:-:S02]  /*4f10*/  FMNMX.FTZ R0, R21, R18, !PT ;  /* 0x0000001215007209 */ /* 0x001fc40007810000 */
[----:B------:R-:W-:Y:S02]  /*4f20*/  FSEL R47, R47, -INF , P3 ;  /* 0xff8000002f2f7808 */ /* 0x000fe40001800000 */
[C---:B------:R-:W-:Y:S01]  /*4f30*/  FSETP.NEU.FTZ.AND P1, PT, R0.reuse, -INF , PT ;  /* 0xff8000000000780b */ /* 0x040fe20003f3d000 */
[----:B------:R-:W-:Y:S01]  /*4f40*/  FMUL.FTZ R17, R0, UR31 ;  /* 0x0000001f00117c20 */ /* 0x000fe20008410000 */
[----:B------:R-:W-:Y:S02]  /*4f50*/  ISETP.GT.AND P3, PT, R13, 0x31, PT ;  /* 0x000000310d00780c */ /* 0x000fe40003f64270 */
[----:B------:R-:W-:Y:S02]  /*4f60*/  FSEL R50, R50, -INF , P2 ;  /* 0xff80000032327808 */ /* 0x000fe40001000000 */
[----:B------:R-:W-:Y:S02]  /*4f70*/  FSEL R17, R17, RZ, P1 ;  /* 0x000000ff11117208 */ /* 0x000fe40000800000 */
[----:B------:R-:W-:-:S02]  /*4f80*/  ISETP.GT.AND P2, PT, R13, 0x38, PT ;  /* 0x000000380d00780c */ /* 0x000fc40003f44270 */
        /* <DEDUP_REMOVED lines=9> */
[----:B------:R-:W-:Y:S01]  /*5020*/  ISETP.GT.AND P3, PT, R13, 0x39, PT ;  /* 0x000000390d00780c */ /* 0x000fe20003f64270 */
[--C-:B------:R-:W-:Y:S01]  /*5030*/  FFMA.FTZ R36, R36, UR31, -R17.reuse ;  /* 0x0000001f24247c23 */ /* 0x100fe20008010811 */
[----:B------:R-:W-:Y:S01]  /*5040*/  FMNMX.FTZ R24, R38, R25, !PT ;  /* 0x0000001926187209 */ /* 0x000fe20007810000 */
[----:B------:R0:W-:Y:S01]  /*5050*/  MUFU.EX2 R22, R32 ;  /* 0x0000002000167308 */ /* 0x0001e20000000800 */
[----:B------:R-:W-:Y:S01]  /*5060*/  FSEL R54, R54, -INF , P2 ;  /* 0xff80000036367808 */ /* 0x000fe20001000000 */
[--C-:B------:R-:W-:Y:S01]  /*5070*/  FFMA.FTZ R40, R40, UR31, -R17.reuse ;  /* 0x0000001f28287c23 */ /* 0x100fe20008010811 */
[----:B------:R-:W-:Y:S01]  /*5080*/  FMNMX.FTZ R25, R39, R24, !PT ;  /* 0x0000001827197209 */ /* 0x000fe20007810000 */
[--C-:B------:R-:W-:Y:S01]  /*5090*/  FFMA.FTZ R44, R44, UR31, -R17.reuse ;  /* 0x0000001f2c2c7c23 */ /* 0x100fe20008010811 */
[----:B------:R-:W-:Y:S01]  /*50a0*/  ISETP.GT.AND P2, PT, R13, 0x40, PT ;  /* 0x000000400d00780c */ /* 0x000fe20003f44270 */
[--C-:B------:R-:W-:Y:S01]  /*50b0*/  FFMA.FTZ R48, R48, UR31, -R17.reuse ;  /* 0x0000001f30307c23 */ /* 0x100fe20008010811 */
[----:B------:R-:W-:Y:S01]  /*50c0*/  FMNMX.FTZ R28, R42, R25, !PT ;  /* 0x000000192a1c7209 */ /* 0x000fe20007810000 */
[----:B------:R1:W-:Y:S01]  /*50d0*/  MUFU.EX2 R24, R36 ;  /* 0x0000002400187308 */ /* 0x0003e20000000800 */
[----:B------:R-:W-:Y:S01]  /*50e0*/  FSEL R55, R55, -INF , P3 ;  /* 0xff80000037377808 */ /* 0x000fe20001800000 */
[----:B------:R-:W-:Y:S01]  /*50f0*/  FFMA.FTZ R25, R37, UR31, -R17 ;  /* 0x0000001f25197c23 */ /* 0x000fe20008010811 */
[----:B------:R-:W-:-:S02]  /*5100*/  FMNMX.FTZ R29, R43, R28, !PT ;  /* 0x0000001c2b1d7209 */ /* 0x000fc40007810000 */
[----:B------:R-:W-:Y:S02]  /*5110*/  ISETP.GT.AND P3, PT, R13, 0x41, PT ;  /* 0x000000410d00780c */ /* 0x000fe40003f64270 */
[----:B------:R-:W-:Y:S01]  /*5120*/  FMNMX.FTZ R28, R46, R29, !PT ;  /* 0x0000001d2e1c7209 */ /* 0x000fe20007810000 */
[----:B------:R-:W-:Y:S01]  /*5130*/  MUFU.EX2 R18, R18 ;  /* 0x0000001200127308 */ /* 0x000fe20000000800 */
[----:B------:R-:W-:Y:S02]  /*5140*/  FSEL R58, R58, -INF , P2 ;  /* 0xff8000003a3a7808 */ /* 0x000fe40001000000 */
[----:B------:R-:W-:Y:S02]  /*5150*/  FMNMX.FTZ R29, R47, R28, !PT ;  /* 0x0000001c2f1d7209 */ /* 0x000fe40007810000 */
[----:B------:R-:W-:Y:S02]  /*5160*/  ISETP.GT.AND P2, PT, R13, 0x48, PT ;  /* 0x000000480d00780c */ /* 0x000fe40003f44270 */
[----:B0-----:R-:W-:Y:S01]  /*5170*/  FMNMX.FTZ R32, R50, R29, !PT ;  /* 0x0000001d32207209 */ /* 0x001fe20007810000 */
[----:B------:R-:W-:Y:S01]  /*5180*/  MUFU.EX2 R28, R40 ;  /* 0x00000028001c7308 */ /* 0x000fe20000000800 */
        /* <DEDUP_REMOVED lines=9> */
[----:B-1----:R-:W-:Y:S01]  /*5220*/  FMNMX.FTZ R36, R58, R33, !PT ;  /* 0x000000213a247209 */ /* 0x002fe20007810000 */
        /* <DEDUP_REMOVED lines=8> */
[--C-:B------:R-:W-:Y:S01]  /*52b0*/  FFMA.FTZ R61, R69, UR31, -R17.reuse ;  /* 0x0000001f453d7c23 */ /* 0x100fe20008010811 */
[----:B------:R-:W-:Y:S01]  /*52c0*/  FSEL R66, R66, -INF , P2 ;  /* 0xff80000042427808 */ /* 0x000fe20001000000 */
[--C-:B0-----:R-:W-:Y:S01]  /*52d0*/  FFMA.FTZ R44, R52, UR31, -R17.reuse ;  /* 0x0000001f342c7c23 */ /* 0x101fe20008010811 */
        /* <DEDUP_REMOVED lines=11> */
[--C-:B------:R-:W-:Y:S01]  /*5390*/  FFMA.FTZ R57, R65, UR31, -R17.reuse ;  /* 0x0000001f41397c23 */ /* 0x100fe20008010811 */
[----:B------:R-:W-:Y:S01]  /*53a0*/  FMNMX.FTZ R41, R67, R40, !PT ;  /* 0x0000002843297209 */ /* 0x000fe20007810000 */
[--C-:B0-----:R-:W-:Y:S01]  /*53b0*/  FFMA.FTZ R48, R56, UR31, -R17.reuse ;  /* 0x0000001f38307c23 */ /* 0x101fe20008010811 */
[----:B------:R-:W-:Y:S01]  /*53c0*/  ISETP.GT.AND P2, PT, R13, 0x60, PT ;  /* 0x000000600d00780c */ /* 0x000fe20003f44270 */
[--C-:B------:R-:W-:Y:S01]  /*53d0*/  FFMA.FTZ R56, R64, UR31, -R17.reuse ;  /* 0x0000001f40387c23 */ /* 0x100fe20008010811 */
        /* <DEDUP_REMOVED lines=35> */
[----:B------:R-:W-:Y:S02]  /*5610*/  FSEL R87, R87, -INF , P3 ;  /* 0xff80000057577808 */ /* 0x000fe40001800000 */
        /* <DEDUP_REMOVED lines=22> */
[----:B------:R-:W-:Y:S01]  /*5780*/  FSEL R39, R0, RZ, P1 ;  /* 0x000000ff00277208 */ /* 0x000fe20000800000 */
[--C-:B------:R-:W-:Y:S01]  /*5790*/  FFMA.FTZ R136, R27, UR31, -R40.reuse ;  /* 0x0000001f1b887c23 */ /* 0x100fe20008010828 */
[----:B------:R-:W-:Y:S01]  /*57a0*/  FSEL R46, R13, RZ, P2 ;  /* 0x000000ff0d2e7208 */ /* 0x000fe20001000000 */
[--C-:B------:R-:W-:Y:S01]  /*57b0*/  FFMA.FTZ R27, R42, UR31, -R40.reuse ;  /* 0x0000001f2a1b7c23 */ /* 0x100fe20008010828 */
[----:B------:R-:W-:Y:S01]  /*57c0*/  FFMA.FTZ R41, R26, UR31, -R40 ;  /* 0x0000001f1a297c23 */ /* 0x000fe20008010828 */
[----:B------:R-:W-:Y:S01]  /*57d0*/  FADD.FTZ R14, -R39, R14 ;  /* 0x0000000e270e7221 */ /* 0x000fe20000010100 */
[--C-:B------:R-:W-:Y:S01]  /*57e0*/  FFMA.FTZ R77, R30, UR31, -R40.reuse ;  /* 0x0000001f1e4d7c23 */ /* 0x100fe20008010828 */
[----:B------:R-:W-:Y:S01]  /*57f0*/  FADD.FTZ R46, -R46, R15 ;  /* 0x0000000f2e2e7221 */ /* 0x000fe20000010100 */
[----:B------:R-:W-:Y:S01]  /*5800*/  MUFU.EX2 R136, R136 ;  /* 0x0000008800887308 */ /* 0x000fe20000000800 */
[----:B------:R-:W-:Y:S01]  /*5810*/  FMUL.FTZ R42, R14, UR31 ;  /* 0x0000001f0e2a7c20 */ /* 0x000fe20008410000 */
[--C-:B------:R-:W-:Y:S01]  /*5820*/  FFMA.FTZ R34, R34, UR31, -R40.reuse ;  /* 0x0000001f22227c23 */ /* 0x100fe20008010828 */
[----:B------:R-:W-:Y:S01]  /*5830*/  FMUL.FTZ R14, R46, UR31 ;  /* 0x0000001f2e0e7c20 */ /* 0x000fe20008410000 */
        /* <DEDUP_REMOVED lines=24> */
[----:B------:R-:W-:Y:S01]  /*59c0*/  FFMA.FTZ R62, R82, UR31, -R40 ;  /* 0x0000001f523e7c23 */ /* 0x000fe20008010828 */
[----:B------:R-:W-:Y:S01]  /*59d0*/  FADD.FTZ R43, R19, R6 ;  /* 0x00000006132b7221 */ /* 0x000fe20000010000 */
[--C-:B------:R-:W-:Y:S01]  /*59e0*/  FFMA.FTZ R70, R83, UR31, -R40.reuse ;  /* 0x0000001f53467c23 */ /* 0x100fe20008010828 */
[--C-:B------:R-:W-:Y:S01]  /*59f0*/  FFMA.FTZ R71, R86, UR31, -R40.reuse ;  /* 0x0000001f56477c23 */ /* 0x100fe20008010828 */
[----:B------:R-:W0:Y:S01]  /*5a00*/  MUFU.EX2 R77, R77 ;  /* 0x0000004d004d7308 */ /* 0x000e220000000800 */
[----:B------:R-:W-:Y:S01]  /*5a10*/  FADD.FTZ R42, R20, R43 ;  /* 0x0000002b142a7221 */ /* 0x000fe20000010000 */
[----:B------:R-:W-:-:S06]  /*5a20*/  FFMA.FTZ R74, R87, UR31, -R40 ;  /* 0x0000001f574a7c23 */ /* 0x000fcc0008010828 */
[----:B------:R-:W2:Y:S01]  /*5a30*/  MUFU.EX2 R85, R85 ;  /* 0x0000005500557308 */ /* 0x000ea20000000800 */
[----:B-1----:R-:W-:-:S04]  /*5a40*/  FFMA.FTZ R5, R14, R5, R41 ;  /* 0x000000050e057223 */ /* 0x002fc80000010029 */
[----:B------:R-:W-:Y:S01]  /*5a50*/  FADD.FTZ R6, R136, R5 ;  /* 0x0000000588067221 */ /* 0x000fe20000010000 */
[----:B------:R-:W-:Y:S02]  /*5a60*/  FADD.FTZ R5, R21, R42 ;  /* 0x0000002a15057221 */ /* 0x000fe40000010000 */
[----:B------:R-:W1:Y:S01]  /*5a70*/  MUFU.EX2 R34, R34 ;  /* 0x0000002200227308 */ /* 0x000e620000000800 */
[----:B0-----:R-:W-:-:S07]  /*5a80*/  FADD.FTZ R6, R77, R6 ;  /* 0x000000064d067221 */ /* 0x001fce0000010000 */
[----:B------:R-:W0:Y:S01]  /*5a90*/  MUFU.EX2 R84, R84 ;  /* 0x0000005400547308 */ /* 0x000e220000000800 */
[----:B--2---:R-:W-:Y:S01]  /*5aa0*/  FADD.FTZ R43, R85, R6 ;  /* 0x00000006552b7221 */ /* 0x004fe20000010000 */
[----:B------:R-:W-:-:S04]  /*5ab0*/  FADD.FTZ R6, R22, R5 ;  /* 0x0000000516067221 */ /* 0x000fc80000010000 */
[----:B------:R-:W-:Y:S02]  /*5ac0*/  FADD.FTZ R5, R23, R6 ;  /* 0x0000000617057221 */ /* 0x000fe40000010000 */
[----:B------:R-:W2:Y:S01]  /*5ad0*/  MUFU.EX2 R30, R30 ;  /* 0x0000001e001e7308 */ /* 0x000ea20000000800 */
[----:B-1----:R-:W-:Y:S01]  /*5ae0*/  FADD.FTZ R43, R34, R43 ;  /* 0x0000002b222b7221 */ /* 0x002fe20000010000 */
[----:B------:R-:W-:-:S04]  /*5af0*/  FADD.FTZ R6, R24, R5 ;  /* 0x0000000518067221 */ /* 0x000fc80000010000 */
[----:B------:R-:W-:Y:S02]  /*5b00*/  FADD.FTZ R5, R25, R6 ;  /* 0x0000000619057221 */ /* 0x000fe40000010000 */
[----:B------:R-:W1:Y:S01]  /*5b10*/  MUFU.EX2 R81, R81 ;  /* 0x0000005100517308 */ /* 0x000e620000000800 */
[----:B0-----:R-:W-:Y:S01]  /*5b20*/  FADD.FTZ R43, R84, R43 ;  /* 0x0000002b542b7221 */ /* 0x001fe20000010000 */
[----:B------:R-:W-:-:S06]  /*5b30*/  FADD.FTZ R6, R28, R5 ;  /* 0x000000051c067221 */ /* 0x000fcc0000010000 */
[----:B------:R-:W0:Y:S01]  /*5b40*/  MUFU.EX2 R27, R27 ;  /* 0x0000001b001b7308 */ /* 0x000e220000000800 */
[----:B--2---:R-:W-:Y:S01]  /*5b50*/  FADD.FTZ R42, R30, R43 ;  /* 0x0000002b1e2a7221 */ /* 0x004fe20000010000 */
[----:B------:R-:W-:-:S06]  /*5b60*/  FADD.FTZ R43, R29, R6 ;  /* 0x000000061d2b7221 */ /* 0x000fcc0000010000 */
[----:B------:R-:W2:Y:S01]  /*5b70*/  MUFU.EX2 R80, R80 ;  /* 0x0000005000507308 */ /* 0x000ea20000000800 */
[----:B-1----:R-:W-:-:S07]  /*5b80*/  FADD.FTZ R42, R81, R42 ;  /* 0x0000002a512a7221 */ /* 0x002fce0000010000 */
[----:B------:R-:W1:Y:S01]  /*5b90*/  MUFU.EX2 R31, R31 ;  /* 0x0000001f001f7308 */ /* 0x000e620000000800 */
[----:B0-----:R-:W-:Y:S01]  /*5ba0*/  FADD.FTZ R5, R27, R42 ;  /* 0x0000002a1b057221 */ /* 0x001fe20000010000 */
[----:B------:R-:W-:-:S04]  /*5bb0*/  FADD.FTZ R42, R32, R43 ;  /* 0x0000002b202a7221 */ /* 0x000fc80000010000 */
[----:B------:R-:W-:Y:S02]  /*5bc0*/  FADD.FTZ R43, R33, R42 ;  /* 0x0000002a212b7221 */ /* 0x000fe40000010000 */
[----:B------:R-:W0:Y:S01]  /*5bd0*/  MUFU.EX2 R38, R38 ;  /* 0x0000002600267308 */ /* 0x000e220000000800 */
[----:B--2---:R-:W-:-:S07]  /*5be0*/  FADD.FTZ R6, R80, R5 ;  /* 0x0000000550067221 */ /* 0x004fce0000010000 */
[----:B------:R-:W2:Y:S01]  /*5bf0*/  MUFU.EX2 R26, R26 ;  /* 0x0000001a001a7308 */ /* 0x000ea20000000800 */
[----:B-1----:R-:W-:Y:S01]  /*5c00*/  FADD.FTZ R5, R31, R6 ;  /* 0x000000061f057221 */ /* 0x002fe20000010000 */
[----:B------:R-:W-:-:S06]  /*5c10*/  FADD.FTZ R6, R36, R43 ;  /* 0x0000002b24067221 */ /* 0x000fcc0000010000 */
        /* <DEDUP_REMOVED lines=12> */
[----:B------:R-:W-:-:S04]  /*5ce0*/  FADD.FTZ R43, R49, R6 ;  /* 0x00000006312b7221 */ /* 0x000fc80000010000 */
[----:B------:R-:W-:Y:S02]  /*5cf0*/  FADD.FTZ R42, R52, R43 ;  /* 0x0000002b342a7221 */ /* 0x000fe40000010000 */
[----:B------:R-:W0:Y:S01]  /*5d00*/  MUFU.EX2 R50, R50 ;  /* 0x0000003200327308 */ /* 0x000e220000000800 */
[----:B--2---:R-:W-:-:S07]  /*5d10*/  FADD.FTZ R5, R138, R5 ;  /* 0x000000058a057221 */ /* 0x004fce0000010000 */
        /* <DEDUP_REMOVED lines=56> */
.L_x_1928:
[----:B------:R-:W0:Y:S01]  /*60a0*/  S2UR UR10, SR_CgaCtaId ;  /* 0x00000000000a79c3 */ /* 0x000e220000008800 */
[----:B------:R-:W-:Y:S01]  /*60b0*/  R2UR UR11, R2 ;  /* 0x00000000020b72ca */ /* 0x000fe200000e0000 */
[----:B------:R-:W-:Y:S01]  /*60c0*/  UISETP.GT.AND UP0, UPT, UR7, UR28, UPT ;  /* 0x0000001c0700728c */ /* 0x000fe2000bf04270 */
[----:B------:R-:W-:Y:S01]  /*60d0*/  F2FP.F16.F32.PACK_AB R42, R21, R20 ;  /* 0x00000014152a723e */ /* 0x000fe200000000ff */
[----:B------:R-:W-:Y:S01]  /*60e0*/  UMOV UR38, UR5 ;  /* 0x0000000500267c82 */ /* 0x000fe20008000000 */
[----:B------:R-:W-:Y:S01]  /*60f0*/  F2FP.F16.F32.PACK_AB R40, R19, R18 ;  /* 0x000000121328723e */ /* 0x000fe200000000ff */
[----:B------:R-:W-:Y:S01]  /*6100*/  FMUL.FTZ R88, R88, R15 ;  /* 0x0000000f58587220 */ /* 0x000fe20000410000 */
[----:B------:R-:W-:Y:S01]  /*6110*/  F2FP.F16.F32.PACK_AB R41, R136, R41 ;  /* 0x000000298829723e */ /* 0x000fe200000000ff */
[----:B------:R-:W-:Y:S01]  /*6120*/  FMUL.FTZ R89, R89, R15 ;  /* 0x0000000f59597220 */ /* 0x000fe20000410000 */
[----:B------:R-:W-:Y:S01]  /*6130*/  F2FP.F16.F32.PACK_AB R43, R85, R77 ;  /* 0x0000004d552b723e */ /* 0x000fe200000000ff */
[-C--:B------:R-:W-:Y:S01]  /*6140*/  FMUL.FTZ R92, R92, R15.reuse ;  /* 0x0000000f5c5c7220 */ /* 0x080fe20000410000 */
[----:B------:R-:W-:Y:S01]  /*6150*/  F2FP.F16.F32.PACK_AB R20, R23, R22 ;  /* 0x000000161714723e */ /* 0x000fe200000000ff */
[-C--:B------:R-:W-:Y:S01]  /*6160*/  FMUL.FTZ R93, R93, R15.reuse ;  /* 0x0000000f5d5d7220 */ /* 0x080fe20000410000 */
[----:B------:R-:W-:Y:S01]  /*6170*/  F2FP.F16.F32.PACK_AB R21, R84, R34 ;  /* 0x000000225415723e */ /* 0x000fe200000000ff */
[----:B------:R-:W-:Y:S01]  /*6180*/  ULEA UR6, UR6, UR11, 0x3 ;  /* 0x0000000b06067291 */ /* 0x000fe2000f8e183f */
[----:B------:R-:W-:Y:S01]  /*6190*/  F2FP.F16.F32.PACK_AB R22, R25, R24 ;  /* 0x000000181916723e */ /* 0x000fe200000000ff */
[-C--:B------:R-:W-:Y:S01]  /*61a0*/  FMUL.FTZ R96, R96, R15.reuse ;  /* 0x0000000f60607220 */ /* 0x080fe20000410000 */
[----:B------:R-:W-:Y:S01]  /*61b0*/  F2FP.F16.F32.PACK_AB R23, R81, R30 ;  /* 0x0000001e5117723e */ /* 0x000fe200000000ff */
[----:B------:R-:W-:Y:S01]  /*61c0*/  UIADD3 UR6, UR6, 0x2d860, URZ ;  /* 0x0002d86006067890 */ /* 0x000fe2000fffe03f */
[----:B------:R-:W-:Y:S01]  /*61d0*/  F2FP.F16.F32.PACK_AB R28, R29, R28 ;  /* 0x0000001c1d1c723e */ /* 0x000fe200000000ff */
[-C--:B------:R-:W-:Y:S01]  /*61e0*/  FMUL.FTZ R97, R97, R15.reuse ;  /* 0x0000000f61617220 */ /* 0x080fe20000410000 */
[----:B------:R-:W-:Y:S01]  /*61f0*/  F2FP.F16.F32.PACK_AB R48, R49, R48 ;  /* 0x000000303130723e */ /* 0x000fe200000000ff */
[----:B------:R-:W-:Y:S01]  /*6200*/  FMUL.FTZ R100, R100, R15 ;  /* 0x0000000f64647220 */ /* 0x000fe20000410000 */
[----:B------:R-:W-:Y:S01]  /*6210*/  F2FP.F16.F32.PACK_AB R29, R80, R27 ;  /* 0x0000001b501d723e */ /* 0x000fe200000000ff */
[----:B0-----:R-:W-:Y:S01]  /*6220*/  UPRMT UR6, UR10, 0x654, UR6 ;  /* 0x000006540a067896 */ /* 0x001fe20008000006 */
[----:B------:R-:W-:Y:S01]  /*6230*/  F2FP.F16.F32.PACK_AB R30, R33, R32 ;  /* 0x00000020211e723e */ /* 0x000fe200000000ff */
[----:B------:R-:W-:Y:S01]  /*6240*/  UIADD3 UR10, UR7, -0x1, URZ ;  /* 0xffffffff070a7890 */ /* 0x000fe2000fffe03f */
        /* <DEDUP_REMOVED lines=40> */
[----:B------:R-:W-:Y:S01]  /*64d0*/  PLOP3.LUT P1, PT, PT, PT, UP0, 0x80, 0x0 ;  /* 0x000000000000781c */ /* 0x000fe20003f2f008 */
        /* <DEDUP_REMOVED lines=39> */
[----:B------:R-:W-:Y:S01]  /*6750*/  IMAD.MOV.U32 R14, RZ, RZ, R0 ;  /* 0x000000ffff0e7224 */ /* 0x000fe200078e0000 */
[----:B-1----:R-:W-:Y:S01]  /*6760*/  NOP ;  /* 0x0000000000007918 */ /* 0x002fe20000000000 */
[----:B0-----:R-:W-:Y:S05]  /*6770*/  @P1 BRA `(.L_x_1929) ;  /* 0xffffffd400401947 */ /* 0x001fea000383ffff */
[----:B------:R-:W-:-:S05]  /*6780*/  UMOV UR7, UR10 ;  /* 0x0000000a00077c82 */ /* 0x000fca0008000000 */
.L_x_1918:
[----:B------:R-:W-:-:S13]  /*6790*/  R2UR UR6, R141 ;  /* 0x000000008d0672ca */ /* 0x000fda00000e0000 */
[----:B------:R-:W-:-:S06]  /*67a0*/  UISETP.GE.AND UP0, UPT, UR7, UR6, UPT ;  /* 0x000000060700728c */ /* 0x000fcc000bf06270 */
[----:B------:R-:W-:-:S13]  /*67b0*/  PLOP3.LUT P1, PT, PT, PT, UP0, 0x80, 0x0 ;  /* 0x000000000000781c */ /* 0x000fda0003f2f008 */
[----:B------:R-:W-:Y:S05]  /*67c0*/  @!P1 BRA `(.L_x_1930) ;  /* 0x00000020006c9947 */ /* 0x000fea0003800000 */
[----:B------:R-:W0:Y:S01]  /*67d0*/  S2R R9, SR_TID.X ;  /* 0x0000000000097919 */ /* 0x000e220000002100 */
[----:B------:R-:W-:Y:S01]  /*67e0*/  R2UR UR6, R140 ;  /* 0x000000008c0672ca */ /* 0x000fe200000e0000 */
[----:B------:R-:W-:Y:S01]  /*67f0*/  IMAD.MOV.U32 R14, RZ, RZ, R13 ;  /* 0x000000ffff0e7224 */ /* 0x000fe200078e000d */
[----:B------:R-:W-:Y:S01]  /*6800*/  UMOV UR30, UR5 ;  /* 0x00000005001e7c82 */ /* 0x000fe20008000000 */
[----:B------:R-:W-:Y:S01]  /*6810*/  IMAD.MOV.U32 R15, RZ, RZ, R0 ;  /* 0x000000ffff0f7224 */ /* 0x000fe200078e0000 */
[----:B------:R-:W-:Y:S01]  /*6820*/  UMOV UR29, 0x40000040 ;  /* 0x40000040001d7882 */ /* 0x000fe20000000000 */
[----:B------:R-:W-:Y:S01]  /*6830*/  UMOV UR33, 0x40000040 ;  /* 0x4000004000217882 */ /* 0x000fe20000000000 */
[----:B------:R-:W-:Y:S01]  /*6840*/  UMOV UR37, 0x40000040 ;  /* 0x4000004000257882 */ /* 0x000fe20000000000 */
[----:B------:R-:W-:Y:S01]  /*6850*/  UMOV UR41, 0x40000040 ;  /* 0x4000004000297882 */ /* 0x000fe20000000000 */
[----:B------:R-:W-:Y:S01]  /*6860*/  UMOV UR45, 0x40000040 ;  /* 0x40000040002d7882 */ /* 0x000fe20000000000 */
[----:B------:R-:W-:Y:S01]  /*6870*/  UMOV UR49, 0x40000040 ;  /* 0x4000004000317882 */ /* 0x000fe20000000000 */
[----:B------:R-:W-:-:S03]  /*6880*/  UMOV UR53, 0x40000040 ;  /* 0x4000004000357882 */ /* 0x000fc60000000000 */
[----:B------:R-:W-:-:S04]  /*6890*/  ULOP3.LUT UR6, UR6, 0x10000, URZ, 0xfc, !UPT ;  /* 0x0001000006067892 */ /* 0x000fc8000f8efc3f */
[----:B------:R-:W-:Y:S02]  /*68a0*/  UIADD3 UR28, UR6, 0x2, URZ ;  /* 0x00000002061c7890 */ /* 0x000fe4000fffe03f */
[----:B------:R-:W-:Y:S01]  /*68b0*/  IMAD.U32 R139, RZ, RZ, UR6 ;  /* 0x00000006ff8b7e24 */ /* 0x000fe2000f8e00ff */
[----:B------:R-:W-:Y:S02]  /*68c0*/  UIADD3 UR32, UR6, 0x4, URZ ;  /* 0x0000000406207890 */ /* 0x000fe4000fffe03f */
[----:B------:R-:W-:Y:S02]  /*68d0*/  UIADD3 UR36, UR6, 0x6, URZ ;  /* 0x0000000606247890 */ /* 0x000fe4000fffe03f */
[----:B------:R-:W-:Y:S02]  /*68e0*/  UIADD3 UR40, UR6, 0x600, URZ ;  /* 0x0000060006287890 */ /* 0x000fe4000fffe03f */
[----:B------:R-:W-:Y:S02]  /*68f0*/  UIADD3 UR44, UR6, 0x602, URZ ;  /* 0x00000602062c7890 */ /* 0x000fe4000fffe03f */
[----:B------:R-:W-:-:S02]  /*6900*/  UIADD3 UR48, UR6, 0x604, URZ ;  /* 0x0000060406307890 */ /* 0x000fc4000fffe03f */
[----:B------:R-:W-:Y:S01]  /*6910*/  UIADD3 UR52, UR6, 0x606, URZ ;  /* 0x0000060606347890 */ /* 0x000fe2000fffe03f */
[----:B0-----:R-:W-:Y:S02]  /*6920*/  SHF.R.U32.HI R17, RZ, 0x7, R9 ;  /* 0x00000007ff117819 */ /* 0x001fe40000011609 */
[----:B------:R-:W-:Y:S01]  /*6930*/  ISETP.GE.U32.AND P1, PT, R9, 0x180, PT ;  /* 0x000001800900780c */ /* 0x000fe20003f26070 */
[----:B------:R-:W-:Y:S02]  /*6940*/  UMOV UR6, UR4 ;  /* 0x0000000400067c82 */ /* 0x000fe40008000000 */
[C---:B------:R-:W-:Y:S02]  /*6950*/  VIADD R9, R17.reuse, 0x9 ;  /* 0x0000000911097836 */ /* 0x040fe40000000000 */
[----:B------:R-:W-:-:S03]  /*6960*/  VIADD R142, R17, 0x8 ;  /* 0x00000008118e7836 */ /* 0x000fc60000000000 */
[----:B------:R-:W-:-:S07]  /*6970*/  SEL R9, R9, 0x9, !P1 ;  /* 0x0000000909097807 */ /* 0x000fce0004800000 */
.L_x_1941:
[----:B------:R-:W-:Y:S01]  /*6980*/  R2UR UR10, R16 ;  /* 0x00000000100a72ca */ /* 0x000fe200000e0000 */
[----:B------:R-:W-:-:S04]  /*6990*/  UIADD3 UR4, UR6, 0x1, URZ ;  /* 0x0000000106047890 */ /* 0x000fc8000fffe03f */
[----:B------:R-:W-:-:S04]  /*69a0*/  UISETP.NE.AND UP0, UPT, UR4, 0x2, UPT ;  /* 0x000000020400788c */ /* 0x000fc8000bf05270 */
[----:B------:R-:W-:Y:S02]  /*69b0*/  USEL UR5, URZ, 0x1, UP0 ;  /* 0x000000013f057887 */ /* 0x000fe40008000000 */
[----:B------:R-:W-:Y:S02]  /*69c0*/  USEL UR4, UR4, URZ, UP0 ;  /* 0x0000003f04047287 */ /* 0x000fe40008000000 */
[----:B------:R-:W-:Y:S01]  /*69d0*/  ISETP.NE.AND P2, PT, RZ, UR10, PT ;  /* 0x0000000aff007c0c */ /* 0x000fe2000bf45270 */
[----:B------:R-:W-:-:S12]  /*69e0*/  ULOP3.LUT UR5, UR30, UR5, URZ, 0x3c, !UPT ;  /* 0x000000051e057292 */ /* 0x000fd8000f8e3c3f */
[----:B--2---:R-:W-:Y:S05]  /*69f0*/  @P2 BRA `(.L_x_1931) ;  /* 0x0000000000302947 */ /* 0x004fea0003800000 */
[----:B------:R-:W-:Y:S05]  /*6a00*/  @!P0 BRA `(.L_x_1932) ;  /* 0x0000000000048947 */ /* 0x000fea0003800000 */
[----:B------:R-:W-:Y:S01]  /*6a10*/  BPT.TRAP 0x1 ;  /* 0x000000040000795c */ /* 0x000fe20000300000 */
.L_x_1932:
[----:B------:R-:W-:Y:S01]  /*6a20*/  R2UR UR10, R2 ;  /* 0x00000000020a72ca */ /* 0x000fe200000e0000 */
[----:B------:R-:W-:-:S05]  /*6a30*/  IMAD.U32 R0, RZ, RZ, UR5 ;  /* 0x00000005ff007e24 */ /* 0x000fca000f8e00ff */
[----:B------:R-:W-:-:S07]  /*6a40*/  SHF.L.U32 R0, R0, 0x1f, RZ ;  /* 0x0000001f00007819 */ /* 0x000fce00000006ff */
[----:B------:R-:W-:-:S09]  /*6a50*/  ULEA UR10, UR4, UR10, 0x3 ;  /* 0x0000000a040a7291 */ /* 0x000fd2000f8e183f */
[----:B------:R0:W1:Y:S01]  /*6a60*/  SYNCS.PHASECHK.TRANS64.TRYWAIT P1, [UR10+0x2d830], R0 ;  /* 0x02d83000ff0075a7 */ /* 0x000062000802014a */
[----:B------:R-:W-:Y:S05]  /*6a70*/  @!P0 BRA `(.L_x_1933) ;  /* 0x0000000000048947 */ /* 0x000fea0003800000 */
[----:B------:R-:W-:Y:S01]  /*6a80*/  BPT.TRAP 0x1 ;  /* 0x000000040000795c */ /* 0x000fe20000300000 */
.L_x_1933:
[----:B-1----:R-:W-:Y:S05]  /*6a90*/  @P1 BRA `(.L_x_1931) ;  /* 0x0000000000081947 */ /* 0x002fea0003800000 */
[----:B------:R-:W1:Y:S02]  /*6aa0*/  SYNCS.PHASECHK.TRANS64.TRYWAIT P1, [UR10+0x2d830], R0 ;  /* 0x02d83000ff0075a7 */ /* 0x000e64000802014a */
[----:B-1----:R-:W-:Y:S05]  /*6ab0*/  @!P1 BRA `(.L_x_1934) ;  /* 0x0000007800e89947 */ /* 0x002fea0003800000 */
.L_x_1931:
[----:B------:R3:W-:Y:S01]  /*6ac0*/  BAR.SYNC.DEFER_BLOCKING R142, 0x100 ;  /* 0x0004008e0000751d */ /* 0x0007e20000010000 */
[----:B------:R-:W-:Y:S02]  /*6ad0*/  R2UR UR10, R12 ;  /* 0x000000000c0a72ca */ /* 0x000fe400000e0000 */
[----:B------:R-:W-:Y:S02]  /*6ae0*/  R2UR UR56, R10 ;  /* 0x000000000a3872ca */ /* 0x000fe400000e0000 */
[----:B------:R-:W-:Y:S01]  /*6af0*/  R2UR UR57, R11 ;  /* 0x000000000b3972ca */ /* 0x000fe200000e0000 */
[----:B------:R-:W-:Y:S01]  /*6b00*/  UMOV UR59, 0x80000020 ;  /* 0x80000020003b7882 */ /* 0x000fe20000000000 */
[----:B------:R-:W-:Y:S01]  /*6b10*/  UMOV UR11, 0x80000020 ;  /* 0x80000020000b7882 */ /* 0x000fe20000000000 */
[----:B------:R-:W-:Y:S01]  /*6b20*/  UMOV UR15, 0x80000020 ;  /* 0x80000020000f7882 */ /* 0x000fe20000000000 */
[----:B------:R-:W-:Y:S01]  /*6b30*/  UMOV UR19, 0x80000020 ;  /* 0x8000002000137882 */ /* 0x000fe20000000000 */
[----:B------:R-:W-:Y:S01]  /*6b40*/  UMOV UR23, 0x80000020 ;  /* 0x8000002000177882 */ /* 0x000fe20000000000 */
[----:B------:R-:W-:-:S03]  /*6b50*/  UMOV UR27, 0x80000020 ;  /* 0x80000020001b7882 */ /* 0x000fc60000000000 */
[----:B------:R-:W-:-:S04]  /*6b60*/  UIMAD UR26, UR4, 0x600, UR10 ;  /* 0x00000600041a78a4 */ /* 0x000fc8000f8e020a */
[----:B------:R-:W-:Y:S02]  /*6b70*/  UIADD3 UR10, UR26, 0x2, URZ ;  /* 0x000000021a0a7890 */ /* 0x000fe4000fffe03f */
[----:B------:R-:W-:Y:S02]  /*6b80*/  UIADD3 UR14, UR26, 0x200, URZ ;  /* 0x000002001a0e7890 */ /* 0x000fe4000fffe03f */
[----:B------:R-:W-:Y:S01]  /*6b90*/  UMOV UR58, UR26 ;  /* 0x0000001a003a7c82 */ /* 0x000fe20008000000 */
[----:B------:R-:W-:Y:S01]  /*6ba0*/  UIADD3 UR18, UR26, 0x202, URZ ;  /* 0x000002021a127890 */ /* 0x000fe2000fffe03f */
[----:B--2---:R-:W-:Y:S01]  /*6bb0*/  WARPGROUP.ARRIVE ;  /* 0x00000000000079c5 */ /* 0x004fe20000000000 */
[----:B------:R-:W-:Y:S02]  /*6bc0*/  UIADD3 UR22, UR26, 0x400, URZ ;  /* 0x000004001a167890 */ /* 0x000fe4000fffe03f */
[----:B------:R-:W-:-:S03]  /*6bd0*/  UIADD3 UR26, UR26, 0x402, URZ ;  /* 0x000004021a1a7890 */ /* 0x000fc6000fffe03f */
        /* <DEDUP_REMOVED lines=20> */
.L_x_1936:
[----:B------:R-:W-:Y:S01]  /*6d20*/  R2UR UR10, R2 ;  /* 0x00000000020a72ca */ /* 0x000fe200000e0000 */
[----:B01----:R-:W-:-:S05]  /*6d30*/  IMAD.U32 R0, RZ, RZ, UR30 ;  /* 0x0000001eff007e24 */ /* 0x003fca000f8e00ff */
[----:B------:R-:W-:-:S07]  /*6d40*/  SHF.L.U32 R0, R0, 0x1f, RZ ;  /* 0x0000001f00007819 */ /* 0x000fce00000006ff */
[----:B------:R-:W-:-:S09]  /*6d50*/  ULEA UR10, UR6, UR10, 0x3 ;  /* 0x0000000a060a7291 */ /* 0x000fd2000f8e183f */
[----:B------:R0:W1:Y:S01]  /*6d60*/  SYNCS.PHASECHK.TRANS64.TRYWAIT P1, [UR10+0x2d850], R0 ;  /* 0x02d85000ff0075a7 */ /* 0x000062000802014a */
[----:B------:R-:W-:Y:S05]  /*6d70*/  @!P0 BRA `(.L_x_1937) ;  /* 0x0000000000048947 */ /* 0x000fea0003800000 */
[----:B------:R-:W-:Y:S01]  /*6d80*/  BPT.TRAP 0x1 ;  /* 0x000000040000795c */ /* 0x000fe20000300000 */
.L_x_1937:
[----:B-1----:R-:W-:Y:S05]  /*6d90*/  @P1 BRA `(.L_x_1935) ;  /* 0x0000000000081947 */ /* 0x002fea0003800000 */
[----:B------:R-:W1:Y:S02]  /*6da0*/  SYNCS.PHASECHK.TRANS64.TRYWAIT P1, [UR10+0x2d850], R0 ;  /* 0x02d85000ff0075a7 */ /* 0x000e64000802014a */
[----:B-1----:R-:W-:Y:S05]  /*6db0*/  @!P1 BRA `(.L_x_1938) ;  /* 0x0000007800409947 */ /* 0x002fea0003800000 */
.L_x_1935:
[----:B------:R-:W-:Y:S01]  /*6dc0*/  R2UR UR10, R2 ;  /* 0x00000000020a72ca */ /* 0x000fe200000e0000 */
[----:B------:R-:W-:Y:S01]  /*6dd0*/  WARPGROUP.ARRIVE ;  /* 0x00000000000079c5 */ /* 0x000fe20000000000 */
[----:B------:R-:W-:Y:S01]  /*6de0*/  R2UR UR11, R139 ;  /* 0x000000008b0b72ca */ /* 0x000fe200000e0000 */
[----:B------:R-:W-:Y:S01]  /*6df0*/  UMOV UR57, 0x40000040 ;  /* 0x4000004000397882 */ /* 0x000fe20000000000 */
[----:B------:R-:W-:Y:S01]  /*6e00*/  UMOV UR59, 0x80000020 ;  /* 0x80000020003b7882 */ /* 0x000fe20000000000 */
[----:B------:R-:W-:Y:S01]  /*6e10*/  UMOV UR31, 0x80000020 ;  /* 0x80000020001f7882 */ /* 0x000fe20000000000 */
[----:B------:R-:W-:Y:S01]  /*6e20*/  UMOV UR35, 0x80000020 ;  /* 0x8000002000237882 */ /* 0x000fe20000000000 */
[----:B------:R-:W-:Y:S01]  /*6e30*/  UMOV UR39, 0x80000020 ;  /* 0x8000002000277882 */ /* 0x000fe20000000000 */
[----:B------:R-:W-:Y:S01]  /*6e40*/  UMOV UR43, 0x80000020 ;  /* 0x80000020002b7882 */ /* 0x000fe20000000000 */
[----:B------:R-:W-:Y:S01]  /*6e50*/  UMOV UR47, 0x80000020 ;  /* 0x80000020002f7882 */ /* 0x000fe20000000000 */
[----:B------:R-:W-:Y:S01]  /*6e60*/  UMOV UR51, 0x80000020 ;  /* 0x8000002000337882 */ /* 0x000fe20000000000 */
[----:B------:R-:W-:-:S02]  /*6e70*/  UMOV UR55, 0x80000020 ;  /* 0x8000002000377882 */ /* 0x000fc40000000000 */
[----:B------:R-:W-:Y:S02]  /*6e80*/  UIADD3 UR10, UR10, 0x400, URZ ;  /* 0x000004000a0a7890 */ /* 0x000fe4000fffe03f */
[----:B------:R-:W-:Y:S02]  /*6e90*/  UMOV UR56, UR11 ;  /* 0x0000000b00387c82 */ /* 0x000fe40008000000 */
[----:B------:R-:W-:-:S04]  /*6ea0*/  USHF.R.U32.HI UR10, URZ, 0x4, UR10 ;  /* 0x000000043f0a7899 */ /* 0x000fc8000801160a */
[----:B------:R-:W-:-:S04]  /*6eb0*/  ULOP3.LUT UR10, UR10, 0x3fff, URZ, 0xc0, !UPT ;  /* 0x00003fff0a0a7892 */ /* 0x000fc8000f8ec03f */
[----:B------:R-:W-:-:S04]  /*6ec0*/  ULOP3.LUT UR10, UR10, 0x2000000, URZ, 0xfc, !UPT ;  /* 0x020000000a0a7892 */ /* 0x000fc8000f8efc3f */
[----:B------:R-:W-:-:S04]  /*6ed0*/  UIMAD UR58, UR6, 0x600, UR10 ;  /* 0x00000600063a78a4 */ /* 0x000fc8000f8e020a */
        /* <DEDUP_REMOVED lines=33> */
.L_x_1939:
[----:B01----:R-:W-:Y:S01]  /*70f0*/  FMNMX.FTZ R0, R24, R15, !PT ;  /* 0x0000000f18007209 */ /* 0x003fe20007810000 */
[----:B------:R-:W-:Y:S01]  /*7100*/  ULDC UR10, c[0x0][0x988] ;  /* 0x00026200000a7ab9 */ /* 0x000fe20000000800 */
[----:B------:R-:W-:Y:S01]  /*7110*/  FMNMX.FTZ R18, R26, R14, !PT ;  /* 0x0000000e1a127209 */ /* 0x000fe20007810000 */
[----:B------:R-:W-:Y:S01]  /*7120*/  UMOV UR31, UR10 ;  /* 0x0000000a001f7c82 */ /* 0x000fe20008000000 */
[----:B------:R-:W-:Y:S01]  /*7130*/  FMNMX.FTZ R13, R25, R0, !PT ;  /* 0x00000000190d7209 */ /* 0x000fe20007810000 */
[----:B------:R-:W0:Y:S01]  /*7140*/  S2UR UR11, SR_CgaCtaId ;  /* 0x00000000000b79c3 */ /* 0x000e220000008800 */
        /* <DEDUP_REMOVED lines=62> */
[----:B------:R-:W1:Y:S04]  /*7530*/  SHFL.BFLY PT, R0, R17, 0x2, 0x1f ;  /* 0x0c401f0011007f89 */ /* 0x000e6800000e0000 */
[----:B------:R-:W3:Y:S08]  /*7540*/  SHFL.BFLY PT, R13, R18, 0x2, 0x1f ;  /* 0x0c401f00120d7f89 */ /* 0x000ef000000e0000 */
[----:B------:R-:W-:-:S04]  /*7550*/  ULEA UR10, UR4, UR10, 0x3 ;  /* 0x0000000a040a7291 */ /* 0x000fc8000f8e183f */
[----:B------:R-:W-:-:S04]  /*7560*/  UIADD3 UR10, UR10, 0x2d840, URZ ;  /* 0x0002d8400a0a7890 */ /* 0x000fc8000fffe03f */
[----:B0-----:R-:W-:Y:S01]  /*7570*/  UPRMT UR10, UR11, 0x654, UR10 ;  /* 0x000006540b0a7896 */ /* 0x001fe2000800000a */
[----:B-1----:R-:W-:Y:S02]  /*7580*/  FMNMX.FTZ R19, R17, R0, !PT ;  /* 0x0000000011137209 */ /* 0x002fe40007810000 */
[----:B---3--:R-:W-:-:S03]  /*7590*/  FMNMX.FTZ R20, R18, R13, !PT ;  /* 0x0000000d12147209 */ /* 0x008fc60007810000 */
[----:B------:R-:W0:Y:S03]  /*75a0*/  SHFL.BFLY PT, R0, R19, 0x1, 0x1f ;  /* 0x0c201f0013007f89 */ /* 0x000e2600000e0000 */
[----:B------:R-:W-:Y:S01]  /*75b0*/  SYNCS.ARRIVE.TRANS64.RED.A1T0 RZ, [UR10], RZ ;  /* 0x000000ffffff79a7 */ /* 0x000fe2000810040a */
[----:B------:R-:W1:Y:S01]  /*75c0*/  SHFL.BFLY PT, R13, R20, 0x1, 0x1f ;  /* 0x0c201f00140d7f89 */ /* 0x000e6200000e0000 */
[----:B0-----:R-:W-:Y:S02]  /*75d0*/  FMNMX.FTZ R0, R19, R0, !PT ;  /* 0x0000000013007209 */ /* 0x001fe40007810000 */
[----:B-1----:R-:W-:-:S03]  /*75e0*/  FMNMX.FTZ R13, R20, R13, !PT ;  /* 0x0000000d140d7209 */ /* 0x002fc60007810000 */
[C---:B------:R-:W-:Y:S01]  /*75f0*/  FMUL.FTZ R17, R0.reuse, UR31 ;  /* 0x0000001f00117c20 */ /* 0x040fe20008410000 */
[----:B------:R-:W-:-:S03]  /*7600*/  FADD.FTZ R15, -R0, R15 ;  /* 0x0000000f000f7221 */ /* 0x000fc60000010100 */
[--C-:B------:R-:W-:Y:S01]  /*7610*/  FFMA.FTZ R18, R24, UR31, -R17.reuse ;  /* 0x0000001f18127c23 */ /* 0x100fe20008010811 */
[--C-:B------:R-:W-:Y:S01]  /*7620*/  FFMA.FTZ R24, R36, UR31, -R17.reuse ;  /* 0x0000001f24187c23 */ /* 0x100fe20008010811 */
[C---:B------:R-:W-:Y:S01]  /*7630*/  FADD.FTZ R14, -R13.reuse, R14 ;  /* 0x0000000e0d0e7221 */ /* 0x040fe20000010100 */
[----:B------:R-:W-:Y:S01]  /*7640*/  FMUL.FTZ R36, R13, UR31 ;  /* 0x0000001f0d247c20 */ /* 0x000fe20008410000 */
[--C-:B------:R-:W-:Y:S01]  /*7650*/  FFMA.FTZ R19, R25, UR31, -R17.reuse ;  /* 0x0000001f19137c23 */ /* 0x100fe20008010811 */
        /* <DEDUP_REMOVED lines=26> */
[----:B------:R-:W-:Y:S01]  /*7800*/  FFMA.FTZ R136, R35, UR31, -R36 ;  /* 0x0000001f23887c23 */ /* 0x000fe20008010824 */
        /* <DEDUP_REMOVED lines=9> */
[----:B0-----:R-:W-:Y:S01]  /*78a0*/  FFMA.FTZ R6, R15, R6, R18 ;  /* 0x000000060f067223 */ /* 0x001fe20000010012 */
[----:B------:R-:W0:Y:S01]  /*78b0*/  MUFU.EX2 R19, R19 ;  /* 0x0000001300137308 */ /* 0x000e220000000800 */
[--C-:B------:R-:W-:Y:S01]  /*78c0*/  FFMA.FTZ R69, R77, UR31, -R17.reuse ;  /* 0x0000001f4d457c23 */ /* 0x100fe20008010811 */
[--C-:B------:R-:W-:Y:S01]  /*78d0*/  FFMA.FTZ R72, R80, UR31, -R17.reuse ;  /* 0x0000001f50487c23 */ /* 0x100fe20008010811 */
[--C-:B------:R-:W-:Y:S01]  /*78e0*/  FFMA.FTZ R73, R81, UR31, -R17.reuse ;  /* 0x0000001f51497c23 */ /* 0x100fe20008010811 */
[--C-:B------:R-:W-:Y:S01]  /*78f0*/  FFMA.FTZ R76, R84, UR31, -R17.reuse ;  /* 0x0000001f544c7c23 */ /* 0x100fe20008010811 */
[----:B------:R-:W-:Y:S01]  /*7900*/  FFMA.FTZ R17, R85, UR31, -R17 ;  /* 0x0000001f55117c23 */ /* 0x000fe20008010811 */
[--C-:B------:R-:W-:Y:S01]  /*7910*/  FFMA.FTZ R30, R38, UR31, -R36.reuse ;  /* 0x0000001f261e7c23 */ /* 0x100fe20008010824 */
[--C-:B------:R-:W-:Y:S01]  /*7920*/  FFMA.FTZ R85, R39, UR31, -R36.reuse ;  /* 0x0000001f27557c23 */ /* 0x100fe20008010824 */
[----:B------:R-:W3:Y:S01]  /*7930*/  MUFU.EX2 R138, R138 ;  /* 0x0000008a008a7308 */ /* 0x000ee20000000800 */
        /* <DEDUP_REMOVED lines=32> */
[----:B0-----:R-:W-:-:S07]  /*7b40*/  FADD.FTZ R38, R26, R5 ;  /* 0x000000051a267221 */ /* 0x001fce0000010000 */
[----:B------:R-:W0:Y:S01]  /*7b50*/  MUFU.EX2 R22, R22 ;  /* 0x0000001600167308 */ /* 0x000e220000000800 */
[----:B---3--:R-:W-:-:S07]  /*7b60*/  FADD.FTZ R5, R21, R6 ;  /* 0x0000000615057221 */ /* 0x008fce0000010000 */
[----:B------:R-:W3:Y:S01]  /*7b70*/  MUFU.EX2 R27, R27 ;  /* 0x0000001b001b7308 */ /* 0x000ee20000000800 */
[----:B-1----:R-:W-:-:S07]  /*7b80*/  FADD.FTZ R38, R137, R38 ;  /* 0x0000002689267221 */ /* 0x002fce0000010000 */
        /* <DEDUP_REMOVED lines=107> */
[----:B-1----:R-:W-:Y:S01]  /*8240*/  FADD.FTZ R5, R71, R6 ;  /* 0x0000000647057221 */ /* 0x002fe20000010000 */
[----:B0-----:R-:W-:-:S03]  /*8250*/  FADD.FTZ R6, R17, R36 ;  /* 0x0000002411067221 */ /* 0x001fc60000010000 */
[----:B---3--:R-:W-:Y:S01]  /*8260*/  FADD.FTZ R5, R74, R5 ;  /* 0x000000054a057221 */ /* 0x008fe20000010000 */
[----:B------:R-:W-:Y:S06]  /*8270*/  @!P0 BRA `(.L_x_1940) ;  /* 0x0000000000048947 */ /* 0x000fec0003800000 */
[----:B------:R-:W-:Y:S01]  /*8280*/  BPT.TRAP 0x1 ;  /* 0x000000040000795c */ /* 0x000fe20000300000 */
.L_x_1940:
[----:B------:R-:W0:Y:S01]  /*8290*/  S2UR UR10, SR_CgaCtaId ;  /* 0x00000000000a79c3 */ /* 0x000e220000008800 */
[----:B------:R-:W-:Y:S01]  /*82a0*/  R2UR UR11, R2 ;  /* 0x00000000020b72ca */ /* 0x000fe200000e0000 */
[----:B------:R-:W-:Y:S01]  /*82b0*/  UMOV UR30, UR5 ;  /* 0x00000005001e7c82 */ /* 0x000fe20008000000 */
        /* <DEDUP_REMOVED lines=19> */
[-C--:B------:R-:W-:Y:S01]  /*83f0*/  FMUL.FTZ R101, R101, R15.reuse ;  /* 0x0000000f65657220 */ /* 0x080fe20000410000 */
[----:B------:R-:W-:Y:S01]  /*8400*/  F2FP.F16.F32.PACK_AB R40, R41, R40 ;  /* 0x000000282928723e */ /* 0x000fe200000000ff */
[----:B0-----:R-:W-:Y:S01]  /*8410*/  UPRMT UR6, UR10, 0x654, UR6 ;  /* 0x000006540a067896 */ /* 0x001fe20008000006 */
        /* <DEDUP_REMOVED lines=13> */
[----:B------:R-:W-:Y:S01]  /*84f0*/  UIADD3 UR6, UR7, -0x1, URZ ;  /* 0xffffffff07067890 */ /* 0x000fe2000fffe03f */
        /* <DEDUP_REMOVED lines=15> */
[-C--:B------:R-:W-:Y:S01]  /*85f0*/  FMUL.FTZ R117, R117, R15.reuse ;  /* 0x0000000f75757220 */ /* 0x080fe20000410000 */
[----:B------:R-:W-:Y:S01]  /*8600*/  R2UR UR10, R141 ;  /* 0x000000008d0a72ca */ /* 0x000fe200000e0000 */
        /* <DEDUP_REMOVED lines=12> */
[----:B------:R-:W-:Y:S01]  /*86d0*/  UISETP.GT.AND UP0, UPT, UR7, UR10, UPT ;  /* 0x0000000a0700728c */ /* 0x000fe2000bf04270 */
[-C--:B------:R-:W-:Y:S01]  /*86e0*/  FMUL.FTZ R128, R128, R15.reuse ;  /* 0x0000000f80807220 */ /* 0x080fe20000410000 */
[-C--:B------:R-:W-:Y:S01]  /*86f0*/  FMUL.FTZ R129, R129, R15.reuse ;  /* 0x0000000f81817220 */ /* 0x080fe20000410000 */
[----:B------:R-:W-:Y:S01]  /*8700*/  UMOV UR7, UR6 ;  /* 0x0000000600077c82 */ /* 0x000fe20008000000 */
[----:B------:R0:W-:Y:S01]  /*8710*/  STSM.16.M88.4 [R7+0x6000], R68 ;  /* 0x0060004407007844 */ /* 0x0001e20000000200 */
[----:B------:R-:W-:Y:S01]  /*8720*/  UMOV UR6, UR4 ;  /* 0x0000000400067c82 */ /* 0x000fe20008000000 */
[----:B------:R-:W-:Y:S01]  /*8730*/  PLOP3.LUT P1, PT, PT, PT, UP0, 0x80, 0x0 ;  /* 0x000000000000781c */ /* 0x000fe20003f2f008 */
[-C--:B------:R-:W-:Y:S01]  /*8740*/  FMUL.FTZ R132, R132, R15.reuse ;  /* 0x0000000f84847220 */ /* 0x080fe20000410000 */
[----:B------:R-:W-:Y:S01]  /*8750*/  @!PT LDS RZ, [RZ] ;  /* 0x00000000fffff984 */ /* 0x000fe20000000800 */
[----:B------:R-:W-:Y:S01]  /*8760*/  @!PT LDS RZ, [RZ] ;  /* 0x00000000fffff984 */ /* 0x000fe20000000800 */
[----:B------:R-:W-:Y:S01]  /*8770*/  @!PT LDS RZ, [RZ] ;  /* 0x00000000fffff984 */ /* 0x000fe20000000800 */
[----:B------:R-:W-:Y:S01]  /*8780*/  @!PT LDS RZ, [RZ] ;  /* 0x00000000fffff984 */ /* 0x000fe20000000800 */
[----:B------:R1:W-:Y:S06]  /*8790*/  MEMBAR.ALL.CTA ;  /* 0x0000000000007992 */ /* 0x0003ec0000008000 */
[----:B-1----:R-:W1:Y:S01]  /*87a0*/  FENCE.VIEW.ASYNC.S ;  /* 0x00000000000073c6 */ /* 0x002e620000000000 */
        /* <DEDUP_REMOVED lines=29> */
.L_x_1930:
[----:B------:R-:W-:Y:S06]  /*8980*/  BAR.ARV 0x8, 0x200 ;  /* 0x0208000000007b1d */ /* 0x000fec0000002000 */
[----:B------:R-:W-:Y:S05]  /*8990*/  @!P0 BRA `(.L_x_1942) ;  /* 0x0000000000048947 */ /* 0x000fea0003800000 */
[----:B------:R-:W-:Y:S01]  /*89a0*/  BPT.TRAP 0x1 ;  /* 0x000000040000795c */ /* 0x000fe20000300000 */
.L_x_1942:
[----:B------:R-:W-:Y:S01]  /*89b0*/  R2UR UR6, R2 ;  /* 0x00000000020672ca */ /* 0x000fe200000e0000 */
[----:B--2---:R-:W-:-:S05]  /*89c0*/  IMAD.U32 R3, RZ, RZ, UR5 ;  /* 0x00000005ff037e24 */ /* 0x004fca000f8e00ff */
[----:B------:R-:W-:-:S07]  /*89d0*/  SHF.L.U32 R3, R3, 0x1f, RZ ;  /* 0x0000001f03037819 */ /* 0x000fce00000006ff */
[----:B------:R-:W-:-:S09]  /*89e0*/  ULEA UR6, UR4, UR6, 0x3 ;  /* 0x0000000604067291 */ /* 0x000fd2000f8e183f */
[----:B------:R0:W1:Y:S01]  /*89f0*/  SYNCS.PHASECHK.TRANS64.TRYWAIT P1, [UR6+0x2d850], R3 ;  /* 0x02d85003ff0075a7 */ /* 0x0000620008020146 */
[----:B------:R-:W-:Y:S05]  /*8a00*/  @!P0 BRA `(.L_x_1943) ;  /* 0x0000000000048947 */ /* 0x000fea0003800000 */
[----:B------:R-:W-:Y:S01]  /*8a10*/  BPT.TRAP 0x1 ;  /* 0x000000040000795c */ /* 0x000fe20000300000 */
.L_x_1943:
[----:B-1----:R-:W-:Y:S05]  /*8a20*/  @P1 BRA `(.L_x_1944) ;  /* 0x0000000000081947 */ /* 0x002fea0003800000 */
[----:B------:R-:W1:Y:S02]  /*8a30*/  SYNCS.PHASECHK.TRANS64.TRYWAIT P1, [UR6+0x2d850], R3 ;  /* 0x02d85003ff0075a7 */ /* 0x000e640008020146 */
[----:B-1----:R-:W-:Y:S05]  /*8a40*/  @!P1 BRA `(.L_x_1945) ;  /* 0x0000005c00349947 */ /* 0x002fea0003800000 */
.L_x_1944:
[----:B------:R-:W-:Y:S01]  /*8a50*/  R2UR UR5, R2 ;  /* 0x00000000020572ca */ /* 0x000fe200000e0000 */
[----:B------:R-:W-:Y:S01]  /*8a60*/  WARPGROUP.ARRIVE ;  /* 0x00000000000079c5 */ /* 0x000fe20000000000 */
[----:B------:R-:W-:Y:S01]  /*8a70*/  R2UR UR7, R140 ;  /* 0x000000008c0772ca */ /* 0x000fe200000e0000 */
[----:B------:R-:W-:Y:S01]  /*8a80*/  UMOV UR9, 0x40000040 ;  /* 0x4000004000097882 */ /* 0x000fe20000000000 */
[----:B------:R-:W-:Y:S01]  /*8a90*/  UMOV UR11, 0x80000020 ;  /* 0x80000020000b7882 */ /* 0x000fe20000000000 */
[----:B01----:R-:W0:Y:S01]  /*8aa0*/  SHFL.BFLY PT, R3, R6, 0x2, 0x1f ;  /* 0x0c401f0006037f89 */ /* 0x003e2200000e0000 */
[----:B------:R-:W-:Y:S02]  /*8ab0*/  IMAD.MOV.U32 R8, RZ, RZ, RZ ;  /* 0x000000ffff087224 */ /* 0x000fe400078e00ff */
[----:B------:R-:W-:Y:S01]  /*8ac0*/  IMAD.U32 R15, RZ, RZ, UR31 ;  /* 0x0000001fff0f7e24 */ /* 0x000fe2000f8e00ff */
[----:B------:R-:W1:Y:S04]  /*8ad0*/  SHFL.BFLY PT, R2, R5, 0x2, 0x1f ;  /* 0x0c401f0005027f89 */ /* 0x000e6800000e0000 */
[----:B------:R-:W-:-:S02]  /*8ae0*/  UIADD3 UR5, UR5, 0x400, URZ ;  /* 0x0000040005057890 */ /* 0x000fc4000fffe03f */
[----:B------:R-:W-:Y:S02]  /*8af0*/  ULOP3.LUT UR7, UR7, 0x10000, URZ, 0xfc, !UPT ;  /* 0x0001000007077892 */ /* 0x000fe4000f8efc3f */
[----:B------:R-:W-:-:S04]  /*8b00*/  USHF.R.U32.HI UR5, URZ, 0x4, UR5 ;  /* 0x000000043f057899 */ /* 0x000fc80008011605 */
[----:B------:R-:W-:Y:S01]  /*8b10*/  ULOP3.LUT UR5, UR5, 0x3fff, URZ, 0xc0, !UPT ;  /* 0x00003fff05057892 */ /* 0x000fe2000f8ec03f */
[----:B------:R-:W-:-:S03]  /*8b20*/  UMOV UR8, UR7 ;  /* 0x0000000700087c82 */ /* 0x000fc60008000000 */
[----:B------:R-:W-:-:S04]  /*8b30*/  ULOP3.LUT UR5, UR5, 0x2000000, URZ, 0xfc, !UPT ;  /* 0x0200000005057892 */ /* 0x000fc8000f8efc3f */
[----:B------:R-:W-:Y:S01]  /*8b40*/  UIMAD UR4, UR4, 0x600, UR5 ;  /* 0x00000600040478a4 */ /* 0x000fe2000f8e0205 */
[----:B0-----:R-:W-:Y:S01]  /*8b50*/  FADD.FTZ R3, R3, R6 ;  /* 0x0000000603037221 */ /* 0x001fe20000010000 */
[----:B-1----:R-:W-:Y:S01]  /*8b60*/  FADD.FTZ R4, R2, R5 ;  /* 0x0000000502047221 */ /* 0x002fe20000010000 */
[----:B------:R-:W-:-:S03]  /*8b70*/  IMAD.MOV.U32 R5, RZ, RZ, RZ ;  /* 0x000000ffff057224 */ /* 0x000fc600078e00ff */
[----:B------:R-:W0:Y:S01]  /*8b80*/  SHFL.BFLY PT, R2, R3, 0x1, 0x1f ;  /* 0x0c201f0003027f89 */ /* 0x000e2200000e0000 */
[----:B------:R-:W-:Y:S02]  /*8b90*/  UMOV UR10, UR4 ;  /* 0x00000004000a7c82 */ /* 0x000fe40008000000 */
[----:B------:R-:W-:Y:S01]  /*8ba0*/  HGMMA.64x96x16.F32 R88, gdesc[UR8].tnspB, R88, gsb0 ;  /* 0x41600000085879f0 */ /* 0x000fe20008000858 */
[----:B------:R-:W-:Y:S01]  /*8bb0*/  UIADD3 UR8, UR7, 0x2, URZ ;  /* 0x0000000207087890 */ /* 0x000fe2000fffe03f */
[----:B------:R-:W1:Y:S01]  /*8bc0*/  SHFL.BFLY PT, R7, R4, 0x1, 0x1f ;  /* 0x0c201f0004077f89 */ /* 0x000e6200000e0000 */
[----:B------:R-:W-:Y:S01]  /*8bd0*/  UIADD3 UR10, UR4, 0x40, URZ ;  /* 0x00000040040a7890 */ /* 0x000fe2000fffe03f */
[----:B------:R-:W-:Y:S01]  /*8be0*/  UMOV UR9, 0x40000040 ;  /* 0x4000004000097882 */ /* 0x000fe20000000000 */
[----:B------:R-:W-:Y:S01]  /*8bf0*/  UMOV UR11, 0x80000020 ;  /* 0x80000020000b7882 */ /* 0x000fe20000000000 */
[----:B0-----:R-:W-:Y:S01]  /*8c00*/  FADD.FTZ R10, R3, R2 ;  /* 0x00000002030a7221 */ /* 0x001fe20000010000 */
[----:B------:R-:W-:-:S02]  /*8c10*/  IMAD.MOV.U32 R3, RZ, RZ, -0x800000 ;  /* 0xff800000ff037424 */ /* 0x000fc400078e00ff */
[----:B------:R-:W-:Y:S02]  /*8c20*/  IMAD.MOV.U32 R2, RZ, RZ, -0x800000 ;  /* 0xff800000ff027424 */ /* 0x000fe400078e00ff */
[----:B-1----:R-:W-:Y:S01]  /*8c30*/  FADD.FTZ R11, R4, R7 ;  /* 0x00000007040b7221 */ /* 0x002fe20000010000 */
[----:B------:R-:W-:Y:S01]  /*8c40*/  FSETP.NE.FTZ.AND P1, PT, R10, RZ, PT ;  /* 0x000000ff0a00720b */ /* 0x000fe20003f35000 */
[----:B------:R-:W-:-:S03]  /*8c50*/  IMAD.U32 R7, RZ, RZ, UR31 ;  /* 0x0000001fff077e24 */ /* 0x000fc6000f8e00ff */
[----:B------:R-:W-:-:S09]  /*8c60*/  FSETP.NE.FTZ.AND P2, PT, R11, RZ, PT ;  /* 0x000000ff0b00720b */ /* 0x000fd20003f55000 */
[----:B------:R-:W0:Y:S01]  /*8c70*/  @P1 MUFU.LG2 R6, R10 ;  /* 0x0000000a00061308 */ /* 0x000e220000000c00 */
[----:B------:R-:W-:-:S03]  /*8c80*/  @P1 FMUL.FTZ R7, R7, 0.69314718246459960938 ;  /* 0x3f31721807071820 */ /* 0x000fc60000410000 */
[----:B------:R-:W-:-:S04]  /*8c90*/  @P2 FMUL.FTZ R15, R15, 0.69314718246459960938 ;  /* 0x3f3172180f0f2820 */ /* 0x000fc80000410000 */
        /* <DEDUP_REMOVED lines=55> */
.L_x_1946:
        /* <DEDUP_REMOVED lines=53> */
.L_x_1910:
[----:B------:R-:W-:Y:S05]  /*9360*/  @P0 BRA `(.L_x_1947) ;  /* 0x0000001000940947 */ /* 0x000fea0003800000 */
[----:B------:R-:W2:Y:S01]  /*9370*/  LDL R4, [R1] ;  /* 0x0000000001047983 */ /* 0x000ea20000100800 */
[----:B------:R-:W0:Y:S01]  /*9380*/  S2UR UR12, SR_CTAID.Z ;  /* 0x00000000000c79c3 */ /* 0x000e220000002700 */
[----:B------:R-:W-:Y:S01]  /*9390*/  ULDC.64 UR8, c[0x0][0xbd0] ;  /* 0x0002f40000087ab9 */ /* 0x000fe20000000a00 */
[----:B------:R-:W-:Y:S01]  /*93a0*/  BSSY B0, `(.L_x_1948) ;  /* 0x00000d5000007945 */ /* 0x000fe20003800000 */
[----:B------:R-:W1:Y:S01]  /*93b0*/  S2R R0, SR_TID.X ;  /* 0x0000000000007919 */ /* 0x000e620000002100 */
[----:B------:R-:W3:Y:S04]  /*93c0*/  S2R R21, SR_CTAID.X ;  /* 0x0000000000157919 */ /* 0x000ee80000002500 */
[----:B------:R-:W4:Y:S08]  /*93d0*/  S2UR UR11, SR_CTAID.Y ;  /* 0x00000000000b79c3 */ /* 0x000f300000002600 */
[----:B------:R-:W4:Y:S08]  /*93e0*/  LDC R20, c[0x0][0xc50] ;  /* 0x00031400ff147b82 */ /* 0x000f300000000800 */
[----:B------:R-:W5:Y:S01]  /*93f0*/  LDC.64 R18, c[0x0][0xb40] ;  /* 0x0002d000ff127b82 */ /* 0x000f620000000a00 */
        /* <DEDUP_REMOVED lines=50> */
[----:B---3--:R-:W-:Y:S01]  /*9720*/  IMAD R12, R21, 0xc0, R8 ;  /* 0x000000c0150c7824 */ /* 0x008fe200078e0208 */
[----:B------:R-:W-:Y:S01]  /*9730*/  ULDC.64 UR8, c[0x0][0xb28] ;  /* 0x0002ca0000087ab9 */ /* 0x000fe20000000a00 */
[----:B------:R-:W-:Y:S02]  /*9740*/  IMAD R17, RZ, RZ, -UR13 ;  /* 0x8000000dff117e24 */ /* 0x000fe4000f8e02ff */
[----:B------:R-:W-:Y:S01]  /*9750*/  IMAD.WIDE.U32 R4, R14, UR12, R4 ;  /* 0x0000000c0e047c25 */ /* 0x000fe2000f8e0004 */
[----:B------:R-:W2:Y:S03]  /*9760*/  @P0 LDC R25, c[0x0][0xbec] ;  /* 0x0002fb00ff190b82 */ /* 0x000ea60000000800 */
[----:B------:R-:W-:-:S02]  /*9770*/  IMAD.U32 R9, RZ, RZ, UR5 ;  /* 0x00000005ff097e24 */ /* 0x000fc4000f8e00ff */
[----:B----4-:R-:W-:Y:S02]  /*9780*/  IMAD R23, R20, R17, UR11 ;  /* 0x0000000b14177e24 */ /* 0x010fe4000f8e0211 */
[----:B------:R-:W-:Y:S01]  /*9790*/  IMAD.U32 R8, RZ, RZ, UR4 ;  /* 0x00000004ff087e24 */ /* 0x000fe2000f8e00ff */
[----:B------:R-:W3:Y:S01]  /*97a0*/  @P0 LDC R22, c[0x0][0xbf0] ;  /* 0x0002fc00ff160b82 */ /* 0x000ee20000000800 */
[----:B0-----:R-:W-:Y:S01]  /*97b0*/  @P0 IMAD.HI.U32 R13, R12, R13, RZ ;  /* 0x0000000d0c0d0227 */ /* 0x001fe200078e00ff */
[----:B------:R-:W-:-:S03]  /*97c0*/  ULDC.64 UR4, c[0x0][0xbe0] ;  /* 0x0002f80000047ab9 */ /* 0x000fc60000000a00 */
[----:B------:R-:W-:Y:S01]  /*97d0*/  IMAD.U32 R9, RZ, RZ, UR6 ;  /* 0x00000006ff097e24 */ /* 0x000fe2000f8e00ff */
[----:B------:R-:W-:Y:S01]  /*97e0*/  ULDC.64 UR6, c[0x0][0xb48] ;  /* 0x0002d20000067ab9 */ /* 0x000fe20000000a00 */
[C---:B-----5:R-:W-:Y:S02]  /*97f0*/  IMAD R14, R18.reuse, UR10, RZ ;  /* 0x0000000a120e7c24 */ /* 0x060fe4000f8e02ff */
        /* <DEDUP_REMOVED lines=11> */
[----:B---3--:R-:W-:Y:S01]  /*98b0*/  @P0 SHF.R.U32.HI R13, RZ, R22, R25 ;  /* 0x00000016ff0d0219 */ /* 0x008fe20000011619 */
        /* <DEDUP_REMOVED lines=131> */
.L_x_1949:
[----:B------:R-:W-:Y:S05]  /*a0f0*/  BSYNC B0 ;  /* 0x0000000000007941 */ /* 0x000fea0003800000 */
.L_x_1948:
[----:B------:R-:W-:Y:S01]  /*a100*/  ISETP.GE.AND P0, PT, R18, R19, PT ;  /* 0x000000131200720c */ /* 0x000fe20003f06270 */
[----:B0-----:R0:W1:Y:S04]  /*a110*/  SHFL.IDX PT, R15, R22, 0x1, 0x1c1f ;  /* 0x003c1f00160f7f89 */ /* 0x00106800000e0000 */
[----:B------:R0:W0:Y:S08]  /*a120*/  SHFL.IDX PT, R14, R20, 0x1, 0x1c1f ;  /* 0x003c1f00140e7f89 */ /* 0x00003000000e0000 */
        /* <DEDUP_REMOVED lines=24> */
[--C-:B01----:R-:W-:Y:S01]  /*a2b0*/  @!P2 IMAD.WIDE R2, R7, 0x4, R14.reuse ;  /* 0x000000040702a825 */ /* 0x103fe200078e020e */
        /* <DEDUP_REMOVED lines=44> */
[----:B0-----:R-:W-:-:S05]  /*a580*/  LOP3.LUT R3, R7, 0xfffffffe, RZ, 0xc0, !PT ;  /* 0xfffffffe07037812 */ /* 0x001fca00078ec0ff */
[----:B------:R-:W-:-:S05]  /*a590*/  IMAD.WIDE R2, R3, 0x4, R14 ;  /* 0x0000000403027825 */ /* 0x000fca00078e020e */
[----:B------:R0:W-:Y:S01]  /*a5a0*/  ST.E.64 desc[UR60][R2.64], R134 ;  /* 0x0000008602007985 */ /* 0x0001e2000c101b3c */
[----:B------:R-:W-:Y:S05]  /*a5b0*/  BRA `(.L_x_1908) ;  /* 0x0000003c00b87947 */ /* 0x000fea0003800000 */
.L_x_1947:
        /* <DEDUP_REMOVED lines=12> */
[----:B------:R-:W2:Y:S01]  /*a680*/  LDL R2, [R1] ;  /* 0x0000000001027983 */ /* 0x000ea20000100800 */
[----:B------:R-:W-:Y:S01]  /*a690*/  ISETP.NE.AND P0, PT, R6, 0x1, PT ;  /* 0x000000010600780c */ /* 0x000fe20003f05270 */
[----:B------:R-:W-:Y:S01]  /*a6a0*/  S2UR UR7, SR_CTAID.Z ;  /* 0x00000000000779c3 */ /* 0x000fe20000002700 */
[----:B------:R-:W-:Y:S01]  /*a6b0*/  ULDC.64 UR8, c[0x0][0xbd0] ;  /* 0x0002f40000087ab9 */ /* 0x000fe20000000a00 */
[----:B------:R-:W-:-:S06]  /*a6c0*/  IMAD.MOV.U32 R5, RZ, RZ, R0 ;  /* 0x000000ffff057224 */ /* 0x000fcc00078e0000 */
[----:B------:R-:W0:Y:S08]  /*a6d0*/  LDC.64 R10, c[0x0][0xbd8] ;  /* 0x0002f600ff0a7b82 */ /* 0x000e300000000a00 */
[----:B------:R-:W1:Y:S08]  /*a6e0*/  @P0 LDC R7, c[0x0][0xbec] ;  /* 0x0002fb00ff070b82 */ /* 0x000e700000000800 */
[----:B------:R-:W3:Y:S08]  /*a6f0*/  @P0 LDC R9, c[0x0][0xbf0] ;  /* 0x0002fc00ff090b82 */ /* 0x000ef00000000800 */
[----:B------:R-:W4:Y:S08]  /*a700*/  S2UR UR10, SR_CTAID.Y ;  /* 0x00000000000a79c3 */ /* 0x000f300000002600 */
[----:B------:R-:W4:Y:S01]  /*a710*/  LDC R8, c[0x0][0xc50] ;  /* 0x00031400ff087b82 */ /* 0x000f220000000800 */
[----:B-1----:R-:W-:-:S05]  /*a720*/  @P0 IMAD.HI.U32 R4, R0, R7, RZ ;  /* 0x0000000700040227 */ /* 0x002fca00078e00ff */
[----:B---3--:R-:W-:Y:S02]  /*a730*/  @P0 SHF.R.U32.HI R5, RZ, R9, R4 ;  /* 0x00000009ff050219 */ /* 0x008fe40000011604 */
[----:B--2---:R-:W-:-:S13]  /*a740*/  R2UR UR11, R2 ;  /* 0x00000000020b72ca */ /* 0x004fda00000e0000 */
[----:B------:R-:W-:Y:S02]  /*a750*/  USHF.R.S32.HI UR6, URZ, 0x1f, UR11 ;  /* 0x0000001f3f067899 */ /* 0x000fe4000801140b */
[----:B------:R-:W-:Y:S01]  /*a760*/  IMAD R7, RZ, RZ, -UR11 ;  /* 0x8000000bff077e24 */ /* 0x000fe2000f8e02ff */
[----:B------:R-:W-:Y:S02]  /*a770*/  UIMAD.WIDE.U32 UR4, UR11, UR8, URZ ;  /* 0x000000080b0472a5 */ /* 0x000fe4000f8e003f */
[----:B------:R-:W-:Y:S01]  /*a780*/  UIMAD UR6, UR6, UR8, URZ ;  /* 0x00000008060672a4 */ /* 0x000fe2000f8e023f */
[----:B----4-:R-:W-:Y:S01]  /*a790*/  IMAD R9, R8, R7, UR10 ;  /* 0x0000000a08097e24 */ /* 0x010fe2000f8e0207 */
        /* <DEDUP_REMOVED lines=32> */
.L_x_1906:
        /* <DEDUP_REMOVED lines=18> */
.L_x_1950:
[----:B------:R-:W-:Y:S01]  /*aac0*/  ULDC UR42, c[0x0][0xc50] ;  /* 0x00031400002a7ab9 */ /* 0x000fe20000000800 */
[----:B------:R-:W-:Y:S01]  /*aad0*/  UMOV UR39, UR6 ;  /* 0x0000000600277c82 */ /* 0x000fe20008000000 */
[----:B------:R-:W-:-:S11]  /*aae0*/  UISETP.NE.AND UP0, UPT, UR42, 0x1, UPT ;  /* 0x000000012a00788c */ /* 0x000fd6000bf05270 */
[----:B------:R-:W-:Y:S01]  /*aaf0*/  @UP0 ULDC UR4, c[0x0][0xc54] ;  /* 0x0003150000040ab9 */ /* 0x000fe20000000800 */
[----:B------:R-:W-:Y:S01]  /*ab00*/  @UP0 ULDC UR7, c[0x0][0xc58] ;  /* 0x0003160000070ab9 */ /* 0x000fe20000000800 */
[----:B------:R-:W-:-:S04]  /*ab10*/  UIMAD.WIDE.U32 UR4, UR6, UR4, URZ ;  /* 0x00000004060472a5 */ /* 0x000fc8000f8e003f */
[----:B------:R-:W-:-:S12]  /*ab20*/  @UP0 USHF.R.U32.HI UR39, URZ, UR7, UR5 ;  /* 0x000000073f270299 */ /* 0x000fd80008011605 */
.L_x_1951:
        /* <DEDUP_REMOVED lines=8> */
[----:B------:R-:W-:Y:S01]  /*abb0*/  ULDC UR6, c[0x0][0x448] ;  /* 0x0001120000067ab9 */ /* 0x000fe20000000800 */
[----:B------:R-:W-:Y:S01]  /*abc0*/  ULDC.64 UR4, c[0x0][0x418] ;  /* 0x0001060000047ab9 */ /* 0x000fe20000000a00 */
[----:B------:R-:W-:-:S05]  /*abd0*/  IMAD.MOV.U32 R22, RZ, RZ, RZ ;  /* 0x000000ffff167224 */ /* 0x000fca00078e00ff */
[----:B------:R-:W1:Y:S01]  /*abe0*/  S2UR UR46, SR_CTAID.X ;  /* 0x00000000002e79c3 */ /* 0x000e620000002500 */
[----:B------:R-:W-:Y:S02]  /*abf0*/  UISETP.NE.AND UP1, UPT, UR6, 0x1, UPT ;  /* 0x000000010600788c */ /* 0x000fe4000bf25270 */
[----:B------:R-:W-:Y:S01]  /*ac00*/  UISETP.NE.U32.AND UP0, UPT, UR4, URZ, UPT ;  /* 0x0000003f0400728c */ /* 0x000fe2000bf05070 */
[----:B------:R-:W-:Y:S02]  /*ac10*/  UMOV UR6, 0xc0 ;  /* 0x000000c000067882 */ /* 0x000fe40000000000 */
[----:B------:R-:W-:Y:S01]  /*ac20*/  ULDC UR4, c[0x0][0x424] ;  /* 0x0001090000047ab9 */ /* 0x000fe20000000800 */
[----:B------:R-:W-:Y:S01]  /*ac30*/  UISETP.NE.AND.EX UP0, UPT, UR5, URZ, UPT, UP0 ;  /* 0x0000003f0500728c */ /* 0x000fe2000bf05300 */
[----:B------:R-:W-:Y:S01]  /*ac40*/  ULDC UR7, c[0x0][0x2f0] ;  /* 0x0000bc0000077ab9 */ /* 0x000fe20000000800 */
[----:B------:R-:W-:Y:S02]  /*ac50*/  ULDC UR8, c[0x0][0x288] ;  /* 0x0000a20000087ab9 */ /* 0x000fe40000000800 */
[----:B------:R-:W-:Y:S01]  /*ac60*/  USEL UR40, UR4, 0x1, UP0 ;  /* 0x0000000104287887 */ /* 0x000fe20008000000 */
[----:B------:R-:W-:Y:S01]  /*ac70*/  @UP1 ULDC UR5, c[0x0][0x44c] ;  /* 0x0001130000051ab9 */ /* 0x000fe20000000800 */
[----:B0-----:R-:W-:-:S04]  /*ac80*/  ISETP.NE.U32.AND P0, PT, R2, RZ, PT ;  /* 0x000000ff0200720c */ /* 0x001fc80003f05070 */
[----:B------:R-:W-:Y:S01]  /*ac90*/  ISETP.NE.AND.EX P0, PT, R3, RZ, PT, P0 ;  /* 0x000000ff0300720c */ /* 0x000fe20003f05300 */
[----:B-1----:R-:W-:Y:S02]  /*aca0*/  UIMAD UR6, UR46, UR6, 0xbf ;  /* 0x000000bf2e0674a4 */ /* 0x002fe4000f8e0206 */
[----:B------:R-:W-:Y:S02]  /*acb0*/  UIMAD UR40, UR40, UR7, URZ ;  /* 0x00000007282872a4 */ /* 0x000fe4000f8e023f */
[----:B------:R-:W-:Y:S01]  /*acc0*/  UIMAD.WIDE.U32 UR4, UR6, UR5, URZ ;  /* 0x00000005060472a5 */ /* 0x000fe2000f8e003f */
[----:B------:R-:W-:-:S03]  /*acd0*/  @UP1 ULDC UR7, c[0x0][0x450] ;  /* 0x0001140000071ab9 */ /* 0x000fc60000000800 */
[----:B------:R-:W-:-:S04]  /*ace0*/  @UP1 USHF.R.U32.HI UR6, URZ, UR7, UR5 ;  /* 0x000000073f061299 */ /* 0x000fc80008011605 */
[----:B------:R-:W0:Y:S01]  /*acf0*/  @P0 LDC.64 R2, c[0x0][0xa28] ;  /* 0x00028a00ff020b82 */ /* 0x000e220000000a00 */
[----:B------:R-:W-:Y:S02]  /*ad00*/  UIADD3 UR5, UR40, 0x80, -UR8 ;  /* 0x0000008028057890 */ /* 0x000fe4000fffe808 */
[----:B------:R-:W-:Y:S02]  /*ad10*/  UIADD3 UR4, UR40, 0x7f, URZ ;  /* 0x0000007f28047890 */ /* 0x000fe4000fffe03f */
[----:B------:R-:W-:Y:S02]  /*ad20*/  UIADD3 UR6, UR5, UR6, URZ ;  /* 0x0000000605067290 */ /* 0x000fe4000fffe03f */
[----:B------:R-:W-:Y:S02]  /*ad30*/  USHF.R.S32.HI UR5, URZ, 0x1f, UR4 ;  /* 0x0000001f3f057899 */ /* 0x000fe40008011404 */
[----:B------:R-:W-:Y:S02]  /*ad40*/  USHF.R.S32.HI UR7, URZ, 0x1f, UR6 ;  /* 0x0000001f3f077899 */ /* 0x000fe40008011406 */
[----:B------:R-:W-:-:S02]  /*ad50*/  ULEA.HI UR5, UR5, UR4, URZ, 0x7 ;  /* 0x0000000405057291 */ /* 0x000fc4000f8f383f */
[----:B------:R-:W-:Y:S02]  /*ad60*/  ULEA.HI UR7, UR7, UR6, URZ, 0x7 ;  /* 0x0000000607077291 */ /* 0x000fe4000f8f383f */
[----:B------:R-:W-:Y:S02]  /*ad70*/  USHF.R.S32.HI UR41, URZ, 0x7, UR5 ;  /* 0x000000073f297899 */ /* 0x000fe40008011405 */
[----:B------:R-:W-:-:S04]  /*ad80*/  USHF.R.S32.HI UR43, URZ, 0x7, UR7 ;  /* 0x000000073f2b7899 */ /* 0x000fc80008011407 */
[----:B------:R-:W-:Y:S02]  /*ad90*/  UISETP.LT.AND UP0, UPT, UR41, UR43, UPT ;  /* 0x0000002b2900728c */ /* 0x000fe4000bf01270 */
[----:B------:R-:W-:Y:S01]  /*ada0*/  UP2UR UR47, UPR, URZ, 0x2 ;  /* 0x000000023f2f7883 */ /* 0x000fe20008000000 */
[----:B0-----:R-:W-:Y:S01]  /*adb0*/  @P0 IMAD.WIDE R2, R24, 0x4, R2 ;  /* 0x0000000418020825 */ /* 0x001fe200078e0202 */
[----:B------:R-:W-:-:S04]  /*adc0*/  USEL UR11, UR41, UR43, UP0 ;  /* 0x0000002b290b7287 */ /* 0x000fc80008000000 */
[----:B------:R-:W-:Y:S01]  /*add0*/  UISETP.GE.AND UP1, UPT, UR11, 0x1, UPT ;  /* 0x000000010b00788c */ /* 0x000fe2000bf26270 */
[----:B------:R0:W5:Y:S01]  /*ade0*/  @P0 LDG.E R22, desc[UR60][R2.64] ;  /* 0x0000003c02160981 */ /* 0x000162000c1e1900 */
[----:B------:R-:W-:Y:S02]  /*adf0*/  USHF.R.U32.HI UR9, URZ, 0x10, UR42 ;  /* 0x000000103f097899 */ /* 0x000fe4000801162a */
[----:B------:R-:W-:Y:S02]  /*ae00*/  ULOP3.LUT UR42, UR42, 0xffff, URZ, 0xc0, !UPT ;  /* 0x0000ffff2a2a7892 */ /* 0x000fe4000f8ec03f */
[----:B------:R-:W-:Y:S01]  /*ae10*/  PLOP3.LUT P0, PT, PT, PT, UP1, 0x80, 0x0 ;  /* 0x000000000000781c */ /* 0x000fe20003f0f018 */
[----:B------:R-:W-:Y:S01]  /*ae20*/  UISETP.NE.AND UP0, UPT, UR9, URZ, UPT ;  /* 0x0000003f0900728c */ /* 0x000fe2000bf05270 */
[----:B------:R-:W-:-:S10]  /*ae30*/  UMOV UR38, URZ ;  /* 0x0000003f00267c82 */ /* 0x000fd40008000000 */
[----:B------:R-:W-:Y:S01]  /*ae40*/  @!UP0 ULDC UR9, c[0x0][0x9f0] ;  /* 0x00027c0000098ab9 */ /* 0x000fe20000000800 */
[----:B0-----:R-:W-:Y:S05]  /*ae50*/  @!P0 BRA `(.L_x_1953) ;  /* 0x0000000000788947 */ /* 0x001fea0003800000 */
[----:B------:R-:W-:Y:S01]  /*ae60*/  IABS R2, UR9 ;  /* 0x0000000900027c13 */ /* 0x000fe20008000000 */
[----:B------:R-:W-:Y:S02]  /*ae70*/  UIADD3 UR6, UR9, -0x1, UR11 ;  /* 0xffffffff09067890 */ /* 0x000fe4000fffe00b */
[----:B------:R-:W-:Y:S01]  /*ae80*/  IABS R5, UR9 ;  /* 0x0000000900057c13 */ /* 0x000fe20008000000 */
[----:B------:R-:W-:Y:S01]  /*ae90*/  UMOV UR4, URZ ;  /* 0x0000003f00047c82 */ /* 0x000fe20008000000 */
[----:B------:R-:W-:Y:S02]  /*aea0*/  R2UR UR10, R2 ;  /* 0x00000000020a72ca */ /* 0x000fe400000e0000 */
[----:B------:R-:W-:Y:S01]  /*aeb0*/  IABS R4, UR6 ;  /* 0x0000000600047c13 */ /* 0x000fe20008000000 */
[----:B------:R-:W-:-:S03]  /*aec0*/  ULOP3.LUT UR6, UR6, UR9, URZ, 0x3c, !UPT ;  /* 0x0000000906067292 */ /* 0x000fc6000f8e3c3f */
[----:B------:R-:W-:-:S07]  /*aed0*/  R2UR UR8, R4 ;  /* 0x00000000040872ca */ /* 0x000fce00000e0000 */
        /* <DEDUP_REMOVED lines=22> */
.L_x_1953:
[----:B------:R-:W-:Y:S02]  /*b040*/  UIMAD UR48, UR42, UR38, URZ ;  /* 0x000000262a3072a4 */ /* 0x000fe4000f8e023f */
[----:B------:R-:W-:Y:S02]  /*b050*/  IMAD.U32 R2, RZ, RZ, UR38 ;  /* 0x00000026ff027e24 */ /* 0x000fe4000f8e00ff */
[----:B------:R-:W-:Y:S02]  /*b060*/  IMAD.MOV.U32 R6, RZ, RZ, 0x1 ;  /* 0x00000001ff067424 */ /* 0x000fe400078e00ff */
[----:B------:R-:W-:-:S05]  /*b070*/  IMAD.U32 R19, RZ, RZ, UR48 ;  /* 0x00000030ff137e24 */ /* 0x000fca000f8e00ff */
[----:B------:R-:W-:Y:S01]  /*b080*/  VIADDMNMX R19, R19, R2, UR11, PT ;  /* 0x0000000b13137e46 */ /* 0x000fe2000b800102 */
[----:B------:R-:W-:-:S03]  /*b090*/  IMAD.MOV.U32 R2, RZ, RZ, RZ ;  /* 0x000000ffff027224 */ /* 0x000fc600078e00ff */
        /* <DEDUP_REMOVED lines=25> */
.L_x_1954:
        /* <DEDUP_REMOVED lines=20> */
.L_x_1956:
        /* <DEDUP_REMOVED lines=15> */
.L_x_1955:
        /* <DEDUP_REMOVED lines=57> */
.L_x_1999:
        /* <DEDUP_REMOVED lines=14> */
.L_x_1958:
        /* <DEDUP_REMOVED lines=26> */
.L_x_2000:
        /* <DEDUP_REMOVED lines=76> */
.L_x_2010:
        /* <DEDUP_REMOVED lines=20> */
.L_x_1961:
        /* <DEDUP_REMOVED lines=30> */
.L_x_1962:
[----:B------:R-:W0:Y:S01]  /*c250*/  S2R R13, SR_TID.X ;  /* 0x00000000000d7919 */ /* 0x000e220000002100 */
[----:B------:R-:W-:Y:S01]  /*c260*/  UISETP.NE.AND UP0, UPT, UR47, URZ, UPT ;  /* 0x0000003f2f00728c */ /* 0x000fe2000bf05270 */
[----:B------:R-:W-:Y:S01]  /*c270*/  IMAD.U32 R4, RZ, RZ, UR36 ;  /* 0x00000024ff047e24 */ /* 0x000fe2000f8e00ff */
[----:B------:R-:W-:Y:S01]  /*c280*/  ULDC.64 UR4, c[0x0][0x2e0] ;  /* 0x0000b80000047ab9 */ /* 0x000fe20000000a00 */
[----:B------:R-:W-:Y:S01]  /*c290*/  IMAD.U32 R7, RZ, RZ, UR46 ;  /* 0x0000002eff077e24 */ /* 0x000fe2000f8e00ff */
[----:B------:R-:W1:Y:S01]  /*c2a0*/  LDC R20, c[0x0][0x448] ;  /* 0x00011200ff147b82 */ /* 0x000e620000000800 */
[----:B------:R-:W-:Y:S01]  /*c2b0*/  IMAD.U32 R3, RZ, RZ, UR45 ;  /* 0x0000002dff037e24 */ /* 0x000fe2000f8e00ff */
[----:B------:R-:W-:Y:S01]  /*c2c0*/  PLOP3.LUT P1, PT, PT, PT, UP0, 0x80, 0x0 ;  /* 0x000000000000781c */ /* 0x000fe20003f2f008 */
[----:B------:R-:W-:Y:S01]  /*c2d0*/  IMAD.MOV.U32 R2, RZ, RZ, R4 ;  /* 0x000000ffff027224 */ /* 0x000fe200078e0004 */
[----:B------:R-:W-:Y:S01]  /*c2e0*/  PLOP3.LUT P0, PT, PT, PT, UP0, 0x80, 0x0 ;  /* 0x000000000000781c */ /* 0x000fe20003f0f008 */
[----:B------:R-:W-:-:S02]  /*c2f0*/  IMAD R25, R25, UR4, RZ ;  /* 0x0000000419197c24 */ /* 0x000fc4000f8e02ff */
[----:B------:R-:W-:Y:S01]  /*c300*/  IMAD.WIDE.U32 R2, R24, UR4, R2 ;  /* 0x0000000418027c25 */ /* 0x000fe2000f8e0002 */
[----:B------:R-:W-:-:S03]  /*c310*/  @UP0 ULDC UR4, c[0x0][0x44c] ;  /* 0x0001130000040ab9 */ /* 0x000fc60000000800 */
[----:B------:R-:W-:Y:S02]  /*c320*/  IMAD.U32 R5, RZ, RZ, UR37 ;  /* 0x00000025ff057e24 */ /* 0x000fe4000f8e00ff */
[----:B------:R-:W-:-:S04]  /*c330*/  IMAD R25, R24, UR5, R25 ;  /* 0x0000000518197c24 */ /* 0x000fc8000f8e0219 */
[----:B------:R-:W-:Y:S01]  /*c340*/  IMAD.IADD R3, R3, 0x1, R25 ;  /* 0x0000000103037824 */ /* 0x000fe200078e0219 */
[C---:B0-----:R-:W-:Y:S01]  /*c350*/  LOP3.LUT R21, R13.reuse, 0x7f, RZ, 0xc0, !PT ;  /* 0x0000007f0d157812 */ /* 0x041fe200078ec0ff */
[----:B------:R-:W-:-:S03]  /*c360*/  IMAD.SHL.U32 R13, R13, 0x8, RZ ;  /* 0x000000080d0d7824 */ /* 0x000fc600078e00ff */
[----:B------:R-:W-:Y:S02]  /*c370*/  SHF.R.U32.HI R21, RZ, 0x2, R21 ;  /* 0x00000002ff157819 */ /* 0x000fe40000011615 */
[----:B------:R-:W-:-:S03]  /*c380*/  LOP3.LUT R13, R13, 0x18, RZ, 0xc0, !PT ;  /* 0x000000180d0d7812 */ /* 0x000fc600078ec0ff */
[----:B------:R-:W-:Y:S01]  /*c390*/  IMAD.IADD R0, R23, 0x1, R21 ;  /* 0x0000000117007824 */ /* 0x000fe200078e0215 */
[C---:B------:R-:W-:Y:S02]  /*c3a0*/  LOP3.LUT R14, R13.reuse, 0x20, RZ, 0xfc, !PT ;  /* 0x000000200d0e7812 */ /* 0x040fe400078efcff */
[----:B------:R-:W-:Y:S01]  /*c3b0*/  LOP3.LUT R13, R13, 0x40, RZ, 0xfc, !PT ;  /* 0x000000400d0d7812 */ /* 0x000fe200078efcff */
[----:B------:R-:W-:-:S04]  /*c3c0*/  IMAD R7, R7, 0xc0, R0 ;  /* 0x000000c007077824 */ /* 0x000fc800078e0200 */
[C---:B------:R-:W-:Y:S01]  /*c3d0*/  @P1 IMAD.HI.U32 R0, R7.reuse, UR4, RZ ;  /* 0x0000000407001c27 */ /* 0x040fe2000f8e00ff */
[----:B------:R-:W-:Y:S01]  /*c3e0*/  PLOP3.LUT P1, PT, PT, PT, UP0, 0x80, 0x0 ;  /* 0x000000000000781c */ /* 0x000fe20003f2f008 */
[----:B------:R-:W-:Y:S02]  /*c3f0*/  @UP0 ULDC UR4, c[0x0][0x450] ;  /* 0x0001140000040ab9 */ /* 0x000fe40000000800 */
[----:B------:R-:W-:Y:S01]  /*c400*/  IMAD.MOV.U32 R5, RZ, RZ, R7 ;  /* 0x000000ffff057224 */ /* 0x000fe200078e0007 */
[----:B------:R-:W-:Y:S01]  /*c410*/  @P0 SHF.R.U32.HI R5, RZ, UR4, R0 ;  /* 0x00000004ff050c19 */ /* 0x000fe20008011600 */
[----:B------:R-:W-:Y:S01]  /*c420*/  VIADD R0, R7, 0x80 ;  /* 0x0000008007007836 */ /* 0x000fe20000000000 */
[----:B------:R-:W-:Y:S01]  /*c430*/  PLOP3.LUT P0, PT, PT, PT, UP0, 0x80, 0x0 ;  /* 0x000000000000781c */ /* 0x000fe20003f0f008 */
[----:B------:R-:W-:Y:S02]  /*c440*/  @UP0 ULDC UR4, c[0x0][0x44c] ;  /* 0x0001130000040ab9 */ /* 0x000fe40000000800 */
[----:B------:R-:W-:-:S02]  /*c450*/  IMAD.MOV.U32 R10, RZ, RZ, R0 ;  /* 0x000000ffff0a7224 */ /* 0x000fc400078e0000 */
        /* <DEDUP_REMOVED lines=43> */
[----:B------:R-:W-:Y:S01]  /*c710*/  IMAD.U32 R0, RZ, RZ, UR46 ;  /* 0x0000002eff007e24 */ /* 0x000fe2000f8e00ff */
        /* <DEDUP_REMOVED lines=9> */
[----:B------:R-:W-:Y:S02]  /*c7b0*/  IMAD R0, R0, 0xc0, R3 ;  /* 0x000000c000007824 */ /* 0x000fe400078e0203 */
        /* <DEDUP_REMOVED lines=48> */
.L_x_2023:
        /* <DEDUP_REMOVED lines=14> */
.L_x_1965:
[----:B------:R-:W-:Y:S05]  /*cba0*/  BSYNC B0 ;  /* 0x0000000000007941 */ /* 0x000fea0003800000 */
.L_x_1964:
        /* <DEDUP_REMOVED lines=11> */
.L_x_2024:
[----:B------:R-:W-:Y:S01]  /*cc60*/  IMAD.MOV.U32 R21, RZ, RZ, RZ ;  /* 0x000000ffff157224 */ /* 0x000fe200078e00ff */
[----:B------:R-:W-:Y:S06]  /*cc70*/  @!P0 BRA `(.L_x_1967) ;  /* 0x0000000c00c88947 */ /* 0x000fec0003800000 */
[----:B0-----:R-:W0:Y:S01]  /*cc80*/  S2R R2, SR_TID.X ;  /* 0x0000000000027919 */ /* 0x001e220000002100 */
[----:B------:R-:W-:Y:S01]  /*cc90*/  UIADD3 UR4, UR42, 0x1, URZ ;  /* 0x000000012a047890 */ /* 0x000fe2000fffe03f */
[----:B------:R-:W-:Y:S01]  /*cca0*/  LOP3.LUT R0, RZ, UR41, RZ, 0x33, !PT ;  /* 0x00000029ff007c12 */ /* 0x000fe2000f8e33ff */
[----:B------:R-:W-:Y:S01]  /*ccb0*/  ULOP3.LUT UR5, URZ, UR43, URZ, 0x33, !UPT ;  /* 0x0000002b3f057292 */ /* 0x000fe2000f8e333f */
[----:B------:R-:W1:Y:S01]  /*ccc0*/  S2R R4, SR_TID.X ;  /* 0x0000000000047919 */ /* 0x000e620000002100 */
[----:B------:R-:W-:Y:S01]  /*ccd0*/  UIMAD UR4, UR4, UR38, URZ ;  /* 0x00000026040472a4 */ /* 0x000fe2000f8e023f */
[----:B------:R-:W-:Y:S01]  /*cce0*/  BSSY B0, `(.L_x_1967) ;  /* 0x00000eb000007945 */ /* 0x000fe20003800000 */
[----:B------:R-:W-:-:S04]  /*ccf0*/  IMAD.MOV.U32 R20, RZ, RZ, RZ ;  /* 0x000000ffff147224 */ /* 0x000fc800078e00ff */
[----:B------:R-:W-:Y:S01]  /*cd00*/  LOP3.LUT R3, RZ, UR4, RZ, 0x33, !PT ;  /* 0x00000004ff037c12 */ /* 0x000fe2000f8e33ff */
[----:B------:R-:W-:-:S03]  /*cd10*/  ULDC UR4, c[0x0][0x2f4] ;  /* 0x0000bd0000047ab9 */ /* 0x000fc60000000800 */
[----:B------:R-:W-:-:S04]  /*cd20*/  VIMNMX3 R0, R0, UR5, R3, !PT ;  /* 0x0000000500007c0f */ /* 0x000fc8000f800103 */
        /* <DEDUP_REMOVED lines=19> */
.L_x_1980:
        /* <DEDUP_REMOVED lines=29> */
.L_x_1968:
[----:B------:R-:W-:Y:S01]  /*d030*/  LEA R7, R21, UR44, 0x3 ;  /* 0x0000002c15077c11 */ /* 0x000fe2000f8e18ff */
[----:B------:R-:W-:Y:S01]  /*d040*/  BSSY B1, `(.L_x_1969) ;  /* 0x0000004000017945 */ /* 0x000fe20003800000 */
[----:B------:R-:W-:-:S04]  /*d050*/  SHF.L.U32 R2, R24, 0x1f, RZ ;  /* 0x0000001f18027819 */ /* 0x000fc800000006ff */
[----:B------:R-:W0:Y:S02]  /*d060*/  SYNCS.PHASECHK.TRANS64.TRYWAIT P0, [R7+URZ+0x2d840], R2 ;  /* 0x02d84002070075a7 */ /* 0x000e24000800017f */
[----:B0-----:R-:W-:Y:S05]  /*d070*/  @!P0 BRA `(.L_x_1970) ;  /* 0x00000024006c8947 */ /* 0x001fea0003800000 */
.L_x_2025:
[----:B------:R-:W-:Y:S05]  /*d080*/  BSYNC B1 ;  /* 0x0000000000017941 */ /* 0x000fea0003800000 */
.L_x_1969:
        /* <DEDUP_REMOVED lines=58> */
.L_x_2035:
        /* <DEDUP_REMOVED lines=11> */
.L_x_1972:
        /* <DEDUP_REMOVED lines=10> */
.L_x_1973:
[----:B------:R2:W-:Y:S01]  /*d580*/  SYNCS.ARRIVE.TRANS64.A1T0 RZ, [R7+URZ+0x2d830], RZ ;  /* 0x02d830ff07ff79a7 */ /* 0x0005e2000810003f */
[----:B------:R-:W-:Y:S05]  /*d590*/  @!P5 BRA `(.L_x_1974) ;  /* 0x000000000004d947 */ /* 0x000fea0003800000 */
[----:B------:R-:W-:Y:S01]  /*d5a0*/  BPT.TRAP 0x1 ;  /* 0x000000040000795c */ /* 0x000fe20000300000 */
.L_x_1974:
[----:B-1----:R-:W-:Y:S01]  /*d5b0*/  SHF.L.U32 R2, R22, 0x1f, RZ ;  /* 0x0000001f16027819 */ /* 0x002fe200000006ff */
[----:B------:R-:W-:Y:S01]  /*d5c0*/  BSSY B1, `(.L_x_1975) ;  /* 0x0000004000017945 */ /* 0x000fe20003800000 */
[----:B--2---:R-:W-:-:S04]  /*d5d0*/  LEA R7, R20, UR44, 0x3 ;  /* 0x0000002c14077c11 */ /* 0x004fc8000f8e18ff */
[----:B------:R-:W1:Y:S02]  /*d5e0*/  SYNCS.PHASECHK.TRANS64.TRYWAIT P0, [R7+URZ+0x2d860], R2 ;  /* 0x02d86002070075a7 */ /* 0x000e64000800017f */
[----:B-1----:R-:W-:Y:S05]  /*d5f0*/  @!P0 BRA `(.L_x_1976) ;  /* 0x0000002400748947 */ /* 0x002fea0003800000 */
.L_x_2036:
[----:B------:R-:W-:Y:S05]  /*d600*/  BSYNC B1 ;  /* 0x0000000000017941 */ /* 0x000fea0003800000 */
.L_x_1975:
        /* <DEDUP_REMOVED lines=36> */
.L_x_2046:
        /* <DEDUP_REMOVED lines=23> */
.L_x_1978:
        /* <DEDUP_REMOVED lines=10> */
.L_x_1979:
        /* <DEDUP_REMOVED lines=20> */
.L_x_1967:
[----:B------:R-:W-:-:S13]  /*dba0*/  LOP3.LUT P0, RZ, R16, 0x8, RZ, 0xc0, !PT ;  /* 0x0000000810ff7812 */ /* 0x000fda000780c0ff */
[----:B------:R-:W-:Y:S05]  /*dbb0*/  @!P0 BRA `(.L_x_1981) ;  /* 0x0000000000048947 */ /* 0x000fea0003800000 */
[----:B------:R-:W-:Y:S01]  /*dbc0*/  BPT.TRAP 0x1 ;  /* 0x000000040000795c */ /* 0x000fe20000300000 */
.L_x_1981:
        /* <DEDUP_REMOVED lines=12> */
.L_x_2047:
[----:B------:R-:W-:Y:S05]  /*dc90*/  BSYNC B0 ;  /* 0x0000000000007941 */ /* 0x000fea0003800000 */
.L_x_1982:
        /* <DEDUP_REMOVED lines=48> */
.L_x_2057:
        /* <DEDUP_REMOVED lines=14> */
.L_x_1985:
        /* <DEDUP_REMOVED lines=10> */
.L_x_1986:
[----:B0-----:R-:W-:Y:S01]  /*e120*/  VIADD R2, R21, 0x1 ;  /* 0x0000000115027836 */ /* 0x001fe20000000000 */
[----:B------:R0:W-:Y:S04]  /*e130*/  SYNCS.ARRIVE.TRANS64.A1T0 RZ, [R0+URZ+0x2d850], RZ ;  /* 0x02d850ff00ff79a7 */ /* 0x0001e8000810003f */
[----:B------:R-:W-:-:S04]  /*e140*/  ISETP.NE.AND P0, PT, R2, 0x2, PT ;  /* 0x000000020200780c */ /* 0x000fc80003f05270 */
[----:B------:R-:W-:Y:S02]  /*e150*/  SEL R3, RZ, 0x1, P0 ;  /* 0x00000001ff037807 */ /* 0x000fe40000000000 */
[----:B------:R-:W-:Y:S02]  /*e160*/  SEL R2, R2, RZ, P0 ;  /* 0x000000ff02027207 */ /* 0x000fe40000000000 */
[----:B0-----:R-:W-:-:S07]  /*e170*/  LOP3.LUT R0, R24, R3, RZ, 0x3c, !PT ;  /* 0x0000000318007212 */ /* 0x001fce00078e3cff */
.L_x_1952:
[----:B------:R-:W0:Y:S01]  /*e180*/  S2R R4, SR_CgaCtaId ;  /* 0x0000000000047919 */ /* 0x000e220000008800 */
[----:B------:R-:W-:Y:S02]  /*e190*/  MOV R3, 0x400 ;  /* 0x0000040000037802 */ /* 0x000fe40000000f00 */
[----:B------:R-:W-:Y:S02]  /*e1a0*/  SHF.L.U32 R6, R6, 0x1f, RZ ;  /* 0x0000001f06067819 */ /* 0x000fe400000006ff */
[----:B0-----:R-:W-:-:S04]  /*e1b0*/  LEA R7, R4, R3, 0x18 ;  /* 0x0000000304077211 */ /* 0x001fc800078ec0ff */
[----:B------:R-:W0:Y:S02]  /*e1c0*/  SYNCS.PHASECHK.TRANS64.TRYWAIT P0, [R7+URZ+0x2d820], R6 ;  /* 0x02d82006070075a7 */ /* 0x000e24000800017f */
[----:B0-----:R-:W-:Y:S05]  /*e1d0*/  @!P0 BRA `(.L_x_1987) ;  /* 0x0000002400748947 */ /* 0x001fea0003800000 */
.L_x_2058:
[----:B------:R-:W-:-:S03]  /*e1e0*/  UMOV UR4, 0xffffffff ;  /* 0xffffffff00047882 */ /* 0x000fc60000000000 */
[----:B------:R-:W-:Y:S05]  /*e1f0*/  BRA.DIV UR4, `(.L_x_1988) ;  /* 0x0000002604807947 */ /* 0x000fea000b800000 */
[----:B------:R-:W1:Y:S02]  /*e200*/  S2R R3, SR_TID.X ;  /* 0x0000000000037919 */ /* 0x000e640000002100 */
[----:B-1----:R-:W-:-:S04]  /*e210*/  SHF.R.U32.HI R3, RZ, 0x5, R3 ;  /* 0x00000005ff037819 */ /* 0x002fc80000011603 */
[----:B------:R-:W-:-:S05]  /*e220*/  LOP3.LUT R3, R3, 0x3, RZ, 0xc0, !PT ;  /* 0x0000000303037812 */ /* 0x000fca00078ec0ff */
[----:B------:R1:W2:Y:S02]  /*e230*/  SHFL.IDX PT, R14, R3, RZ, 0x1f ;  /* 0x00001fff030e7589 */ /* 0x0002a400000e0000 */
.L_x_2061:
[----:B--2---:R-:W-:-:S13]  /*e240*/  ISETP.NE.AND P0, PT, R14, RZ, PT ;  /* 0x000000ff0e00720c */ /* 0x004fda0003f05270 */
[----:B------:R-:W-:Y:S05]  /*e250*/  @P0 BRA `(.L_x_1908) ;  /* 0x0000000000900947 */ /* 0x000fea0003800000 */
[----:B------:R-:W-:-:S03]  /*e260*/  UMOV UR4, 0xffffffff ;  /* 0xffffffff00047882 */ /* 0x000fc60000000000 */
[----:B------:R-:W-:Y:S05]  /*e270*/  BRA.DIV UR4, `(.L_x_1989) ;  /* 0x0000002604947947 */ /* 0x000fea000b800000 */
[----:B------:R-:W-:-:S13]  /*e280*/  ELECT P6, URZ, PT ;  /* 0x00000000003f782f */ /* 0x000fda00038c0000 */
.L_x_2064:
        /* <DEDUP_REMOVED lines=8> */
.L_x_1990:
[----:B------:R-:W-:Y:S01]  /*e310*/  IMAD R5, R2, 0x8, R7 ;  /* 0x0000000802057824 */ /* 0x000fe200078e0207 */
[----:B------:R-:W-:Y:S01]  /*e320*/  SHF.L.U32 R4, R0, 0x1f, RZ ;  /* 0x0000001f00047819 */ /* 0x000fe200000006ff */
[----:B------:R-:W-:-:S03]  /*e330*/  VIADD R2, R2, 0x1 ;  /* 0x0000000102027836 */ /* 0x000fc60000000000 */
[----:B------:R-:W1:Y:S02]  /*e340*/  SYNCS.PHASECHK.TRANS64.TRYWAIT P1, [R5+URZ+0x2d840], R4 ;  /* 0x02d84004050075a7 */ /* 0x000e64000802017f */
[----:B------:R-:W-:-:S04]  /*e350*/  ISETP.NE.AND P2, PT, R2, 0x2, PT ;  /* 0x000000020200780c */ /* 0x000fc80003f45270 */
[----:B------:R-:W-:Y:S01]  /*e360*/  SEL R3, RZ, 0x1, P2 ;  /* 0x00000001ff037807 */ /* 0x000fe20001000000 */
[----:B-1----:R-:W-:Y:S08]  /*e370*/  @!P1 BRA `(.L_x_1991) ;  /* 0x0000002400749947 */ /* 0x002ff00003800000 */
.L_x_2065:
[----:B------:R-:W-:Y:S02]  /*e380*/  SEL R2, R2, RZ, P2 ;  /* 0x000000ff02027207 */ /* 0x000fe40001000000 */
[----:B------:R-:W-:Y:S01]  /*e390*/  LOP3.LUT R0, R0, R3, RZ, 0x3c, !PT ;  /* 0x0000000300007212 */ /* 0x000fe200078e3cff */
[----:B------:R-:W-:Y:S06]  /*e3a0*/  @!P0 BRA `(.L_x_1992) ;  /* 0x0000000000048947 */ /* 0x000fec0003800000 */
[----:B------:R-:W-:Y:S01]  /*e3b0*/  BPT.TRAP 0x1 ;  /* 0x000000040000795c */ /* 0x000fe20000300000 */
.L_x_1992:
[----:B------:R-:W-:Y:S01]  /*e3c0*/  IMAD R3, R2, 0x8, R7 ;  /* 0x0000000802037824 */ /* 0x000fe200078e0207 */
[----:B------:R-:W-:-:S04]  /*e3d0*/  SHF.L.U32 R0, R0, 0x1f, RZ ;  /* 0x0000001f00007819 */ /* 0x000fc800000006ff */
[----:B------:R-:W2:Y:S02]  /*e3e0*/  SYNCS.PHASECHK.TRANS64.TRYWAIT P1, [R3+URZ+0x2d840], R0 ;  /* 0x02d84000030075a7 */ /* 0x000ea4000802017f */
[----:B--2---:R-:W-:Y:S05]  /*e3f0*/  @!P1 BRA `(.L_x_1993) ;  /* 0x0000002400689947 */ /* 0x004fea0003800000 */
.L_x_2066:
[----:B------:R-:W-:Y:S05]  /*e400*/  @!P0 BRA `(.L_x_1994) ;  /* 0x0000000000048947 */ /* 0x000fea0003800000 */
[----:B------:R-:W-:Y:S01]  /*e410*/  BPT.TRAP 0x1 ;  /* 0x000000040000795c */ /* 0x000fe20000300000 */
.L_x_1994:
[----:B------:R-:W3:Y:S02]  /*e420*/  SYNCS.PHASECHK.TRANS64.TRYWAIT P1, [R5+URZ+0x2d860], R4 ;  /* 0x02d86004050075a7 */ /* 0x000ee4000802017f */
[----:B---3--:R-:W-:Y:S05]  /*e430*/  @!P1 BRA `(.L_x_1995) ;  /* 0x00000024006c9947 */ /* 0x008fea0003800000 */
.L_x_2067:
[----:B------:R-:W-:Y:S05]  /*e440*/  @!P0 BRA `(.L_x_1996) ;  /* 0x0000000000048947 */ /* 0x000fea0003800000 */
[----:B------:R-:W-:Y:S01]  /*e450*/  BPT.TRAP 0x1 ;  /* 0x000000040000795c */ /* 0x000fe20000300000 */
.L_x_1996:
[----:B----4-:R4:W0:Y:S02]  /*e460*/  SYNCS.PHASECHK.TRANS64.TRYWAIT P0, [R3+URZ+0x2d860], R0 ;  /* 0x02d86000030075a7 */ /* 0x010824000800017f */
[----:B0-----:R-:W-:Y:S05]  /*e470*/  @!P0 NANOSLEEP.SYNCS 0x989680 ;  /* 0x009896800000895d */ /* 0x001fea0003900000 */
[----:B------:R-:W0:Y:S02]  /*e480*/  @!P0 SYNCS.PHASECHK.TRANS64 P0, [R3+URZ+0x2d860], R0 ;  /* 0x02d86000030085a7 */ /* 0x000e24000800007f */
[----:B0-----:R-:W-:Y:S05]  /*e490*/  @!P0 BRA `(.L_x_1996) ;  /* 0xfffffffc00f08947 */ /* 0x001fea000383ffff */
.L_x_1908:
[----:B------:R-:W-:Y:S05]  /*e4a0*/  BSYNC B6 ;  /* 0x0000000000067941 */ /* 0x000fea0003800000 */
.L_x_1905:
[----:B------:R-:W-:Y:S05]  /*e4b0*/  EXIT ;  /* 0x000000000000794d */ /* 0x000fea0003800000 */
.L_x_1912:
[----:B------:R-:W-:-:S13]  /*e4c0*/  R2UR UR4, R2 ;  /* 0x00000000020472ca */ /* 0x000fda00000e0000 */
[----:B0-----:R-:W-:-:S04]  /*e4d0*/  IMAD.U32 R5, RZ, RZ, UR4 ;  /* 0x00000004ff057e24 */ /* 0x001fc8000f8e00ff */
[----:B------:R0:W1:Y:S03]  /*e4e0*/  SYNCS.PHASECHK.TRANS64.TRYWAIT P0, [R5+URZ+0x2d800], R8 ;  /* 0x02d80008050075a7 */ /* 0x000066000800017f */
[----:B-1----:R-:W-:Y:S05]  /*e4f0*/  @!P0 NANOSLEEP.SYNCS 0x989680 ;  /* 0x009896800000895d */ /* 0x002fea0003900000 */
[----:B------:R-:W1:Y:S02]  /*e500*/  @!P0 SYNCS.PHASECHK.TRANS64 P0, [R5+URZ+0x2d800], R8 ;  /* 0x02d80008050085a7 */ /* 0x000e64000800007f */
[----:B-1----:R-:W-:Y:S05]  /*e510*/  @!P0 BRA `(.L_x_1912) ;  /* 0xfffffffc00e88947 */ /* 0x002fea000383ffff */
[----:B------:R-:W-:Y:S05]  /*e520*/  BRA `(.L_x_1997) ;  /* 0xffffff2c00bc7947 */ /* 0x000fea000383ffff */
.L_x_1916:
[----:B------:R-:W-:-:S13]  /*e530*/  R2UR UR4, R2 ;  /* 0x00000000020472ca */ /* 0x000fda00000e0000 */
[----:B-1----:R-:W-:-:S04]  /*e540*/  IMAD.U32 R9, RZ, RZ, UR4 ;  /* 0x00000004ff097e24 */ /* 0x002fc8000f8e00ff */
[----:B------:R1:W2:Y:S03]  /*e550*/  SYNCS.PHASECHK.TRANS64.TRYWAIT P1, [R9+URZ+0x2d830], R8 ;  /* 0x02d83008090075a7 */ /* 0x0002a6000802017f */
[----:B--2---:R-:W-:Y:S05]  /*e560*/  @!P1 NANOSLEEP.SYNCS 0x989680 ;  /* 0x009896800000995d */ /* 0x004fea0003900000 */
[----:B------:R-:W2:Y:S02]  /*e570*/  @!P1 SYNCS.PHASECHK.TRANS64 P1, [R9+URZ+0x2d830], R8 ;  /* 0x02d83008090095a7 */ /* 0x000ea4000802007f */
[----:B--2---:R-:W-:Y:S05]  /*e580*/  @!P1 BRA `(.L_x_1916) ;  /* 0xfffffffc00e89947 */ /* 0x004fea000383ffff */
[----:B------:R-:W-:Y:S05]  /*e590*/  BRA `(.L_x_1915) ;  /* 0xffffff2c00f87947 */ /* 0x000fea000383ffff */
.L_x_1922:
[----:B-1----:R-:W-:-:S04]  /*e5a0*/  IMAD.U32 R13, RZ, RZ, UR4 ;  /* 0x00000004ff0d7e24 */ /* 0x002fc8000f8e00ff */
[----:B------:R1:W3:Y:S03]  /*e5b0*/  SYNCS.PHASECHK.TRANS64.TRYWAIT P1, [R13+URZ+0x2d830], R0 ;  /* 0x02d830000d0075a7 */ /* 0x0002e6000802017f */
[----:B---3--:R-:W-:Y:S05]  /*e5c0*/  @!P1 NANOSLEEP.SYNCS 0x989680 ;  /* 0x009896800000995d */ /* 0x008fea0003900000 */
[----:B------:R-:W3:Y:S02]  /*e5d0*/  @!P1 SYNCS.PHASECHK.TRANS64 P1, [R13+URZ+0x2d830], R0 ;  /* 0x02d830000d0095a7 */ /* 0x000ee4000802007f */
[----:B---3--:R-:W-:Y:S05]  /*e5e0*/  @!P1 BRA `(.L_x_1922) ;  /* 0xfffffffc00ec9947 */ /* 0x008fea000383ffff */
[----:B------:R-:W-:Y:S05]  /*e5f0*/  BRA `(.L_x_1919) ;  /* 0xffffff5400f47947 */ /* 0x000fea000383ffff */
.L_x_1926:
[----:B-1----:R-:W-:-:S04]  /*e600*/  IMAD.U32 R13, RZ, RZ, UR10 ;  /* 0x0000000aff0d7e24 */ /* 0x002fc8000f8e00ff */
[----:B------:R1:W2:Y:S03]  /*e610*/  SYNCS.PHASECHK.TRANS64.TRYWAIT P1, [R13+URZ+0x2d850], R0 ;  /* 0x02d850000d0075a7 */ /* 0x0002a6000802017f */
[----:B--2---:R-:W-:Y:S05]  /*e620*/  @!P1 NANOSLEEP.SYNCS 0x989680 ;  /* 0x009896800000995d */ /* 0x004fea0003900000 */
[----:B------:R-:W2:Y:S02]  /*e630*/  @!P1 SYNCS.PHASECHK.TRANS64 P1, [R13+URZ+0x2d850], R0 ;  /* 0x02d850000d0095a7 */ /* 0x000ea4000802007f */
[----:B--2---:R-:W-:Y:S05]  /*e640*/  @!P1 BRA `(.L_x_1926) ;  /* 0xfffffffc00ec9947 */ /* 0x004fea000383ffff */
[----:B------:R-:W-:Y:S05]  /*e650*/  BRA `(.L_x_1923) ;  /* 0xffffff5800b07947 */ /* 0x000fea000383ffff */
.L_x_1934:
[----:B-1----:R-:W-:-:S04]  /*e660*/  IMAD.U32 R13, RZ, RZ, UR10 ;  /* 0x0000000aff0d7e24 */ /* 0x002fc8000f8e00ff */
[----:B------:R1:W3:Y:S03]  /*e670*/  SYNCS.PHASECHK.TRANS64.TRYWAIT P1, [R13+URZ+0x2d830], R0 ;  /* 0x02d830000d0075a7 */ /* 0x0002e6000802017f */
[----:B---3--:R-:W-:Y:S05]  /*e680*/  @!P1 NANOSLEEP.SYNCS 0x989680 ;  /* 0x009896800000995d */ /* 0x008fea0003900000 */
[----:B------:R-:W3:Y:S02]  /*e690*/  @!P1 SYNCS.PHASECHK.TRANS64 P1, [R13+URZ+0x2d830], R0 ;  /* 0x02d830000d0095a7 */ /* 0x000ee4000802007f */
[----:B---3--:R-:W-:Y:S05]  /*e6a0*/  @!P1 BRA `(.L_x_1934) ;  /* 0xfffffffc00ec9947 */ /* 0x008fea000383ffff */
[----:B------:R-:W-:Y:S05]  /*e6b0*/  BRA `(.L_x_1931) ;  /* 0xffffff8400007947 */ /* 0x000fea000383ffff */
.L_x_1938:
[----:B-1----:R-:W-:-:S04]  /*e6c0*/  IMAD.U32 R13, RZ, RZ, UR10 ;  /* 0x0000000aff0d7e24 */ /* 0x002fc8000f8e00ff */
[----:B------:R1:W2:Y:S03]  /*e6d0*/  SYNCS.PHASECHK.TRANS64.TRYWAIT P1, [R13+URZ+0x2d850], R0 ;  /* 0x02d850000d0075a7 */ /* 0x0002a6000802017f */
[----:B--2---:R-:W-:Y:S05]  /*e6e0*/  @!P1 NANOSLEEP.SYNCS 0x989680 ;  /* 0x009896800000995d */ /* 0x004fea0003900000 */
[----:B------:R-:W2:Y:S02]  /*e6f0*/  @!P1 SYNCS.PHASECHK.TRANS64 P1, [R13+URZ+0x2d850], R0 ;  /* 0x02d850000d0095a7 */ /* 0x000ea4000802007f */
[----:B--2---:R-:W-:Y:S05]  /*e700*/  @!P1 BRA `(.L_x_1938) ;  /* 0xfffffffc00ec9947 */ /* 0x004fea000383ffff */
[----:B------:R-:W-:Y:S05]  /*e710*/  BRA `(.L_x_1935) ;  /* 0xffffff8400a87947 */ /* 0x000fea000383ffff */
.L_x_1945:
[----:B-1----:R-:W-:-:S04]  /*e720*/  IMAD.U32 R4, RZ, RZ, UR6 ;  /* 0x00000006ff047e24 */ /* 0x002fc8000f8e00ff */
[----:B------:R1:W2:Y:S03]  /*e730*/  SYNCS.PHASECHK.TRANS64.TRYWAIT P1, [R4+URZ+0x2d850], R3 ;  /* 0x02d85003040075a7 */ /* 0x0002a6000802017f */
[----:B--2---:R-:W-:Y:S05]  /*e740*/  @!P1 NANOSLEEP.SYNCS 0x989680 ;  /* 0x009896800000995d */ /* 0x004fea0003900000 */
[----:B------:R-:W2:Y:S02]  /*e750*/  @!P1 SYNCS.PHASECHK.TRANS64 P1, [R4+URZ+0x2d850], R3 ;  /* 0x02d85003040095a7 */ /* 0x000ea4000802007f */
[----:B--2---:R-:W-:Y:S05]  /*e760*/  @!P1 BRA `(.L_x_1945) ;  /* 0xfffffffc00ec9947 */ /* 0x004fea000383ffff */
[----:B------:R-:W-:Y:S05]  /*e770*/  BRA `(.L_x_1944) ;  /* 0xffffffa000b47947 */ /* 0x000fea000383ffff */
.L_x_1957:
[----:B------:R-:W-:Y:S02]  /*e780*/  IMAD.MOV.U32 R13, RZ, RZ, R18 ;  /* 0x000000ffff0d7224 */ /* 0x000fe400078e0012 */
[----:B------:R-:W-:Y:S02]  /*e790*/  IMAD.MOV.U32 R12, RZ, RZ, RZ ;  /* 0x000000ffff0c7224 */ /* 0x000fe400078e00ff */
[----:B------:R-:W-:Y:S02]  /*e7a0*/  IMAD.MOV.U32 R11, RZ, RZ, 0x1f ;  /* 0x0000001fff0b7424 */ /* 0x000fe400078e00ff */
[----:B------:R-:W-:-:S07]  /*e7b0*/  IMAD.MOV.U32 R15, RZ, RZ, -0x1 ;  /* 0xffffffffff0f7424 */ /* 0x000fce00078e00ff */
[----:B-----5:R-:W-:Y:S05]  /*e7c0*/  WARPSYNC.COLLECTIVE R15, `(.L_x_1998) ;  /* 0x000000000f087348 */ /* 0x020fea0003c00000 */
[----:B------:R0:W1:Y:S02]  /*e7d0*/  SHFL.IDX P6, R14, R13, R12, R11 ;  /* 0x0000000c0d0e7389 */ /* 0x00006400000c000b */
[----:B01---5:R-:W-:Y:S01]  /*e7e0*/  ENDCOLLECTIVE ;  /* 0x000000000000791b */ /* 0x023fe20003800000 */
.L_x_1998:
[----:B------:R-:W-:Y:S05]  /*e7f0*/  BRA `(.L_x_1999) ;  /* 0xffffffcc00fc7947 */ /* 0x000fea000383ffff */
.L_x_1959:
[----:B0-----:R-:W-:-:S04]  /*e800*/  IMAD.U32 R3, RZ, RZ, UR44 ;  /* 0x0000002cff037e24 */ /* 0x001fc8000f8e00ff */
[----:B------:R0:W1:Y:S03]  /*e810*/  SYNCS.PHASECHK.TRANS64.TRYWAIT P0, [R3+URZ+0x2d840], R10 ;  /* 0x02d8400a030075a7 */ /* 0x000066000800017f */
[----:B-1----:R-:W-:Y:S05]  /*e820*/  @!P0 NANOSLEEP.SYNCS 0x989680 ;  /* 0x009896800000895d */ /* 0x002fea0003900000 */
[----:B------:R-:W1:Y:S02]  /*e830*/  @!P0 SYNCS.PHASECHK.TRANS64 P0, [R3+URZ+0x2d840], R10 ;  /* 0x02d8400a030085a7 */ /* 0x000e64000800007f */
[----:B-1----:R-:W-:Y:S05]  /*e840*/  @!P0 BRA `(.L_x_1959) ;  /* 0xfffffffc00ec8947 */ /* 0x002fea000383ffff */
[----:B------:R-:W-:Y:S05]  /*e850*/  BRA `(.L_x_2000) ;  /* 0xffffffd000847947 */ /* 0x000fea000383ffff */
.L_x_1960:
        /* <DEDUP_REMOVED lines=8> */
.L_x_2002:
[----:B------:R-:W-:Y:S05]  /*e8e0*/  BSYNC B0 ;  /* 0x0000000000007941 */ /* 0x000fea0003800000 */
.L_x_2001:
        /* <DEDUP_REMOVED lines=9> */
.L_x_2003:
        /* <DEDUP_REMOVED lines=9> */
.L_x_2004:
        /* <DEDUP_REMOVED lines=14> */
.L_x_2005:
[----:B------:R-:W-:Y:S01]  /*eaf0*/  @P0 LEA R25, R28, UR44, 0x1 ;  /* 0x0000002c1c190c11 */ /* 0x000fe2000f8e08ff */
[----:B------:R-:W-:Y:S02]  /*eb00*/  IMAD.MOV.U32 R13, RZ, RZ, R9 ;  /* 0x000000ffff0d7224 */ /* 0x000fe400078e0009 */
[----:B------:R-:W-:Y:S02]  /*eb10*/  IMAD.MOV.U32 R12, RZ, RZ, 0x2 ;  /* 0x00000002ff0c7424 */ /* 0x000fe400078e00ff */
[----:B------:R-:W-:-:S07]  /*eb20*/  IMAD.MOV.U32 R5, RZ, RZ, R14 ;  /* 0x000000ffff057224 */ /* 0x000fce00078e000e */
[----:B------:R-:W-:Y:S05]  /*eb30*/  WARPSYNC.COLLECTIVE R15, `(.L_x_2006) ;  /* 0x000000000f087348 */ /* 0x000fea0003c00000 */
[----:B------:R0:W1:Y:S02]  /*eb40*/  SHFL.IDX P6, R14, R13, R12, R11 ;  /* 0x0000000c0d0e7389 */ /* 0x00006400000c000b */
[----:B01----:R-:W-:Y:S01]  /*eb50*/  ENDCOLLECTIVE ;  /* 0x000000000000791b */ /* 0x003fe20003800000 */
.L_x_2006:
        /* <DEDUP_REMOVED lines=14> */
.L_x_2007:
        /* <DEDUP_REMOVED lines=11> */
.L_x_2008:
        /* <DEDUP_REMOVED lines=16> */
.L_x_2009:
[----:B------:R-:W-:Y:S05]  /*edf0*/  BRA `(.L_x_2010) ;  /* 0xffffffd0004c7947 */ /* 0x000fea000383ffff */
.L_x_1963:
[----:B------:R-:W-:Y:S02]  /*ee00*/  IMAD.MOV.U32 R13, RZ, RZ, R9 ;  /* 0x000000ffff0d7224 */ /* 0x000fe400078e0009 */
[----:B------:R-:W-:Y:S02]  /*ee10*/  IMAD.MOV.U32 R12, RZ, RZ, RZ ;  /* 0x000000ffff0c7224 */ /* 0x000fe400078e00ff */
[----:B------:R-:W-:Y:S02]  /*ee20*/  IMAD.MOV.U32 R11, RZ, RZ, 0x1c1f ;  /* 0x00001c1fff0b7424 */ /* 0x000fe400078e00ff */
[----:B------:R-:W-:Y:S02]  /*ee30*/  IMAD.MOV.U32 R15, RZ, RZ, -0x1 ;  /* 0xffffffffff0f7424 */ /* 0x000fe400078e00ff */
[----:B------:R-:W-:Y:S02]  /*ee40*/  IMAD.U32 R0, RZ, RZ, UR46 ;  /* 0x0000002eff007e24 */ /* 0x000fe4000f8e00ff */
[----:B------:R-:W-:-:S07]  /*ee50*/  IMAD.MOV.U32 R24, RZ, RZ, 0x1 ;  /* 0x00000001ff187424 */ /* 0x000fce00078e00ff */
[----:B------:R-:W-:Y:S05]  /*ee60*/  WARPSYNC.COLLECTIVE R15, `(.L_x_2011) ;  /* 0x000000000f087348 */ /* 0x000fea0003c00000 */
[----:B------:R0:W1:Y:S02]  /*ee70*/  SHFL.IDX P6, R14, R13, R12, R11 ;  /* 0x0000000c0d0e7389 */ /* 0x00006400000c000b */
[----:B01----:R-:W-:Y:S01]  /*ee80*/  ENDCOLLECTIVE ;  /* 0x000000000000791b */ /* 0x003fe20003800000 */
.L_x_2011:
[----:B------:R-:W-:-:S04]  /*ee90*/  IMAD R0, R0, 0xc0, R21 ;  /* 0x000000c000007824 */ /* 0x000fc800078e0215 */
[----:B------:R-:W-:Y:S02]  /*eea0*/  VIADD R5, R0, 0x20 ;  /* 0x0000002000057836 */ /* 0x000fe40000000000 */
[----:B------:R-:W-:Y:S02]  /*eeb0*/  IMAD.MOV.U32 R13, RZ, RZ, R7 ;  /* 0x000000ffff0d7224 */ /* 0x000fe400078e0007 */
[----:B------:R-:W-:-:S07]  /*eec0*/  IMAD.MOV.U32 R2, RZ, RZ, R14 ;  /* 0x000000ffff027224 */ /* 0x000fce00078e000e */
[----:B------:R-:W-:Y:S05]  /*eed0*/  WARPSYNC.COLLECTIVE R15, `(.L_x_2012) ;  /* 0x000000000f087348 */ /* 0x000fea0003c00000 */
[----:B------:R0:W1:Y:S02]  /*eee0*/  SHFL.IDX P6, R14, R13, R12, R11 ;  /* 0x0000000c0d0e7389 */ /* 0x00006400000c000b */
[----:B01----:R-:W-:Y:S01]  /*eef0*/  ENDCOLLECTIVE ;  /* 0x000000000000791b */ /* 0x003fe20003800000 */
.L_x_2012:
        /* <DEDUP_REMOVED lines=11> */
.L_x_2013:
        /* <DEDUP_REMOVED lines=13> */
.L_x_2014:
        /* <DEDUP_REMOVED lines=9> */
.L_x_2015:
        /* <DEDUP_REMOVED lines=13> */
.L_x_2016:
        /* <DEDUP_REMOVED lines=8> */
.L_x_2017:
        /* <DEDUP_REMOVED lines=12> */
.L_x_2018:
        /* <DEDUP_REMOVED lines=10> */
.L_x_2019:
        /* <DEDUP_REMOVED lines=13> */
.L_x_2020:
[----:B------:R-:W-:Y:S01]  /*f490*/  @!P2 LEA R7, R28, UR44, 0x1 ;  /* 0x0000002c1c07ac11 */ /* 0x000fe2000f8e08ff */
[----:B------:R-:W-:Y:S02]  /*f4a0*/  IMAD.MOV.U32 R13, RZ, RZ, R8 ;  /* 0x000000ffff0d7224 */ /* 0x000fe400078e0008 */
[----:B------:R-:W-:Y:S02]  /*f4b0*/  IMAD.MOV.U32 R12, RZ, RZ, 0x1 ;  /* 0x00000001ff0c7424 */ /* 0x000fe400078e00ff */
[----:B------:R-:W-:-:S07]  /*f4c0*/  IMAD.MOV.U32 R2, RZ, RZ, R14 ;  /* 0x000000ffff027224 */ /* 0x000fce00078e000e */
[----:B------:R-:W-:Y:S05]  /*f4d0*/  WARPSYNC.COLLECTIVE R15, `(.L_x_2021) ;  /* 0x000000000f087348 */ /* 0x000fea0003c00000 */
[----:B------:R0:W1:Y:S02]  /*f4e0*/  SHFL.IDX P6, R14, R13, R12, R11 ;  /* 0x0000000c0d0e7389 */ /* 0x00006400000c000b */
[----:B01----:R-:W-:Y:S01]  /*f4f0*/  ENDCOLLECTIVE ;  /* 0x000000000000791b */ /* 0x003fe20003800000 */
.L_x_2021:
        /* <DEDUP_REMOVED lines=12> */
.L_x_2022:
[----:B------:R-:W-:Y:S05]  /*f5c0*/  BRA `(.L_x_2023) ;  /* 0xffffffd4003c7947 */ /* 0x000fea000383ffff */
.L_x_1966:
[----:B0-----:R-:W-:-:S04]  /*f5d0*/  IMAD.U32 R3, RZ, RZ, UR44 ;  /* 0x0000002cff037e24 */ /* 0x001fc8000f8e00ff */
[----:B------:R0:W1:Y:S03]  /*f5e0*/  SYNCS.PHASECHK.TRANS64.TRYWAIT P1, [R3+URZ+0x2d820], R0 ;  /* 0x02d82000030075a7 */ /* 0x000066000802017f */
[----:B-1----:R-:W-:Y:S05]  /*f5f0*/  @!P1 NANOSLEEP.SYNCS 0x989680 ;  /* 0x009896800000995d */ /* 0x002fea0003900000 */
[----:B------:R-:W1:Y:S02]  /*f600*/  @!P1 SYNCS.PHASECHK.TRANS64 P1, [R3+URZ+0x2d820], R0 ;  /* 0x02d82000030095a7 */ /* 0x000e64000802007f */
[----:B-1----:R-:W-:Y:S05]  /*f610*/  @!P1 BRA `(.L_x_1966) ;  /* 0xfffffffc00ec9947 */ /* 0x002fea000383ffff */
[----:B------:R-:W-:Y:S05]  /*f620*/  BRA `(.L_x_2024) ;  /* 0xffffffd4008c7947 */ /* 0x000fea000383ffff */
.L_x_1970:
[----:B0-----:R0:W1:Y:S02]  /*f630*/  SYNCS.PHASECHK.TRANS64.TRYWAIT P0, [R7+URZ+0x2d840], R2 ;  /* 0x02d84002070075a7 */ /* 0x001064000800017f */
[----:B-1----:R-:W-:Y:S05]  /*f640*/  @!P0 NANOSLEEP.SYNCS 0x989680 ;  /* 0x009896800000895d */ /* 0x002fea0003900000 */
[----:B------:R-:W1:Y:S02]  /*f650*/  @!P0 SYNCS.PHASECHK.TRANS64 P0, [R7+URZ+0x2d840], R2 ;  /* 0x02d84002070085a7 */ /* 0x000e64000800007f */
[----:B-1----:R-:W-:Y:S05]  /*f660*/  @!P0 BRA `(.L_x_1970) ;  /* 0xfffffffc00f08947 */ /* 0x002fea000383ffff */
[----:B------:R-:W-:Y:S05]  /*f670*/  BRA `(.L_x_2025) ;  /* 0xffffffd800807947 */ /* 0x000fea000383ffff */
.L_x_1971:
        /* <DEDUP_REMOVED lines=8> */
.L_x_2027:
[----:B------:R-:W-:Y:S05]  /*f700*/  BSYNC B1 ;  /* 0x0000000000017941 */ /* 0x000fea0003800000 */
.L_x_2026:
        /* <DEDUP_REMOVED lines=13> */
.L_x_2028:
        /* <DEDUP_REMOVED lines=8> */
.L_x_2029:
        /* <DEDUP_REMOVED lines=14> */
.L_x_2030:
[----:B------:R-:W-:Y:S02]  /*f940*/  IMAD.MOV.U32 R13, RZ, RZ, R19 ;  /* 0x000000ffff0d7224 */ /* 0x000fe400078e0013 */
[----:B------:R-:W-:Y:S02]  /*f950*/  IMAD.MOV.U32 R12, RZ, RZ, 0x2 ;  /* 0x00000002ff0c7424 */ /* 0x000fe400078e00ff */
[----:B------:R-:W-:-:S07]  /*f960*/  IMAD.MOV.U32 R2, RZ, RZ, R14 ;  /* 0x000000ffff027224 */ /* 0x000fce00078e000e */
[----:B------:R-:W-:Y:S05]  /*f970*/  WARPSYNC.COLLECTIVE R15, `(.L_x_2031) ;  /* 0x000000000f087348 */ /* 0x000fea0003c00000 */
[----:B------:R0:W1:Y:S02]  /*f980*/  SHFL.IDX P6, R14, R13, R12, R11 ;  /* 0x0000000c0d0e7389 */ /* 0x00006400000c000b */
[----:B01----:R-:W-:Y:S01]  /*f990*/  ENDCOLLECTIVE ;  /* 0x000000000000791b */ /* 0x003fe20003800000 */
.L_x_2031:
        /* <DEDUP_REMOVED lines=13> */
.L_x_2032:
[----:B------:R-:W-:Y:S02]  /*fa70*/  IMAD.MOV.U32 R13, RZ, RZ, R19 ;  /* 0x000000ffff0d7224 */ /* 0x000fe400078e0013 */
[----:B------:R-:W-:Y:S02]  /*fa80*/  IMAD.MOV.U32 R12, RZ, RZ, 0x3 ;  /* 0x00000003ff0c7424 */ /* 0x000fe400078e00ff */
[----:B------:R-:W-:-:S07]  /*fa90*/  IMAD.MOV.U32 R2, RZ, RZ, R14 ;  /* 0x000000ffff027224 */ /* 0x000fce00078e000e */
[----:B------:R-:W-:Y:S05]  /*faa0*/  WARPSYNC.COLLECTIVE R15, `(.L_x_2033) ;  /* 0x000000000f087348 */ /* 0x000fea0003c00000 */
[----:B------:R0:W1:Y:S02]  /*fab0*/  SHFL.IDX P6, R14, R13, R12, R11 ;  /* 0x0000000c0d0e7389 */ /* 0x00006400000c000b */
[----:B01----:R-:W-:Y:S01]  /*fac0*/  ENDCOLLECTIVE ;  /* 0x000000000000791b */ /* 0x003fe20003800000 */
.L_x_2033:
        /* <DEDUP_REMOVED lines=14> */
.L_x_2034:
[----:B------:R-:W-:Y:S01]  /*fbb0*/  IMAD.MOV.U32 R2, RZ, RZ, R14 ;  /* 0x000000ffff027224 */ /* 0x000fe200078e000e */
[----:B------:R-:W-:Y:S06]  /*fbc0*/  BRA `(.L_x_2035) ;  /* 0xffffffd800187947 */ /* 0x000fec000383ffff */
.L_x_1976:
[----:B-1----:R1:W2:Y:S02]  /*fbd0*/  SYNCS.PHASECHK.TRANS64.TRYWAIT P0, [R7+URZ+0x2d860], R2 ;  /* 0x02d86002070075a7 */ /* 0x0022a4000800017f */
[----:B--2---:R-:W-:Y:S05]  /*fbe0*/  @!P0 NANOSLEEP.SYNCS 0x989680 ;  /* 0x009896800000895d */ /* 0x004fea0003900000 */
[----:B------:R-:W2:Y:S02]  /*fbf0*/  @!P0 SYNCS.PHASECHK.TRANS64 P0, [R7+URZ+0x2d860], R2 ;  /* 0x02d86002070085a7 */ /* 0x000ea4000800007f */
[----:B--2---:R-:W-:Y:S05]  /*fc00*/  @!P0 BRA `(.L_x_1976) ;  /* 0xfffffffc00f08947 */ /* 0x004fea000383ffff */
[----:B------:R-:W-:Y:S05]  /*fc10*/  BRA `(.L_x_2036) ;  /* 0xffffffd800787947 */ /* 0x000fea000383ffff */
.L_x_1977:
        /* <DEDUP_REMOVED lines=8> */
.L_x_2038:
[----:B------:R-:W-:Y:S05]  /*fca0*/  BSYNC B1 ;  /* 0x0000000000017941 */ /* 0x000fea0003800000 */
.L_x_2037:
        /* <DEDUP_REMOVED lines=9> */
.L_x_2039:
[----:B------:R-:W-:Y:S02]  /*fd40*/  IMAD.MOV.U32 R13, RZ, RZ, R18 ;  /* 0x000000ffff0d7224 */ /* 0x000fe400078e0012 */
[----:B------:R-:W-:Y:S01]  /*fd50*/  IMAD.MOV.U32 R12, RZ, RZ, 0x1 ;  /* 0x00000001ff0c7424 */ /* 0x000fe200078e00ff */
[----:B------:R-:W-:-:S13]  /*fd60*/  IADD3 R2, P0, R14, R4, RZ ;  /* 0x000000040e027210 */ /* 0x000fda0007f1e0ff */
[----:B------:R-:W-:Y:S05]  /*fd70*/  WARPSYNC.COLLECTIVE R15, `(.L_x_2040) ;  /* 0x000000000f087348 */ /* 0x000fea0003c00000 */
[----:B------:R0:W1:Y:S02]  /*fd80*/  SHFL.IDX P6, R14, R13, R12, R11 ;  /* 0x0000000c0d0e7389 */ /* 0x00006400000c000b */
[----:B01----:R-:W-:Y:S01]  /*fd90*/  ENDCOLLECTIVE ;  /* 0x000000000000791b */ /* 0x003fe20003800000 */
.L_x_2040:
        /* <DEDUP_REMOVED lines=15> */
.L_x_2041:
[----:B------:R-:W-:Y:S02]  /*fe90*/  IMAD.MOV.U32 R13, RZ, RZ, R18 ;  /* 0x000000ffff0d7224 */ /* 0x000fe400078e0012 */
[----:B------:R-:W-:Y:S01]  /*fea0*/  IMAD.MOV.U32 R12, RZ, RZ, 0x2 ;  /* 0x00000002ff0c7424 */ /* 0x000fe200078e00ff */
[----:B------:R-:W-:-:S13]  /*feb0*/  IADD3 R2, P0, R14, R4, RZ ;  /* 0x000000040e027210 */ /* 0x000fda0007f1e0ff */
[----:B------:R-:W-:Y:S05]  /*fec0*/  WARPSYNC.COLLECTIVE R15, `(.L_x_2042) ;  /* 0x000000000f087348 */ /* 0x000fea0003c00000 */
[----:B------:R0:W1:Y:S02]  /*fed0*/  SHFL.IDX P6, R14, R13, R12, R11 ;  /* 0x0000000c0d0e7389 */ /* 0x00006400000c000b */
[----:B01----:R-:W-:Y:S01]  /*fee0*/  ENDCOLLECTIVE ;  /* 0x000000000000791b */ /* 0x003fe20003800000 */
.L_x_2042:
        /* <DEDUP_REMOVED lines=15> */
.L_x_2043:
[----:B------:R-:W-:Y:S02]  /*ffe0*/  IMAD.MOV.U32 R13, RZ, RZ, R18 ;  /* 0x000000ffff0d7224 */ /* 0x000fe400078e0012 */
[----:B------:R-:W-:Y:S01]  /*fff0*/  IMAD.MOV.U32 R12, RZ, RZ, 0x3 ;  /* 0x00000003ff0c7424 */ /* 0x000fe200078e00ff */
[----:B------:R-:W-:-:S13]  /*10000*/  IADD3 R2, P0, R14, R4, RZ ;  /* 0x000000040e027210 */ /* 0x000fda0007f1e0ff */
[----:B------:R-:W-:Y:S05]  /*10010*/  WARPSYNC.COLLECTIVE R15, `(.L_x_2044) ;  /* 0x000000000f087348 */ /* 0x000fea0003c00000 */
[----:B------:R0:W1:Y:S02]  /*10020*/  SHFL.IDX P6, R14, R13, R12, R11 ;  /* 0x0000000c0d0e7389 */ /* 0x00006400000c000b */
[----:B01----:R-:W-:Y:S01]  /*10030*/  ENDCOLLECTIVE ;  /* 0x000000000000791b */ /* 0x003fe20003800000 */
.L_x_2044:
        /* <DEDUP_REMOVED lines=12> */
.L_x_2045:
[----:B------:R-:W-:Y:S01]  /*10100*/  @!PT LDS RZ, [RZ] ;  /* 0x00000000fffff984 */ /* 0x000fe20000000800 */
[----:B------:R-:W-:Y:S01]  /*10110*/  @!PT LDS RZ, [RZ] ;  /* 0x00000000fffff984 */ /* 0x000fe20000000800 */
[----:B------:R-:W-:Y:S01]  /*10120*/  @!PT LDS RZ, [RZ] ;  /* 0x00000000fffff984 */ /* 0x000fe20000000800 */
[----:B------:R0:W-:Y:S01]  /*10130*/  LDGSTS.E.BYPASS.LTC128B.128 [R8+0x3400], desc[UR60][R2.64+0x40], !P0 ;  /* 0x0340004002087fae */ /* 0x0001e2000c101d7c */
[----:B------:R-:W-:-:S13]  /*10140*/  ISETP.LT.OR P0, PT, R0, 0x41, P1 ;  /* 0x000000410000780c */ /* 0x000fda0000f01670 */
[----:B------:R0:W-:Y:S01]  /*10150*/  LDGSTS.E.BYPASS.LTC128B.128 [R8+0x5400], desc[UR60][R2.64+0x80], !P0 ;  /* 0x0540008002087fae */ /* 0x0001e2000c101d7c */
[----:B------:R-:W-:Y:S05]  /*10160*/  BRA `(.L_x_2046) ;  /* 0xffffffd400b87947 */ /* 0x000fea000383ffff */
.L_x_1983:
[----:B0-----:R0:W1:Y:S02]  /*10170*/  SYNCS.PHASECHK.TRANS64.TRYWAIT P0, [R0+URZ+0x2d860], R3 ;  /* 0x02d86003000075a7 */ /* 0x001064000800017f */
[----:B-1----:R-:W-:Y:S05]  /*10180*/  @!P0 NANOSLEEP.SYNCS 0x989680 ;  /* 0x009896800000895d */ /* 0x002fea0003900000 */
[----:B------:R-:W1:Y:S02]  /*10190*/  @!P0 SYNCS.PHASECHK.TRANS64 P0, [R0+URZ+0x2d860], R3 ;  /* 0x02d86003000085a7 */ /* 0x000e64000800007f */
[----:B-1----:R-:W-:Y:S05]  /*101a0*/  @!P0 BRA `(.L_x_1983) ;  /* 0xfffffffc00f08947 */ /* 0x002fea000383ffff */
[----:B------:R-:W-:Y:S05]  /*101b0*/  BRA `(.L_x_2047) ;  /* 0xffffffd800b47947 */ /* 0x000fea000383ffff */
.L_x_1984:
        /* <DEDUP_REMOVED lines=8> */
.L_x_2049:
[----:B------:R-:W-:Y:S05]  /*10240*/  BSYNC B0 ;  /* 0x0000000000007941 */ /* 0x000fea0003800000 */
.L_x_2048:
        /* <DEDUP_REMOVED lines=10> */
.L_x_2050:
        /* <DEDUP_REMOVED lines=15> */
.L_x_2051:
        /* <DEDUP_REMOVED lines=17> */
.L_x_2052:
        /* <DEDUP_REMOVED lines=8> */
.L_x_2053:
        /* <DEDUP_REMOVED lines=15> */
.L_x_2054:
[----:B------:R-:W-:Y:S02]  /*10660*/  IMAD.MOV.U32 R3, RZ, RZ, R7 ;  /* 0x000000ffff037224 */ /* 0x000fe400078e0007 */
[----:B------:R-:W-:Y:S02]  /*10670*/  IMAD.MOV.U32 R13, RZ, RZ, R18 ;  /* 0x000000ffff0d7224 */ /* 0x000fe400078e0012 */
[----:B------:R-:W-:Y:S02]  /*10680*/  IMAD.MOV.U32 R12, RZ, RZ, 0x3 ;  /* 0x00000003ff0c7424 */ /* 0x000fe400078e00ff */
[----:B------:R-:W-:-:S07]  /*10690*/  IMAD.MOV.U32 R8, RZ, RZ, R14 ;  /* 0x000000ffff087224 */ /* 0x000fce00078e000e */
[----:B------:R-:W-:Y:S05]  /*106a0*/  WARPSYNC.COLLECTIVE R15, `(.L_x_2055) ;  /* 0x000000000f087348 */ /* 0x000fea0003c00000 */
[----:B------:R0:W1:Y:S02]  /*106b0*/  SHFL.IDX P6, R14, R13, R12, R11 ;  /* 0x0000000c0d0e7389 */ /* 0x00006400000c000b */
[----:B01----:R-:W-:Y:S01]  /*106c0*/  ENDCOLLECTIVE ;  /* 0x000000000000791b */ /* 0x003fe20003800000 */
.L_x_2055:
        /* <DEDUP_REMOVED lines=13> */
.L_x_2056:
[----:B------:R-:W-:Y:S05]  /*107a0*/  BRA `(.L_x_2057) ;  /* 0xffffffd400fc7947 */ /* 0x000fea000383ffff */
.L_x_1987:
[----:B0-----:R0:W1:Y:S02]  /*107b0*/  SYNCS.PHASECHK.TRANS64.TRYWAIT P0, [R7+URZ+0x2d820], R6 ;  /* 0x02d82006070075a7 */ /* 0x001064000800017f */
[----:B-1----:R-:W-:Y:S05]  /*107c0*/  @!P0 NANOSLEEP.SYNCS 0x989680 ;  /* 0x009896800000895d */ /* 0x002fea0003900000 */
[----:B------:R-:W1:Y:S02]  /*107d0*/  @!P0 SYNCS.PHASECHK.TRANS64 P0, [R7+URZ+0x2d820], R6 ;  /* 0x02d82006070085a7 */ /* 0x000e64000800007f */
[----:B-1----:R-:W-:Y:S05]  /*107e0*/  @!P0 BRA `(.L_x_1987) ;  /* 0xfffffffc00f08947 */ /* 0x002fea000383ffff */
[----:B------:R-:W-:Y:S05]  /*107f0*/  BRA `(.L_x_2058) ;  /* 0xffffffd800787947 */ /* 0x000fea000383ffff */
.L_x_1988:
        /* <DEDUP_REMOVED lines=11> */
.L_x_2060:
[----:B------:R-:W-:Y:S05]  /*108b0*/  BSYNC B0 ;  /* 0x0000000000007941 */ /* 0x000fea0003800000 */
.L_x_2059:
[----:B------:R-:W-:Y:S05]  /*108c0*/  BRA `(.L_x_2061) ;  /* 0xffffffd8005c7947 */ /* 0x000fea000383ffff */
.L_x_1989:
[----:B------:R-:W-:Y:S01]  /*108d0*/  BSSY B0, `(.L_x_2062) ;  /* 0x0000006000007945 */ /* 0x000fe20003800000 */
[----:B------:R-:W-:-:S07]  /*108e0*/  IMAD.MOV.U32 R15, RZ, RZ, -0x1 ;  /* 0xffffffffff0f7424 */ /* 0x000fce00078e00ff */
[----:B01---5:R-:W-:Y:S05]  /*108f0*/  WARPSYNC.COLLECTIVE R15, `(.L_x_2063) ;  /* 0x000000000f0c7348 */ /* 0x023fea0003c00000 */
[----:B------:R-:W-:Y:S02]  /*10900*/  ELECT P6, UR62, PT ;  /* 0x00000000003e782f */ /* 0x000fe400038c0000 */
[----:B------:R-:W-:Y:S01]  /*10910*/  MOV R14, UR62 ;  /* 0x0000003e000e7c02 */ /* 0x000fe20008000f00 */
[----:B01---5:R-:W-:Y:S10]  /*10920*/  ENDCOLLECTIVE ;  /* 0x000000000000791b */ /* 0x023ff40003800000 */
.L_x_2063:
[----:B------:R-:W-:Y:S05]  /*10930*/  BSYNC B0 ;  /* 0x0000000000007941 */ /* 0x000fea0003800000 */
.L_x_2062:
[----:B------:R-:W-:Y:S05]  /*10940*/  BRA `(.L_x_2064) ;  /* 0xffffffd800507947 */ /* 0x000fea000383ffff */
.L_x_1991:
[----:B-1----:R1:W2:Y:S02]  /*10950*/  SYNCS.PHASECHK.TRANS64.TRYWAIT P1, [R5+URZ+0x2d840], R4 ;  /* 0x02d84004050075a7 */ /* 0x0022a4000802017f */
[----:B--2---:R-:W-:Y:S05]  /*10960*/  @!P1 NANOSLEEP.SYNCS 0x989680 ;  /* 0x009896800000995d */ /* 0x004fea0003900000 */
[----:B------:R-:W2:Y:S02]  /*10970*/  @!P1 SYNCS.PHASECHK.TRANS64 P1, [R5+URZ+0x2d840], R4 ;  /* 0x02d84004050095a7 */ /* 0x000ea4000802007f */
[----:B--2---:R-:W-:Y:S05]  /*10980*/  @!P1 BRA `(.L_x_1991) ;  /* 0xfffffffc00f09947 */ /* 0x004fea000383ffff */
[----:B------:R-:W-:Y:S05]  /*10990*/  BRA `(.L_x_2065) ;  /* 0xffffffd800787947 */ /* 0x000fea000383ffff */
.L_x_1993:
[----:B--2---:R2:W3:Y:S02]  /*109a0*/  SYNCS.PHASECHK.TRANS64.TRYWAIT P1, [R3+URZ+0x2d840], R0 ;  /* 0x02d84000030075a7 */ /* 0x0044e4000802017f */
[----:B---3--:R-:W-:Y:S05]  /*109b0*/  @!P1 NANOSLEEP.SYNCS 0x989680 ;  /* 0x009896800000995d */ /* 0x008fea0003900000 */
[----:B------:R-:W3:Y:S02]  /*109c0*/  @!P1 SYNCS.PHASECHK.TRANS64 P1, [R3+URZ+0x2d840], R0 ;  /* 0x02d84000030095a7 */ /* 0x000ee4000802007f */
[----:B---3--:R-:W-:Y:S05]  /*109d0*/  @!P1 BRA `(.L_x_1993) ;  /* 0xfffffffc00f09947 */ /* 0x008fea000383ffff */
[----:B------:R-:W-:Y:S05]  /*109e0*/  BRA `(.L_x_2066) ;  /* 0xffffffd800847947 */ /* 0x000fea000383ffff */
.L_x_1995:
[----:B---3--:R3:W4:Y:S02]  /*109f0*/  SYNCS.PHASECHK.TRANS64.TRYWAIT P1, [R5+URZ+0x2d860], R4 ;  /* 0x02d86004050075a7 */ /* 0x008724000802017f */
[----:B----4-:R-:W-:Y:S05]  /*10a00*/  @!P1 NANOSLEEP.SYNCS 0x989680 ;  /* 0x009896800000995d */ /* 0x010fea0003900000 */
[----:B------:R-:W4:Y:S02]  /*10a10*/  @!P1 SYNCS.PHASECHK.TRANS64 P1, [R5+URZ+0x2d860], R4 ;  /* 0x02d86004050095a7 */ /* 0x000f24000802007f */
[----:B----4-:R-:W-:Y:S05]  /*10a20*/  @!P1 BRA `(.L_x_1995) ;  /* 0xfffffffc00f09947 */ /* 0x010fea000383ffff */
[----:B------:R-:W-:Y:S05]  /*10a30*/  BRA `(.L_x_2067) ;  /* 0xffffffd800807947 */ /* 0x000fea000383ffff */
.L_x_2068:
        /* <DEDUP_REMOVED lines=12> */
.L_x_2786:


//--------------------- .text._ZN7cutlass13device_kernelIN5flash11enable_sm90INS1_16FlashAttnFwdSm90INS1_25CollectiveMainloopFwdSm90ILi2EN4cute5tupleIJNS5_1CILi1EEES8_S8_EEENS6_IJNS7_ILi192EEENS7_ILi128EEENS7_ILi96EEEEEELi96ENS_6half_tEfNS_4arch4Sm90ELb1ELb0ELb0ELb1ELb1ELb0ELb0ELb0ELb1ELb1ELb1ELb0EEENS1_21CollectiveEpilogueFwdINS6_IJSA_SC_SB_EEES9_SE_SG_Li384ELb1ELb1ELb1ELb0EEENS1_36VarlenDynamicPersistentTileSchedulerILi192ELi128ELi384ELi128ELb1ELb1ELb1ELb1ELb1ELb1EEEEEEEEEvNT_6ParamsE --------------------------
	.section	.text._ZN7cutlass13device_kernelIN5flash11enable_sm90INS1_16FlashAttnFwdSm90INS1_25CollectiveMainloopFwdSm90ILi2EN4cute5tupleIJNS5_1CILi1EEES8_S8_EEENS6_IJNS7_ILi192EEENS7_ILi128EEENS7_ILi96EEEEEELi96ENS_6half_tEfNS_4arch4Sm90ELb1ELb0ELb0ELb1ELb1ELb0ELb0ELb0ELb1ELb1ELb1ELb0EEENS1_21CollectiveEpilogueFwdINS6_IJSA_SC_SB_EEES9_SE_SG_Li384ELb1ELb1ELb1ELb0EEENS1_36VarlenDynamicPersistentTileSchedulerILi192ELi128ELi384ELi128ELb1ELb1ELb1ELb1ELb1ELb1EEEEEEEEEvNT_6ParamsE,"ax",@progbits
	.align	128
.text._ZN7cutlass13device_kernelIN5flash11enable_sm90INS1_16FlashAttnFwdSm90INS1_25CollectiveMainloopFwdSm90ILi2EN4cute5tupleIJNS5_1CILi1EEES8_S8_EEENS6_IJNS7_ILi192EEENS7_ILi128EEENS7_ILi96EEEEEELi96ENS_6half_tEfNS_4arch4Sm90ELb1ELb0ELb0ELb1ELb1ELb0ELb0ELb0ELb1ELb1ELb1ELb0EEENS1_21CollectiveEpilogueFwdINS6_IJSA_SC_SB_EEES9_SE_SG_Li384ELb1ELb1ELb1ELb0EEENS1_36VarlenDynamicPersistentTileSchedulerILi192ELi128ELi384ELi128ELb1ELb1ELb1ELb1ELb1ELb1EEEEEEEEEvNT_6ParamsE:
        .type           _ZN7cutlass13device_kernelIN5flash11enable_sm90INS1_16FlashAttnFwdSm90INS1_25CollectiveMainloopFwdSm90ILi2EN4cute5tupleIJNS5_1CILi1EEES8_S8_EEENS6_IJNS7_ILi192EEENS7_ILi128EEENS7_ILi96EEEEEELi96ENS_6half_tEfNS_4arch4Sm90ELb1ELb0ELb0ELb1ELb1ELb0ELb0ELb0ELb1ELb1ELb1ELb0EEENS1_21CollectiveEpilogueFwdINS6_IJSA_SC_SB_EEES9_SE_SG_Li384ELb1ELb1ELb1ELb0EEENS1_36VarlenDynamicPersistentTileSchedulerILi192ELi128ELi384ELi128ELb1ELb1ELb1ELb1ELb1ELb1EEEEEEEEEvNT_6ParamsE,@function
        .size           _ZN7cutlass13device_kernelIN5flash11enable_sm90INS1_16FlashAttnFwdSm90INS1_25CollectiveMainloopFwdSm90ILi2EN4cute5tupleIJNS5_1CILi1EEES8_S8_EEENS6_IJNS7_ILi192EEENS7_ILi128EEENS7_ILi96EEEEEELi96ENS_6half_tEfNS_4arch4Sm90ELb1ELb0ELb0ELb1ELb1ELb0ELb0ELb0ELb1ELb1ELb1ELb0EEENS1_21CollectiveEpilogueFwdINS6_IJSA_SC_SB_EEES9_SE_SG_Li384ELb1ELb1ELb1ELb0EEENS1_36VarlenDynamicPersistentTileSchedulerILi192ELi128ELi384ELi128ELb1ELb1ELb1ELb1ELb1ELb1EEEEEEEEEvNT_6ParamsE,(.L_x_2787 - _ZN7cutlass13device_kernelIN5flash11enable_sm90INS1_16FlashAttnFwdSm90INS1_25CollectiveMainloopFwdSm90ILi2EN4cute5tupleIJNS5_1CILi1EEES8_S8_EEENS6_IJNS7_ILi192EEENS7_ILi128EEENS7_ILi96EEEEEELi96ENS_6half_tEfNS_4arch4Sm90ELb1ELb0ELb0ELb1ELb1ELb0ELb0ELb0ELb1ELb1ELb1ELb0EEENS1_21CollectiveEpilogueFwdINS6_IJSA_SC_SB_EEES9_SE_SG_Li384ELb1ELb1ELb1ELb0EEENS1_36VarlenDynamicPersistentTileSchedulerILi192ELi128ELi384ELi128ELb1ELb1ELb1ELb1ELb1ELb1EEEEEEEEEvNT_6ParamsE)
        .other          _ZN7cutlass13device_kernelIN5flash11enable_sm90INS1_16FlashAttnFwdSm90INS1_25CollectiveMainloopFwdSm90ILi2EN4cute5tupleIJNS5_1CILi1EEES8_S8_EEENS6_IJNS7_ILi192EEENS7_ILi128EEENS7_ILi96EEEEEELi96ENS_6half_tEfNS_4arch4Sm90ELb1ELb0ELb0ELb1ELb1ELb0ELb0ELb0ELb1ELb1ELb1ELb0EEENS1_21CollectiveEpilogueFwdINS6_IJSA_SC_SB_EEES9_SE_SG_Li384ELb1ELb1ELb1ELb0EEENS1_36VarlenDynamicPersistentTileSchedulerILi192ELi128ELi384ELi128ELb1ELb1ELb1ELb1ELb1ELb1EEEEEEEEEvNT_6ParamsE,@"STO_CUDA_ENTRY STV_DEFAULT"
_ZN7cutlass13device_kernelIN5flash11enable_sm90INS1_16FlashAttnFwdSm90INS1_25CollectiveMainloopFwdSm90ILi2EN4cute5tupleIJNS5_1CILi1EEES8_S8_EEENS6_IJNS7_ILi192EEENS7_ILi128EEENS7_ILi96EEEEEELi96ENS_6half_tEfNS_4arch4Sm90ELb1ELb0ELb0ELb1ELb1ELb0ELb0ELb0ELb1ELb1ELb1ELb0EEENS1_21CollectiveEpilogueFwdINS6_IJSA_SC_SB_EEES9_SE_SG_Li384ELb1ELb1ELb1ELb0EEENS1_36VarlenDynamicPersistentTileSchedulerILi192ELi128ELi384ELi128ELb1ELb1ELb1ELb1ELb1ELb1EEEEEEEEEvNT_6ParamsE:
        /* <DEDUP_REMOVED lines=45> */
.L_x_2069:
        /* <DEDUP_REMOVED lines=22> */
.L_x_2070:
        /* <DEDUP_REMOVED lines=18> */
.L_x_2071:
        /* <DEDUP_REMOVED lines=22> */
.L_x_2072:
        /* <DEDUP_REMOVED lines=22> */
.L_x_2073:
        /* <DEDUP_REMOVED lines=8> */
.L_x_2075:
        /* <DEDUP_REMOVED lines=38> */
[----:B------:R-:W-:Y:S01]  /*0af0*/  IMAD.IADD R3, R4, 0x1, -R3 ;  /* 0x0000000104037824 */ /* 0x000fe200078e0a03 */
[----:B------:R-:W-:Y:S01]  /*0b00*/  LEA.HI R13, R12, R16, RZ, 0x2 ;  /* 0x000000100c0d7211 */ /* 0x000fe200078f10ff */
[----:B------:R-:W-:Y:S02]  /*0b10*/  IMAD.IADD R7, R6, 0x1, -R7 ;  /* 0x0000000106077824 */ /* 0x000fe400078e0a07 */
[----:B------:R-:W-:Y:S01]  /*0b20*/  IMAD R6, R8, 0x10, R4 ;  /* 0x0000001008067824 */ /* 0x000fe200078e0204 */
[----:B------:R-:W-:Y:S01]  /*0b30*/  LEA.HI R4, R2, R2, RZ, 0x1 ;  /* 0x0000000202047211 */ /* 0x000fe200078f08ff */
[----:B------:R-:W-:Y:S01]  /*0b40*/  IMAD.SHL.U32 R2, R3, 0x40, RZ ;  /* 0x0000004003027824 */ /* 0x000fe200078e00ff */
[--C-:B------:R-:W-:Y:S02]  /*0b50*/  SHF.R.S32.HI R14, RZ, 0x2, R13.reuse ;  /* 0x00000002ff0e7819 */ /* 0x100fe4000001140d */
[----:B------:R-:W-:Y:S01]  /*0b60*/  SHF.R.S32.HI R15, RZ, 0x1f, R13 ;  /* 0x0000001fff0f7819 */ /* 0x000fe2000001140d */
[----:B------:R-:W-:Y:S01]  /*0b70*/  IMAD.SHL.U32 R7, R7, 0x8, RZ ;  /* 0x0000000807077824 */ /* 0x000fe200078e00ff */
[----:B------:R-:W-:Y:S01]  /*0b80*/  LOP3.LUT R2, R2, 0x1c0, RZ, 0xc0, !PT ;  /* 0x000001c002027812 */ /* 0x000fe200078ec0ff */
[----:B------:R-:W-:Y:S01]  /*0b90*/  IMAD.SHL.U32 R5, R5, 0x40, RZ ;  /* 0x0000004005057824 */ /* 0x000fe200078e00ff */
[----:B------:R-:W-:Y:S01]  /*0ba0*/  LEA.HI R15, R15, R14, RZ, 0x3 ;  /* 0x0000000e0f0f7211 */ /* 0x000fe200078f18ff */
[----:B------:R-:W-:Y:S01]  /*0bb0*/  IMAD.U32 R6, R6, 0x20, R7 ;  /* 0x0000002006067824 */ /* 0x000fe200078e0007 */
[----:B------:R-:W-:-:S02]  /*0bc0*/  LEA.HI R12, R12, R16, RZ, 0x5 ;  /* 0x000000100c0c7211 */ /* 0x000fc400078f28ff */
[----:B------:R-:W-:Y:S02]  /*0bd0*/  LOP3.LUT R15, R15, 0xfffffff8, RZ, 0xc0, !PT ;  /* 0xfffffff80f0f7812 */ /* 0x000fe400078ec0ff */
[----:B------:R-:W-:Y:S02]  /*0be0*/  LOP3.LUT R7, R2, 0x8, R7, 0xf8, !PT ;  /* 0x0000000802077812 */ /* 0x000fe400078ef807 */
[----:B------:R-:W-:Y:S02]  /*0bf0*/  LOP3.LUT R5, R5, 0x7ffffe00, RZ, 0xc0, !PT ;  /* 0x7ffffe0005057812 */ /* 0x000fe400078ec0ff */
[----:B------:R-:W-:Y:S01]  /*0c00*/  SHF.R.U32.HI R2, RZ, 0x3, R2 ;  /* 0x00000003ff027819 */ /* 0x000fe20000011602 */
[----:B------:R-:W-:Y:S01]  /*0c10*/  IMAD.IADD R15, R14, 0x1, -R15 ;  /* 0x000000010e0f7824 */ /* 0x000fe200078e0a0f */
[----:B------:R-:W-:Y:S01]  /*0c20*/  SHF.R.S32.HI R12, RZ, 0x5, R12 ;  /* 0x00000005ff0c7819 */ /* 0x000fe2000001140c */
[----:B------:R-:W-:Y:S01]  /*0c30*/  IMAD R5, R8, 0x400, R5 ;  /* 0x0000040008057824 */ /* 0x000fe200078e0205 */
[----:B------:R-:W-:-:S02]  /*0c40*/  LOP3.LUT R2, R7, R2, RZ, 0x3c, !PT ;  /* 0x0000000207027212 */ /* 0x000fc400078e3cff */
[----:B------:R-:W-:Y:S01]  /*0c50*/  LEA.HI R0, R0, R18, RZ, 0x2 ;  /* 0x0000001200007211 */ /* 0x000fe200078f10ff */
[----:B------:R-:W-:Y:S02]  /*0c60*/  IMAD R4, R4, -0x3, R17 ;  /* 0xfffffffd04047824 */ /* 0x000fe400078e0211 */
[----:B------:R-:W-:Y:S02]  /*0c70*/  IMAD R15, R12, 0x10, R15 ;  /* 0x000000100c0f7824 */ /* 0x000fe400078e020f */
[----:B------:R-:W-:Y:S01]  /*0c80*/  IMAD.IADD R17, R5, 0x1, R2 ;  /* 0x0000000105117824 */ /* 0x000fe200078e0202 */
[----:B------:R-:W-:Y:S01]  /*0c90*/  LOP3.LUT R2, R0, 0xfffffffc, RZ, 0xc0, !PT ;  /* 0xfffffffc00027812 */ /* 0x000fe200078ec0ff */
[----:B------:R-:W-:Y:S01]  /*0ca0*/  IMAD R8, R4, 0x40, R15 ;  /* 0x0000004004087824 */ /* 0x000fe200078e020f */
[----:B------:R0:W-:Y:S01]  /*0cb0*/  STL [R1+0x48], R6 ;  /* 0x0000480601007387 */ /* 0x0001e20000100800 */
[----:B------:R-:W-:Y:S02]  /*0cc0*/  LOP3.LUT R13, R13, 0x7ffffffc, RZ, 0xc0, !PT ;  /* 0x7ffffffc0d0d7812 */ /* 0x000fe400078ec0ff */
[----:B------:R-:W-:Y:S01]  /*0cd0*/  IMAD.IADD R4, R18, 0x1, -R2 ;  /* 0x0000000112047824 */ /* 0x000fe200078e0a02 */
[----:B------:R1:W-:Y:S01]  /*0ce0*/  STL [R1+0x44], R8 ;  /* 0x0000440801007387 */ /* 0x0003e20000100800 */
[----:B------:R-:W-:-:S03]  /*0cf0*/  R2P PR, R3, 0x6 ;  /* 0x0000000603007804 */ /* 0x000fc60000000000 */
[----:B------:R1:W-:Y:S01]  /*0d00*/  STL [R1+0x10], RZ ;  /* 0x000010ff01007387 */ /* 0x0003e20000100800 */
[C---:B------:R-:W-:Y:S01]  /*0d10*/  LEA.HI R3, R4.reuse, R4, RZ, 0x1 ;  /* 0x0000000404037211 */ /* 0x040fe200078f08ff */
[----:B------:R-:W-:Y:S02]  /*0d20*/  IMAD.SHL.U32 R145, R4, 0x8, RZ ;  /* 0x0000000804917824 */ /* 0x000fe400078e00ff */
[----:B------:R-:W-:Y:S01]  /*0d30*/  IMAD.IADD R13, R16, 0x1, -R13 ;  /* 0x00000001100d7824 */ /* 0x000fe200078e0a0d */
[----:B------:R-:W-:Y:S01]  /*0d40*/  LOP3.LUT R3, R3, 0x1ffffffe, RZ, 0xc0, !PT ;  /* 0x1ffffffe03037812 */ /* 0x000fe200078ec0ff */
[----:B------:R-:W-:Y:S01]  /*0d50*/  VIADD R150, R145, 0x40 ;  /* 0x0000004091967836 */ /* 0x000fe20000000000 */
[----:B------:R-:W-:Y:S01]  /*0d60*/  LEA R17, R17, UR40, 0x1 ;  /* 0x0000002811117c11 */ /* 0x000fe2000f8e08ff */
[----:B------:R-:W-:Y:S02]  /*0d70*/  VIADD R148, R145, 0x20 ;  /* 0x0000002091947836 */ /* 0x000fe40000000000 */
[----:B------:R-:W-:Y:S01]  /*0d80*/  IMAD.SHL.U32 R141, R13, 0x2, RZ ;  /* 0x000000020d8d7824 */ /* 0x000fe200078e00ff */
[----:B------:R-:W-:Y:S01]  /*0d90*/  SHF.R.S32.HI R0, RZ, 0x2, R0 ;  /* 0x00000002ff007819 */ /* 0x000fe20000011400 */
[----:B------:R-:W-:Y:S01]  /*0da0*/  IMAD.MOV.U32 R18, RZ, RZ, 0x40 ;  /* 0x00000040ff127424 */ /* 0x000fe200078e00ff */
[----:B------:R-:W-:Y:S01]  /*0db0*/  SHF.R.S32.HI R0, RZ, 0x1f, R150 ;  /* 0x0000001fff007819 */ /* 0x000fe20000011496 */
[----:B------:R-:W-:Y:S01]  /*0dc0*/  IMAD.IADD R3, R4, 0x1, -R3 ;  /* 0x0000000104037824 */ /* 0x000fe200078e0a03 */
[----:B------:R-:W-:Y:S01]  /*0dd0*/  SHF.R.S32.HI R4, RZ, 0x1f, R148 ;  /* 0x0000001fff047819 */ /* 0x000fe20000011494 */
[----:B------:R-:W-:-:S02]  /*0de0*/  IMAD.MOV.U32 R5, RZ, RZ, R9 ;  /* 0x000000ffff057224 */ /* 0x000fc400078e0009 */
[C---:B------:R-:W-:Y:S01]  /*0df0*/  VIADD R0, R141.reuse, 0x20 ;  /* 0x000000208d007836 */ /* 0x040fe20000000000 */
[----:B------:R-:W-:Y:S01]  /*0e00*/  SEL R18, R18, 0xffffffc0, !P2 ;  /* 0xffffffc012127807 */ /* 0x000fe20005000000 */
[C---:B------:R-:W-:Y:S02]  /*0e10*/  VIADD R9, R141.reuse, 0x10 ;  /* 0x000000108d097836 */ /* 0x040fe40000000000 */
[C---:B------:R-:W-:Y:S02]  /*0e20*/  VIADD R4, R141.reuse, 0x18 ;  /* 0x000000188d047836 */ /* 0x040fe40000000000 */
[C---:B------:R-:W-:Y:S02]  /*0e30*/  VIADD R155, R141.reuse, 0x38 ;  /* 0x000000388d9b7836 */ /* 0x040fe40000000000 */
[----:B0-----:R-:W-:Y:S02]  /*0e40*/  IMAD.MOV.U32 R6, RZ, RZ, R10 ;  /* 0x000000ffff067224 */ /* 0x001fe400078e000a */
[----:B------:R-:W-:-:S02]  /*0e50*/  VIADD R157, R141, 0x28 ;  /* 0x000000288d9d7836 */ /* 0x000fc40000000000 */
[C---:B------:R-:W-:Y:S02]  /*0e60*/  VIADD R156, R141.reuse, 0x30 ;  /* 0x000000308d9c7836 */ /* 0x040fe40000000000 */
[C---:B------:R-:W-:Y:S02]  /*0e70*/  VIADD R153, R141.reuse, 0x48 ;  /* 0x000000488d997836 */ /* 0x040fe40000000000 */
[C---:B------:R-:W-:Y:S02]  /*0e80*/  VIADD R10, R141.reuse, 0x8 ;  /* 0x000000088d0a7836 */ /* 0x040fe40000000000 */
[C---:B------:R-:W-:Y:S02]  /*0e90*/  VIADD R154, R141.reuse, 0x40 ;  /* 0x000000408d9a7836 */ /* 0x040fe40000000000 */
[C---:B------:R-:W-:Y:S02]  /*0ea0*/  VIADD R152, R141.reuse, 0x50 ;  /* 0x000000508d987836 */ /* 0x040fe40000000000 */
[----:B------:R-:W-:-:S02]  /*0eb0*/  VIADD R151, R141, 0x58 ;  /* 0x000000588d977836 */ /* 0x000fc40000000000 */
[----:B------:R-:W-:Y:S01]  /*0ec0*/  VIADD R23, R17, 0x21820 ;  /* 0x0002182011177836 */ /* 0x000fe20000000000 */
[----:B------:R-:W-:Y:S02]  /*0ed0*/  SHF.R.S32.HI R0, RZ, 0x1f, R0 ;  /* 0x0000001fff007819 */ /* 0x000fe40000011400 */
[----:B------:R-:W-:Y:S02]  /*0ee0*/  SHF.R.S32.HI R9, RZ, 0x1f, R9 ;  /* 0x0000001fff097819 */ /* 0x000fe40000011409 */
[----:B------:R-:W-:Y:S02]  /*0ef0*/  SHF.R.S32.HI R4, RZ, 0x1f, R4 ;  /* 0x0000001fff047819 */ /* 0x000fe40000011404 */
[----:B------:R-:W-:Y:S01]  /*0f00*/  SHF.R.S32.HI R0, RZ, 0x1f, R155 ;  /* 0x0000001fff007819 */ /* 0x000fe2000001149b */
[----:B------:R-:W-:Y:S01]  /*0f10*/  IMAD.MOV.U32 R7, RZ, RZ, R11 ;  /* 0x000000ffff077224 */ /* 0x000fe200078e000b */
[----:B------:R-:W-:Y:S01]  /*0f20*/  SHF.R.S32.HI R9, RZ, 0x1f, R157 ;  /* 0x0000001fff097819 */ /* 0x000fe2000001149d */
[----:B------:R-:W-:Y:S01]  /*0f30*/  IMAD.MOV.U32 R2, RZ, RZ, RZ ;  /* 0x000000ffff027224 */ /* 0x000fe200078e00ff */
[----:B------:R-:W-:Y:S01]  /*0f40*/  SHF.R.S32.HI R4, RZ, 0x1f, R156 ;  /* 0x0000001fff047819 */ /* 0x000fe2000001149c */
[----:B------:R-:W-:Y:S01]  /*0f50*/  IMAD R143, R3, 0x8, R8 ;  /* 0x00000008038f7824 */ /* 0x000fe200078e0208 */
[----:B------:R-:W-:-:S02]  /*0f60*/  SHF.R.S32.HI R0, RZ, 0x1f, R153 ;  /* 0x0000001fff007819 */ /* 0x000fc40000011499 */
[----:B------:R-:W-:Y:S02]  /*0f70*/  SHF.R.S32.HI R10, RZ, 0x1f, R10 ;  /* 0x0000001fff0a7819 */ /* 0x000fe4000001140a */
[----:B------:R-:W-:Y:S02]  /*0f80*/  SHF.R.S32.HI R9, RZ, 0x1f, R154 ;  /* 0x0000001fff097819 */ /* 0x000fe4000001149a */
[----:B------:R-:W-:Y:S02]  /*0f90*/  SHF.R.S32.HI R4, RZ, 0x1f, R152 ;  /* 0x0000001fff047819 */ /* 0x000fe40000011498 */
[----:B------:R-:W-:Y:S01]  /*0fa0*/  SHF.R.S32.HI R0, RZ, 0x1f, R151 ;  /* 0x0000001fff007819 */ /* 0x000fe20000011497 */
[----:B------:R-:W-:Y:S01]  /*0fb0*/  UMOV UR38, URZ ;  /* 0x0000003f00267c82 */ /* 0x000fe20008000000 */
[----:B--2---:R-:W-:Y:S01]  /*0fc0*/  LOP3.LUT R22, R19, 0x1, RZ, 0xfc, !PT ;  /* 0x0000000113167812 */ /* 0x004fe200078efcff */
[----:B------:R-:W-:-:S04]  /*0fd0*/  VIADD R19, R17, 0x21800 ;  /* 0x0002180011137836 */ /* 0x000fc80000000000 */
[C---:B------:R-:W-:Y:S02]  /*0fe0*/  @P1 VIADD R23, R19.reuse, 0xffffffe0 ;  /* 0xffffffe013171836 */ /* 0x040fe40000000000 */
[----:B------:R-:W-:Y:S02]  /*0ff0*/  IMAD.IADD R19, R19, 0x1, R18 ;  /* 0x0000000113137824 */ /* 0x000fe400078e0212 */
[----:B------:R-:W-:Y:S02]  /*1000*/  IMAD.IADD R18, R18, 0x1, R23 ;  /* 0x0000000112127824 */ /* 0x000fe400078e0217 */
[----:B-1----:R-:W-:-:S07]  /*1010*/  VIADD R136, R23, 0x6000 ;  /* 0x0000600017887836 */ /* 0x002fce0000000000 */
.L_x_2131:
[----:B012-4-:R-:W0:Y:S01]  /*1020*/  LDC.64 R8, c[0x0][0xc88] ;  /* 0x00032200ff087b82 */ /* 0x017e220000000a00 */
[----:B------:R-:W-:Y:S01]  /*1030*/  ULDC.64 UR4, c[0x0][0xa28] ;  /* 0x00028a0000047ab9 */ /* 0x000fe20000000a00 */
[----:B------:R-:W-:-:S06]  /*1040*/  ULDC.64 UR6, c[0x0][0xa18] ;  /* 0x0002860000067ab9 */ /* 0x000fcc0000000a00 */
[----:B------:R-:W1:Y:S08]  /*1050*/  LDC.64 R12, c[0x0][0x418] ;  /* 0x00010600ff0c7b82 */ /* 0x000e700000000a00 */
[----:B------:R-:W2:Y:S01]  /*1060*/  LDC R0, c[0x0][0x424] ;  /* 0x00010900ff007b82 */ /* 0x000ea20000000800 */
[----:B0-----:R-:W-:-:S07]  /*1070*/  IMAD.WIDE R8, R7, 0x4, R8 ;  /* 0x0000000407087825 */ /* 0x001fce00078e0208 */
[----:B------:R-:W0:Y:S01]  /*1080*/  LDC R15, c[0x0][0x2f0] ;  /* 0x0000bc00ff0f7b82 */ /* 0x000e220000000800 */
[----:B------:R-:W3:Y:S01]  /*1090*/  LDG.E R144, desc[UR36][R8.64] ;  /* 0x0000002408907981 */ /* 0x000ee2000c1e1900 */
[----:B------:R-:W-:Y:S01]  /*10a0*/  ISETP.NE.U32.AND P1, PT, RZ, UR4, PT ;  /* 0x00000004ff007c0c */ /* 0x000fe2000bf25070 */
[----:B------:R-:W-:Y:S01]  /*10b0*/  IMAD.MOV.U32 R3, RZ, RZ, RZ ;  /* 0x000000ffff037224 */ /* 0x000fe200078e00ff */
[----:B------:R-:W-:Y:S02]  /*10c0*/  ISETP.NE.U32.AND P0, PT, RZ, UR6, PT ;  /* 0x00000006ff007c0c */ /* 0x000fe4000bf05070 */
[----:B------:R-:W-:Y:S02]  /*10d0*/  ISETP.NE.AND.EX P1, PT, RZ, UR5, PT, P1 ;  /* 0x00000005ff007c0c */ /* 0x000fe4000bf25310 */
[----:B------:R-:W-:Y:S02]  /*10e0*/  ISETP.NE.AND.EX P0, PT, RZ, UR7, PT, P0 ;  /* 0x00000007ff007c0c */ /* 0x000fe4000bf05300 */
[----:B---3--:R-:W-:-:S09]  /*10f0*/  SHF.R.S32.HI R149, RZ, 0x1f, R144 ;  /* 0x0000001fff957819 */ /* 0x008fd20000011490 */
[----:B------:R-:W-:-:S04]  /*1100*/  @P1 LEA R10, P2, R144, UR4, 0x2 ;  /* 0x00000004900a1c11 */ /* 0x000fc8000f8410ff */
[C---:B------:R-:W-:Y:S02]  /*1110*/  @P1 LEA.HI.X R11, R144.reuse, UR5, R149, 0x2, P2 ;  /* 0x00000005900b1c11 */ /* 0x040fe400090f1495 */
[----:B------:R-:W-:-:S03]  /*1120*/  @P0 LEA R8, P2, R144, UR6, 0x2 ;  /* 0x0000000690080c11 */ /* 0x000fc6000f8410ff */
[----:B------:R3:W5:Y:S01]  /*1130*/  @P1 LDG.E R3, desc[UR36][R10.64] ;  /* 0x000000240a031981 */ /* 0x000762000c1e1900 */
[----:B------:R-:W-:Y:S01]  /*1140*/  @P0 LEA.HI.X R9, R144, UR7, R149, 0x2, P2 ;  /* 0x0000000790090c11 */ /* 0x000fe200090f1495 */
[----:B------:R-:W-:-:S04]  /*1150*/  ULDC.64 UR6, c[0x0][0xa20] ;  /* 0x0002880000067ab9 */ /* 0x000fc80000000a00 */
[----:B------:R3:W5:Y:S01]  /*1160*/  @P0 LDG.E R140, desc[UR36][R8.64] ;  /* 0x00000024088c0981 */ /* 0x000762000c1e1900 */
[----:B-1----:R-:W-:Y:S02]  /*1170*/  ISETP.NE.U32.AND P1, PT, R12, RZ, PT ;  /* 0x000000ff0c00720c */ /* 0x002fe40003f25070 */
[----:B------:R-:W-:Y:S02]  /*1180*/  ISETP.NE.U32.AND P2, PT, RZ, UR6, PT ;  /* 0x00000006ff007c0c */ /* 0x000fe4000bf45070 */
[----:B------:R-:W-:Y:S02]  /*1190*/  ISETP.NE.AND.EX P1, PT, R13, RZ, PT, P1 ;  /* 0x000000ff0d00720c */ /* 0x000fe40003f25310 */
[----:B------:R-:W-:Y:S02]  /*11a0*/  ISETP.NE.AND.EX P2, PT, RZ, UR7, PT, P2 ;  /* 0x00000007ff007c0c */ /* 0x000fe4000bf45320 */
[----:B--2---:R-:W-:Y:S01]  /*11b0*/  SEL R0, R0, 0x1, P1 ;  /* 0x0000000100007807 */ /* 0x004fe20000800000 */
[----:B0--3--:R-:W-:Y:S10]  /*11c0*/  @P0 BRA `(.L_x_2076) ;  /* 0x0000000000280947 */ /* 0x009ff40003800000 */
[----:B------:R-:W-:Y:S01]  /*11d0*/  ULDC.64 UR4, c[0x0][0xa00] ;  /* 0x0002800000047ab9 */ /* 0x000fe20000000a00 */
[----:B-----5:R-:W0:Y:S01]  /*11e0*/  LDC R140, c[0x0][0x288] ;  /* 0x0000a200ff8c7b82 */ /* 0x020e220000000800 */
[----:B------:R-:W-:-:S04]  /*11f0*/  ISETP.NE.U32.AND P0, PT, RZ, UR4, PT ;  /* 0x00000004ff007c0c */ /* 0x000fc8000bf05070 */
[----:B------:R-:W-:-:S13]  /*1200*/  ISETP.NE.AND.EX P0, PT, RZ, UR5, PT, P0 ;  /* 0x00000005ff007c0c */ /* 0x000fda000bf05300 */
[----:B------:R-:W-:Y:S05]  /*1210*/  @!P0 BRA `(.L_x_2076) ;  /* 0x0000000000148947 */ /* 0x000fea0003800000 */
[----:B------:R-:W1:Y:S02]  /*1220*/  LDC.64 R8, c[0x0][0xa00] ;  /* 0x00028000ff087b82 */ /* 0x000e640000000a00 */
[----:B-1----:R-:W-:-:S05]  /*1230*/  IMAD.WIDE R8, R144, 0x4, R8 ;  /* 0x0000000490087825 */ /* 0x002fca00078e0208 */
[----:B0-----:R-:W2:Y:S04]  /*1240*/  LDG.E R140, desc[UR36][R8.64] ;  /* 0x00000024088c7981 */ /* 0x001ea8000c1e1900 */
[----:B------:R-:W2:Y:S02]  /*1250*/  LDG.E R7, desc[UR36][R8.64+0x4] ;  /* 0x0000042408077981 */ /* 0x000ea4000c1e1900 */
[----:B--2---:R-:W-:-:S07]  /*1260*/  IMAD.IADD R140, R7, 0x1, -R140 ;  /* 0x00000001078c7824 */ /* 0x004fce00078e0a8c */
.L_x_2076:
[----:B------:R-:W-:Y:S01]  /*1270*/  IMAD R138, R0, R15, RZ ;  /* 0x0000000f008a7224 */ /* 0x000fe200078e02ff */
[----:B------:R-:W-:Y:S01]  /*1280*/  LOP3.LUT R146, R6, 0xffff, RZ, 0xc0, !PT ;  /* 0x0000ffff06927812 */ /* 0x000fe200078ec0ff */
[----:B------:R-:W-:Y:S06]  /*1290*/  @!P2 BRA `(.L_x_2077) ;  /* 0x000000000010a947 */ /* 0x000fec0003800000 */
[----:B------:R-:W-:-:S04]  /*12a0*/  LEA R8, P0, R144, UR6, 0x2 ;  /* 0x0000000690087c11 */ /* 0x000fc8000f8010ff */
[----:B------:R-:W-:-:S05]  /*12b0*/  LEA.HI.X R9, R144, UR7, R149, 0x2, P0 ;  /* 0x0000000790097c11 */ /* 0x000fca00080f1495 */
[----:B------:R1:W5:Y:S01]  /*12c0*/  LDG.E R138, desc[UR36][R8.64] ;  /* 0x00000024088a7981 */ /* 0x000362000c1e1900 */
[----:B------:R-:W-:Y:S05]  /*12d0*/  BRA `(.L_x_2078) ;  /* 0x0000000000247947 */ /* 0x000fea0003800000 */
.L_x_2077:
[----:B------:R-:W-:Y:S02]  /*12e0*/  ULDC.64 UR4, c[0x0][0xa08] ;  /* 0x0002820000047ab9 */ /* 0x000fe40000000a00 */
[----:B------:R-:W-:-:S04]  /*12f0*/  ISETP.NE.U32.AND P0, PT, RZ, UR4, PT ;  /* 0x00000004ff007c0c */ /* 0x000fc8000bf05070 */
[----:B------:R-:W-:-:S13]  /*1300*/  ISETP.NE.AND.EX P0, PT, RZ, UR5, PT, P0 ;  /* 0x00000005ff007c0c */ /* 0x000fda000bf05300 */
[----:B------:R-:W-:Y:S05]  /*1310*/  @!P0 BRA `(.L_x_2078) ;  /* 0x0000000000148947 */ /* 0x000fea0003800000 */
[----:B------:R-:W1:Y:S02]  /*1320*/  LDC.64 R8, c[0x0][0xa08] ;  /* 0x00028200ff087b82 */ /* 0x000e640000000a00 */
[----:B-1----:R-:W-:-:S05]  /*1330*/  IMAD.WIDE R8, R144, 0x4, R8 ;  /* 0x0000000490087825 */ /* 0x002fca00078e0208 */
[----:B------:R-:W2:Y:S04]  /*1340*/  LDG.E R138, desc[UR36][R8.64] ;  /* 0x00000024088a7981 */ /* 0x000ea8000c1e1900 */
[----:B------:R-:W2:Y:S02]  /*1350*/  LDG.E R7, desc[UR36][R8.64+0x4] ;  /* 0x0000042408077981 */ /* 0x000ea4000c1e1900 */
[----:B--2---:R-:W-:-:S07]  /*1360*/  IMAD.IADD R138, R7, 0x1, -R138 ;  /* 0x00000001078a7824 */ /* 0x004fce00078e0a8a */
.L_x_2078:
[----:B------:R-:W2:Y:S01]  /*1370*/  LDC R0, c[0x0][0x448] ;  /* 0x00011200ff007b82 */ /* 0x000ea20000000800 */
[----:B------:R-:W-:Y:S01]  /*1380*/  IMAD R137, R5, 0xc0, RZ ;  /* 0x000000c005897824 */ /* 0x000fe200078e02ff */
[----:B------:R-:W-:Y:S01]  /*1390*/  LOP3.LUT R16, R16, 0xffffffef, RZ, 0xc0, !PT ;  /* 0xffffffef10107812 */ /* 0x000fe200078ec0ff */
[----:B-----5:R-:W-:-:S05]  /*13a0*/  IMAD.IADD R138, R138, 0x1, -R3 ;  /* 0x000000018a8a7824 */ /* 0x020fca00078e0a03 */
[----:B0-----:R-:W-:Y:S02]  /*13b0*/  IADD3 R5, R138, 0x80, -R140 ;  /* 0x000000808a057810 */ /* 0x001fe40007ffe88c */
[----:B--2---:R-:W-:Y:S01]  /*13c0*/  ISETP.NE.AND P0, PT, R0, 0x1, PT ;  /* 0x000000010000780c */ /* 0x004fe20003f05270 */
[----:B------:R-:W-:-:S12]  /*13d0*/  VIADD R0, R137, 0xbf ;  /* 0x000000bf89007836 */ /* 0x000fd80000000000 */
[----:B------:R-:W0:Y:S01]  /*13e0*/  @P0 LDC R7, c[0x0][0x44c] ;  /* 0x00011300ff070b82 */ /* 0x000e220000000800 */
[----:B------:R-:W-:-:S07]  /*13f0*/  @P0 LOP3.LUT R16, R16, 0x10, RZ, 0xfc, !PT ;  /* 0x0000001010100812 */ /* 0x000fce00078efcff */
[----:B------:R-:W2:Y:S01]  /*1400*/  @P0 LDC R4, c[0x0][0x450] ;  /* 0x00011400ff040b82 */ /* 0x000ea20000000800 */
[----:B0-----:R-:W-:-:S05]  /*1410*/  @P0 IMAD.HI.U32 R3, R0, R7, RZ ;  /* 0x0000000700030227 */ /* 0x001fca00078e00ff */
[----:B--2---:R-:W-:Y:S01]  /*1420*/  @P0 SHF.R.U32.HI R0, RZ, R4, R3 ;  /* 0x00000004ff000219 */ /* 0x004fe20000011603 */
[----:B------:R-:W-:-:S04]  /*1430*/  VIADD R3, R138, 0x7f ;  /* 0x0000007f8a037836 */ /* 0x000fc80000000000 */
[----:B------:R-:W-:Y:S01]  /*1440*/  IMAD.IADD R5, R5, 0x1, R0 ;  /* 0x0000000105057824 */ /* 0x000fe200078e0200 */
[----:B------:R-:W-:-:S04]  /*1450*/  SHF.R.S32.HI R0, RZ, 0x1f, R3 ;  /* 0x0000001fff007819 */ /* 0x000fc80000011403 */
[----:B------:R-:W-:Y:S02]  /*1460*/  SHF.R.S32.HI R4, RZ, 0x1f, R5 ;  /* 0x0000001fff047819 */ /* 0x000fe40000011405 */
[----:B------:R-:W-:Y:S02]  /*1470*/  LEA.HI R0, R0, R3, RZ, 0x7 ;  /* 0x0000000300007211 */ /* 0x000fe400078f38ff */
[----:B------:R-:W-:Y:S01]  /*1480*/  LEA.HI R4, R4, R5, RZ, 0x7 ;  /* 0x0000000504047211 */ /* 0x000fe200078f38ff */
[----:B------:R-:W-:Y:S01]  /*1490*/  IMAD.MOV.U32 R5, RZ, RZ, RZ ;  /* 0x000000ffff057224 */ /* 0x000fe200078e00ff */
[----:B------:R-:W-:Y:S02]  /*14a0*/  SHF.R.S32.HI R3, RZ, 0x7, R0 ;  /* 0x00000007ff037819 */ /* 0x000fe40000011400 */
[----:B------:R-:W-:Y:S02]  /*14b0*/  SHF.R.S32.HI R4, RZ, 0x7, R4 ;  /* 0x00000007ff047819 */ /* 0x000fe40000011404 */
[----:B------:R-:W-:-:S02]  /*14c0*/  LOP3.LUT R0, R6, 0xff000000, RZ, 0xc0, !PT ;  /* 0xff00000006007812 */ /* 0x000fc400078ec0ff */
[----:B------:R-:W-:Y:S02]  /*14d0*/  VIMNMX R88, R3, R4, PT ;  /* 0x0000000403587248 */ /* 0x000fe40003fe0100 */
[----:B------:R-:W-:Y:S02]  /*14e0*/  LOP3.LUT R6, R6, 0xff0000, RZ, 0xc0, !PT ;  /* 0x00ff000006067812 */ /* 0x000fe400078ec0ff */
[----:B------:R-:W-:Y:S02]  /*14f0*/  SHF.R.U32.HI R3, RZ, 0x8, R0 ;  /* 0x00000008ff037819 */ /* 0x000fe40000011600 */
[----:B------:R-:W-:Y:S02]  /*1500*/  ISETP.GE.AND P0, PT, R88, 0x1, PT ;  /* 0x000000015800780c */ /* 0x000fe40003f06270 */
[----:B------:R-:W-:-:S04]  /*1510*/  LEA.HI R3, R6, R3, RZ, 0x10 ;  /* 0x0000000306037211 */ /* 0x000fc800078f80ff */
[----:B------:R-:W-:Y:S02]  /*1520*/  LOP3.LUT R11, R3, 0xff, RZ, 0xc0, !PT ;  /* 0x000000ff030b7812 */ /* 0x000fe400078ec0ff */
[----:B------:R-:W-:-:S03]  /*1530*/  SHF.R.U32.HI R147, RZ, 0x10, R3 ;  /* 0x00000010ff937819 */ /* 0x000fc60000011603 */
[----:B------:R0:W-:Y:S02]  /*1540*/  STL [R1+0x8], R11 ;  /* 0x0000080b01007387 */ /* 0x0001e40000100800 */
[----:B------:R-:W-:Y:S05]  /*1550*/  @!P0 BRA `(.L_x_2079) ;  /* 0x0000000000708947 */ /* 0x000fea0003800000 */
[----:B------:R-:W1:Y:S01]  /*1560*/  LDC R0, c[0x0][0x9f0] ;  /* 0x00027c00ff007b82 */ /* 0x000e620000000800 */
[----:B------:R-:W-:-:S04]  /*1570*/  ISETP.NE.AND P0, PT, R147, RZ, PT ;  /* 0x000000ff9300720c */ /* 0x000fc80003f05270 */
[----:B-1----:R-:W-:-:S04]  /*1580*/  SEL R9, R147, R0, P0 ;  /* 0x0000000093097207 */ /* 0x002fc80000000000 */
        /* <DEDUP_REMOVED lines=25> */
.L_x_2079:
[-C--:B------:R-:W-:Y:S01]  /*1720*/  IMAD R142, R11, R5.reuse, RZ ;  /* 0x000000050b8e7224 */ /* 0x080fe200078e02ff */
[----:B------:R-:W-:Y:S01]  /*1730*/  PLOP3.LUT P0, PT, PT, PT, PT, 0x80, 0x0 ;  /* 0x000000000000781c */ /* 0x000fe20003f0f070 */
[----:B------:R-:W-:Y:S01]  /*1740*/  IMAD.MOV.U32 R20, RZ, RZ, RZ ;  /* 0x000000ffff147224 */ /* 0x000fe200078e00ff */
[----:B------:R-:W-:Y:S01]  /*1750*/  CS2R R134, SRZ ;  /* 0x0000000000867805 */ /* 0x000fe2000001ff00 */
[----:B------:R-:W-:Y:S01]  /*1760*/  IMAD.MOV.U32 R0, RZ, RZ, RZ ;  /* 0x000000ffff007224 */ /* 0x000fe200078e00ff */
[----:B------:R-:W-:Y:S02]  /*1770*/  VIADDMNMX R88, R142, R5, R88, PT ;  /* 0x000000058e587246 */ /* 0x000fe40003800158 */
[----:B------:R-:W-:Y:S02]  /*1780*/  CS2R R132, SRZ ;  /* 0x0000000000847805 */ /* 0x000fe4000001ff00 */
[----:B------:R-:W-:Y:S02]  /*1790*/  CS2R R130, SRZ ;  /* 0x0000000000827805 */ /* 0x000fe4000001ff00 */
[----:B------:R-:W-:-:S02]  /*17a0*/  CS2R R128, SRZ ;  /* 0x0000000000807805 */ /* 0x000fc4000001ff00 */
[----:B------:R-:W-:Y:S02]  /*17b0*/  ISETP.GT.AND P1, PT, R88, R142, PT ;  /* 0x0000008e5800720c */ /* 0x000fe40003f24270 */
        /* <DEDUP_REMOVED lines=20> */
[----:B------:R-:W-:Y:S06]  /*1900*/  @!P1 BRA `(.L_x_2080) ;  /* 0x0000007800dc9947 */ /* 0x000fec0003800000 */
[----:B------:R-:W2:Y:S01]  /*1910*/  S2R R3, SR_TID.X ;  /* 0x0000000000037919 */ /* 0x000ea20000002100 */
[----:B------:R-:W-:-:S04]  /*1920*/  UIADD3 UR6, UR40, 0x21800, URZ ;  /* 0x0002180028067890 */ /* 0x000fc8000fffe03f */
[----:B------:R-:W-:-:S06]  /*1930*/  ULOP3.LUT UP0, URZ, UR6, 0x3ff, URZ, 0xc0, !UPT ;  /* 0x000003ff063f7892 */ /* 0x000fcc000f80c03f */
[----:B------:R-:W-:Y:S01]  /*1940*/  PLOP3.LUT P0, PT, PT, PT, UP0, 0x80, 0x0 ;  /* 0x000000000000781c */ /* 0x000fe20003f0f008 */
[----:B--2---:R-:W-:-:S05]  /*1950*/  VIADD R4, R3, 0xffffff80 ;  /* 0xffffff8003047836 */ /* 0x004fca0000000000 */
[----:B------:R-:W-:-:S04]  /*1960*/  SHF.R.S32.HI R3, RZ, 0x1f, R4 ;  /* 0x0000001fff037819 */ /* 0x000fc80000011404 */
[----:B------:R-:W-:-:S04]  /*1970*/  LEA.HI R3, R3, R4, RZ, 0x7 ;  /* 0x0000000403037211 */ /* 0x000fc800078f38ff */
[----:B------:R-:W-:-:S05]  /*1980*/  SHF.R.S32.HI R3, RZ, 0x7, R3 ;  /* 0x00000007ff037819 */ /* 0x000fca0000011403 */
[----:B------:R-:W2:Y:S02]  /*1990*/  SHFL.IDX PT, R0, R3, RZ, 0x1f ;  /* 0x00001fff03007589 */ /* 0x000ea400000e0000 */
[----:B--2---:R-:W-:-:S13]  /*19a0*/  R2UR UR42, R0 ;  /* 0x00000000002a72ca */ /* 0x004fda00000e0000 */
        /* <DEDUP_REMOVED lines=9> */
[----:B------:R-:W-:Y:S01]  /*1a40*/  ULOP3.LUT UR43, UR4, 0x3fff, URZ, 0xc0, !UPT ;  /* 0x00003fff042b7892 */ /* 0x000fe2000f8ec03f */
[----:B------:R-:W-:Y:S11]  /*1a50*/  @!P0 BRA `(.L_x_2081) ;  /* 0x0000000000408947 */ /* 0x000ff60003800000 */
[----:B------:R-:W-:Y:S01]  /*1a60*/  MOV R0, 0x0 ;  /* 0x0000000000007802 */ /* 0x000fe20000000f00 */
[----:B------:R-:W-:Y:S01]  /*1a70*/  ULDC.64 UR4, c[0x4][0x88] ;  /* 0x0100220000047ab9 */ /* 0x000fe20000000a00 */
[----:B------:R-:W-:Y:S01]  /*1a80*/  ULDC.64 UR6, c[0x4][0x28] ;  /* 0x01000a0000067ab9 */ /* 0x000fe20000000a00 */
[----:B------:R-:W-:Y:S01]  /*1a90*/  IMAD.U32 R4, RZ, RZ, UR4 ;  /* 0x00000004ff047e24 */ /* 0x000fe2000f8e00ff */
[----:B------:R2:W3:Y:S01]  /*1aa0*/  LDC.64 R14, c[0x4][R0] ;  /* 0x01000000000e7b82 */ /* 0x0004e20000000a00 */
[----:B------:R-:W-:Y:S01]  /*1ab0*/  IMAD.U32 R5, RZ, RZ, UR5 ;  /* 0x00000005ff057e24 */ /* 0x000fe2000f8e00ff */
[----:B------:R-:W-:Y:S01]  /*1ac0*/  ULDC.64 UR4, c[0x4][0x90] ;  /* 0x0100240000047ab9 */ /* 0x000fe20000000a00 */
[----:B------:R-:W-:Y:S02]  /*1ad0*/  IMAD.U32 R10, RZ, RZ, UR6 ;  /* 0x00000006ff0a7e24 */ /* 0x000fe4000f8e00ff */
[----:B------:R-:W-:Y:S02]  /*1ae0*/  IMAD.U32 R6, RZ, RZ, UR4 ;  /* 0x00000004ff067e24 */ /* 0x000fe4000f8e00ff */
[----:B------:R-:W-:-:S02]  /*1af0*/  IMAD.U32 R7, RZ, RZ, UR5 ;  /* 0x00000005ff077e24 */ /* 0x000fc4000f8e00ff */
[----:B0-----:R-:W-:Y:S02]  /*1b00*/  IMAD.U32 R11, RZ, RZ, UR7 ;  /* 0x00000007ff0b7e24 */ /* 0x001fe4000f8e00ff */
[----:B-1----:R-:W-:Y:S02]  /*1b10*/  IMAD.MOV.U32 R8, RZ, RZ, 0x70 ;  /* 0x00000070ff087424 */ /* 0x002fe400078e00ff */
[----:B------:R-:W-:Y:S02]  /*1b20*/  IMAD.MOV.U32 R12, RZ, RZ, 0x1 ;  /* 0x00000001ff0c7424 */ /* 0x000fe400078e00ff */
[----:B--2---:R-:W-:-:S07]  /*1b30*/  IMAD.MOV.U32 R13, RZ, RZ, RZ ;  /* 0x000000ffff0d7224 */ /* 0x004fce00078e00ff */
[----:B------:R-:W-:-:S07]  /*1b40*/  LEPC R20, `(.L_x_2081) ;  /* 0x000000001014794e */ /* 0x000fce0000000000 */
[----:B---3--:R-:W-:Y:S05]  /*1b50*/  CALL.ABS.NOINC R14 ;  /* 0x000000000e007343 */ /* 0x008fea0003c00000 */
.L_x_2081:
[----:B------:R-:W2:Y:S01]  /*1b60*/  LDL R20, [R1+0x10] ;  /* 0x0000100001147983 */ /* 0x000ea20000100800 */
[----:B------:R-:W-:Y:S02]  /*1b70*/  ISETP.NE.AND P0, PT, R22, 0x3, PT ;  /* 0x000000031600780c */ /* 0x000fe40003f05270 */
[----:B--2---:R-:W-:-:S04]  /*1b80*/  LEA.HI R0, R20, R20, RZ, 0x1 ;  /* 0x0000001414007211 */ /* 0x004fc800078f08ff */
[----:B------:R-:W-:-:S05]  /*1b90*/  LOP3.LUT R0, R0, 0xfffffffe, RZ, 0xc0, !PT ;  /* 0xfffffffe00007812 */ /* 0x000fca00078ec0ff */
[----:B------:R-:W-:-:S05]  /*1ba0*/  IMAD.IADD R0, R20, 0x1, -R0 ;  /* 0x0000000114007824 */ /* 0x000fca00078e0a00 */
[----:B------:R-:W-:-:S04]  /*1bb0*/  SHF.L.U32 R0, R0, 0x1f, RZ ;  /* 0x0000001f00007819 */ /* 0x000fc800000006ff */
[----:B------:R-:W2:Y:S02]  /*1bc0*/  SYNCS.PHASECHK.TRANS64.TRYWAIT P1, [UR40+0x2d800], R0 ;  /* 0x02d80000ff0075a7 */ /* 0x000ea40008020168 */
[----:B--2---:R-:W-:Y:S05]  /*1bd0*/  @!P1 BRA `(.L_x_2082) ;  /* 0x0000010000e89947 */ /* 0x004fea0003800000 */
.L_x_2218:
[----:B------:R-:W-:Y:S05]  /*1be0*/  @!P0 BRA `(.L_x_2083) ;  /* 0x0000000000048947 */ /* 0x000fea0003800000 */
[----:B------:R-:W-:Y:S01]  /*1bf0*/  BPT.TRAP 0x1 ;  /* 0x000000040000795c */ /* 0x000fe20000300000 */
.L_x_2083:
[----:B--2---:R-:W-:Y:S01]  /*1c00*/  IMAD.U32 R0, RZ, RZ, UR38 ;  /* 0x00000026ff007e24 */ /* 0x004fe2000f8e00ff */
[----:B------:R-:W-:-:S04]  /*1c10*/  SHF.L.U32 R3, R2, 0x1f, RZ ;  /* 0x0000001f02037819 */ /* 0x000fc800000006ff */
[----:B------:R-:W-:-:S04]  /*1c20*/  LEA R0, R0, UR40, 0x3 ;  /* 0x0000002800007c11 */ /* 0x000fc8000f8e18ff */
[----:B------:R2:W3:Y:S01]  /*1c30*/  SYNCS.PHASECHK.TRANS64.TRYWAIT P1, [R0+URZ+0x2d830], R3 ;  /* 0x02d83003000075a7 */ /* 0x0004e2000802017f */
[----:B------:R-:W-:Y:S05]  /*1c40*/  @!P0 BRA `(.L_x_2084) ;  /* 0x0000000000048947 */ /* 0x000fea0003800000 */
[----:B------:R-:W-:Y:S01]  /*1c50*/  BPT.TRAP 0x1 ;  /* 0x000000040000795c */ /* 0x000fe20000300000 */
.L_x_2084:
[----:B---3--:R-:W-:Y:S05]  /*1c60*/  @P1 BRA `(.L_x_2085) ;  /* 0x0000000000081947 */ /* 0x008fea0003800000 */
[----:B------:R-:W3:Y:S02]  /*1c70*/  SYNCS.PHASECHK.TRANS64.TRYWAIT P1, [R0+URZ+0x2d830], R3 ;  /* 0x02d83003000075a7 */ /* 0x000ee4000802017f */
[----:B---3--:R-:W-:Y:S05]  /*1c80*/  @!P1 BRA `(.L_x_2086) ;  /* 0x0000010000d49947 */ /* 0x008fea0003800000 */
.L_x_2085:
        /* <DEDUP_REMOVED lines=49> */
.L_x_2087:
[----:B--23--:R-:W2:Y:S01]  /*1fa0*/  LDC R3, c[0x0][0x448] ;  /* 0x00011200ff037b82 */ /* 0x00cea20000000800 */
[----:B------:R-:W-:Y:S01]  /*1fb0*/  IMAD.IADD R6, R143, 0x1, R137 ;  /* 0x000000018f067824 */ /* 0x000fe200078e0289 */
[----:B------:R-:W-:Y:S01]  /*1fc0*/  ULDC UR6, c[0x0][0x988] ;  /* 0x0002620000067ab9 */ /* 0x000fe20000000800 */
[----:B------:R-:W-:Y:S02]  /*1fd0*/  CS2R R134, SRZ ;  /* 0x0000000000867805 */ /* 0x000fe4000001ff00 */
[----:B--2---:R-:W-:-:S13]  /*1fe0*/  ISETP.NE.AND P4, PT, R3, 0x1, PT ;  /* 0x000000010300780c */ /* 0x004fda0003f85270 */
[----:B------:R-:W2:Y:S08]  /*1ff0*/  @P4 LDC R3, c[0x0][0x44c] ;  /* 0x00011300ff034b82 */ /* 0x000eb00000000800 */
[----:B------:R-:W3:Y:S01]  /*2000*/  @P4 LDC R4, c[0x0][0x450] ;  /* 0x00011400ff044b82 */ /* 0x000ee20000000800 */
[----:B--2---:R-:W-:-:S05]  /*2010*/  @P4 IMAD.HI.U32 R3, R6, R3, RZ ;  /* 0x0000000306034227 */ /* 0x004fca00078e00ff */
[----:B---3--:R-:W-:Y:S01]  /*2020*/  @P4 SHF.R.U32.HI R6, RZ, R4, R3 ;  /* 0x00000004ff064219 */ /* 0x008fe20000011603 */
[----:B------:R-:W-:-:S04]  /*2030*/  IMAD.MOV.U32 R3, RZ, RZ, -0x80 ;  /* 0xffffff80ff037424 */ /* 0x000fc800078e00ff */
[----:B------:R-:W2:Y:S01]  /*2040*/  SHFL.IDX PT, R5, R6, 0x1, 0x1c1f ;  /* 0x003c1f0006057f89 */ /* 0x000ea200000e0000 */
[----:B------:R-:W-:-:S03]  /*2050*/  IMAD R4, R88, R3, 0x80 ;  /* 0x0000008058047424 */ /* 0x000fc600078e0203 */
[----:B------:R-:W3:Y:S02]  /*2060*/  SHFL.IDX PT, R6, R6, RZ, 0x1c1f ;  /* 0x001c1fff06067589 */ /* 0x000ee400000e0000 */
[C-C-:B------:R-:W-:Y:S02]  /*2070*/  IADD3 R3, -R141.reuse, 0x1, R4.reuse ;  /* 0x000000018d037810 */ /* 0x140fe40007ffe104 */
[----:B------:R-:W-:Y:S02]  /*2080*/  IADD3 R7, -R141, R138, R4 ;  /* 0x0000008a8d077210 */ /* 0x000fe40007ffe104 */
[----:B------:R-:W-:-:S04]  /*2090*/  IADD3 R4, -R140, R3, R138 ;  /* 0x000000038c047210 */ /* 0x000fc80007ffe18a */
[----:B--2---:R-:W-:-:S04]  /*20a0*/  VIADDMNMX R3, R5, R4, R7, PT ;  /* 0x0000000405037246 */ /* 0x004fc80003800107 */
[C---:B------:R-:W-:Y:S02]  /*20b0*/  ISETP.GT.AND P1, PT, R3.reuse, RZ, PT ;  /* 0x000000ff0300720c */ /* 0x040fe40003f24270 */
[C---:B------:R-:W-:Y:S02]  /*20c0*/  ISETP.GT.AND P2, PT, R3.reuse, 0x1, PT ;  /* 0x000000010300780c */ /* 0x040fe40003f44270 */
[----:B------:R-:W-:Y:S02]  /*20d0*/  ISETP.GT.AND P3, PT, R3, 0x8, PT ;  /* 0x000000080300780c */ /* 0x000fe40003f64270 */
[----:B------:R-:W-:Y:S02]  /*20e0*/  FSEL R26, R26, -INF , P1 ;  /* 0xff8000001a1a7808 */ /* 0x000fe40000800000 */
[----:B------:R-:W-:Y:S02]  /*20f0*/  FSEL R27, R27, -INF , P2 ;  /* 0xff8000001b1b7808 */ /* 0x000fe40001000000 */
[----:B------:R-:W-:-:S02]  /*2100*/  ISETP.GT.AND P1, PT, R3, 0x9, PT ;  /* 0x000000090300780c */ /* 0x000fc40003f24270 */
[----:B------:R-:W-:Y:S02]  /*2110*/  FSEL R30, R30, -INF , P3 ;  /* 0xff8000001e1e7808 */ /* 0x000fe40001800000 */
[----:B------:R-:W-:Y:S02]  /*2120*/  FMNMX.FTZ R5, R26, R27, !PT ;  /* 0x0000001b1a057209 */ /* 0x000fe40007810000 */
[----:B------:R-:W-:Y:S02]  /*2130*/  ISETP.GT.AND P2, PT, R3, 0x10, PT ;  /* 0x000000100300780c */ /* 0x000fe40003f44270 */
[----:B-1----:R-:W-:Y:S02]  /*2140*/  FSEL R8, R31, -INF , P1 ;  /* 0xff8000001f087808 */ /* 0x002fe40000800000 */
        /* <DEDUP_REMOVED lines=79> */
[----:B------:R-:W-:Y:S01]  /*2640*/  ISETP.GT.AND P1, PT, R3, 0x79, PT ;  /* 0x000000790300780c */ /* 0x000fe20003f24270 */
[----:B------:R-:W-:Y:S01]  /*2650*/  IMAD.U32 R3, RZ, RZ, UR6 ;  /* 0x00000006ff037e24 */ /* 0x000fe2000f8e00ff */
[----:B------:R-:W-:-:S02]  /*2660*/  FSEL R86, R86, -INF , P2 ;  /* 0xff80000056567808 */ /* 0x000fc40001000000 */
[----:B------:R-:W-:Y:S02]  /*2670*/  FMNMX.FTZ R5, R106, R5, !PT ;  /* 0x000000056a057209 */ /* 0x000fe40007810000 */
[----:B------:R-:W-:Y:S02]  /*2680*/  FSEL R108, R87, -INF , P1 ;  /* 0xff800000576c7808 */ /* 0x000fe40000800000 */
[----:B------:R-:W-:Y:S02]  /*2690*/  FMNMX.FTZ R5, R86, R5, !PT ;  /* 0x0000000556057209 */ /* 0x000fe40007810000 */
[----:B---3--:R-:W-:Y:S02]  /*26a0*/  VIADDMNMX R4, R6, R4, R7, PT ;  /* 0x0000000406047246 */ /* 0x008fe40003800107 */
[----:B0-----:R-:W-:Y:S02]  /*26b0*/  FMNMX.FTZ R11, R108, R5, !PT ;  /* 0x000000056c0b7209 */ /* 0x001fe40007810000 */
[----:B------:R-:W-:-:S02]  /*26c0*/  ISETP.GT.AND P2, PT, R4, 0x1, PT ;  /* 0x000000010400780c */ /* 0x000fc40003f44270 */
[----:B------:R-:W-:Y:S01]  /*26d0*/  ISETP.GT.AND P3, PT, R4, 0x8, PT ;  /* 0x000000080400780c */ /* 0x000fe20003f64270 */
[----:B------:R-:W0:Y:S01]  /*26e0*/  SHFL.BFLY PT, R110, R11, 0x2, 0x1f ;  /* 0x0c401f000b6e7f89 */ /* 0x000e2200000e0000 */
[----:B------:R-:W-:Y:S02]  /*26f0*/  FSEL R25, R25, -INF , P2 ;  /* 0xff80000019197808 */ /* 0x000fe40001000000 */
[----:B------:R-:W-:Y:S02]  /*2700*/  FSEL R28, R28, -INF , P3 ;  /* 0xff8000001c1c7808 */ /* 0x000fe40001800000 */
[----:B------:R-:W-:Y:S02]  /*2710*/  ISETP.GT.AND P2, PT, R4, 0x10, PT ;  /* 0x000000100400780c */ /* 0x000fe40003f44270 */
[----:B------:R-:W-:Y:S02]  /*2720*/  R2UR UR6, R0 ;  /* 0x00000000000672ca */ /* 0x000fe400000e0000 */
[----:B------:R-:W-:-:S02]  /*2730*/  FSEL R32, R32, -INF , P2 ;  /* 0xff80000020207808 */ /* 0x000fc40001000000 */
[----:B------:R-:W-:-:S04]  /*2740*/  ISETP.GT.AND P2, PT, R4, 0x18, PT ;  /* 0x000000180400780c */ /* 0x000fc80003f44270 */
[----:B------:R-:W-:Y:S02]  /*2750*/  FSEL R36, R36, -INF , P2 ;  /* 0xff80000024247808 */ /* 0x000fe40001000000 */
[----:B------:R-:W-:-:S03]  /*2760*/  ISETP.GT.AND P2, PT, R4, 0x20, PT ;  /* 0x000000200400780c */ /* 0x000fc60003f44270 */
[----:B------:R-:W-:Y:S01]  /*2770*/  UIADD3 UR6, UR6, 0x2d840, URZ ;  /* 0x0002d84006067890 */ /* 0x000fe2000fffe03f */
[----:B------:R-:W-:Y:S02]  /*2780*/  FSEL R40, R40, -INF , P2 ;  /* 0xff80000028287808 */ /* 0x000fe40001000000 */
[----:B------:R-:W-:Y:S01]  /*2790*/  ISETP.GT.AND P2, PT, R4, 0x28, PT ;  /* 0x000000280400780c */ /* 0x000fe20003f44270 */
[----:B------:R-:W-:Y:S01]  /*27a0*/  UPRMT UR6, UR41, 0x654, UR6 ;  /* 0x0000065429067896 */ /* 0x000fe20008000006 */
[----:B0-----:R-:W-:Y:S02]  /*27b0*/  FMNMX.FTZ R110, R11, R110, !PT ;  /* 0x0000006e0b6e7209 */ /* 0x001fe40007810000 */
[----:B------:R-:W-:Y:S02]  /*27c0*/  FSEL R44, R44, -INF , P2 ;  /* 0xff8000002c2c7808 */ /* 0x000fe40001000000 */
[----:B------:R-:W-:Y:S01]  /*27d0*/  ISETP.GT.AND P2, PT, R4, 0x30, PT ;  /* 0x000000300400780c */ /* 0x000fe20003f44270 */
[----:B------:R-:W0:Y:S03]  /*27e0*/  SHFL.BFLY PT, R5, R110, 0x1, 0x1f ;  /* 0x0c201f006e057f89 */ /* 0x000e2600000e0000 */
[----:B------:R-:W-:Y:S01]  /*27f0*/  FSEL R48, R48, -INF , P2 ;  /* 0xff80000030307808 */ /* 0x000fe20001000000 */
[----:B------:R-:W-:Y:S01]  /*2800*/  SYNCS.ARRIVE.TRANS64.RED.A1T0 RZ, [UR6], RZ ;  /* 0x000000ffffff79a7 */ /* 0x000fe20008100406 */
[----:B------:R-:W-:-:S04]  /*2810*/  ISETP.GT.AND P2, PT, R4, 0x38, PT ;  /* 0x000000380400780c */ /* 0x000fc80003f44270 */
[----:B------:R-:W-:Y:S02]  /*2820*/  FSEL R52, R52, -INF , P2 ;  /* 0xff80000034347808 */ /* 0x000fe40001000000 */
[----:B------:R-:W-:-:S04]  /*2830*/  ISETP.GT.AND P2, PT, R4, 0x40, PT ;  /* 0x000000400400780c */ /* 0x000fc80003f44270 */
[----:B------:R-:W-:Y:S02]  /*2840*/  FSEL R56, R56, -INF , P2 ;  /* 0xff80000038387808 */ /* 0x000fe40001000000 */
[----:B------:R-:W-:-:S04]  /*2850*/  ISETP.GT.AND P2, PT, R4, 0x48, PT ;  /* 0x000000480400780c */ /* 0x000fc80003f44270 */
[----:B------:R-:W-:Y:S02]  /*2860*/  FSEL R60, R60, -INF , P2 ;  /* 0xff8000003c3c7808 */ /* 0x000fe40001000000 */
[----:B------:R-:W-:Y:S02]  /*2870*/  ISETP.GT.AND P2, PT, R4, 0x50, PT ;  /* 0x000000500400780c */ /* 0x000fe40003f44270 */
[----:B0-----:R-:W-:Y:S02]  /*2880*/  FMNMX.FTZ R5, R110, R5, !PT ;  /* 0x000000056e057209 */ /* 0x001fe40007810000 */
[----:B------:R-:W-:Y:S02]  /*2890*/  FSEL R64, R64, -INF , P2 ;  /* 0xff80000040407808 */ /* 0x000fe40001000000 */
[C---:B------:R-:W-:Y:S01]  /*28a0*/  FSETP.NEU.FTZ.AND P1, PT, R5.reuse, -INF , PT ;  /* 0xff8000000500780b */ /* 0x040fe20003f3d000 */
[----:B------:R-:W-:Y:S01]  /*28b0*/  FMUL.FTZ R9, R5, R3 ;  /* 0x0000000305097220 */ /* 0x000fe20000410000 */
[----:B------:R-:W-:-:S04]  /*28c0*/  ISETP.GT.AND P2, PT, R4, 0x58, PT ;  /* 0x000000580400780c */ /* 0x000fc80003f44270 */
[----:B------:R-:W-:Y:S02]  /*28d0*/  FSEL R9, R9, RZ, P1 ;  /* 0x000000ff09097208 */ /* 0x000fe40000800000 */
[----:B------:R-:W-:Y:S02]  /*28e0*/  ISETP.GT.AND P1, PT, R4, RZ, PT ;  /* 0x000000ff0400720c */ /* 0x000fe40003f24270 */
[----:B------:R-:W-:Y:S01]  /*28f0*/  FSEL R122, R68, -INF , P2 ;  /* 0xff800000447a7808 */ /* 0x000fe20001000000 */
[-CC-:B------:R-:W-:Y:S01]  /*2900*/  FFMA.FTZ R6, R30, R3.reuse, -R9.reuse ;  /* 0x000000031e067223 */ /* 0x180fe20000010809 */
[----:B------:R-:W-:Y:S01]  /*2910*/  FSEL R24, R24, -INF , P1 ;  /* 0xff80000018187808 */ /* 0x000fe20000800000 */
[-CC-:B------:R-:W-:Y:S01]  /*2920*/  FFMA.FTZ R7, R26, R3.reuse, -R9.reuse ;  /* 0x000000031a077223 */ /* 0x180fe20000010809 */
[----:B------:R-:W-:Y:S01]  /*2930*/  ISETP.GT.AND P1, PT, R4, 0x9, PT ;  /* 0x000000090400780c */ /* 0x000fe20003f24270 */
[--C-:B------:R-:W-:Y:S01]  /*2940*/  FFMA.FTZ R26, R27, R3, -R9.reuse ;  /* 0x000000031b1a7223 */ /* 0x100fe20000010809 */
[----:B------:R-:W-:Y:S01]  /*2950*/  FMNMX.FTZ R11, R24, R25, !PT ;  /* 0x00000019180b7209 */ /* 0x000fe20007810000 */
[-CC-:B------:R-:W-:Y:S01]  /*2960*/  FFMA.FTZ R46, R46, R3.reuse, -R9.reuse ;  /* 0x000000032e2e7223 */ /* 0x180fe20000010809 */
[----:B------:R-:W-:Y:S01]  /*2970*/  FSEL R110, R29, -INF , P1 ;  /* 0xff8000001d6e7808 */ /* 0x000fe20000800000 */
[--C-:B------:R-:W-:Y:S01]  /*2980*/  FFMA.FTZ R50, R50, R3, -R9.reuse ;  /* 0x0000000332327223 */ /* 0x100fe20000010809 */
[----:B------:R-:W-:Y:S01]  /*2990*/  FMNMX.FTZ R13, R28, R11, !PT ;  /* 0x0000000b1c0d7209 */ /* 0x000fe20007810000 */
[--C-:B------:R-:W-:Y:S01]  /*29a0*/  FFMA.FTZ R70, R70, R3, -R9.reuse ;  /* 0x0000000346467223 */ /* 0x100fe20000010809 */
[----:B------:R-:W-:Y:S01]  /*29b0*/  ISETP.GT.AND P1, PT, R4, 0x11, PT ;  /* 0x000000110400780c */ /* 0x000fe20003f24270 */
[----:B------:R0:W-:Y:S01]  /*29c0*/  MUFU.EX2 R11, R6 ;  /* 0x00000006000b7308 */ /* 0x0001e20000000800 */
[----:B------:R-:W-:Y:S01]  /*29d0*/  FMNMX.FTZ R13, R110, R13, !PT ;  /* 0x0000000d6e0d7209 */ /* 0x000fe20007810000 */
[-CC-:B------:R-:W-:Y:S01]  /*29e0*/  FFMA.FTZ R8, R8, R3.reuse, -R9.reuse ;  /* 0x0000000308087223 */ /* 0x180fe20000010809 */
[----:B------:R-:W-:Y:S01]  /*29f0*/  FSEL R30, R33, -INF , P1 ;  /* 0xff800000211e7808 */ /* 0x000fe20000800000 */
[--C-:B------:R-:W-:Y:S01]  /*2a00*/  FFMA.FTZ R10, R10, R3, -R9.reuse ;  /* 0x000000030a0a7223 */ /* 0x100fe20000010809 */
[----:B------:R-:W-:Y:S01]  /*2a10*/  FMNMX.FTZ R13, R32, R13, !PT ;  /* 0x0000000d200d7209 */ /* 0x000fe20007810000 */
[--C-:B------:R-:W-:Y:S01]  /*2a20*/  FFMA.FTZ R54, R54, R3, -R9.reuse ;  /* 0x0000000336367223 */ /* 0x100fe20000010809 */
[----:B------:R-:W-:Y:S01]  /*2a30*/  ISETP.GT.AND P1, PT, R4, 0x19, PT ;  /* 0x000000190400780c */ /* 0x000fe20003f24270 */
[----:B------:R-:W-:Y:S01]  /*2a40*/  MUFU.EX2 R7, R7 ;  /* 0x0000000700077308 */ /* 0x000fe20000000800 */
[----:B------:R-:W-:Y:S01]  /*2a50*/  FMNMX.FTZ R13, R30, R13, !PT ;  /* 0x0000000d1e0d7209 */ /* 0x000fe20007810000 */
[-CC-:B0-----:R-:W-:Y:S01]  /*2a60*/  FFMA.FTZ R6, R34, R3.reuse, -R9.reuse ;  /* 0x0000000322067223 */ /* 0x181fe20000010809 */
        /* <DEDUP_REMOVED lines=13> */
[----:B------:R-:W1:Y:S01]  /*2b40*/  MUFU.EX2 R26, R26 ;  /* 0x0000001a001a7308 */ /* 0x000e620000000800 */
        /* <DEDUP_REMOVED lines=11> */
[----:B------:R-:W-:Y:S01]  /*2c00*/  FFMA.FTZ R108, R108, R3, -R9 ;  /* 0x000000036c6c7223 */ /* 0x000fe20000010809 */
[----:B------:R-:W-:-:S02]  /*2c10*/  FMNMX.FTZ R21, R48, R21, !PT ;  /* 0x0000001530157209 */ /* 0x000fc40007810000 */
[----:B------:R-:W-:Y:S02]  /*2c20*/  CS2R R106, SRZ ;  /* 0x00000000006a7805 */ /* 0x000fe4000001ff00 */
[----:B------:R-:W-:Y:S01]  /*2c30*/  ISETP.GT.AND P1, PT, R4, 0x39, PT ;  /* 0x000000390400780c */ /* 0x000fe20003f24270 */
[----:B------:R-:W2:Y:S01]  /*2c40*/  MUFU.EX2 R8, R8 ;  /* 0x0000000800087308 */ /* 0x000ea20000000800 */
[----:B------:R-:W-:Y:S01]  /*2c50*/  FMNMX.FTZ R21, R38, R21, !PT ;  /* 0x0000001526157209 */ /* 0x000fe20007810000 */
[-CC-:B0-----:R-:W-:Y:S01]  /*2c60*/  FFMA.FTZ R6, R42, R3.reuse, -R9.reuse ;  /* 0x000000032a067223 */ /* 0x181fe20000010809 */
[----:B------:R-:W-:Y:S01]  /*2c70*/  FSEL R116, R53, -INF , P1 ;  /* 0xff80000035747808 */ /* 0x000fe20000800000 */
[----:B------:R-:W-:Y:S01]  /*2c80*/  FFMA.FTZ R42, R14, R3, -R9 ;  /* 0x000000030e2a7223 */ /* 0x000fe20000010809 */
[----:B------:R-:W-:Y:S02]  /*2c90*/  FMNMX.FTZ R27, R52, R21, !PT ;  /* 0x00000015341b7209 */ /* 0x000fe40007810000 */
[----:B------:R-:W-:-:S02]  /*2ca0*/  CS2R R94, SRZ ;  /* 0x00000000005e7805 */ /* 0x000fc4000001ff00 */
[----:B------:R-:W-:Y:S01]  /*2cb0*/  ISETP.GT.AND P1, PT, R4, 0x41, PT ;  /* 0x000000410400780c */ /* 0x000fe20003f24270 */
[----:B------:R-:W-:Y:S01]  /*2cc0*/  MUFU.EX2 R21, R6 ;  /* 0x0000000600157308 */ /* 0x000fe20000000800 */
[----:B------:R-:W-:Y:S02]  /*2cd0*/  FMNMX.FTZ R27, R116, R27, !PT ;  /* 0x0000001b741b7209 */ /* 0x000fe40007810000 */
[----:B------:R-:W-:Y:S02]  /*2ce0*/  FSEL R118, R57, -INF , P1 ;  /* 0xff80000039767808 */ /* 0x000fe40000800000 */
[----:B------:R-:W-:Y:S02]  /*2cf0*/  FMNMX.FTZ R27, R56, R27, !PT ;  /* 0x0000001b381b7209 */ /* 0x000fe40007810000 */
[----:B------:R-:W-:Y:S01]  /*2d00*/  ISETP.GT.AND P1, PT, R4, 0x49, PT ;  /* 0x000000490400780c */ /* 0x000fe20003f24270 */
[----:B------:R-:W-:Y:S01]  /*2d10*/  MUFU.EX2 R10, R10 ;  /* 0x0000000a000a7308 */ /* 0x000fe20000000800 */
[----:B------:R-:W-:-:S02]  /*2d20*/  FMNMX.FTZ R27, R118, R27, !PT ;  /* 0x0000001b761b7209 */ /* 0x000fc40007810000 */
[----:B------:R-:W-:Y:S02]  /*2d30*/  FSEL R14, R61, -INF , P1 ;  /* 0xff8000003d0e7808 */ /* 0x000fe40000800000 */
[----:B------:R-:W-:Y:S02]  /*2d40*/  FMNMX.FTZ R29, R60, R27, !PT ;  /* 0x0000001b3c1d7209 */ /* 0x000fe40007810000 */
[----:B------:R-:W-:Y:S01]  /*2d50*/  ISETP.GT.AND P1, PT, R4, 0x51, PT ;  /* 0x000000510400780c */ /* 0x000fe20003f24270 */
[----:B------:R0:W-:Y:S01]  /*2d60*/  MUFU.EX2 R27, R46 ;  /* 0x0000002e001b7308 */ /* 0x0001e20000000800 */
[----:B------:R-:W-:Y:S02]  /*2d70*/  FMNMX.FTZ R29, R14, R29, !PT ;  /* 0x0000001d0e1d7209 */ /* 0x000fe40007810000 */
[----:B------:R-:W-:Y:S02]  /*2d80*/  FSEL R120, R65, -INF , P1 ;  /* 0xff80000041787808 */ /* 0x000fe40000800000 */
[----:B------:R-:W-:-:S02]  /*2d90*/  FMNMX.FTZ R29, R64, R29, !PT ;  /* 0x0000001d401d7209 */ /* 0x000fc40007810000 */
[----:B------:R-:W-:Y:S01]  /*2da0*/  ISETP.GT.AND P1, PT, R4, 0x59, PT ;  /* 0x000000590400780c */ /* 0x000fe20003f24270 */
[----:B------:R-:W-:Y:S01]  /*2db0*/  MUFU.EX2 R12, R12 ;  /* 0x0000000c000c7308 */ /* 0x000fe20000000800 */
[----:B------:R-:W-:Y:S01]  /*2dc0*/  FMNMX.FTZ R29, R120, R29, !PT ;  /* 0x0000001d781d7209 */ /* 0x000fe20007810000 */
[----:B0-----:R-:W-:Y:S01]  /*2dd0*/  FFMA.FTZ R46, R90, R3, -R9 ;  /* 0x000000035a2e7223 */ /* 0x001fe20000010809 */
[----:B------:R-:W-:Y:S02]  /*2de0*/  ISETP.GT.AND P2, PT, R4, 0x60, PT ;  /* 0x000000600400780c */ /* 0x000fe40003f44270 */
[----:B------:R-:W-:Y:S02]  /*2df0*/  FSEL R124, R69, -INF , P1 ;  /* 0xff800000457c7808 */ /* 0x000fe40000800000 */
[----:B------:R-:W-:Y:S01]  /*2e00*/  FMNMX.FTZ R31, R122, R29, !PT ;  /* 0x0000001d7a1f7209 */ /* 0x000fe20007810000 */
[----:B------:R-:W-:Y:S01]  /*2e10*/  MUFU.EX2 R42, R42 ;  /* 0x0000002a002a7308 */ /* 0x000fe20000000800 */
[----:B------:R-:W-:-:S02]  /*2e20*/  ISETP.GT.AND P1, PT, R4, 0x61, PT ;  /* 0x000000610400780c */ /* 0x000fc40003f24270 */
[----:B------:R-:W-:Y:S01]  /*2e30*/  FSEL R126, R72, -INF , P2 ;  /* 0xff800000487e7808 */ /* 0x000fe20001000000 */
[----:B------:R-:W-:Y:S01]  /*2e40*/  FFMA.FTZ R72, R96, R3, -R9 ;  /* 0x0000000360487223 */ /* 0x000fe20000010809 */
[----:B------:R-:W-:Y:S02]  /*2e50*/  FMNMX.FTZ R31, R124, R31, !PT ;  /* 0x0000001f7c1f7209 */ /* 0x000fe40007810000 */
[----:B------:R-:W-:Y:S02]  /*2e60*/  CS2R R96, SRZ ;  /* 0x0000000000607805 */ /* 0x000fe4000001ff00 */
[----:B------:R-:W-:Y:S01]  /*2e70*/  ISETP.GT.AND P2, PT, R4, 0x68, PT ;  /* 0x000000680400780c */ /* 0x000fe20003f44270 */
[----:B------:R0:W-:Y:S01]  /*2e80*/  MUFU.EX2 R29, R50 ;  /* 0x00000032001d7308 */ /* 0x0001e20000000800 */
[----:B------:R-:W-:Y:S02]  /*2e90*/  FSEL R128, R73, -INF , P1 ;  /* 0xff80000049807808 */ /* 0x000fe40000800000 */
[----:B------:R-:W-:-:S02]  /*2ea0*/  FMNMX.FTZ R31, R126, R31, !PT ;  /* 0x0000001f7e1f7209 */ /* 0x000fc40007810000 */
[----:B------:R-:W-:Y:S02]  /*2eb0*/  ISETP.GT.AND P1, PT, R4, 0x69, PT ;  /* 0x000000690400780c */ /* 0x000fe40003f24270 */
[----:B------:R-:W-:Y:S01]  /*2ec0*/  FSEL R90, R76, -INF , P2 ;  /* 0xff8000004c5a7808 */ /* 0x000fe20001000000 */
[--C-:B------:R-:W-:Y:S01]  /*2ed0*/  FFMA.FTZ R76, R98, R3, -R9.reuse ;  /* 0x00000003624c7223 */ /* 0x100fe20000010809 */
[----:B------:R-:W-:Y:S01]  /*2ee0*/  FMNMX.FTZ R31, R128, R31, !PT ;  /* 0x0000001f801f7209 */ /* 0x000fe20007810000 */
[----:B0-----:R-:W-:Y:S01]  /*2ef0*/  FFMA.FTZ R50, R92, R3, -R9 ;  /* 0x000000035c327223 */ /* 0x001fe20000010809 */
[----:B------:R-:W-:Y:S01]  /*2f00*/  ISETP.GT.AND P2, PT, R4, 0x70, PT ;  /* 0x000000700400780c */ /* 0x000fe20003f44270 */
[----:B------:R-:W-:Y:S01]  /*2f10*/  MUFU.EX2 R20, R20 ;  /* 0x0000001400147308 */ /* 0x000fe20000000800 */
[----:B------:R-:W-:Y:S02]  /*2f20*/  FSEL R130, R77, -INF , P1 ;  /* 0xff8000004d827808 */ /* 0x000fe40000800000 */
[----:B------:R-:W-:-:S02]  /*2f30*/  CS2R R98, SRZ ;  /* 0x0000000000627805 */ /* 0x000fc4000001ff00 */
[----:B------:R-:W-:Y:S02]  /*2f40*/  FMNMX.FTZ R33, R90, R31, !PT ;  /* 0x0000001f5a217209 */ /* 0x000fe40007810000 */
[----:B------:R-:W-:Y:S02]  /*2f50*/  ISETP.GT.AND P1, PT, R4, 0x71, PT ;  /* 0x000000710400780c */ /* 0x000fe40003f24270 */
[----:B------:R-:W-:Y:S01]  /*2f60*/  FSEL R80, R80, -INF , P2 ;  /* 0xff80000050507808 */ /* 0x000fe20001000000 */
[----:B------:R0:W-:Y:S01]  /*2f70*/  MUFU.EX2 R31, R54 ;  /* 0x00000036001f7308 */ /* 0x0001e20000000800 */
[----:B------:R-:W-:Y:S02]  /*2f80*/  FMNMX.FTZ R33, R130, R33, !PT ;  /* 0x0000002182217209 */ /* 0x000fe40007810000 */
[----:B------:R-:W-:Y:S02]  /*2f90*/  ISETP.GT.AND P2, PT, R4, 0x78, PT ;  /* 0x000000780400780c */ /* 0x000fe40003f44270 */
[----:B------:R-:W-:-:S02]  /*2fa0*/  FSEL R132, R81, -INF , P1 ;  /* 0xff80000051847808 */ /* 0x000fc40000800000 */
[----:B------:R-:W-:Y:S01]  /*2fb0*/  FMNMX.FTZ R33, R80, R33, !PT ;  /* 0x0000002150217209 */ /* 0x000fe20007810000 */
[----:B------:R-:W-:Y:S01]  /*2fc0*/  MUFU.EX2 R46, R46 ;  /* 0x0000002e002e7308 */ /* 0x000fe20000000800 */
[----:B------:R-:W-:Y:S01]  /*2fd0*/  ISETP.GT.AND P1, PT, R4, 0x79, PT ;  /* 0x000000790400780c */ /* 0x000fe20003f24270 */
[----:B0-----:R-:W-:Y:S01]  /*2fe0*/  FFMA.FTZ R54, R102, R3, -R9 ;  /* 0x0000000366367223 */ /* 0x001fe20000010809 */
[----:B------:R-:W-:Y:S02]  /*2ff0*/  FSEL R84, R84, -INF , P2 ;  /* 0xff80000054547808 */ /* 0x000fe40001000000 */
[----:B------:R-:W-:Y:S02]  /*3000*/  CS2R R102, SRZ ;  /* 0x0000000000667805 */ /* 0x000fe4000001ff00 */
[----:B------:R-:W-:Y:S02]  /*3010*/  FMNMX.FTZ R33, R132, R33, !PT ;  /* 0x0000002184217209 */ /* 0x000fe40007810000 */
[----:B------:R-:W-:Y:S01]  /*3020*/  FSEL R92, R85, -INF , P1 ;  /* 0xff800000555c7808 */ /* 0x000fe20000800000 */
[----:B------:R-:W-:Y:S01]  /*3030*/  MUFU.EX2 R50, R50 ;  /* 0x0000003200327308 */ /* 0x000fe20000000800 */
[----:B------:R-:W-:-:S04]  /*3040*/  FMNMX.FTZ R35, R84, R33, !PT ;  /* 0x0000002154237209 */ /* 0x000fc80007810000 */
[----:B------:R-:W-:Y:S01]  /*3050*/  FMNMX.FTZ R4, R92, R35, !PT ;  /* 0x000000235c047209 */ /* 0x000fe20007810000 */
[-CC-:B------:R-:W-:Y:S01]  /*3060*/  FFMA.FTZ R35, R62, R3.reuse, -R9.reuse ;  /* 0x000000033e237223 */ /* 0x180fe20000010809 */
[-CC-:B------:R-:W-:Y:S01]  /*3070*/  FFMA.FTZ R62, R104, R3.reuse, -R9.reuse ;  /* 0x00000003683e7223 */ /* 0x180fe20000010809 */
[----:B------:R0:W-:Y:S01]  /*3080*/  MUFU.EX2 R33, R58 ;  /* 0x0000003a00217308 */ /* 0x0001e20000000800 */
[----:B------:R-:W-:Y:S01]  /*3090*/  CS2R R104, SRZ ;  /* 0x0000000000687805 */ /* 0x000fe2000001ff00 */
[----:B------:R-:W3:Y:S06]  /*30a0*/  SHFL.BFLY PT, R39, R4, 0x2, 0x1f ;  /* 0x0c401f0004277f89 */ /* 0x000eec00000e0000 */
[----:B------:R-:W-:Y:S01]  /*30b0*/  MUFU.EX2 R68, R68 ;  /* 0x0000004400447308 */ /* 0x000fe20000000800 */
[----:B0-----:R-:W-:Y:S01]  /*30c0*/  FFMA.FTZ R58, R100, R3, -R9 ;  /* 0x00000003643a7223 */ /* 0x001fe20000010809 */
[----:B------:R-:W-:-:S06]  /*30d0*/  CS2R R100, SRZ ;  /* 0x0000000000647805 */ /* 0x000fcc000001ff00 */
[----:B------:R-:W-:Y:S08]  /*30e0*/  MUFU.EX2 R35, R35 ;  /* 0x0000002300237308 */ /* 0x000ff00000000800 */
[----:B------:R-:W-:Y:S01]  /*30f0*/  MUFU.EX2 R72, R72 ;  /* 0x0000004800487308 */ /* 0x000fe20000000800 */
[----:B---3--:R-:W-:Y:S01]  /*3100*/  FMNMX.FTZ R45, R4, R39, !PT ;  /* 0x00000027042d7209 */ /* 0x008fe20007810000 */
[----:B------:R-:W-:-:S04]  /*3110*/  FFMA.FTZ R4, R86, R3, -R9 ;  /* 0x0000000356047223 */ /* 0x000fc80000010809 */
[----:B------:R-:W0:Y:S02]  /*3120*/  SHFL.BFLY PT, R6, R45, 0x1, 0x1f ;  /* 0x0c201f002d067f89 */ /* 0x000e2400000e0000 */
[----:B------:R3:W-:Y:S08]  /*3130*/  MUFU.EX2 R39, R70 ;  /* 0x0000004600277308 */ /* 0x0007f00000000800 */
[----:B------:R-:W-:Y:S08]  /*3140*/  MUFU.EX2 R37, R37 ;  /* 0x0000002500257308 */ /* 0x000ff00000000800 */
[----:B------:R-:W-:Y:S01]  /*3150*/  MUFU.EX2 R76, R76 ;  /* 0x0000004c004c7308 */ /* 0x000fe20000000800 */
[----:B0-----:R-:W-:Y:S01]  /*3160*/  FMNMX.FTZ R6, R45, R6, !PT ;  /* 0x000000062d067209 */ /* 0x001fe20007810000 */
[----:B------:R-:W-:-:S06]  /*3170*/  FFMA.FTZ R45, R82, R3, -R9 ;  /* 0x00000003522d7223 */ /* 0x000fcc0000010809 */
[----:B------:R-:W-:Y:S01]  /*3180*/  MUFU.EX2 R58, R58 ;  /* 0x0000003a003a7308 */ /* 0x000fe20000000800 */
[C---:B------:R-:W-:Y:S01]  /*3190*/  FSETP.NEU.FTZ.AND P1, PT, R6.reuse, -INF , PT ;  /* 0xff8000000600780b */ /* 0x040fe20003f3d000 */
[----:B------:R-:W-:-:S05]  /*31a0*/  FMUL.FTZ R55, R6, R3 ;  /* 0x0000000306377220 */ /* 0x000fca0000410000 */
[----:B------:R-:W-:Y:S01]  /*31b0*/  FSEL R55, R55, RZ, P1 ;  /* 0x000000ff37377208 */ /* 0x000fe20000800000 */
[----:B------:R-:W-:Y:S04]  /*31c0*/  MUFU.EX2 R41, R41 ;  /* 0x0000002900297308 */ /* 0x000fe80000000800 */
[-CC-:B------:R-:W-:Y:S01]  /*31d0*/  FFMA.FTZ R24, R24, R3.reuse, -R55.reuse ;  /* 0x0000000318187223 */ /* 0x180fe20000010837 */
[-CC-:B------:R-:W-:Y:S01]  /*31e0*/  FFMA.FTZ R25, R25, R3.reuse, -R55.reuse ;  /* 0x0000000319197223 */ /* 0x180fe20000010837 */
[-CC-:B------:R-:W-:Y:S01]  /*31f0*/  FFMA.FTZ R47, R28, R3.reuse, -R55.reuse ;  /* 0x000000031c2f7223 */ /* 0x180fe20000010837 */
[-CC-:B---3--:R-:W-:Y:S01]  /*3200*/  FFMA.FTZ R70, R110, R3.reuse, -R55.reuse ;  /* 0x000000036e467223 */ /* 0x188fe20000010837 */
[-CC-:B------:R-:W-:Y:S01]  /*3210*/  FFMA.FTZ R32, R32, R3.reuse, -R55.reuse ;  /* 0x0000000320207223 */ /* 0x180fe20000010837 */
[-CC-:B------:R-:W-:Y:S01]  /*3220*/  FFMA.FTZ R51, R30, R3.reuse, -R55.reuse ;  /* 0x000000031e337223 */ /* 0x180fe20000010837 */
[----:B------:R-:W-:Y:S01]  /*3230*/  MUFU.EX2 R24, R24 ;  /* 0x0000001800187308 */ /* 0x000fe20000000800 */
[-CC-:B------:R-:W-:Y:S01]  /*3240*/  FFMA.FTZ R36, R36, R3.reuse, -R55.reuse ;  /* 0x0000000324247223 */ /* 0x180fe20000010837 */
[-CC-:B------:R-:W-:Y:S01]  /*3250*/  FFMA.FTZ R28, R40, R3.reuse, -R55.reuse ;  /* 0x00000003281c7223 */ /* 0x180fe20000010837 */
[-CC-:B------:R-:W-:Y:S01]  /*3260*/  FFMA.FTZ R40, R52, R3.reuse, -R55.reuse ;  /* 0x0000000334287223 */ /* 0x180fe20000010837 */
[-CC-:B------:R-:W-:Y:S01]  /*3270*/  FFMA.FTZ R65, R14, R3.reuse, -R55.reuse ;  /* 0x000000030e417223 */ /* 0x180fe20000010837 */
[----:B-1----:R-:W-:Y:S01]  /*3280*/  FADD.FTZ R52, R7, R26 ;  /* 0x0000001a07347221 */ /* 0x002fe20000010000 */
[-CC-:B------:R-:W-:Y:S01]  /*3290*/  FFMA.FTZ R59, R112, R3.reuse, -R55.reuse ;  /* 0x00000003703b7223 */ /* 0x180fe20000010837 */
[-CC-:B------:R-:W-:Y:S01]  /*32a0*/  FFMA.FTZ R49, R34, R3.reuse, -R55.reuse ;  /* 0x0000000322317223 */ /* 0x180fe20000010837 */
[----:B------:R-:W0:Y:S01]  /*32b0*/  MUFU.EX2 R25, R25 ;  /* 0x0000001900197308 */ /* 0x000e220000000800 */
[----:B------:R-:W-:Y:S01]  /*32c0*/  FADD.FTZ R67, R11, R52 ;  /* 0x000000340b437221 */ /* 0x000fe20000010000 */
[-CC-:B------:R-:W-:Y:S01]  /*32d0*/  FFMA.FTZ R30, R44, R3.reuse, -R55.reuse ;  /* 0x000000032c1e7223 */ /* 0x180fe20000010837 */
[-CC-:B------:R-:W-:Y:S01]  /*32e0*/  FFMA.FTZ R53, R114, R3.reuse, -R55.reuse ;  /* 0x0000000372357223 */ /* 0x180fe20000010837 */
[--C-:B------:R-:W-:Y:S01]  /*32f0*/  FFMA.FTZ R34, R48, R3, -R55.reuse ;  /* 0x0000000330227223 */ /* 0x100fe20000010837 */
[----:B--2---:R-:W-:Y:S01]  /*3300*/  F2FP.F16.F32.PACK_AB R11, R8, R11 ;  /* 0x0000000b080b723e */ /* 0x004fe200000000ff */
        /* <DEDUP_REMOVED lines=17> */
[-C--:B------:R-:W-:Y:S01]  /*3420*/  FFMA.FTZ R132, R132, R3.reuse, -R55 ;  /* 0x0000000384847223 */ /* 0x080fe20000010837 */
[----:B------:R-:W0:Y:S01]  /*3430*/  MUFU.EX2 R32, R32 ;  /* 0x0000002000207308 */ /* 0x000e220000000800 */
[----:B-1----:R-:W-:Y:S01]  /*3440*/  FADD.FTZ R9, R47, R14 ;  /* 0x0000000e2f097221 */ /* 0x002fe20000010000 */
[----:B------:R-:W-:Y:S01]  /*3450*/  FADD.FTZ R14, R8, R67 ;  /* 0x00000043080e7221 */ /* 0x000fe20000010000 */
[----:B------:R-:W-:Y:S01]  /*3460*/  F2FP.F16.F32.PACK_AB R8, R25, R24 ;  /* 0x000000181908723e */ /* 0x000fe200000000ff */
[-CC-:B------:R-:W-:Y:S01]  /*3470*/  FFMA.FTZ R84, R84, R3.reuse, -R55.reuse ;  /* 0x0000000354547223 */ /* 0x180fe20000010837 */
[----:B------:R-:W-:Y:S01]  /*3480*/  FFMA.FTZ R55, R92, R3, -R55 ;  /* 0x000000035c377223 */ /* 0x000fe20000010837 */
[----:B------:R-:W-:Y:S01]  /*3490*/  FADD.FTZ R69, R13, R14 ;  /* 0x0000000e0d457221 */ /* 0x000fe20000010000 */
[----:B------:R-:W-:Y:S01]  /*34a0*/  F2FP.F16.F32.PACK_AB R13, R10, R13 ;  /* 0x0000000d0a0d723e */ /* 0x000fe200000000ff */
[----:B------:R-:W1:Y:S01]  /*34b0*/  MUFU.EX2 R51, R51 ;  /* 0x0000003300337308 */ /* 0x000e620000000800 */
[----:B--2---:R-:W-:Y:S01]  /*34c0*/  FADD.FTZ R67, R70, R9 ;  /* 0x0000000946437221 */ /* 0x004fe20000010000 */
[----:B------:R-:W-:Y:S01]  /*34d0*/  F2FP.F16.F32.PACK_AB R9, R26, R7 ;  /* 0x000000071a09723e */ /* 0x000fe200000000ff */
[----:B------:R-:W-:Y:S01]  /*34e0*/  FADD.FTZ R26, R10, R69 ;  /* 0x000000450a1a7221 */ /* 0x000fe20000010000 */
[----:B------:R-:W-:-:S02]  /*34f0*/  CS2R R122, SRZ ;  /* 0x00000000007a7805 */ /* 0x000fc4000001ff00 */
[----:B------:R-:W-:Y:S02]  /*3500*/  CS2R R118, SRZ ;  /* 0x0000000000767805 */ /* 0x000fe4000001ff00 */
[----:B------:R-:W-:Y:S01]  /*3510*/  CS2R R116, SRZ ;  /* 0x0000000000747805 */ /* 0x000fe2000001ff00 */
[----:B------:R-:W-:Y:S01]  /*3520*/  FADD.FTZ R69, R15, R26 ;  /* 0x0000001a0f457221 */ /* 0x000fe20000010000 */
[----:B------:R-:W2:Y:S01]  /*3530*/  MUFU.EX2 R36, R36 ;  /* 0x0000002400247308 */ /* 0x000ea20000000800 */
[----:B0-----:R-:W-:Y:S01]  /*3540*/  FADD.FTZ R14, R32, R67 ;  /* 0x00000043200e7221 */ /* 0x001fe20000010000 */
[----:B------:R-:W-:Y:S02]  /*3550*/  F2FP.F16.F32.PACK_AB R15, R12, R15 ;  /* 0x0000000f0c0f723e */ /* 0x000fe400000000ff */
[----:B------:R-:W-:Y:S02]  /*3560*/  CS2R R114, SRZ ;  /* 0x0000000000727805 */ /* 0x000fe4000001ff00 */
[----:B------:R-:W-:-:S02]  /*3570*/  CS2R R112, SRZ ;  /* 0x0000000000707805 */ /* 0x000fc4000001ff00 */
[----:B------:R-:W-:Y:S02]  /*3580*/  CS2R R110, SRZ ;  /* 0x00000000006e7805 */ /* 0x000fe4000001ff00 */
[----:B------:R-:W-:Y:S01]  /*3590*/  CS2R R92, SRZ ;  /* 0x00000000005c7805 */ /* 0x000fe2000001ff00 */
[----:B------:R-:W0:Y:S01]  /*35a0*/  MUFU.EX2 R59, R59 ;  /* 0x0000003b003b7308 */ /* 0x000e220000000800 */
[C---:B-1----:R-:W-:Y:S01]  /*35b0*/  FADD.FTZ R67, R51.reuse, R14 ;  /* 0x0000000e33437221 */ /* 0x042fe20000010000 */
[----:B------:R-:W-:Y:S01]  /*35c0*/  FADD.FTZ R14, R12, R69 ;  /* 0x000000450c0e7221 */ /* 0x000fe20000010000 */
[----:B------:R-:W-:-:S05]  /*35d0*/  F2FP.F16.F32.PACK_AB R12, R51, R32 ;  /* 0x00000020330c723e */ /* 0x000fca00000000ff */
[----:B------:R-:W1:Y:S01]  /*35e0*/  MUFU.EX2 R28, R28 ;  /* 0x0000001c001c7308 */ /* 0x000e620000000800 */
[----:B--2---:R-:W-:Y:S01]  /*35f0*/  FADD.FTZ R10, R36, R67 ;  /* 0x00000043240a7221 */ /* 0x004fe20000010000 */
[----:B------:R-:W-:-:S04]  /*3600*/  FADD.FTZ R67, R21, R14 ;  /* 0x0000000e15437221 */ /* 0x000fc80000010000 */
[----:B------:R-:W-:Y:S02]  /*3610*/  FADD.FTZ R24, R42, R67 ;  /* 0x000000432a187221 */ /* 0x000fe40000010000 */
[----:B------:R-:W2:Y:S01]  /*3620*/  MUFU.EX2 R49, R49 ;  /* 0x0000003100317308 */ /* 0x000ea20000000800 */
[----:B0-----:R-:W-:Y:S01]  /*3630*/  FADD.FTZ R25, R59, R10 ;  /* 0x0000000a3b197221 */ /* 0x001fe20000010000 */
[----:B------:R-:W-:Y:S01]  /*3640*/  FADD.FTZ R51, R27, R24 ;  /* 0x000000181b337221 */ /* 0x000fe20000010000 */
[----:B------:R-:W-:Y:S02]  /*3650*/  F2FP.F16.F32.PACK_AB R10, R70, R47 ;  /* 0x0000002f460a723e */ /* 0x000fe400000000ff */
[C---:B------:R-:W-:Y:S01]  /*3660*/  F2FP.F16.F32.PACK_AB R27, R20.reuse, R27 ;  /* 0x0000001b141b723e */ /* 0x040fe200000000ff */
[----:B------:R-:W-:Y:S02]  /*3670*/  FADD.FTZ R26, R20, R51 ;  /* 0x00000033141a7221 */ /* 0x000fe40000010000 */
[----:B------:R-:W0:Y:S01]  /*3680*/  MUFU.EX2 R30, R30 ;  /* 0x0000001e001e7308 */ /* 0x000e220000000800 */
[----:B-1----:R-:W-:Y:S01]  /*3690*/  FADD.FTZ R14, R28, R25 ;  /* 0x000000191c0e7221 */ /* 0x002fe20000010000 */
[----:B------:R1:W-:Y:S06]  /*36a0*/  STSM.16.M88.4 [R17+0x21800], R8 ;  /* 0x0218000811007844 */ /* 0x0003ec0000000200 */
[----:B------:R-:W3:Y:S01]  /*36b0*/  MUFU.EX2 R53, R53 ;  /* 0x0000003500357308 */ /* 0x000ee20000000800 */
[----:B--2---:R-:W-:Y:S01]  /*36c0*/  FADD.FTZ R25, R49, R14 ;  /* 0x0000000e31197221 */ /* 0x004fe20000010000 */
[----:B------:R-:W-:Y:S01]  /*36d0*/  F2FP.F16.F32.PACK_AB R14, R59, R36 ;  /* 0x000000243b0e723e */ /* 0x000fe200000000ff */
[----:B------:R-:W-:-:S04]  /*36e0*/  FADD.FTZ R59, R29, R26 ;  /* 0x0000001a1d3b7221 */ /* 0x000fc80000010000 */
[----:B------:R-:W-:Y:S01]  /*36f0*/  FADD.FTZ R20, R46, R59 ;  /* 0x0000003b2e147221 */ /* 0x000fe20000010000 */
[----:B------:R-:W2:Y:S01]  /*3700*/  MUFU.EX2 R34, R34 ;  /* 0x0000002200227308 */ /* 0x000ea20000000800 */
[----:B0-----:R-:W-:Y:S01]  /*3710*/  FADD.FTZ R24, R30, R25 ;  /* 0x000000191e187221 */ /* 0x001fe20000010000 */
[----:B------:R0:W-:Y:S01]  /*3720*/  STSM.16.M88.4 [R23], R12 ;  /* 0x0000000c17007844 */ /* 0x0001e20000000200 */
[----:B-1----:R-:W-:Y:S01]  /*3730*/  FADD.FTZ R11, R31, R20 ;  /* 0x000000141f0b7221 */ /* 0x002fe20000010000 */
[----:B------:R-:W-:Y:S02]  /*3740*/  F2FP.F16.F32.PACK_AB R25, R42, R21 ;  /* 0x000000152a19723e */ /* 0x000fe400000000ff */
[----:B------:R-:W-:Y:S02]  /*3750*/  F2FP.F16.F32.PACK_AB R9, R46, R29 ;  /* 0x0000001d2e09723e */ /* 0x000fe400000000ff */
[----:B------:R-:W1:Y:S01]  /*3760*/  MUFU.EX2 R57, R57 ;  /* 0x0000003900397308 */ /* 0x000e620000000800 */
[C---:B---3--:R-:W-:Y:S01]  /*3770*/  FADD.FTZ R51, R53.reuse, R24 ;  /* 0x0000001835337221 */ /* 0x048fe20000010000 */
[----:B------:R-:W-:-:S06]  /*3780*/  F2FP.F16.F32.PACK_AB R26, R53, R30 ;  /* 0x0000001e351a723e */ /* 0x000fcc00000000ff */
[----:B------:R-:W3:Y:S01]  /*3790*/  MUFU.EX2 R40, R40 ;  /* 0x0000002800287308 */ /* 0x000ee20000000800 */
[----:B--2---:R-:W-:Y:S01]  /*37a0*/  FADD.FTZ R24, R34, R51 ;  /* 0x0000003322187221 */ /* 0x004fe20000010000 */
[C---:B0-----:R-:W-:Y:S01]  /*37b0*/  FADD.FTZ R12, R50.reuse, R11 ;  /* 0x0000000b320c7221 */ /* 0x041fe20000010000 */
[----:B------:R-:W-:Y:S01]  /*37c0*/  F2FP.F16.F32.PACK_AB R11, R50, R31 ;  /* 0x0000001f320b723e */ /* 0x000fe200000000ff */
[----:B------:R-:W-:-:S04]  /*37d0*/  IMAD.MOV.U32 R31, RZ, RZ, R137 ;  /* 0x000000ffff1f7224 */ /* 0x000fc800078e0089 */
[----:B------:R-:W0:Y:S01]  /*37e0*/  MUFU.EX2 R63, R63 ;  /* 0x0000003f003f7308 */ /* 0x000e220000000800 */
[----:B-1----:R-:W-:Y:S01]  /*37f0*/  FADD.FTZ R51, R57, R24 ;  /* 0x0000001839337221 */ /* 0x002fe20000010000 */
[----:B------:R-:W-:Y:S02]  /*3800*/  F2FP.F16.F32.PACK_AB R24, R49, R28 ;  /* 0x0000001c3118723e */ /* 0x000fe400000000ff */
[----:B------:R-:W-:Y:S01]  /*3810*/  F2FP.F16.F32.PACK_AB R8, R57, R34 ;  /* 0x000000223908723e */ /* 0x000fe200000000ff */
[----:B------:R-:W1:Y:S02]  /*3820*/  @P4 LDC R28, c[0x0][0x44c] ;  /* 0x00011300ff1c4b82 */ /* 0x000e640000000800 */
[----:B------:R1:W-:Y:S01]  /*3830*/  STSM.16.M88.4 [R19], R24 ;  /* 0x0000001813007844 */ /* 0x0003e20000000200 */
[----:B------:R-:W2:Y:S01]  /*3840*/  MUFU.EX2 R38, R38 ;  /* 0x0000002600267308 */ /* 0x000ea20000000800 */
[----:B---3--:R-:W-:-:S07]  /*3850*/  FADD.FTZ R10, R40, R51 ;  /* 0x00000033280a7221 */ /* 0x008fce0000010000 */
[----:B------:R-:W3:Y:S01]  /*3860*/  MUFU.EX2 R61, R61 ;  /* 0x0000003d003d7308 */ /* 0x000ee20000000800 */
[C---:B0-----:R-:W-:Y:S01]  /*3870*/  FADD.FTZ R13, R63.reuse, R10 ;  /* 0x0000000a3f0d7221 */ /* 0x041fe20000010000 */
[----:B------:R-:W-:-:S05]  /*3880*/  F2FP.F16.F32.PACK_AB R10, R63, R40 ;  /* 0x000000283f0a723e */ /* 0x000fca00000000ff */
[----:B------:R0:W-:Y:S01]  /*3890*/  STSM.16.M88.4 [R18], R8 ;  /* 0x0000000812007844 */ /* 0x0001e20000000200 */
[----:B------:R-:W4:Y:S01]  /*38a0*/  MUFU.EX2 R0, R60 ;  /* 0x0000003c00007308 */ /* 0x000f220000000800 */
[----:B--2---:R-:W-:Y:S01]  /*38b0*/  FADD.FTZ R14, R38, R13 ;  /* 0x0000000d260e7221 */ /* 0x004fe20000010000 */
[----:B------:R-:W-:Y:S01]  /*38c0*/  FADD.FTZ R13, R33, R12 ;  /* 0x0000000c210d7221 */ /* 0x000fe20000010000 */
[----:B-1----:R-:W-:-:S04]  /*38d0*/  @P4 IMAD.HI.U32 R24, R137, R28, RZ ;  /* 0x0000001c89184227 */ /* 0x002fc800078e00ff */
[----:B------:R-:W-:Y:S01]  /*38e0*/  FADD.FTZ R12, R68, R13 ;  /* 0x0000000d440c7221 */ /* 0x000fe20000010000 */
[----:B------:R-:W1:Y:S01]  /*38f0*/  MUFU.EX2 R65, R65 ;  /* 0x0000004100417308 */ /* 0x000e620000000800 */
[----:B---3--:R-:W-:Y:S02]  /*3900*/  FADD.FTZ R15, R61, R14 ;  /* 0x0000000e3d0f7221 */ /* 0x008fe40000010000 */
[----:B------:R-:W-:-:S04]  /*3910*/  FADD.FTZ R13, R35, R12 ;  /* 0x0000000c230d7221 */ /* 0x000fc80000010000 */
[----:B------:R-:W-:Y:S01]  /*3920*/  FADD.FTZ R12, R72, R13 ;  /* 0x0000000d480c7221 */ /* 0x000fe20000010000 */
[----:B0-----:R-:W-:Y:S01]  /*3930*/  F2FP.F16.F32.PACK_AB R9, R68, R33 ;  /* 0x000000214409723e */ /* 0x001fe200000000ff */
[----:B------:R-:W0:Y:S01]  /*3940*/  MUFU.EX2 R44, R44 ;  /* 0x0000002c002c7308 */ /* 0x000e220000000800 */
[----:B----4-:R-:W-:Y:S01]  /*3950*/  FADD.FTZ R14, R0, R15 ;  /* 0x0000000f000e7221 */ /* 0x010fe20000010000 */
[----:B------:R-:W-:Y:S01]  /*3960*/  FADD.FTZ R13, R37, R12 ;  /* 0x0000000c250d7221 */ /* 0x000fe20000010000 */
[----:B------:R-:W2:Y:S01]  /*3970*/  @P4 LDC R33, c[0x0][0x450] ;  /* 0x00011400ff214b82 */ /* 0x000ea20000000800 */
[----:B------:R-:W-:Y:S02]  /*3980*/  F2FP.F16.F32.PACK_AB R8, R61, R38 ;  /* 0x000000263d08723e */ /* 0x000fe400000000ff */
[----:B------:R-:W-:Y:S02]  /*3990*/  F2FP.F16.F32.PACK_AB R11, R72, R35 ;  /* 0x00000023480b723e */ /* 0x000fe400000000ff */
[----:B------:R3:W4:Y:S01]  /*39a0*/  MUFU.EX2 R7, R120 ;  /* 0x0000007800077308 */ /* 0x0007220000000800 */
[C---:B-1----:R-:W-:Y:S01]  /*39b0*/  FADD.FTZ R15, R65.reuse, R14 ;  /* 0x0000000e410f7221 */ /* 0x042fe20000010000 */
[----:B------:R-:W-:-:S05]  /*39c0*/  F2FP.F16.F32.PACK_AB R10, R65, R0 ;  /* 0x00000000410a723e */ /* 0x000fca00000000ff */
[----:B------:R1:W-:Y:S01]  /*39d0*/  STSM.16.M88.4 [R17+0x27800], R8 ;  /* 0x0278000811007844 */ /* 0x0003e20000000200 */
[----:B------:R-:W5:Y:S01]  /*39e0*/  MUFU.EX2 R48, R48 ;  /* 0x0000003000307308 */ /* 0x000f620000000800 */
[----:B0-----:R-:W-:Y:S01]  /*39f0*/  FADD.FTZ R0, R44, R15 ;  /* 0x0000000f2c007221 */ /* 0x001fe20000010000 */
[----:B---3--:R-:W-:-:S06]  /*3a00*/  CS2R R120, SRZ ;  /* 0x0000000000787805 */ /* 0x008fcc000001ff00 */
[----:B------:R0:W3:Y:S01]  /*3a10*/  MUFU.EX2 R47, R124 ;  /* 0x0000007c002f7308 */ /* 0x0000e20000000800 */
[C---:B----4-:R-:W-:Y:S01]  /*3a20*/  FADD.FTZ R15, R7.reuse, R0 ;  /* 0x00000000070f7221 */ /* 0x050fe20000010000 */
[C---:B------:R-:W-:Y:S01]  /*3a30*/  FADD.FTZ R0, R76.reuse, R13 ;  /* 0x0000000d4c007221 */ /* 0x040fe20000010000 */
[----:B------:R-:W-:Y:S02]  /*3a40*/  F2FP.F16.F32.PACK_AB R12, R7, R44 ;  /* 0x0000002c070c723e */ /* 0x000fe400000000ff */
[----:B------:R-:W-:Y:S01]  /*3a50*/  F2FP.F16.F32.PACK_AB R13, R76, R37 ;  /* 0x000000254c0d723e */ /* 0x000fe200000000ff */
[----:B------:R-:W-:Y:S01]  /*3a60*/  FADD.FTZ R7, R39, R0 ;  /* 0x0000000027077221 */ /* 0x000fe20000010000 */
[----:B--2---:R-:W-:Y:S01]  /*3a70*/  @P4 SHF.R.U32.HI R31, RZ, R33, R24 ;  /* 0x00000021ff1f4219 */ /* 0x004fe20000011618 */
[----:B------:R-:W2:Y:S01]  /*3a80*/  MUFU.EX2 R126, R126 ;  /* 0x0000007e007e7308 */ /* 0x000ea20000000800 */
[----:B-----5:R-:W-:Y:S01]  /*3a90*/  FADD.FTZ R14, R48, R15 ;  /* 0x0000000f300e7221 */ /* 0x020fe20000010000 */
[C---:B------:R-:W-:Y:S01]  /*3aa0*/  FADD.FTZ R0, R58.reuse, R7 ;  /* 0x000000073a007221 */ /* 0x040fe20000010000 */
[----:B------:R-:W-:-:S02]  /*3ab0*/  F2FP.F16.F32.PACK_AB R15, R58, R39 ;  /* 0x000000273a0f723e */ /* 0x000fc400000000ff */
[----:B0-----:R-:W-:Y:S01]  /*3ac0*/  CS2R R124, SRZ ;  /* 0x00000000007c7805 */ /* 0x001fe2000001ff00 */
[----:B------:R-:W-:Y:S02]  /*3ad0*/  FADD.FTZ R7, R41, R0 ;  /* 0x0000000029077221 */ /* 0x000fe40000010000 */
[----:B------:R0:W4:Y:S01]  /*3ae0*/  MUFU.EX2 R21, R128 ;  /* 0x0000008000157308 */ /* 0x0001220000000800 */
[C---:B---3--:R-:W-:Y:S01]  /*3af0*/  FADD.FTZ R27, R47.reuse, R14 ;  /* 0x0000000e2f1b7221 */ /* 0x048fe20000010000 */
[----:B------:R-:W-:-:S05]  /*3b00*/  F2FP.F16.F32.PACK_AB R14, R47, R48 ;  /* 0x000000302f0e723e */ /* 0x000fca00000000ff */
[----:B------:R3:W-:Y:S01]  /*3b10*/  STSM.16.M88.4 [R136], R12 ;  /* 0x0000000c88007844 */ /* 0x0007e20000000200 */
[----:B------:R-:W5:Y:S01]  /*3b20*/  MUFU.EX2 R54, R54 ;  /* 0x0000003600367308 */ /* 0x000f620000000800 */
[----:B--2---:R-:W-:Y:S01]  /*3b30*/  FADD.FTZ R20, R126, R27 ;  /* 0x0000001b7e147221 */ /* 0x004fe20000010000 */
[----:B0-----:R-:W-:-:S06]  /*3b40*/  CS2R R128, SRZ ;  /* 0x0000000000807805 */ /* 0x001fcc000001ff00 */
[----:B------:R-:W0:Y:S01]  /*3b50*/  MUFU.EX2 R90, R90 ;  /* 0x0000005a005a7308 */ /* 0x000e220000000800 */
[C---:B----4-:R-:W-:Y:S01]  /*3b60*/  FADD.FTZ R27, R21.reuse, R20 ;  /* 0x00000014151b7221 */ /* 0x050fe20000010000 */
[----:B-1----:R-:W-:Y:S02]  /*3b70*/  F2FP.F16.F32.PACK_AB R8, R21, R126 ;  /* 0x0000007e1508723e */ /* 0x002fe400000000ff */
[----:B------:R-:W-:-:S04]  /*3b80*/  CS2R R126, SRZ ;  /* 0x00000000007e7805 */ /* 0x000fc8000001ff00 */
[----:B------:R-:W1:Y:S01]  /*3b90*/  MUFU.EX2 R43, R43 ;  /* 0x0000002b002b7308 */ /* 0x000e620000000800 */
[----:B-----5:R-:W-:-:S07]  /*3ba0*/  FADD.FTZ R0, R54, R7 ;  /* 0x0000000736007221 */ /* 0x020fce0000010000 */
[----:B------:R2:W4:Y:S01]  /*3bb0*/  MUFU.EX2 R29, R130 ;  /* 0x00000082001d7308 */ /* 0x0005220000000800 */
[----:B0-----:R-:W-:-:S07]  /*3bc0*/  FADD.FTZ R20, R90, R27 ;  /* 0x0000001b5a147221 */ /* 0x001fce0000010000 */
[----:B------:R-:W0:Y:S01]  /*3bd0*/  MUFU.EX2 R62, R62 ;  /* 0x0000003e003e7308 */ /* 0x000e220000000800 */
[----:B-1----:R-:W-:Y:S01]  /*3be0*/  FADD.FTZ R9, R43, R0 ;  /* 0x000000002b097221 */ /* 0x002fe20000010000 */
[----:B--2---:R-:W-:-:S06]  /*3bf0*/  CS2R R130, SRZ ;  /* 0x0000000000827805 */ /* 0x004fcc000001ff00 */
[----:B------:R-:W3:Y:S01]  /*3c00*/  MUFU.EX2 R80, R80 ;  /* 0x0000005000507308 */ /* 0x000ee20000000800 */
[----:B----4-:R-:W-:Y:S01]  /*3c10*/  FADD.FTZ R11, R29, R20 ;  /* 0x000000141d0b7221 */ /* 0x010fe20000010000 */
[----:B------:R-:W-:Y:S02]  /*3c20*/  IADD3 R20, R31, R138, -R140 ;  /* 0x0000008a1f147210 */ /* 0x000fe40007ffe88c */
[----:B------:R-:W-:Y:S02]  /*3c30*/  F2FP.F16.F32.PACK_AB R10, R29, R90 ;  /* 0x0000005a1d0a723e */ /* 0x000fe400000000ff */
[----:B------:R-:W-:Y:S02]  /*3c40*/  CS2R R90, SRZ ;  /* 0x00000000005a7805 */ /* 0x000fe4000001ff00 */
[----:B------:R-:W1:Y:S01]  /*3c50*/  MUFU.EX2 R45, R45 ;  /* 0x0000002d002d7308 */ /* 0x000e620000000800 */
[----:B0-----:R-:W-:Y:S01]  /*3c60*/  FADD.FTZ R0, R62, R9 ;  /* 0x000000093e007221 */ /* 0x001fe20000010000 */
[----:B------:R-:W-:-:S06]  /*3c70*/  F2FP.F16.F32.PACK_AB R9, R54, R41 ;  /* 0x000000293609723e */ /* 0x000fcc00000000ff */
[----:B------:R0:W2:Y:S01]  /*3c80*/  MUFU.EX2 R25, R132 ;  /* 0x0000008400197308 */ /* 0x0000a20000000800 */
[----:B---3--:R-:W-:Y:S01]  /*3c90*/  FADD.FTZ R12, R80, R11 ;  /* 0x0000000b500c7221 */ /* 0x008fe20000010000 */
[----:B------:R-:W-:-:S05]  /*3ca0*/  F2FP.F16.F32.PACK_AB R11, R62, R43 ;  /* 0x0000002b3e0b723e */ /* 0x000fca00000000ff */
[----:B------:R3:W-:Y:S01]  /*3cb0*/  STSM.16.M88.4 [R19+0x6000], R8 ;  /* 0x0060000813007844 */ /* 0x0007e20000000200 */
[----:B------:R-:W4:Y:S01]  /*3cc0*/  MUFU.EX2 R66, R66 ;  /* 0x0000004200427308 */ /* 0x000f220000000800 */
[----:B-1----:R-:W-:Y:S01]  /*3cd0*/  FADD.FTZ R13, R45, R0 ;  /* 0x000000002d0d7221 */ /* 0x002fe20000010000 */
[----:B0-----:R-:W-:-:S06]  /*3ce0*/  CS2R R132, SRZ ;  /* 0x0000000000847805 */ /* 0x001fcc000001ff00 */
[----:B------:R-:W0:Y:S01]  /*3cf0*/  MUFU.EX2 R4, R4 ;  /* 0x0000000400047308 */ /* 0x000e220000000800 */
[C---:B--2---:R-:W-:Y:S01]  /*3d00*/  FADD.FTZ R21, R25.reuse, R12 ;  /* 0x0000000c19157221 */ /* 0x044fe20000010000 */
[----:B------:R-:W-:Y:S01]  /*3d10*/  F2FP.F16.F32.PACK_AB R12, R25, R80 ;  /* 0x00000050190c723e */ /* 0x000fe200000000ff */
[----:B---3--:R-:W-:-:S05]  /*3d20*/  VIADD R8, R88, 0xfffffffe ;  /* 0xfffffffe58087836 */ /* 0x008fca0000000000 */
[----:B------:R-:W-:Y:S01]  /*3d30*/  MUFU.EX2 R84, R84 ;  /* 0x0000005400547308 */ /* 0x000fe20000000800 */
[C---:B----4-:R-:W-:Y:S01]  /*3d40*/  FADD.FTZ R25, R66.reuse, R13 ;  /* 0x0000000d42197221 */ /* 0x050fe20000010000 */
[----:B------:R-:W-:Y:S02]  /*3d50*/  F2FP.F16.F32.PACK_AB R13, R66, R45 ;  /* 0x0000002d420d723e */ /* 0x000fe400000000ff */
[----:B------:R-:W-:-:S04]  /*3d60*/  CS2R R88, SRZ ;  /* 0x0000000000587805 */ /* 0x000fc8000001ff00 */
[----:B------:R-:W1:Y:S01]  /*3d70*/  MUFU.EX2 R55, R55 ;  /* 0x0000003700377308 */ /* 0x000e620000000800 */
[----:B0-----:R-:W-:-:S07]  /*3d80*/  FADD.FTZ R0, R4, R25 ;  /* 0x0000001904007221 */ /* 0x001fce0000010000 */
[----:B------:R0:W2:Y:S01]  /*3d90*/  MUFU.EX2 R7, R108 ;  /* 0x0000006c00077308 */ /* 0x0000a20000000800 */
[----:B-1----:R-:W-:Y:S02]  /*3da0*/  F2FP.F16.F32.PACK_AB R14, R55, R84 ;  /* 0x00000054370e723e */ /* 0x002fe400000000ff */
[----:B0-----:R-:W-:Y:S02]  /*3db0*/  CS2R R108, SRZ ;  /* 0x00000000006c7805 */ /* 0x001fe4000001ff00 */
[C---:B--2---:R-:W-:Y:S01]  /*3dc0*/  F2FP.F16.F32.PACK_AB R15, R7.reuse, R4 ;  /* 0x00000004070f723e */ /* 0x044fe200000000ff */
[----:B------:R-:W-:Y:S01]  /*3dd0*/  FADD.FTZ R4, R84, R21 ;  /* 0x0000001554047221 */ /* 0x000fe20000010000 */
[----:B------:R-:W-:Y:S01]  /*3de0*/  SHF.R.S32.HI R21, RZ, 0x1f, R20 ;  /* 0x0000001fff157819 */ /* 0x000fe20000011414 */
[----:B------:R-:W-:Y:S02]  /*3df0*/  FADD.FTZ R0, R7, R0 ;  /* 0x0000000007007221 */ /* 0x000fe40000010000 */
[----:B------:R0:W-:Y:S01]  /*3e00*/  STSM.16.M88.4 [R18+0x6000], R12 ;  /* 0x0060000c12007844 */ /* 0x0001e20000000200 */
[----:B------:R-:W-:Y:S01]  /*3e10*/  LEA.HI R21, R21, R20, RZ, 0x7 ;  /* 0x0000001415157211 */ /* 0x000fe200078f38ff */
[----:B------:R-:W-:Y:S01]  /*3e20*/  FADD.FTZ R4, R55, R4 ;  /* 0x0000000437047221 */ /* 0x000fe20000010000 */
[----:B------:R1:W-:Y:S06]  /*3e30*/  MEMBAR.ALL.CTA ;  /* 0x0000000000007992 */ /* 0x0003ec0000008000 */
[----:B-1----:R-:W1:Y:S01]  /*3e40*/  FENCE.VIEW.ASYNC.S ;  /* 0x00000000000073c6 */ /* 0x002e620000000000 */
[----:B------:R-:W-:-:S04]  /*3e50*/  SHF.R.S32.HI R21, RZ, 0x7, R21 ;  /* 0x00000007ff157819 */ /* 0x000fc80000011415 */
[----:B------:R-:W-:-:S04]  /*3e60*/  VIMNMX R139, R142, R21, !PT ;  /* 0x000000158e8b7248 */ /* 0x000fc80007fe0100 */
[----:B------:R-:W-:Y:S01]  /*3e70*/  ISETP.GE.AND P1, PT, R8, R139, PT ;  /* 0x0000008b0800720c */ /* 0x000fe20003f26270 */
[----:B-1----:R-:W-:-:S12]  /*3e80*/  NOP ;  /* 0x0000000000007918 */ /* 0x002fd80000000000 */
[----:B0-----:R-:W-:Y:S05]  /*3e90*/  @!P1 BRA `(.L_x_2088) ;  /* 0x0000002800b89947 */ /* 0x001fea0003800000 */
[----:B------:R-:W-:Y:S01]  /*3ea0*/  IMAD.MOV.U32 R9, RZ, RZ, R5 ;  /* 0x000000ffff097224 */ /* 0x000fe200078e0005 */
[----:B------:R-:W-:Y:S01]  /*3eb0*/  UMOV UR6, UR38 ;  /* 0x0000002600067c82 */ /* 0x000fe20008000000 */
[----:B------:R-:W-:Y:S02]  /*3ec0*/  IMAD.MOV.U32 R7, RZ, RZ, R6 ;  /* 0x000000ffff077224 */ /* 0x000fe400078e0006 */
[----:B------:R-:W-:Y:S02]  /*3ed0*/  IMAD.MOV.U32 R10, RZ, RZ, R2 ;  /* 0x000000ffff0a7224 */ /* 0x000fe400078e0002 */
[----:B------:R-:W-:-:S07]  /*3ee0*/  IMAD.MOV.U32 R135, RZ, RZ, RZ ;  /* 0x000000ffff877224 */ /* 0x000fce00078e00ff */
.L_x_2099:
[----:B------:R-:W-:Y:S01]  /*3ef0*/  ISETP.NE.AND P2, PT, RZ, UR42, PT ;  /* 0x0000002aff007c0c */ /* 0x000fe2000bf45270 */
[----:B------:R-:W-:-:S04]  /*3f00*/  UISETP.NE.AND UP0, UPT, UR6, 0x1, UPT ;  /* 0x000000010600788c */ /* 0x000fc8000bf05270 */
[----:B------:R-:W-:-:S06]  /*3f10*/  USEL UR7, URZ, 0x1, UP0 ;  /* 0x000000013f077887 */ /* 0x000fcc0008000000 */
[----:B------:R-:W-:Y:S02]  /*3f20*/  LOP3.LUT R2, R10, UR7, RZ, 0x3c, !PT ;  /* 0x000000070a027c12 */ /* 0x000fe4000f8e3cff */
[----:B------:R-:W-:Y:S05]  /*3f30*/  @P2 BRA `(.L_x_2089) ;  /* 0x0000000000342947 */ /* 0x000fea0003800000 */
[----:B------:R-:W-:Y:S05]  /*3f40*/  @!P0 BRA `(.L_x_2090) ;  /* 0x0000000000048947 */ /* 0x000fea0003800000 */
[----:B------:R-:W-:Y:S01]  /*3f50*/  BPT.TRAP 0x1 ;  /* 0x000000040000795c */ /* 0x000fe20000300000 */
.L_x_2090:
[----:B------:R-:W-:Y:S01]  /*3f60*/  UIADD3 UR7, UR6, 0x1, URZ ;  /* 0x0000000106077890 */ /* 0x000fe2000fffe03f */
[----:B------:R-:W-:-:S03]  /*3f70*/  SHF.L.U32 R3, R2, 0x1f, RZ ;  /* 0x0000001f02037819 */ /* 0x000fc600000006ff */
[----:B------:R-:W-:-:S04]  /*3f80*/  UISETP.NE.AND UP0, UPT, UR7, 0x2, UPT ;  /* 0x000000020700788c */ /* 0x000fc8000bf05270 */
[----:B------:R-:W-:-:S04]  /*3f90*/  USEL UR7, UR7, URZ, UP0 ;  /* 0x0000003f07077287 */ /* 0x000fc80008000000 */
[----:B------:R-:W-:-:S09]  /*3fa0*/  ULEA UR7, UR7, UR40, 0x3 ;  /* 0x0000002807077291 */ /* 0x000fd2000f8e183f */
[----:B------:R0:W1:Y:S01]  /*3fb0*/  SYNCS.PHASECHK.TRANS64.TRYWAIT P1, [UR7+0x2d830], R3 ;  /* 0x02d83003ff0075a7 */ /* 0x0000620008020147 */
[----:B------:R-:W-:Y:S05]  /*3fc0*/  @!P0 BRA `(.L_x_2091) ;  /* 0x0000000000048947 */ /* 0x000fea0003800000 */
[----:B------:R-:W-:Y:S01]  /*3fd0*/  BPT.TRAP 0x1 ;  /* 0x000000040000795c */ /* 0x000fe20000300000 */
.L_x_2091:
[----:B-1----:R-:W-:Y:S05]  /*3fe0*/  @P1 BRA `(.L_x_2089) ;  /* 0x0000000000081947 */ /* 0x002fea0003800000 */
[----:B------:R-:W1:Y:S02]  /*3ff0*/  SYNCS.PHASECHK.TRANS64.TRYWAIT P1, [UR7+0x2d830], R3 ;  /* 0x02d83003ff0075a7 */ /* 0x000e640008020147 */
[----:B-1----:R-:W-:Y:S05]  /*4000*/  @!P1 BRA `(.L_x_2092) ;  /* 0x000000e000089947 */ /* 0x002fea0003800000 */
.L_x_2089:
[----:B------:R-:W2:Y:S01]  /*4010*/  S2R R5, SR_TID.X ;  /* 0x0000000000057919 */ /* 0x000ea20000002100 */
        /* <DEDUP_REMOVED lines=41> */
.L_x_2094:
[----:B------:R-:W-:Y:S01]  /*42b0*/  ULEA UR7, UR6, UR40, 0x3 ;  /* 0x0000002806077291 */ /* 0x000fe2000f8e183f */
[----:B------:R-:W-:-:S08]  /*42c0*/  SHF.L.U32 R3, R10, 0x1f, RZ ;  /* 0x0000001f0a037819 */ /* 0x000fd000000006ff */
[----:B------:R0:W1:Y:S01]  /*42d0*/  SYNCS.PHASECHK.TRANS64.TRYWAIT P1, [UR7+0x2d850], R3 ;  /* 0x02d85003ff0075a7 */ /* 0x0000620008020147 */
[----:B------:R-:W-:Y:S05]  /*42e0*/  @!P0 BRA `(.L_x_2095) ;  /* 0x0000000000048947 */ /* 0x000fea0003800000 */
[----:B------:R-:W-:Y:S01]  /*42f0*/  BPT.TRAP 0x1 ;  /* 0x000000040000795c */ /* 0x000fe20000300000 */
.L_x_2095:
[----:B-1----:R-:W-:Y:S05]  /*4300*/  @P1 BRA `(.L_x_2093) ;  /* 0x0000000000081947 */ /* 0x002fea0003800000 */
[----:B------:R-:W1:Y:S02]  /*4310*/  SYNCS.PHASECHK.TRANS64.TRYWAIT P1, [UR7+0x2d850], R3 ;  /* 0x02d85003ff0075a7 */ /* 0x000e640008020147 */
[----:B-1----:R-:W-:Y:S05]  /*4320*/  @!P1 BRA `(.L_x_2096) ;  /* 0x000000dc00589947 */ /* 0x002fea0003800000 */
.L_x_2093:
        /* <DEDUP_REMOVED lines=70> */
.L_x_2097:
[----:B0-----:R-:W0:Y:S01]  /*4790*/  LDC R3, c[0x0][0x448] ;  /* 0x00011200ff037b82 */ /* 0x001e220000000800 */
[----:B------:R-:W-:Y:S01]  /*47a0*/  IMAD.IADD R5, R143, 0x1, R137 ;  /* 0x000000018f057824 */ /* 0x000fe200078e0289 */
[----:B------:R-:W-:Y:S01]  /*47b0*/  LOP3.LUT R16, R16, 0xfffffeff, RZ, 0xc0, !PT ;  /* 0xfffffeff10107812 */ /* 0x000fe200078ec0ff */
[----:B------:R-:W-:-:S03]  /*47c0*/  ULEA UR7, UR38, UR40, 0x3 ;  /* 0x0000002826077291 */ /* 0x000fc6000f8e183f */
[----:B------:R-:W-:Y:S01]  /*47d0*/  @P0 LOP3.LUT R16, R16, 0x100, RZ, 0xfc, !PT ;  /* 0x0000010010100812 */ /* 0x000fe200078efcff */
[----:B------:R-:W-:-:S03]  /*47e0*/  UIADD3 UR7, UR7, 0x2d840, URZ ;  /* 0x0002d84007077890 */ /* 0x000fc6000fffe03f */
[----:B------:R-:W-:Y:S01]  /*47f0*/  LOP3.LUT R16, R16, 0xfffffdff, RZ, 0xc0, !PT ;  /* 0xfffffdff10107812 */ /* 0x000fe200078ec0ff */
[----:B------:R-:W-:-:S09]  /*4800*/  UPRMT UR7, UR41, 0x654, UR7 ;  /* 0x0000065429077896 */ /* 0x000fd20008000007 */
[----:B------:R-:W-:Y:S01]  /*4810*/  SYNCS.ARRIVE.TRANS64.RED.A1T0 RZ, [UR7], RZ ;  /* 0x000000ffffff79a7 */ /* 0x000fe20008100407 */
[----:B0-----:R-:W-:-:S13]  /*4820*/  ISETP.NE.AND P1, PT, R3, 0x1, PT ;  /* 0x000000010300780c */ /* 0x001fda0003f25270 */
[----:B------:R-:W0:Y:S08]  /*4830*/  @P1 LDC R6, c[0x0][0x44c] ;  /* 0x00011300ff061b82 */ /* 0x000e300000000800 */
[----:B------:R-:W1:Y:S01]  /*4840*/  @P1 LDC R3, c[0x0][0x450] ;  /* 0x00011400ff031b82 */ /* 0x000e620000000800 */
[----:B0-----:R-:W-:-:S05]  /*4850*/  @P1 IMAD.HI.U32 R6, R5, R6, RZ ;  /* 0x0000000605061227 */ /* 0x001fca00078e00ff */
[----:B-1----:R-:W-:Y:S01]  /*4860*/  @P1 SHF.R.U32.HI R5, RZ, R3, R6 ;  /* 0x00000003ff051219 */ /* 0x002fe20000011606 */
[----:B------:R-:W-:-:S04]  /*4870*/  IMAD.MOV.U32 R6, RZ, RZ, -0x80 ;  /* 0xffffff80ff067424 */ /* 0x000fc800078e00ff */
[----:B------:R-:W0:Y:S01]  /*4880*/  SHFL.IDX PT, R3, R5, RZ, 0x1c1f ;  /* 0x001c1fff05037589 */ /* 0x000e2200000e0000 */
[----:B------:R-:W-:-:S03]  /*4890*/  IMAD R6, R8, R6, 0x1 ;  /* 0x0000000108067424 */ /* 0x000fc600078e0206 */
[----:B------:R-:W1:Y:S02]  /*48a0*/  SHFL.IDX PT, R5, R5, 0x1, 0x1c1f ;  /* 0x003c1f0005057f89 */ /* 0x000e6400000e0000 */
[----:B------:R-:W-:-:S05]  /*48b0*/  IADD3 R6, R138, R6, -R141 ;  /* 0x000000068a067210 */ /* 0x000fca0007ffe88d */
[----:B------:R-:W-:-:S04]  /*48c0*/  IMAD.IADD R6, R6, 0x1, -R140 ;  /* 0x0000000106067824 */ /* 0x000fc800078e0a8c */
[C---:B0-----:R-:W-:Y:S02]  /*48d0*/  IMAD.IADD R3, R6.reuse, 0x1, R3 ;  /* 0x0000000106037824 */ /* 0x041fe400078e0203 */
[----:B-1----:R-:W-:-:S03]  /*48e0*/  IMAD.IADD R5, R6, 0x1, R5 ;  /* 0x0000000106057824 */ /* 0x002fc600078e0205 */
[C---:B------:R-:W-:Y:S02]  /*48f0*/  ISETP.GT.AND P5, PT, R3.reuse, RZ, PT ;  /* 0x000000ff0300720c */ /* 0x040fe40003fa4270 */
[----:B------:R-:W-:Y:S02]  /*4900*/  ISETP.GT.AND P4, PT, R3, 0x1, PT ;  /* 0x000000010300780c */ /* 0x000fe40003f84270 */
[----:B------:R-:W-:Y:S02]  /*4910*/  FSEL R24, R24, -INF , P5 ;  /* 0xff80000018187808 */ /* 0x000fe40002800000 */
[----:B------:R-:W-:Y:S02]  /*4920*/  FSEL R25, R25, -INF , P4 ;  /* 0xff80000019197808 */ /* 0x000fe40002000000 */
[C---:B------:R-:W-:Y:S02]  /*4930*/  ISETP.GT.AND P3, PT, R3.reuse, 0x8, PT ;  /* 0x000000080300780c */ /* 0x040fe40003f64270 */
[----:B------:R-:W-:-:S02]  /*4940*/  ISETP.GT.AND P2, PT, R3, 0x9, PT ;  /* 0x000000090300780c */ /* 0x000fc40003f44270 */
[C---:B------:R-:W-:Y:S02]  /*4950*/  ISETP.GT.AND P1, PT, R3.reuse, 0x10, PT ;  /* 0x000000100300780c */ /* 0x040fe40003f24270 */
[C---:B------:R-:W-:Y:S02]  /*4960*/  ISETP.GT.AND P5, PT, R3.reuse, 0x11, PT ;  /* 0x000000110300780c */ /* 0x040fe40003fa4270 */
[----:B------:R-:W-:Y:S02]  /*4970*/  ISETP.GT.AND P4, PT, R3, 0x18, PT ;  /* 0x000000180300780c */ /* 0x000fe40003f84270 */
[----:B------:R-:W-:Y:S02]  /*4980*/  FSEL R28, R28, -INF , P3 ;  /* 0xff8000001c1c7808 */ /* 0x000fe40001800000 */
[----:B------:R-:W-:Y:S02]  /*4990*/  FSEL R29, R29, -INF , P2 ;  /* 0xff8000001d1d7808 */ /* 0x000fe40001000000 */
[----:B------:R-:W-:-:S02]  /*49a0*/  FSEL R32, R32, -INF , P1 ;  /* 0xff80000020207808 */ /* 0x000fc40000800000 */
[----:B------:R-:W-:Y:S02]  /*49b0*/  FSEL R33, R33, -INF , P5 ;  /* 0xff80000021217808 */ /* 0x000fe40002800000 */
[----:B------:R-:W-:Y:S02]  /*49c0*/  FSEL R36, R36, -INF , P4 ;  /* 0xff80000024247808 */ /* 0x000fe40002000000 */
[C---:B------:R-:W-:Y:S02]  /*49d0*/  ISETP.GT.AND P3, PT, R3.reuse, 0x19, PT ;  /* 0x000000190300780c */ /* 0x040fe40003f64270 */
[C---:B------:R-:W-:Y:S02]  /*49e0*/  ISETP.GT.AND P2, PT, R3.reuse, 0x20, PT ;  /* 0x000000200300780c */ /* 0x040fe40003f44270 */
[C---:B------:R-:W-:Y:S02]  /*49f0*/  ISETP.GT.AND P1, PT, R3.reuse, 0x21, PT ;  /* 0x000000210300780c */ /* 0x040fe40003f24270 */
[----:B------:R-:W-:-:S02]  /*4a00*/  ISETP.GT.AND P5, PT, R3, 0x28, PT ;  /* 0x000000280300780c */ /* 0x000fc40003fa4270 */
[----:B------:R-:W-:Y:S02]  /*4a10*/  ISETP.GT.AND P4, PT, R3, 0x29, PT ;  /* 0x000000290300780c */ /* 0x000fe40003f84270 */
[----:B------:R-:W-:Y:S02]  /*4a20*/  FSEL R37, R37, -INF , P3 ;  /* 0xff80000025257808 */ /* 0x000fe40001800000 */
[----:B------:R-:W-:Y:S02]  /*4a30*/  FSEL R40, R40, -INF , P2 ;  /* 0xff80000028287808 */ /* 0x000fe40001000000 */
[----:B------:R-:W-:Y:S02]  /*4a40*/  FSEL R41, R41, -INF , P1 ;  /* 0xff80000029297808 */ /* 0x000fe40000800000 */
[----:B------:R-:W-:Y:S02]  /*4a50*/  FSEL R44, R44, -INF , P5 ;  /* 0xff8000002c2c7808 */ /* 0x000fe40002800000 */
[----:B------:R-:W-:-:S02]  /*4a60*/  FSEL R45, R45, -INF , P4 ;  /* 0xff8000002d2d7808 */ /* 0x000fc40002000000 */
[C---:B------:R-:W-:Y:S02]  /*4a70*/  ISETP.GT.AND P3, PT, R3.reuse, 0x30, PT ;  /* 0x000000300300780c */ /* 0x040fe40003f64270 */
[C---:B------:R-:W-:Y:S02]  /*4a80*/  ISETP.GT.AND P2, PT, R3.reuse, 0x31, PT ;  /* 0x000000310300780c */ /* 0x040fe40003f44270 */
[C---:B------:R-:W-:Y:S02]  /*4a90*/  ISETP.GT.AND P1, PT, R3.reuse, 0x38, PT ;  /* 0x000000380300780c */ /* 0x040fe40003f24270 */
[C---:B------:R-:W-:Y:S02]  /*4aa0*/  ISETP.GT.AND P5, PT, R3.reuse, 0x39, PT ;  /* 0x000000390300780c */ /* 0x040fe40003fa4270 */
[----:B------:R-:W-:Y:S02]  /*4ab0*/  ISETP.GT.AND P4, PT, R3, 0x40, PT ;  /* 0x000000400300780c */ /* 0x000fe40003f84270 */
        /* <DEDUP_REMOVED lines=30> */
[----:B------:R-:W-:-:S02]  /*4ca0*/  FMNMX.FTZ R3, R24, R7, !PT ;  /* 0x0000000718037209 */ /* 0x000fc40007810000 */
[----:B------:R-:W-:Y:S02]  /*4cb0*/  FSEL R77, R77, -INF , P3 ;  /* 0xff8000004d4d7808 */ /* 0x000fe40001800000 */
[----:B------:R-:W-:Y:S02]  /*4cc0*/  FMNMX.FTZ R3, R25, R3, !PT ;  /* 0x0000000319037209 */ /* 0x000fe40007810000 */
[----:B------:R-:W-:Y:S02]  /*4cd0*/  FSEL R80, R80, -INF , P2 ;  /* 0xff80000050507808 */ /* 0x000fe40001000000 */
[----:B------:R-:W-:Y:S02]  /*4ce0*/  FMNMX.FTZ R3, R28, R3, !PT ;  /* 0x000000031c037209 */ /* 0x000fe40007810000 */
[----:B------:R-:W-:Y:S02]  /*4cf0*/  FSEL R81, R81, -INF , P1 ;  /* 0xff80000051517808 */ /* 0x000fe40000800000 */
[----:B------:R-:W-:-:S02]  /*4d00*/  FMNMX.FTZ R3, R29, R3, !PT ;  /* 0x000000031d037209 */ /* 0x000fc40007810000 */
[----:B------:R-:W-:Y:S02]  /*4d10*/  FSEL R84, R84, -INF , P5 ;  /* 0xff80000054547808 */ /* 0x000fe40002800000 */
[----:B------:R-:W-:Y:S02]  /*4d20*/  FMNMX.FTZ R3, R32, R3, !PT ;  /* 0x0000000320037209 */ /* 0x000fe40007810000 */
[----:B------:R-:W-:Y:S02]  /*4d30*/  FSEL R85, R85, -INF , P4 ;  /* 0xff80000055557808 */ /* 0x000fe40002000000 */
[----:B------:R-:W-:Y:S02]  /*4d40*/  FMNMX.FTZ R3, R33, R3, !PT ;  /* 0x0000000321037209 */ /* 0x000fe40007810000 */
[----:B------:R-:W-:Y:S02]  /*4d50*/  ISETP.GT.AND P1, PT, R5, 0x8, PT ;  /* 0x000000080500780c */ /* 0x000fe40003f24270 */
[----:B------:R-:W-:-:S02]  /*4d60*/  FMNMX.FTZ R3, R36, R3, !PT ;  /* 0x0000000324037209 */ /* 0x000fc40007810000 */
[----:B------:R-:W-:Y:S02]  /*4d70*/  FSEL R30, R30, -INF , P1 ;  /* 0xff8000001e1e7808 */ /* 0x000fe40000800000 */
[----:B------:R-:W-:Y:S02]  /*4d80*/  FMNMX.FTZ R3, R37, R3, !PT ;  /* 0x0000000325037209 */ /* 0x000fe40007810000 */
[----:B------:R-:W-:Y:S02]  /*4d90*/  ISETP.GT.AND P1, PT, R5, 0x19, PT ;  /* 0x000000190500780c */ /* 0x000fe40003f24270 */
[----:B------:R-:W-:Y:S02]  /*4da0*/  FMNMX.FTZ R3, R40, R3, !PT ;  /* 0x0000000328037209 */ /* 0x000fe40007810000 */
[----:B------:R-:W-:Y:S02]  /*4db0*/  FSEL R39, R39, -INF , P1 ;  /* 0xff80000027277808 */ /* 0x000fe40000800000 */
[----:B------:R-:W-:-:S02]  /*4dc0*/  FMNMX.FTZ R3, R41, R3, !PT ;  /* 0x0000000329037209 */ /* 0x000fc40007810000 */
[C---:B------:R-:W-:Y:S02]  /*4dd0*/  ISETP.GT.AND P1, PT, R5.reuse, 0x30, PT ;  /* 0x000000300500780c */ /* 0x040fe40003f24270 */
[----:B------:R-:W-:Y:S02]  /*4de0*/  FMNMX.FTZ R3, R44, R3, !PT ;  /* 0x000000032c037209 */ /* 0x000fe40007810000 */
[----:B------:R-:W-:Y:S02]  /*4df0*/  ISETP.GT.AND P3, PT, R5, RZ, PT ;  /* 0x000000ff0500720c */ /* 0x000fe40003f64270 */
[----:B------:R-:W-:Y:S02]  /*4e00*/  FMNMX.FTZ R3, R45, R3, !PT ;  /* 0x000000032d037209 */ /* 0x000fe40007810000 */
[----:B------:R-:W-:Y:S02]  /*4e10*/  ISETP.GT.AND P2, PT, R5, 0x1, PT ;  /* 0x000000010500780c */ /* 0x000fe40003f44270 */
[----:B------:R-:W-:-:S02]  /*4e20*/  FMNMX.FTZ R3, R48, R3, !PT ;  /* 0x0000000330037209 */ /* 0x000fc40007810000 */
[----:B------:R-:W-:Y:S02]  /*4e30*/  FSEL R50, R50, -INF , P1 ;  /* 0xff80000032327808 */ /* 0x000fe40000800000 */
[----:B------:R-:W-:Y:S02]  /*4e40*/  FMNMX.FTZ R3, R49, R3, !PT ;  /* 0x0000000331037209 */ /* 0x000fe40007810000 */
[C---:B------:R-:W-:Y:S02]  /*4e50*/  ISETP.GT.AND P1, PT, R5.reuse, 0x41, PT ;  /* 0x000000410500780c */ /* 0x040fe40003f24270 */
[----:B------:R-:W-:Y:S02]  /*4e60*/  FMNMX.FTZ R3, R52, R3, !PT ;  /* 0x0000000334037209 */ /* 0x000fe40007810000 */
[----:B------:R-:W-:Y:S02]  /*4e70*/  ISETP.GT.AND P0, PT, R5, 0x61, PT ;  /* 0x000000610500780c */ /* 0x000fe40003f04270 */
[----:B------:R-:W-:-:S02]  /*4e80*/  FMNMX.FTZ R3, R53, R3, !PT ;  /* 0x0000000335037209 */ /* 0x000fc40007810000 */
[----:B------:R-:W-:Y:S02]  /*4e90*/  FSEL R26, R26, -INF , P3 ;  /* 0xff8000001a1a7808 */ /* 0x000fe40001800000 */
[----:B------:R-:W-:Y:S02]  /*4ea0*/  FMNMX.FTZ R3, R56, R3, !PT ;  /* 0x0000000338037209 */ /* 0x000fe40007810000 */
[----:B------:R-:W-:Y:S02]  /*4eb0*/  FSEL R27, R27, -INF , P2 ;  /* 0xff8000001b1b7808 */ /* 0x000fe40001000000 */
[----:B------:R-:W-:Y:S02]  /*4ec0*/  FMNMX.FTZ R3, R57, R3, !PT ;  /* 0x0000000339037209 */ /* 0x000fe40007810000 */
[----:B------:R-:W-:Y:S02]  /*4ed0*/  ISETP.GT.AND P5, PT, R5, 0x9, PT ;  /* 0x000000090500780c */ /* 0x000fe40003fa4270 */
[----:B------:R-:W-:-:S02]  /*4ee0*/  FMNMX.FTZ R3, R60, R3, !PT ;  /* 0x000000033c037209 */ /* 0x000fc40007810000 */
[----:B------:R-:W-:Y:S02]  /*4ef0*/  ISETP.GT.AND P4, PT, R5, 0x10, PT ;  /* 0x000000100500780c */ /* 0x000fe40003f84270 */
[----:B------:R-:W-:Y:S02]  /*4f00*/  FMNMX.FTZ R3, R61, R3, !PT ;  /* 0x000000033d037209 */ /* 0x000fe40007810000 */
[C---:B------:R-:W-:Y:S02]  /*4f10*/  ISETP.GT.AND P3, PT, R5.reuse, 0x11, PT ;  /* 0x000000110500780c */ /* 0x040fe40003f64270 */
        /* <DEDUP_REMOVED lines=9> */
[----:B------:R-:W-:Y:S02]  /*4fb0*/  FSEL R34, R34, -INF , P4 ;  /* 0xff80000022227808 */ /* 0x000fe40002000000 */
[----:B------:R-:W-:Y:S02]  /*4fc0*/  FMNMX.FTZ R3, R73, R3, !PT ;  /* 0x0000000349037209 */ /* 0x000fe40007810000 */
[----:B------:R-:W-:Y:S02]  /*4fd0*/  FSEL R35, R35, -INF , P3 ;  /* 0xff80000023237808 */ /* 0x000fe40001800000 */
[----:B------:R-:W-:Y:S02]  /*4fe0*/  FMNMX.FTZ R3, R76, R3, !PT ;  /* 0x000000034c037209 */ /* 0x000fe40007810000 */
[----:B------:R-:W-:Y:S02]  /*4ff0*/  FSEL R38, R38, -INF , P2 ;  /* 0xff80000026267808 */ /* 0x000fe40001000000 */
[----:B------:R-:W-:-:S02]  /*5000*/  FMNMX.FTZ R3, R77, R3, !PT ;  /* 0x000000034d037209 */ /* 0x000fc40007810000 */
[C---:B------:R-:W-:Y:S02]  /*5010*/  ISETP.GT.AND P5, PT, R5.reuse, 0x20, PT ;  /* 0x000000200500780c */ /* 0x040fe40003fa4270 */
[----:B------:R-:W-:Y:S02]  /*5020*/  FMNMX.FTZ R3, R80, R3, !PT ;  /* 0x0000000350037209 */ /* 0x000fe40007810000 */
[----:B------:R-:W-:Y:S02]  /*5030*/  ISETP.GT.AND P4, PT, R5, 0x21, PT ;  /* 0x000000210500780c */ /* 0x000fe40003f84270 */
[----:B------:R-:W-:Y:S02]  /*5040*/  FMNMX.FTZ R3, R81, R3, !PT ;  /* 0x0000000351037209 */ /* 0x000fe40007810000 */
[----:B------:R-:W-:Y:S02]  /*5050*/  ISETP.GT.AND P3, PT, R5, 0x28, PT ;  /* 0x000000280500780c */ /* 0x000fe40003f64270 */
[----:B------:R-:W-:-:S02]  /*5060*/  FMNMX.FTZ R3, R84, R3, !PT ;  /* 0x0000000354037209 */ /* 0x000fc40007810000 */
[----:B------:R-:W-:Y:S02]  /*5070*/  ISETP.GT.AND P2, PT, R5, 0x29, PT ;  /* 0x000000290500780c */ /* 0x000fe40003f44270 */
[----:B------:R-:W-:Y:S02]  /*5080*/  FMNMX.FTZ R3, R85, R3, !PT ;  /* 0x0000000355037209 */ /* 0x000fe40007810000 */
[----:B------:R-:W-:Y:S02]  /*5090*/  FSEL R70, R70, -INF , P1 ;  /* 0xff80000046467808 */ /* 0x000fe40000800000 */
[----:B------:R-:W-:Y:S01]  /*50a0*/  ISETP.GT.AND P1, PT, R5, 0x69, PT ;  /* 0x000000690500780c */ /* 0x000fe20003f24270 */
[----:B------:R-:W0:Y:S01]  /*50b0*/  SHFL.BFLY PT, R6, R3, 0x2, 0x1f ;  /* 0x0c401f0003067f89 */ /* 0x000e2200000e0000 */
        /* <DEDUP_REMOVED lines=8> */
[----:B------:R-:W-:Y:S02]  /*5140*/  @P0 LOP3.LUT R16, R16, 0x200, RZ, 0xfc, !PT ;  /* 0x0000020010100812 */ /* 0x000fe400078efcff */
[----:B------:R-:W-:Y:S02]  /*5150*/  FSEL R51, R51, -INF , P5 ;  /* 0xff80000033337808 */ /* 0x000fe40002800000 */
[----:B------:R-:W-:Y:S02]  /*5160*/  FSEL R54, R54, -INF , P4 ;  /* 0xff80000036367808 */ /* 0x000fe40002000000 */
[----:B------:R-:W-:Y:S02]  /*5170*/  FSEL R55, R55, -INF , P3 ;  /* 0xff80000037377808 */ /* 0x000fe40001800000 */
[----:B0-----:R-:W-:Y:S02]  /*5180*/  FMNMX.FTZ R6, R3, R6, !PT ;  /* 0x0000000603067209 */ /* 0x001fe40007810000 */
[----:B------:R-:W-:-:S02]  /*5190*/  FSEL R58, R58, -INF , P2 ;  /* 0xff8000003a3a7808 */ /* 0x000fc40001000000 */
[C---:B------:R-:W-:Y:S01]  /*51a0*/  ISETP.GT.AND P5, PT, R5.reuse, 0x48, PT ;  /* 0x000000480500780c */ /* 0x040fe20003fa4270 */
[----:B------:R-:W0:Y:S01]  /*51b0*/  SHFL.BFLY PT, R3, R6, 0x1, 0x1f ;  /* 0x0c201f0006037f89 */ /* 0x000e2200000e0000 */
[C---:B------:R-:W-:Y:S02]  /*51c0*/  ISETP.GT.AND P4, PT, R5.reuse, 0x49, PT ;  /* 0x000000490500780c */ /* 0x040fe40003f84270 */
[C---:B------:R-:W-:Y:S02]  /*51d0*/  ISETP.GT.AND P3, PT, R5.reuse, 0x50, PT ;  /* 0x000000500500780c */ /* 0x040fe40003f64270 */
[----:B------:R-:W-:Y:S02]  /*51e0*/  ISETP.GT.AND P2, PT, R5, 0x51, PT ;  /* 0x000000510500780c */ /* 0x000fe40003f44270 */
[----:B------:R-:W-:Y:S02]  /*51f0*/  LOP3.LUT R16, R16, 0xfffffbff, RZ, 0xc0, !PT ;  /* 0xfffffbff10107812 */ /* 0x000fe400078ec0ff */
[----:B------:R-:W-:-:S02]  /*5200*/  FSEL R62, R62, -INF , P5 ;  /* 0xff8000003e3e7808 */ /* 0x000fc40002800000 */
[----:B------:R-:W-:Y:S02]  /*5210*/  FSEL R63, R63, -INF , P4 ;  /* 0xff8000003f3f7808 */ /* 0x000fe40002000000 */
[----:B------:R-:W-:Y:S02]  /*5220*/  FSEL R66, R66, -INF , P3 ;  /* 0xff80000042427808 */ /* 0x000fe40001800000 */
[----:B------:R-:W-:Y:S02]  /*5230*/  FSEL R67, R67, -INF , P2 ;  /* 0xff80000043437808 */ /* 0x000fe40001000000 */
[----:B------:R-:W-:Y:S02]  /*5240*/  @P1 LOP3.LUT R16, R16, 0x400, RZ, 0xfc, !PT ;  /* 0x0000040010101812 */ /* 0x000fe400078efcff */
[C---:B------:R-:W-:Y:S02]  /*5250*/  ISETP.GT.AND P2, PT, R5.reuse, 0x70, PT ;  /* 0x000000700500780c */ /* 0x040fe40003f44270 */
[----:B------:R-:W-:-:S02]  /*5260*/  ISETP.GT.AND P3, PT, R5, 0x71, PT ;  /* 0x000000710500780c */ /* 0x000fc40003f64270 */
[C---:B------:R-:W-:Y:S02]  /*5270*/  ISETP.GT.AND P4, PT, R5.reuse, 0x78, PT ;  /* 0x000000780500780c */ /* 0x040fe40003f84270 */
[----:B0-----:R-:W-:Y:S02]  /*5280*/  FMNMX.FTZ R6, R6, R3, !PT ;  /* 0x0000000306067209 */ /* 0x001fe40007810000 */
[C---:B------:R-:W-:Y:S02]  /*5290*/  ISETP.GT.AND P5, PT, R5.reuse, 0x79, PT ;  /* 0x000000790500780c */ /* 0x040fe40003fa4270 */
[C---:B------:R-:W-:Y:S02]  /*52a0*/  FSETP.NEU.FTZ.AND P6, PT, R6.reuse, -INF , PT ;  /* 0xff8000000600780b */ /* 0x040fe40003fdd000 */
[----:B------:R-:W-:Y:S02]  /*52b0*/  ISETP.GT.AND P1, PT, R5, 0x59, PT ;  /* 0x000000590500780c */ /* 0x000fe40003f24270 */
[----:B------:R-:W-:-:S02]  /*52c0*/  FSEL R3, R6, RZ, P6 ;  /* 0x000000ff06037208 */ /* 0x000fc40003000000 */
[----:B------:R-:W-:Y:S02]  /*52d0*/  ISETP.GT.AND P0, PT, R5, 0x60, PT ;  /* 0x000000600500780c */ /* 0x000fe40003f04270 */
[----:B------:R-:W-:Y:S01]  /*52e0*/  FSEL R71, R71, -INF , P1 ;  /* 0xff80000047477808 */ /* 0x000fe20000800000 */
[----:B------:R-:W-:Y:S01]  /*52f0*/  FADD.FTZ R7, -R3, R7 ;  /* 0x0000000703077221 */ /* 0x000fe20000010100 */
[----:B------:R-:W-:Y:S01]  /*5300*/  FSEL R74, R74, -INF , P0 ;  /* 0xff8000004a4a7808 */ /* 0x000fe20000000000 */
[----:B------:R-:W0:Y:S01]  /*5310*/  LDC R3, c[0x0][0x988] ;  /* 0x00026200ff037b82 */ /* 0x000e220000000800 */
[C---:B------:R-:W-:Y:S02]  /*5320*/  LOP3.LUT P0, RZ, R16.reuse, 0x200, RZ, 0xc0, !PT ;  /* 0x0000020010ff7812 */ /* 0x040fe4000780c0ff */
[----:B------:R-:W-:Y:S02]  /*5330*/  LOP3.LUT P1, RZ, R16, 0x400, RZ, 0xc0, !PT ;  /* 0x0000040010ff7812 */ /* 0x000fe4000782c0ff */
[----:B------:R-:W-:-:S02]  /*5340*/  FSEL R75, R75, -INF , P0 ;  /* 0xff8000004b4b7808 */ /* 0x000fc40000000000 */
[----:B------:R-:W-:Y:S02]  /*5350*/  FSEL R79, R79, -INF , P1 ;  /* 0xff8000004f4f7808 */ /* 0x000fe40000800000 */
[----:B------:R-:W-:Y:S02]  /*5360*/  FSEL R82, R82, -INF , P2 ;  /* 0xff80000052527808 */ /* 0x000fe40001000000 */
[----:B------:R-:W-:Y:S02]  /*5370*/  FSEL R83, R83, -INF , P3 ;  /* 0xff80000053537808 */ /* 0x000fe40001800000 */
[----:B------:R-:W-:Y:S02]  /*5380*/  FSEL R86, R86, -INF , P4 ;  /* 0xff80000056567808 */ /* 0x000fe40002000000 */
[----:B------:R-:W-:Y:S02]  /*5390*/  FSEL R87, R87, -INF , P5 ;  /* 0xff80000057577808 */ /* 0x000fe40002800000 */
[----:B------:R-:W-:Y:S01]  /*53a0*/  LOP3.LUT P0, RZ, R16, 0x100, RZ, 0xc0, !PT ;  /* 0x0000010010ff7812 */ /* 0x000fe2000780c0ff */
[-C--:B0-----:R-:W-:Y:S01]  /*53b0*/  FMUL.FTZ R10, R6, R3.reuse ;  /* 0x00000003060a7220 */ /* 0x081fe20000410000 */
[----:B------:R-:W-:-:S04]  /*53c0*/  FMUL.FTZ R7, R7, R3 ;  /* 0x0000000307077220 */ /* 0x000fc80000410000 */
[----:B------:R-:W-:Y:S02]  /*53d0*/  FSEL R10, R10, RZ, P6 ;  /* 0x000000ff0a0a7208 */ /* 0x000fe40003000000 */
[----:B------:R-:W-:Y:S01]  /*53e0*/  ISETP.GT.AND P6, PT, R5, 0x68, PT ;  /* 0x000000680500780c */ /* 0x000fe20003fc4270 */
[----:B------:R-:W-:Y:S01]  /*53f0*/  MUFU.EX2 R7, R7 ;  /* 0x0000000700077308 */ /* 0x000fe20000000800 */
[----:B------:R-:W-:Y:S01]  /*5400*/  FMNMX.FTZ R5, R26, R9, !PT ;  /* 0x000000091a057209 */ /* 0x000fe20007810000 */
[-CC-:B------:R-:W-:Y:S01]  /*5410*/  FFMA.FTZ R24, R24, R3.reuse, -R10.reuse ;  /* 0x0000000318187223 */ /* 0x180fe2000001080a */
[----:B------:R-:W-:Y:S01]  /*5420*/  FSEL R78, R78, -INF , P6 ;  /* 0xff8000004e4e7808 */ /* 0x000fe20003000000 */
[--C-:B------:R-:W-:Y:S01]  /*5430*/  FFMA.FTZ R25, R25, R3, -R10.reuse ;  /* 0x0000000319197223 */ /* 0x100fe2000001080a */
[----:B------:R-:W-:Y:S01]  /*5440*/  FMNMX.FTZ R5, R27, R5, !PT ;  /* 0x000000051b057209 */ /* 0x000fe20007810000 */
[-CC-:B------:R-:W-:Y:S01]  /*5450*/  FFMA.FTZ R28, R28, R3.reuse, -R10.reuse ;  /* 0x000000031c1c7223 */ /* 0x180fe2000001080a */
[--C-:B------:R-:W-:Y:S01]  /*5460*/  FFMA.FTZ R29, R29, R3, -R10.reuse ;  /* 0x000000031d1d7223 */ /* 0x100fe2000001080a */
[----:B------:R-:W0:Y:S01]  /*5470*/  MUFU.EX2 R24, R24 ;  /* 0x0000001800187308 */ /* 0x000e220000000800 */
[----:B------:R-:W-:Y:S01]  /*5480*/  FMNMX.FTZ R5, R30, R5, !PT ;  /* 0x000000051e057209 */ /* 0x000fe20007810000 */
[-CC-:B------:R-:W-:Y:S01]  /*5490*/  FFMA.FTZ R32, R32, R3.reuse, -R10.reuse ;  /* 0x0000000320207223 */ /* 0x180fe2000001080a */
[-CC-:B------:R-:W-:Y:S01]  /*54a0*/  FFMA.FTZ R33, R33, R3.reuse, -R10.reuse ;  /* 0x0000000321217223 */ /* 0x180fe2000001080a */
[--C-:B------:R-:W-:Y:S01]  /*54b0*/  FFMA.FTZ R36, R36, R3, -R10.reuse ;  /* 0x0000000324247223 */ /* 0x100fe2000001080a */
[----:B------:R-:W-:Y:S01]  /*54c0*/  FMNMX.FTZ R5, R31, R5, !PT ;  /* 0x000000051f057209 */ /* 0x000fe20007810000 */
[-CC-:B------:R-:W-:Y:S01]  /*54d0*/  FFMA.FTZ R37, R37, R3.reuse, -R10.reuse ;  /* 0x0000000325257223 */ /* 0x180fe2000001080a */
[--C-:B------:R-:W-:Y:S01]  /*54e0*/  FFMA.FTZ R40, R40, R3, -R10.reuse ;  /* 0x0000000328287223 */ /* 0x100fe2000001080a */
[----:B------:R-:W1:Y:S01]  /*54f0*/  MUFU.EX2 R25, R25 ;  /* 0x0000001900197308 */ /* 0x000e620000000800 */
[----:B------:R-:W-:Y:S01]  /*5500*/  FMNMX.FTZ R5, R34, R5, !PT ;  /* 0x0000000522057209 */ /* 0x000fe20007810000 */
[-CC-:B------:R-:W-:Y:S01]  /*5510*/  FFMA.FTZ R41, R41, R3.reuse, -R10.reuse ;  /* 0x0000000329297223 */ /* 0x180fe2000001080a */
[-CC-:B------:R-:W-:Y:S01]  /*5520*/  FFMA.FTZ R44, R44, R3.reuse, -R10.reuse ;  /* 0x000000032c2c7223 */ /* 0x180fe2000001080a */
[--C-:B------:R-:W-:Y:S01]  /*5530*/  FFMA.FTZ R45, R45, R3, -R10.reuse ;  /* 0x000000032d2d7223 */ /* 0x100fe2000001080a */
[----:B------:R-:W-:Y:S01]  /*5540*/  FMNMX.FTZ R5, R35, R5, !PT ;  /* 0x0000000523057209 */ /* 0x000fe20007810000 */
[-CC-:B------:R-:W-:Y:S01]  /*5550*/  FFMA.FTZ R48, R48, R3.reuse, -R10.reuse ;  /* 0x0000000330307223 */ /* 0x180fe2000001080a */
[----:B------:R-:W-:Y:S01]  /*5560*/  FFMA.FTZ R49, R49, R3, -R10 ;  /* 0x0000000331317223 */ /* 0x000fe2000001080a */
[----:B------:R-:W-:Y:S01]  /*5570*/  MUFU.EX2 R28, R28 ;  /* 0x0000001c001c7308 */ /* 0x000fe20000000800 */
[----:B------:R-:W-:Y:S01]  /*5580*/  FMNMX.FTZ R5, R38, R5, !PT ;  /* 0x0000000526057209 */ /* 0x000fe20007810000 */
[----:B0-----:R-:W-:Y:S01]  /*5590*/  FFMA.FTZ R4, R7, R4, R24 ;  /* 0x0000000407047223 */ /* 0x001fe20000010018 */
[-CC-:B------:R-:W-:Y:S01]  /*55a0*/  FFMA.FTZ R52, R52, R3.reuse, -R10.reuse ;  /* 0x0000000334347223 */ /* 0x180fe2000001080a */
[--C-:B------:R-:W-:Y:S01]  /*55b0*/  FFMA.FTZ R53, R53, R3, -R10.reuse ;  /* 0x0000000335357223 */ /* 0x100fe2000001080a */
[----:B------:R-:W-:Y:S01]  /*55c0*/  FMNMX.FTZ R5, R39, R5, !PT ;  /* 0x0000000527057209 */ /* 0x000fe20007810000 */
[-CC-:B------:R-:W-:Y:S01]  /*55d0*/  FFMA.FTZ R56, R56, R3.reuse, -R10.reuse ;  /* 0x0000000338387223 */ /* 0x180fe2000001080a */
[----:B------:R-:W-:Y:S01]  /*55e0*/  FFMA.FTZ R57, R57, R3, -R10 ;  /* 0x0000000339397223 */ /* 0x000fe2000001080a */
[----:B------:R-:W-:Y:S01]  /*55f0*/  MUFU.EX2 R29, R29 ;  /* 0x0000001d001d7308 */ /* 0x000fe20000000800 */
[----:B------:R-:W-:Y:S01]  /*5600*/  FMNMX.FTZ R5, R42, R5, !PT ;  /* 0x000000052a057209 */ /* 0x000fe20007810000 */
[----:B-1----:R-:W-:Y:S01]  /*5610*/  FADD.FTZ R4, R25, R4 ;  /* 0x0000000419047221 */ /* 0x002fe20000010000 */
[-CC-:B------:R-:W-:Y:S01]  /*5620*/  FFMA.FTZ R60, R60, R3.reuse, -R10.reuse ;  /* 0x000000033c3c7223 */ /* 0x180fe2000001080a */
[--C-:B------:R-:W-:Y:S01]  /*5630*/  FFMA.FTZ R61, R61, R3, -R10.reuse ;  /* 0x000000033d3d7223 */ /* 0x100fe2000001080a */
[----:B------:R-:W-:Y:S01]  /*5640*/  FMNMX.FTZ R5, R43, R5, !PT ;  /* 0x000000052b057209 */ /* 0x000fe20007810000 */
[-CC-:B------:R-:W-:Y:S01]  /*5650*/  FFMA.FTZ R64, R64, R3.reuse, -R10.reuse ;  /* 0x0000000340407223 */ /* 0x180fe2000001080a */
[--C-:B------:R-:W-:Y:S01]  /*5660*/  FFMA.FTZ R65, R65, R3, -R10.reuse ;  /* 0x0000000341417223 */ /* 0x100fe2000001080a */
[----:B------:R-:W-:Y:S01]  /*5670*/  MUFU.EX2 R32, R32 ;  /* 0x0000002000207308 */ /* 0x000fe20000000800 */
[----:B------:R-:W-:Y:S01]  /*5680*/  FMNMX.FTZ R5, R46, R5, !PT ;  /* 0x000000052e057209 */ /* 0x000fe20007810000 */
[-CC-:B------:R-:W-:Y:S01]  /*5690*/  FFMA.FTZ R68, R68, R3.reuse, -R10.reuse ;  /* 0x0000000344447223 */ /* 0x180fe2000001080a */
        /* <DEDUP_REMOVED lines=40> */
[----:B------:R-:W-:Y:S02]  /*5920*/  MUFU.EX2 R53, R53 ;  /* 0x0000003500357308 */ /* 0x000fe40000000800 */
[----:B------:R-:W0:Y:S06]  /*5930*/  SHFL.BFLY PT, R11, R5, 0x2, 0x1f ;  /* 0x0c401f00050b7f89 */ /* 0x000e2c00000e0000 */
[----:B------:R-:W-:Y:S08]  /*5940*/  MUFU.EX2 R56, R56 ;  /* 0x0000003800387308 */ /* 0x000ff00000000800 */
[----:B------:R-:W-:Y:S08]  /*5950*/  MUFU.EX2 R57, R57 ;  /* 0x0000003900397308 */ /* 0x000ff00000000800 */
[----:B------:R-:W-:Y:S01]  /*5960*/  MUFU.EX2 R60, R60 ;  /* 0x0000003c003c7308 */ /* 0x000fe20000000800 */
[----:B0-----:R-:W-:-:S05]  /*5970*/  FMNMX.FTZ R5, R5, R11, !PT ;  /* 0x0000000b05057209 */ /* 0x001fca0007810000 */
[----:B------:R-:W0:Y:S02]  /*5980*/  SHFL.BFLY PT, R11, R5, 0x1, 0x1f ;  /* 0x0c201f00050b7f89 */ /* 0x000e2400000e0000 */
[----:B------:R-:W-:Y:S08]  /*5990*/  MUFU.EX2 R61, R61 ;  /* 0x0000003d003d7308 */ /* 0x000ff00000000800 */
[----:B------:R-:W-:Y:S08]  /*59a0*/  MUFU.EX2 R64, R64 ;  /* 0x0000004000407308 */ /* 0x000ff00000000800 */
[----:B------:R-:W-:Y:S01]  /*59b0*/  MUFU.EX2 R65, R65 ;  /* 0x0000004100417308 */ /* 0x000fe20000000800 */
[----:B0-----:R-:W-:-:S07]  /*59c0*/  FMNMX.FTZ R5, R5, R11, !PT ;  /* 0x0000000b05057209 */ /* 0x001fce0007810000 */
[----:B------:R-:W-:Y:S01]  /*59d0*/  MUFU.EX2 R68, R68 ;  /* 0x0000004400447308 */ /* 0x000fe20000000800 */
[C---:B------:R-:W-:Y:S01]  /*59e0*/  FSETP.NEU.FTZ.AND P1, PT, R5.reuse, -INF , PT ;  /* 0xff8000000500780b */ /* 0x040fe20003f3d000 */
[----:B------:R-:W-:-:S03]  /*59f0*/  FMUL.FTZ R12, R5, R3 ;  /* 0x00000003050c7220 */ /* 0x000fc60000410000 */
[----:B------:R-:W-:-:S03]  /*5a00*/  FSEL R11, R5, RZ, P1 ;  /* 0x000000ff050b7208 */ /* 0x000fc60000800000 */
[----:B------:R-:W-:Y:S01]  /*5a10*/  MUFU.EX2 R69, R69 ;  /* 0x0000004500457308 */ /* 0x000fe20000000800 */
[----:B------:R-:W-:Y:S01]  /*5a20*/  FSEL R12, R12, RZ, P1 ;  /* 0x000000ff0c0c7208 */ /* 0x000fe20000800000 */
[----:B------:R-:W-:-:S04]  /*5a30*/  FADD.FTZ R9, -R11, R9 ;  /* 0x000000090b097221 */ /* 0x000fc80000010100 */
[-CC-:B------:R-:W-:Y:S01]  /*5a40*/  FFMA.FTZ R26, R26, R3.reuse, -R12.reuse ;  /* 0x000000031a1a7223 */ /* 0x180fe2000001080c */
[-CC-:B------:R-:W-:Y:S01]  /*5a50*/  FFMA.FTZ R27, R27, R3.reuse, -R12.reuse ;  /* 0x000000031b1b7223 */ /* 0x180fe2000001080c */
[-C--:B------:R-:W-:Y:S01]  /*5a60*/  FMUL.FTZ R9, R9, R3.reuse ;  /* 0x0000000309097220 */ /* 0x080fe20000410000 */
        /* <DEDUP_REMOVED lines=35> */
[----:B0-----:R-:W-:-:S04]  /*5ca0*/  FFMA.FTZ R0, R9, R0, R26 ;  /* 0x0000000009007223 */ /* 0x001fc8000001001a */
[----:B------:R-:W-:Y:S01]  /*5cb0*/  FADD.FTZ R14, R13, R0 ;  /* 0x000000000d0e7221 */ /* 0x000fe20000010000 */
        /* <DEDUP_REMOVED lines=98> */
.L_x_2098:
        /* <DEDUP_REMOVED lines=106> */
.L_x_2088:
[----:B------:R-:W-:-:S13]  /*6980*/  ISETP.GE.AND P1, PT, R8, R142, PT ;  /* 0x0000008e0800720c */ /* 0x000fda0003f26270 */
[----:B------:R-:W-:Y:S05]  /*6990*/  @!P1 BRA `(.L_x_2100) ;  /* 0x00000020003c9947 */ /* 0x000fea0003800000 */
[----:B------:R-:W-:Y:S01]  /*69a0*/  IMAD.MOV.U32 R9, RZ, RZ, R5 ;  /* 0x000000ffff097224 */ /* 0x000fe200078e0005 */
[----:B------:R-:W-:Y:S01]  /*69b0*/  UMOV UR6, UR38 ;  /* 0x0000002600067c82 */ /* 0x000fe20008000000 */
[----:B------:R-:W-:Y:S02]  /*69c0*/  IMAD.MOV.U32 R7, RZ, RZ, R6 ;  /* 0x000000ffff077224 */ /* 0x000fe400078e0006 */
[----:B------:R-:W-:-:S07]  /*69d0*/  IMAD.MOV.U32 R10, RZ, RZ, R2 ;  /* 0x000000ffff0a7224 */ /* 0x000fce00078e0002 */
.L_x_2111:
[----:B------:R-:W-:Y:S01]  /*69e0*/  ISETP.NE.AND P2, PT, RZ, UR42, PT ;  /* 0x0000002aff007c0c */ /* 0x000fe2000bf45270 */
[----:B------:R-:W-:-:S04]  /*69f0*/  UISETP.NE.AND UP0, UPT, UR6, 0x1, UPT ;  /* 0x000000010600788c */ /* 0x000fc8000bf05270 */
[----:B------:R-:W-:-:S06]  /*6a00*/  USEL UR7, URZ, 0x1, UP0 ;  /* 0x000000013f077887 */ /* 0x000fcc0008000000 */
[----:B------:R-:W-:Y:S02]  /*6a10*/  LOP3.LUT R2, R10, UR7, RZ, 0x3c, !PT ;  /* 0x000000070a027c12 */ /* 0x000fe4000f8e3cff */
[----:B------:R-:W-:Y:S05]  /*6a20*/  @P2 BRA `(.L_x_2101) ;  /* 0x0000000000342947 */ /* 0x000fea0003800000 */
[----:B------:R-:W-:Y:S05]  /*6a30*/  @!P0 BRA `(.L_x_2102) ;  /* 0x0000000000048947 */ /* 0x000fea0003800000 */
[----:B------:R-:W-:Y:S01]  /*6a40*/  BPT.TRAP 0x1 ;  /* 0x000000040000795c */ /* 0x000fe20000300000 */
.L_x_2102:
        /* <DEDUP_REMOVED lines=8> */
.L_x_2103:
[----:B-1----:R-:W-:Y:S05]  /*6ad0*/  @P1 BRA `(.L_x_2101) ;  /* 0x0000000000081947 */ /* 0x002fea0003800000 */
[----:B------:R-:W1:Y:S02]  /*6ae0*/  SYNCS.PHASECHK.TRANS64.TRYWAIT P1, [UR7+0x2d830], R3 ;  /* 0x02d83003ff0075a7 */ /* 0x000e640008020147 */
[----:B-1----:R-:W-:Y:S05]  /*6af0*/  @!P1 BRA `(.L_x_2104) ;  /* 0x000000b4007c9947 */ /* 0x002fea0003800000 */
.L_x_2101:
        /* <DEDUP_REMOVED lines=42> */
.L_x_2106:
[----:B------:R-:W-:Y:S01]  /*6da0*/  ULEA UR7, UR6, UR40, 0x3 ;  /* 0x0000002806077291 */ /* 0x000fe2000f8e183f */
[----:B------:R-:W-:-:S08]  /*6db0*/  SHF.L.U32 R3, R10, 0x1f, RZ ;  /* 0x0000001f0a037819 */ /* 0x000fd000000006ff */
[----:B------:R0:W1:Y:S01]  /*6dc0*/  SYNCS.PHASECHK.TRANS64.TRYWAIT P1, [UR7+0x2d850], R3 ;  /* 0x02d85003ff0075a7 */ /* 0x0000620008020147 */
[----:B------:R-:W-:Y:S05]  /*6dd0*/  @!P0 BRA `(.L_x_2107) ;  /* 0x0000000000048947 */ /* 0x000fea0003800000 */
[----:B------:R-:W-:Y:S01]  /*6de0*/  BPT.TRAP 0x1 ;  /* 0x000000040000795c */ /* 0x000fe20000300000 */
.L_x_2107:
[----:B-1----:R-:W-:Y:S05]  /*6df0*/  @P1 BRA `(.L_x_2105) ;  /* 0x0000000000081947 */ /* 0x002fea0003800000 */
[----:B------:R-:W1:Y:S02]  /*6e00*/  SYNCS.PHASECHK.TRANS64.TRYWAIT P1, [UR7+0x2d850], R3 ;  /* 0x02d85003ff0075a7 */ /* 0x000e640008020147 */
[----:B-1----:R-:W-:Y:S05]  /*6e10*/  @!P1 BRA `(.L_x_2108) ;  /* 0x000000b000cc9947 */ /* 0x002fea0003800000 */
.L_x_2105:
        /* <DEDUP_REMOVED lines=70> */
.L_x_2109:
        /* <DEDUP_REMOVED lines=37> */
[----:B0-----:R-:W-:Y:S02]  /*74d0*/  FMNMX.FTZ R5, R3, R5, !PT ;  /* 0x0000000503057209 */ /* 0x001fe40007810000 */
[----:B------:R-:W-:-:S03]  /*74e0*/  FMNMX.FTZ R3, R26, R9, !PT ;  /* 0x000000091a037209 */ /* 0x000fc60007810000 */
[----:B------:R-:W0:Y:S01]  /*74f0*/  SHFL.BFLY PT, R6, R5, 0x1, 0x1f ;  /* 0x0c201f0005067f89 */ /* 0x000e2200000e0000 */
[----:B------:R-:W-:-:S04]  /*7500*/  FMNMX.FTZ R3, R27, R3, !PT ;  /* 0x000000031b037209 */ /* 0x000fc80007810000 */
[----:B------:R-:W-:-:S04]  /*7510*/  FMNMX.FTZ R3, R30, R3, !PT ;  /* 0x000000031e037209 */ /* 0x000fc80007810000 */
[----:B------:R-:W-:-:S04]  /*7520*/  FMNMX.FTZ R3, R31, R3, !PT ;  /* 0x000000031f037209 */ /* 0x000fc80007810000 */
[----:B------:R-:W-:-:S04]  /*7530*/  FMNMX.FTZ R3, R34, R3, !PT ;  /* 0x0000000322037209 */ /* 0x000fc80007810000 */
[----:B------:R-:W-:-:S04]  /*7540*/  FMNMX.FTZ R3, R35, R3, !PT ;  /* 0x0000000323037209 */ /* 0x000fc80007810000 */
[----:B------:R-:W-:Y:S02]  /*7550*/  FMNMX.FTZ R3, R38, R3, !PT ;  /* 0x0000000326037209 */ /* 0x000fe40007810000 */
        /* <DEDUP_REMOVED lines=32> */
[C---:B------:R-:W-:Y:S01]  /*7760*/  FADD.FTZ R9, -R5.reuse, R9 ;  /* 0x0000000905097221 */ /* 0x040fe20000010100 */
        /* <DEDUP_REMOVED lines=46> */
[-C--:B------:R-:W-:Y:S01]  /*7a50*/  FFMA.FTZ R35, R35, R3.reuse, -R12 ;  /* 0x0000000323237223 */ /* 0x080fe2000001080c */
        /* <DEDUP_REMOVED lines=10> */
[-C--:B------:R-:W-:Y:S01]  /*7b00*/  FFMA.FTZ R51, R51, R3.reuse, -R12 ;  /* 0x0000000333337223 */ /* 0x080fe2000001080c */
        /* <DEDUP_REMOVED lines=142> */
.L_x_2110:
        /* <DEDUP_REMOVED lines=106> */
.L_x_2100:
[----:B------:R-:W-:Y:S06]  /*8a90*/  BAR.ARV 0x8, 0x200 ;  /* 0x0208000000007b1d */ /* 0x000fec0000002000 */
[----:B------:R-:W-:Y:S05]  /*8aa0*/  @!P0 BRA `(.L_x_2112) ;  /* 0x0000000000048947 */ /* 0x000fea0003800000 */
[----:B------:R-:W-:Y:S01]  /*8ab0*/  BPT.TRAP 0x1 ;  /* 0x000000040000795c */ /* 0x000fe20000300000 */
.L_x_2112:
[----:B------:R-:W-:Y:S01]  /*8ac0*/  ULEA UR4, UR38, UR40, 0x3 ;  /* 0x0000002826047291 */ /* 0x000fe2000f8e183f */
[----:B------:R-:W-:-:S08]  /*8ad0*/  SHF.L.U32 R7, R2, 0x1f, RZ ;  /* 0x0000001f02077819 */ /* 0x000fd000000006ff */
[----:B------:R0:W1:Y:S01]  /*8ae0*/  SYNCS.PHASECHK.TRANS64.TRYWAIT P1, [UR4+0x2d850], R7 ;  /* 0x02d85007ff0075a7 */ /* 0x0000620008020144 */
[----:B------:R-:W-:Y:S05]  /*8af0*/  @!P0 BRA `(.L_x_2113) ;  /* 0x0000000000048947 */ /* 0x000fea0003800000 */
[----:B------:R-:W-:Y:S01]  /*8b00*/  BPT.TRAP 0x1 ;  /* 0x000000040000795c */ /* 0x000fe20000300000 */
.L_x_2113:
[----:B-1----:R-:W-:Y:S05]  /*8b10*/  @P1 BRA `(.L_x_2114) ;  /* 0x0000000000081947 */ /* 0x002fea0003800000 */
[----:B------:R-:W1:Y:S02]  /*8b20*/  SYNCS.PHASECHK.TRANS64.TRYWAIT P1, [UR4+0x2d850], R7 ;  /* 0x02d85007ff0075a7 */ /* 0x000e640008020144 */
[----:B-1----:R-:W-:Y:S05]  /*8b30*/  @!P1 BRA `(.L_x_2115) ;  /* 0x00000094009c9947 */ /* 0x002fea0003800000 */
.L_x_2114:
[----:B------:R-:W-:Y:S01]  /*8b40*/  UIADD3 UR40, UR40, 0x400, URZ ;  /* 0x0000040028287890 */ /* 0x000fe2000fffe03f */
[----:B------:R-:W-:Y:S01]  /*8b50*/  WARPGROUP.ARRIVE ;  /* 0x00000000000079c5 */ /* 0x000fe20000000000 */
[----:B------:R-:W-:Y:S01]  /*8b60*/  ULOP3.LUT UR39, UR39, 0x10000, URZ, 0xfc, !UPT ;  /* 0x0001000027277892 */ /* 0x000fe2000f8efc3f */
[----:B01----:R-:W0:Y:S01]  /*8b70*/  SHFL.BFLY PT, R7, R4, 0x2, 0x1f ;  /* 0x0c401f0004077f89 */ /* 0x003e2200000e0000 */
[----:B------:R-:W-:Y:S01]  /*8b80*/  USHF.R.U32.HI UR40, URZ, 0x4, UR40 ;  /* 0x000000043f287899 */ /* 0x000fe20008011628 */
[----:B------:R-:W-:Y:S01]  /*8b90*/  IMAD.MOV.U32 R20, RZ, RZ, -0x800000 ;  /* 0xff800000ff147424 */ /* 0x000fe200078e00ff */
[----:B------:R-:W-:Y:S01]  /*8ba0*/  UMOV UR9, 0x40000040 ;  /* 0x4000004000097882 */ /* 0x000fe20000000000 */
[----:B------:R-:W-:Y:S01]  /*8bb0*/  UMOV UR11, 0x80000020 ;  /* 0x80000020000b7882 */ /* 0x000fe20000000000 */
[----:B------:R-:W-:Y:S01]  /*8bc0*/  ULOP3.LUT UR40, UR40, 0x3fff, URZ, 0xc0, !UPT ;  /* 0x00003fff28287892 */ /* 0x000fe2000f8ec03f */
[----:B------:R-:W1:Y:S01]  /*8bd0*/  SHFL.BFLY PT, R9, R0, 0x2, 0x1f ;  /* 0x0c401f0000097f89 */ /* 0x000e6200000e0000 */
[----:B------:R-:W-:-:S02]  /*8be0*/  UMOV UR8, UR39 ;  /* 0x0000002700087c82 */ /* 0x000fc40008000000 */
[----:B------:R-:W-:-:S04]  /*8bf0*/  ULOP3.LUT UR5, UR40, 0x2000000, URZ, 0xfc, !UPT ;  /* 0x0200000028057892 */ /* 0x000fc8000f8efc3f */
[----:B------:R-:W-:-:S07]  /*8c00*/  UIMAD UR5, UR38, 0x600, UR5 ;  /* 0x00000600260578a4 */ /* 0x000fce000f8e0205 */
[----:B------:R-:W-:Y:S02]  /*8c10*/  UMOV UR10, UR5 ;  /* 0x00000005000a7c82 */ /* 0x000fe40008000000 */
[----:B------:R-:W-:Y:S01]  /*8c20*/  HGMMA.64x96x16.F32 R88, gdesc[UR8].tnspB, R88, gsb0 ;  /* 0x41600000085879f0 */ /* 0x000fe20008000858 */
[----:B------:R-:W-:Y:S01]  /*8c30*/  UIADD3 UR8, UR39, 0x2, URZ ;  /* 0x0000000227087890 */ /* 0x000fe2000fffe03f */
[----:B0-----:R-:W-:Y:S01]  /*8c40*/  FADD.FTZ R7, R7, R4 ;  /* 0x0000000407077221 */ /* 0x001fe20000010000 */
[----:B------:R-:W-:Y:S01]  /*8c50*/  UIADD3 UR10, UR5, 0x40, URZ ;  /* 0x00000040050a7890 */ /* 0x000fe2000fffe03f */
[----:B------:R-:W-:Y:S01]  /*8c60*/  IMAD.MOV.U32 R4, RZ, RZ, RZ ;  /* 0x000000ffff047224 */ /* 0x000fe200078e00ff */
[----:B------:R-:W-:Y:S01]  /*8c70*/  UMOV UR9, 0x40000040 ;  /* 0x4000004000097882 */ /* 0x000fe20000000000 */
[----:B------:R-:W-:Y:S01]  /*8c80*/  UMOV UR11, 0x80000020 ;  /* 0x80000020000b7882 */ /* 0x000fe20000000000 */
[----:B------:R-:W0:Y:S01]  /*8c90*/  SHFL.BFLY PT, R8, R7, 0x1, 0x1f ;  /* 0x0c201f0007087f89 */ /* 0x000e2200000e0000 */
[----:B-1----:R-:W-:Y:S01]  /*8ca0*/  FADD.FTZ R9, R9, R0 ;  /* 0x0000000009097221 */ /* 0x002fe20000010000 */
[----:B------:R-:W-:-:S04]  /*8cb0*/  IMAD.MOV.U32 R0, RZ, RZ, -0x800000 ;  /* 0xff800000ff007424 */ /* 0x000fc800078e00ff */
[----:B------:R-:W1:Y:S01]  /*8cc0*/  SHFL.BFLY PT, R10, R9, 0x1, 0x1f ;  /* 0x0c201f00090a7f89 */ /* 0x000e6200000e0000 */
[----:B0-----:R-:W-:Y:S01]  /*8cd0*/  FADD.FTZ R13, R7, R8 ;  /* 0x00000008070d7221 */ /* 0x001fe20000010000 */
[----:B------:R-:W-:-:S04]  /*8ce0*/  IMAD.MOV.U32 R8, RZ, RZ, RZ ;  /* 0x000000ffff087224 */ /* 0x000fc800078e00ff */
[----:B------:R-:W-:Y:S01]  /*8cf0*/  FSETP.NE.FTZ.AND P1, PT, R13, RZ, PT ;  /* 0x000000ff0d00720b */ /* 0x000fe20003f35000 */
[----:B-1----:R-:W-:-:S05]  /*8d00*/  FADD.FTZ R14, R9, R10 ;  /* 0x0000000a090e7221 */ /* 0x002fca0000010000 */
        /* <DEDUP_REMOVED lines=59> */
.L_x_2116:
        /* <DEDUP_REMOVED lines=60> */
.L_x_2080:
[----:B------:R-:W3:Y:S08]  /*9480*/  S2UR UR41, SR_CgaCtaId ;  /* 0x00000000002979c3 */ /* 0x000ef00000008800 */
[----:B------:R-:W-:Y:S06]  /*9490*/  BAR.SYNC.DEFER_BLOCKING 0x5, 0x200 ;  /* 0x0148000000007b1d */ /* 0x000fec0000010000 */
[----:B------:R-:W-:Y:S01]  /*94a0*/  UMOV UR40, 0x400 ;  /* 0x0000040000287882 */ /* 0x000fe20000000000 */
[----:B------:R-:W-:Y:S01]  /*94b0*/  BSSY B0, `(.L_x_2117) ;  /* 0x0000281000007945 */ /* 0x000fe20003800000 */
[----:B---3--:R-:W-:-:S09]  /*94c0*/  ULEA UR40, UR41, UR40, 0x18 ;  /* 0x0000002829287291 */ /* 0x008fd2000f8ec03f */
[----:B------:R-:W3:Y:S01]  /*94d0*/  LDS.128 R4, [UR40+0x2d8d0] ;  /* 0x02d8d028ff047984 */ /* 0x000ee20008000c00 */
[----:B------:R-:W-:Y:S06]  /*94e0*/  BAR.ARV 0x4, 0x200 ;  /* 0x0108000000007b1d */ /* 0x000fec0000002000 */
[----:B------:R-:W-:Y:S05]  /*94f0*/  @P0 BRA `(.L_x_2118) ;  /* 0x0000001c00540947 */ /* 0x000fea0003800000 */
[----:B--2---:R-:W1:Y:S01]  /*9500*/  LDL R3, [R1+0x48] ;  /* 0x0000480001037983 */ /* 0x004e620000100800 */
[----:B------:R-:W2:Y:S03]  /*9510*/  S2UR UR6, SR_SWINHI ;  /* 0x00000000000679c3 */ /* 0x000ea60000002f00 */
[----:B------:R-:W4:Y:S01]  /*9520*/  LDL R48, [R1+0x8] ;  /* 0x0000080001307983 */ /* 0x000f220000100800 */
[----:B------:R-:W-:Y:S01]  /*9530*/  UMOV UR4, UR40 ;  /* 0x0000002800047c82 */ /* 0x000fe20008000000 */
[----:B--2---:R-:W-:Y:S01]  /*9540*/  UMOV UR5, UR6 ;  /* 0x0000000600057c82 */ /* 0x004fe20008000000 */
[----:B------:R-:W-:Y:S02]  /*9550*/  IMAD.U32 R34, RZ, RZ, UR4 ;  /* 0x00000004ff227e24 */ /* 0x000fe4000f8e00ff */
[----:B------:R-:W-:Y:S01]  /*9560*/  IMAD.U32 R35, RZ, RZ, UR5 ;  /* 0x00000005ff237e24 */ /* 0x000fe2000f8e00ff */
[----:B------:R-:W-:Y:S01]  /*9570*/  F2FP.F16.F32.PACK_AB R30, R109, R108 ;  /* 0x0000006c6d1e723e */ /* 0x000fe200000000ff */
[C---:B------:R-:W-:Y:S01]  /*9580*/  IMAD.SHL.U32 R41, R144.reuse, 0x4, RZ ;  /* 0x0000000490297824 */ /* 0x040fe200078e00ff */
[----:B------:R-:W-:Y:S01]  /*9590*/  SHF.L.U64.HI R40, R144, 0x2, R149 ;  /* 0x0000000290287819 */ /* 0x000fe20000010295 */
[----:B------:R-:W-:Y:S01]  /*95a0*/  ULDC.64 UR4, c[0x0][0xc08] ;  /* 0x0003020000047ab9 */ /* 0x000fe20000000a00 */
[----:B------:R-:W-:Y:S01]  /*95b0*/  BAR.SYNC.DEFER_BLOCKING 0x1, 0x180 ;  /* 0x0046000000007b1d */ /* 0x000fe20000010000 */
[----:B-1----:R-:W-:-:S03]  /*95c0*/  IMAD.WIDE R8, R3, 0x2, R34 ;  /* 0x0000000203087825 */ /* 0x002fc600078e0222 */
[C---:B------:R-:W-:Y:S02]  /*95d0*/  LOP3.LUT R3, R8.reuse, 0x180, RZ, 0xc0, !PT ;  /* 0x0000018008037812 */ /* 0x040fe400078ec0ff */
[C---:B------:R-:W-:Y:S02]  /*95e0*/  IADD3 R14, P0, R8.reuse, 0x6020, RZ ;  /* 0x00006020080e7810 */ /* 0x040fe40007f1e0ff */
[----:B------:R-:W-:Y:S02]  /*95f0*/  IADD3 R12, P1, R8, 0x6000, RZ ;  /* 0x00006000080c7810 */ /* 0x000fe40007f3e0ff */
[----:B------:R-:W-:Y:S02]  /*9600*/  SHF.R.U64 R3, R3, 0x3, RZ ;  /* 0x0000000303037819 */ /* 0x000fe400000012ff */
[----:B0-----:R-:W-:Y:S02]  /*9610*/  LOP3.LUT R11, R14, 0x180, RZ, 0xc0, !PT ;  /* 0x000001800e0b7812 */ /* 0x001fe400078ec0ff */
[----:B------:R-:W-:-:S02]  /*9620*/  LOP3.LUT R10, R12, 0x180, RZ, 0xc0, !PT ;  /* 0x000001800c0a7812 */ /* 0x000fc400078ec0ff */
[C---:B------:R-:W-:Y:S02]  /*9630*/  IADD3 R37, P2, R8.reuse, 0x3020, RZ ;  /* 0x0000302008257810 */ /* 0x040fe40007f5e0ff */
[C---:B------:R-:W-:Y:S02]  /*9640*/  IADD3 R31, P3, R8.reuse, 0x3000, RZ ;  /* 0x00003000081f7810 */ /* 0x040fe40007f7e0ff */
[----:B---3--:R-:W-:Y:S02]  /*9650*/  IADD3 R4, P4, R8, 0x20, RZ ;  /* 0x0000002008047810 */ /* 0x008fe40007f9e0ff */
[----:B------:R-:W-:Y:S02]  /*9660*/  LOP3.LUT R8, R3, R8, RZ, 0x3c, !PT ;  /* 0x0000000803087212 */ /* 0x000fe400078e3cff */
[----:B------:R-:W-:Y:S02]  /*9670*/  SHF.R.U64 R11, R11, 0x3, RZ ;  /* 0x000000030b0b7819 */ /* 0x000fe400000012ff */
[----:B------:R-:W-:-:S02]  /*9680*/  SHF.R.U64 R3, R10, 0x3, RZ ;  /* 0x000000030a037819 */ /* 0x000fc400000012ff */
[----:B------:R-:W-:Y:S02]  /*9690*/  LOP3.LUT R26, R11, R14, RZ, 0x3c, !PT ;  /* 0x0000000e0b1a7212 */ /* 0x000fe400078e3cff */
[----:B------:R-:W-:Y:S02]  /*96a0*/  LOP3.LUT R12, R3, R12, RZ, 0x3c, !PT ;  /* 0x0000000c030c7212 */ /* 0x000fe400078e3cff */
[----:B------:R-:W-:Y:S02]  /*96b0*/  LOP3.LUT R14, R37, 0x180, RZ, 0xc0, !PT ;  /* 0x00000180250e7812 */ /* 0x000fe400078ec0ff */
[----:B------:R-:W-:Y:S02]  /*96c0*/  LOP3.LUT R24, R31, 0x180, RZ, 0xc0, !PT ;  /* 0x000001801f187812 */ /* 0x000fe400078ec0ff */
[----:B------:R-:W-:Y:S02]  /*96d0*/  LOP3.LUT R3, R4, 0x180, RZ, 0xc0, !PT ;  /* 0x0000018004037812 */ /* 0x000fe400078ec0ff */
[----:B------:R-:W-:-:S02]  /*96e0*/  SHF.R.U64 R14, R14, 0x3, RZ ;  /* 0x000000030e0e7819 */ /* 0x000fc400000012ff */
[----:B------:R-:W-:Y:S02]  /*96f0*/  SHF.R.U64 R24, R24, 0x3, RZ ;  /* 0x0000000318187819 */ /* 0x000fe400000012ff */
[----:B------:R-:W-:Y:S01]  /*9700*/  SHF.R.U64 R3, R3, 0x3, RZ ;  /* 0x0000000303037819 */ /* 0x000fe200000012ff */
[--C-:B------:R-:W-:Y:S01]  /*9710*/  IMAD.X R27, RZ, RZ, R9.reuse, P0 ;  /* 0x000000ffff1b7224 */ /* 0x100fe200000e0609 */
[----:B------:R-:W-:Y:S01]  /*9720*/  LOP3.LUT R14, R14, R37, RZ, 0x3c, !PT ;  /* 0x000000250e0e7212 */ /* 0x000fe200078e3cff */
[--C-:B------:R-:W-:Y:S01]  /*9730*/  IMAD.X R25, RZ, RZ, R9.reuse, P4 ;  /* 0x000000ffff197224 */ /* 0x100fe200020e0609 */
[----:B------:R-:W-:Y:S01]  /*9740*/  LOP3.LUT R28, R24, R31, RZ, 0x3c, !PT ;  /* 0x0000001f181c7212 */ /* 0x000fe200078e3cff */
[----:B------:R-:W0:Y:S01]  /*9750*/  LDC.64 R36, c[0x0][0xc00] ;  /* 0x00030000ff247b82 */ /* 0x000e220000000a00 */
[----:B------:R-:W-:Y:S01]  /*9760*/  LOP3.LUT R24, R3, R4, RZ, 0x3c, !PT ;  /* 0x0000000403187212 */ /* 0x000fe200078e3cff */
        /* <DEDUP_REMOVED lines=8> */
[----:B------:R-:W-:Y:S02]  /*97f0*/  MOV R4, R26 ;  /* 0x0000001a00047202 */ /* 0x000fe40000000f00 */
[----:B------:R-:W-:Y:S02]  /*9800*/  MOV R39, R24 ;  /* 0x0000001800277202 */ /* 0x000fe40000000f00 */
[----:B------:R-:W-:Y:S02]  /*9810*/  F2FP.F16.F32.PACK_AB R24, R97, R96 ;  /* 0x000000606118723e */ /* 0x000fe400000000ff */
[----:B------:R-:W-:-:S02]  /*9820*/  F2FP.F16.F32.PACK_AB R25, R99, R98 ;  /* 0x000000626319723e */ /* 0x000fc400000000ff */
[----:B------:R-:W-:Y:S02]  /*9830*/  F2FP.F16.F32.PACK_AB R26, R101, R100 ;  /* 0x00000064651a723e */ /* 0x000fe400000000ff */
[----:B------:R-:W-:Y:S01]  /*9840*/  F2FP.F16.F32.PACK_AB R27, R103, R102 ;  /* 0x00000066671b723e */ /* 0x000fe200000000ff */
[----:B------:R1:W-:Y:S01]  /*9850*/  STSM.16.M88.4 [R21], R8 ;  /* 0x0000000815007844 */ /* 0x0003e20000000200 */
[----:B------:R-:W-:Y:S02]  /*9860*/  MOV R3, R28 ;  /* 0x0000001c00037202 */ /* 0x000fe40000000f00 */
[----:B------:R-:W-:Y:S02]  /*9870*/  F2FP.F16.F32.PACK_AB R28, R105, R104 ;  /* 0x00000068691c723e */ /* 0x000fe400000000ff */
[----:B------:R-:W-:Y:S02]  /*9880*/  F2FP.F16.F32.PACK_AB R29, R107, R106 ;  /* 0x0000006a6b1d723e */ /* 0x000fe400000000ff */
[----:B------:R-:W-:Y:S01]  /*9890*/  F2FP.F16.F32.PACK_AB R31, R111, R110 ;  /* 0x0000006e6f1f723e */ /* 0x000fe200000000ff */
[----:B------:R2:W-:Y:S01]  /*98a0*/  STSM.16.M88.4 [R39], R24 ;  /* 0x0000001827007844 */ /* 0x0005e20000000200 */
[----:B------:R-:W-:-:S02]  /*98b0*/  MOV R38, R14 ;  /* 0x0000000e00267202 */ /* 0x000fc40000000f00 */
[----:B------:R-:W-:Y:S02]  /*98c0*/  F2FP.F16.F32.PACK_AB R14, R125, R124 ;  /* 0x0000007c7d0e723e */ /* 0x000fe400000000ff */
[----:B------:R-:W-:Y:S02]  /*98d0*/  F2FP.F16.F32.PACK_AB R15, R127, R126 ;  /* 0x0000007e7f0f723e */ /* 0x000fe400000000ff */
[----:B-1----:R-:W-:Y:S02]  /*98e0*/  MOV R21, R12 ;  /* 0x0000000c00157202 */ /* 0x002fe40000000f00 */
[----:B------:R-:W-:Y:S02]  /*98f0*/  F2FP.F16.F32.PACK_AB R8, R113, R112 ;  /* 0x000000707108723e */ /* 0x000fe400000000ff */
[----:B------:R-:W-:Y:S02]  /*9900*/  F2FP.F16.F32.PACK_AB R9, R115, R114 ;  /* 0x000000727309723e */ /* 0x000fe400000000ff */
[----:B------:R-:W-:-:S02]  /*9910*/  F2FP.F16.F32.PACK_AB R10, R117, R116 ;  /* 0x00000074750a723e */ /* 0x000fc400000000ff */
[----:B------:R-:W-:Y:S02]  /*9920*/  F2FP.F16.F32.PACK_AB R11, R119, R118 ;  /* 0x00000076770b723e */ /* 0x000fe400000000ff */
[----:B------:R-:W-:Y:S02]  /*9930*/  F2FP.F16.F32.PACK_AB R12, R121, R120 ;  /* 0x00000078790c723e */ /* 0x000fe400000000ff */
[----:B------:R-:W-:Y:S02]  /*9940*/  F2FP.F16.F32.PACK_AB R13, R123, R122 ;  /* 0x0000007a7b0d723e */ /* 0x000fe400000000ff */
[----:B--2---:R-:W-:Y:S02]  /*9950*/  F2FP.F16.F32.PACK_AB R24, R129, R128 ;  /* 0x000000808118723e */ /* 0x004fe400000000ff */
[----:B------:R-:W-:Y:S02]  /*9960*/  F2FP.F16.F32.PACK_AB R25, R131, R130 ;  /* 0x000000828319723e */ /* 0x000fe400000000ff */
[----:B------:R-:W-:-:S02]  /*9970*/  F2FP.F16.F32.PACK_AB R26, R133, R132 ;  /* 0x00000084851a723e */ /* 0x000fc400000000ff */
        /* <DEDUP_REMOVED lines=12> */
[----:B---3--:R-:W1:Y:S08]  /*9a40*/  LDC R4, c[0x0][0xbe8] ;  /* 0x0002fa00ff047b82 */ /* 0x008e700000000800 */
[----:B------:R-:W2:Y:S01]  /*9a50*/  LDC.64 R14, c[0x0][0xba8] ;  /* 0x0002ea00ff0e7b82 */ /* 0x000ea20000000a00 */
[----:B------:R-:W3:Y:S01]  /*9a60*/  @P0 LDG.E R3, desc[UR36][R28.64] ;  /* 0x000000241c030981 */ /* 0x000ee2000c1e1900 */
        /* <DEDUP_REMOVED lines=16> */
[----:B------:R-:W3:Y:S01]  /*9b70*/  @P4 LDC R26, c[0x0][0xbec] ;  /* 0x0002fb00ff1a4b82 */ /* 0x000ee20000000800 */
[----:B------:R-:W-:-:S04]  /*9b80*/  ISETP.NE.AND.EX P2, PT, R37, RZ, PT, P2 ;  /* 0x000000ff2500720c */ /* 0x000fc80003f45320 */
[----:B------:R-:W-:-:S03]  /*9b90*/  SEL R144, R144, RZ, !P2 ;  /* 0x000000ff90907207 */ /* 0x000fc60005000000 */
[----:B------:R-:W3:Y:S01]  /*9ba0*/  @P4 LDC R41, c[0x0][0xbf0] ;  /* 0x0002fc00ff294b82 */ /* 0x000ee20000000800 */
[----:B------:R-:W-:-:S07]  /*9bb0*/  SEL R149, R149, RZ, !P2 ;  /* 0x000000ff95957207 */ /* 0x000fce0005000000 */
[----:B------:R4:W2:Y:S01]  /*9bc0*/  LDC.64 R12, c[0x0][R24+0x228] ;  /* 0x00008a00180c7b82 */ /* 0x0008a20000000a00 */
[----:B0-----:R-:W-:Y:S02]  /*9bd0*/  IMAD R9, R9, R144, RZ ;  /* 0x0000009009097224 */ /* 0x001fe400078e02ff */
[-C--:B-1----:R-:W-:Y:S02]  /*9be0*/  IMAD R21, R11, R146.reuse, RZ ;  /* 0x000000920b157224 */ /* 0x082fe400078e02ff */
[----:B------:R-:W-:Y:S02]  /*9bf0*/  IMAD R149, R8, R149, R9 ;  /* 0x0000009508957224 */ /* 0x000fe400078e0209 */
[----:B------:R-:W-:Y:S01]  /*9c00*/  IMAD.WIDE.U32 R10, R10, R146, RZ ;  /* 0x000000920a0a7225 */ /* 0x000fe200078e00ff */
[----:B----4-:R-:W0:Y:S03]  /*9c10*/  LDC.64 R24, c[0x0][R24+0x210] ;  /* 0x0000840018187b82 */ /* 0x010e260000000a00 */
[----:B------:R-:W-:-:S04]  /*9c20*/  IMAD.WIDE.U32 R8, R8, R144, RZ ;  /* 0x0000009008087225 */ /* 0x000fc800078e00ff */
[----:B------:R-:W-:Y:S01]  /*9c30*/  IMAD.IADD R27, R143, 0x1, R137 ;  /* 0x000000018f1b7824 */ /* 0x000fe200078e0289 */
[----:B------:R-:W-:Y:S01]  /*9c40*/  SEL R37, R48, RZ, P3 ;  /* 0x000000ff30257207 */ /* 0x000fe20001800000 */
[----:B------:R-:W-:Y:S01]  /*9c50*/  IMAD.IADD R30, R11, 0x1, R21 ;  /* 0x000000010b1e7824 */ /* 0x000fe200078e0215 */
[----:B--2---:R-:W1:Y:S01]  /*9c60*/  @!P3 LDC R14, c[0x0][0xb50] ;  /* 0x0002d400ff0ebb82 */ /* 0x004e620000000800 */
[----:B------:R-:W-:Y:S02]  /*9c70*/  IMAD.IADD R11, R9, 0x1, R149 ;  /* 0x00000001090b7824 */ /* 0x000fe400078e0295 */
[----:B------:R-:W-:Y:S02]  /*9c80*/  IMAD.MOV.U32 R9, RZ, RZ, R27 ;  /* 0x000000ffff097224 */ /* 0x000fe400078e001b */
[-C--:B------:R-:W-:Y:S02]  /*9c90*/  IMAD R39, R13, R37.reuse, RZ ;  /* 0x000000250d277224 */ /* 0x080fe400078e02ff */
[----:B------:R-:W-:Y:S01]  /*9ca0*/  IMAD.WIDE.U32 R12, R12, R37, RZ ;  /* 0x000000250c0c7225 */ /* 0x000fe200078e00ff */
[----:B------:R-:W2:Y:S03]  /*9cb0*/  @!P3 LDC R15, c[0x0][0xb54] ;  /* 0x0002d500ff0fbb82 */ /* 0x000ea60000000800 */
[----:B------:R-:W-:Y:S01]  /*9cc0*/  IMAD.IADD R39, R13, 0x1, R39 ;  /* 0x000000010d277824 */ /* 0x000fe200078e0227 */
[--C-:B---3--:R-:W-:Y:S01]  /*9cd0*/  IADD3 R10, P2, P5, R8, R10, R3.reuse ;  /* 0x0000000a080a7210 */ /* 0x108fe20007d5e003 */
        /* <DEDUP_REMOVED lines=21> */
.L_x_2119:
        /* <DEDUP_REMOVED lines=13> */
[----:B--2---:R-:W-:-:S04]  /*9f00*/  IMAD.IADD R25, R13, 0x1, R137 ;  /* 0x000000010d197824 */ /* 0x004fc800078e0289 */
        /* <DEDUP_REMOVED lines=10> */
[----:B------:R-:W-:Y:S01]  /*9fb0*/  ULDC.64 UR4, c[0x0][0xaa0] ;  /* 0x0002a80000047ab9 */ /* 0x000fe20000000a00 */
[----:B------:R-:W-:-:S06]  /*9fc0*/  ULDC.64 UR6, c[0x0][0xa80] ;  /* 0x0002a00000067ab9 */ /* 0x000fcc0000000a00 */
[----:B------:R-:W3:Y:S01]  /*9fd0*/  @P4 LDC R45, c[0x0][0xbf0] ;  /* 0x0002fc00ff2d4b82 */ /* 0x000ee20000000800 */
[----:B-1----:R-:W-:-:S05]  /*9fe0*/  VIADD R41, R12, 0xffffff80 ;  /* 0xffffff800c297836 */ /* 0x002fca0000000000 */
[----:B------:R-:W-:-:S04]  /*9ff0*/  SHF.R.S32.HI R44, RZ, 0x1f, R41 ;  /* 0x0000001fff2c7819 */ /* 0x000fc80000011429 */
[----:B------:R-:W-:-:S04]  /*a000*/  LEA.HI R44, R44, R41, RZ, 0x2 ;  /* 0x000000292c2c7211 */ /* 0x000fc800078f10ff */
[----:B------:R-:W-:-:S05]  /*a010*/  SHF.R.S32.HI R44, RZ, 0x2, R44 ;  /* 0x00000002ff2c7819 */ /* 0x000fca000001142c */
[----:B0-----:R-:W-:-:S04]  /*a020*/  IMAD R9, R44, 0x20, R145 ;  /* 0x000000202c097824 */ /* 0x001fc800078e0291 */
[----:B------:R-:W-:Y:S01]  /*a030*/  IMAD.WIDE R34, R9, 0x2, R34 ;  /* 0x0000000209227825 */ /* 0x000fe200078e0222 */
[----:B------:R-:W-:Y:S02]  /*a040*/  SHF.R.S32.HI R42, RZ, 0x1f, R41 ;  /* 0x0000001fff2a7819 */ /* 0x000fe40000011429 */
[----:B------:R-:W-:Y:S02]  /*a050*/  IADD3 R11, P5, R34, 0x7800, RZ ;  /* 0x00007800220b7810 */ /* 0x000fe40007fbe0ff */
[----:B------:R-:W-:Y:S02]  /*a060*/  LEA.HI R42, R42, R41, RZ, 0x2 ;  /* 0x000000292a2a7211 */ /* 0x000fe400078f10ff */
[----:B------:R-:W-:Y:S01]  /*a070*/  LOP3.LUT R0, R11, 0x180, RZ, 0xc0, !PT ;  /* 0x000001800b007812 */ /* 0x000fe200078ec0ff */
[----:B------:R-:W-:Y:S01]  /*a080*/  IMAD.X R37, RZ, RZ, R35, P5 ;  /* 0x000000ffff257224 */ /* 0x000fe200028e0623 */
[----:B------:R-:W-:Y:S02]  /*a090*/  LOP3.LUT R42, R42, 0xfffffffc, RZ, 0xc0, !PT ;  /* 0xfffffffc2a2a7812 */ /* 0x000fe400078ec0ff */
[----:B------:R-:W-:-:S02]  /*a0a0*/  SHF.R.U64 R0, R0, 0x3, RZ ;  /* 0x0000000300007819 */ /* 0x000fc400000012ff */
[----:B------:R-:W-:Y:S02]  /*a0b0*/  IADD3 R13, P0, R34, 0x1800, RZ ;  /* 0x00001800220d7810 */ /* 0x000fe40007f1e0ff */
[----:B------:R-:W-:Y:S01]  /*a0c0*/  LOP3.LUT R36, R0, R11, RZ, 0x3c, !PT ;  /* 0x0000000b00247212 */ /* 0x000fe200078e3cff */
[----:B------:R-:W-:Y:S01]  /*a0d0*/  IMAD R0, R21, UR4, RZ ;  /* 0x0000000415007c24 */ /* 0x000fe2000f8e02ff */
[C---:B------:R-:W-:Y:S01]  /*a0e0*/  IADD3 R25, P1, R34.reuse, 0x3000, RZ ;  /* 0x0000300022197810 */ /* 0x040fe20007f3e0ff */
[----:B------:R-:W-:Y:S01]  /*a0f0*/  IMAD.IADD R42, R41, 0x1, -R42 ;  /* 0x00000001292a7824 */ /* 0x000fe200078e0a2a */
[C---:B------:R-:W-:Y:S01]  /*a100*/  IADD3 R29, P2, R34.reuse, 0x4800, RZ ;  /* 0x00004800221d7810 */ /* 0x040fe20007f5e0ff */
[C---:B------:R-:W-:Y:S01]  /*a110*/  IMAD R41, R3.reuse, UR5, R0 ;  /* 0x0000000503297c24 */ /* 0x040fe2000f8e0200 */
[----:B------:R-:W-:Y:S01]  /*a120*/  IADD3 R33, P3, R34, 0x6000, RZ ;  /* 0x0000600022217810 */ /* 0x000fe20007f7e0ff */
[----:B------:R-:W-:Y:S01]  /*a130*/  IMAD.WIDE.U32 R20, R3, UR4, RZ ;  /* 0x0000000403147c25 */ /* 0x000fe2000f8e00ff */
[----:B------:R-:W-:Y:S01]  /*a140*/  ULDC.64 UR4, c[0x0][0xae8] ;  /* 0x0002ba0000047ab9 */ /* 0x000fe20000000a00 */
[----:B------:R-:W-:Y:S01]  /*a150*/  LOP3.LUT R12, R13, 0x180, RZ, 0xc0, !PT ;  /* 0x000001800d0c7812 */ /* 0x000fe200078ec0ff */
[----:B------:R-:W5:Y:S01]  /*a160*/  LD.E.128 R36, desc[UR36][R36.64] ;  /* 0x0000002424247980 */ /* 0x000f62000c101d00 */
[----:B------:R-:W-:Y:S01]  /*a170*/  IMAD R0, R42, 0x60, R44 ;  /* 0x000000602a007824 */ /* 0x000fe200078e022c */
[----:B------:R-:W-:Y:S01]  /*a180*/  LOP3.LUT R24, R25, 0x180, RZ, 0xc0, !PT ;  /* 0x0000018019187812 */ /* 0x000fe200078ec0ff */
[----:B------:R-:W-:Y:S01]  /*a190*/  IMAD.IADD R21, R21, 0x1, R41 ;  /* 0x0000000115157824 */ /* 0x000fe200078e0229 */
[----:B------:R-:W-:Y:S01]  /*a1a0*/  LOP3.LUT R28, R29, 0x180, RZ, 0xc0, !PT ;  /* 0x000001801d1c7812 */ /* 0x000fe200078ec0ff */
[----:B------:R-:W-:Y:S01]  /*a1b0*/  IMAD.IADD R42, R137, 0x1, R0 ;  /* 0x00000001892a7824 */ /* 0x000fe200078e0200 */
[----:B------:R-:W-:Y:S01]  /*a1c0*/  LOP3.LUT R32, R33, 0x180, RZ, 0xc0, !PT ;  /* 0x0000018021207812 */ /* 0x000fe200078ec0ff */
[----:B------:R-:W-:Y:S01]  /*a1d0*/  IMAD.WIDE.U32 R20, R146, UR4, R20 ;  /* 0x0000000492147c25 */ /* 0x000fe2000f8e0014 */
[----:B------:R-:W-:-:S02]  /*a1e0*/  SHF.R.S32.HI R41, RZ, 0x1f, R144 ;  /* 0x0000001fff297819 */ /* 0x000fc40000011490 */
[----:B------:R-:W-:Y:S01]  /*a1f0*/  LOP3.LUT R9, R34, 0x180, RZ, 0xc0, !PT ;  /* 0x0000018022097812 */ /* 0x000fe200078ec0ff */
[----:B--2---:R-:W-:Y:S01]  /*a200*/  @P4 IMAD.HI.U32 R0, R42, R43, RZ ;  /* 0x0000002b2a004227 */ /* 0x004fe200078e00ff */
[----:B------:R-:W-:Y:S02]  /*a210*/  SHF.R.U64 R12, R12, 0x3, RZ ;  /* 0x000000030c0c7819 */ /* 0x000fe400000012ff */
[----:B------:R-:W-:Y:S01]  /*a220*/  SHF.R.U64 R24, R24, 0x3, RZ ;  /* 0x0000000318187819 */ /* 0x000fe200000012ff */
[----:B------:R-:W-:Y:S01]  /*a230*/  IMAD R21, R146, UR5, R21 ;  /* 0x0000000592157c24 */ /* 0x000fe2000f8e0215 */
[----:B------:R-:W-:Y:S01]  /*a240*/  ULDC.64 UR4, c[0x0][0xaf0] ;  /* 0x0002bc0000047ab9 */ /* 0x000fe20000000a00 */
[----:B------:R-:W-:Y:S01]  /*a250*/  IMAD.MOV.U32 R3, RZ, RZ, R42 ;  /* 0x000000ffff037224 */ /* 0x000fe200078e002a */
[----:B---3--:R-:W-:Y:S01]  /*a260*/  @P4 SHF.R.U32.HI R3, RZ, R45, R0 ;  /* 0x0000002dff034219 */ /* 0x008fe20000011600 */
[----:B------:R-:W-:Y:S01]  /*a270*/  IMAD R41, R41, UR4, RZ ;  /* 0x0000000429297c24 */ /* 0x000fe2000f8e02ff */
[----:B------:R-:W-:-:S02]  /*a280*/  SHF.R.U64 R28, R28, 0x3, RZ ;  /* 0x000000031c1c7819 */ /* 0x000fc400000012ff */
[----:B------:R-:W-:Y:S02]  /*a290*/  SHF.R.U64 R32, R32, 0x3, RZ ;  /* 0x0000000320207819 */ /* 0x000fe400000012ff */
[----:B------:R-:W-:Y:S01]  /*a2a0*/  SHF.R.U64 R9, R9, 0x3, RZ ;  /* 0x0000000309097819 */ /* 0x000fe200000012ff */
[C---:B------:R-:W-:Y:S01]  /*a2b0*/  IMAD R41, R144.reuse, UR5, R41 ;  /* 0x0000000590297c24 */ /* 0x040fe2000f8e0229 */
[----:B------:R-:W-:Y:S01]  /*a2c0*/  SHF.R.S32.HI R0, RZ, 0x1f, R3 ;  /* 0x0000001fff007819 */ /* 0x000fe20000011403 */
[----:B------:R-:W-:Y:S01]  /*a2d0*/  IMAD.WIDE.U32 R20, R144, UR4, R20 ;  /* 0x0000000490147c25 */ /* 0x000fe2000f8e0014 */
[----:B------:R-:W-:Y:S01]  /*a2e0*/  LOP3.LUT R12, R12, R13, RZ, 0x3c, !PT ;  /* 0x0000000d0c0c7212 */ /* 0x000fe200078e3cff */
[----:B------:R-:W-:Y:S01]  /*a2f0*/  ULDC.64 UR4, c[0x0][0xae0] ;  /* 0x0002b80000047ab9 */ /* 0x000fe20000000a00 */
[----:B------:R-:W-:Y:S01]  /*a300*/  LOP3.LUT R24, R24, R25, RZ, 0x3c, !PT ;  /* 0x0000001918187212 */ /* 0x000fe200078e3cff */
[----:B------:R-:W-:Y:S01]  /*a310*/  IMAD.MOV R43, RZ, RZ, -R3 ;  /* 0x000000ffff2b7224 */ /* 0x000fe200078e0a03 */
        /* <DEDUP_REMOVED lines=9> */
[----:B------:R-:W-:Y:S01]  /*a3b0*/  IMAD.IADD R21, R21, 0x1, R41 ;  /* 0x0000000115157824 */ /* 0x000fe200078e0229 */
[----:B------:R-:W5:Y:S01]  /*a3c0*/  LD.E.128 R24, desc[UR36][R24.64] ;  /* 0x0000002418187980 */ /* 0x000f62000c101d00 */
[----:B------:R-:W-:Y:S02]  /*a3d0*/  IMAD R0, R0, UR4, RZ ;  /* 0x0000000400007c24 */ /* 0x000fe4000f8e02ff */
[----:B------:R-:W-:Y:S01]  /*a3e0*/  IMAD R41, R4, R43, R42 ;  /* 0x0000002b04297224 */ /* 0x000fe200078e022a */
[----:B------:R-:W5:Y:S01]  /*a3f0*/  LD.E.128 R8, desc[UR36][R8.64] ;  /* 0x0000002408087980 */ /* 0x000f62000c101d00 */
[----:B------:R-:W-:-:S03]  /*a400*/  IMAD R43, R3, UR5, R0 ;  /* 0x00000005032b7c24 */ /* 0x000fc6000f8e0200 */
[----:B------:R-:W5:Y:S01]  /*a410*/  LD.E.128 R28, desc[UR36][R28.64] ;  /* 0x000000241c1c7980 */ /* 0x000f62000c101d00 */
[----:B------:R-:W-:-:S03]  /*a420*/  SHF.R.S32.HI R0, RZ, 0x1f, R41 ;  /* 0x0000001fff007819 */ /* 0x000fc60000011429 */
[----:B------:R-:W5:Y:S01]  /*a430*/  LD.E.128 R32, desc[UR36][R32.64] ;  /* 0x0000002420207980 */ /* 0x000f62000c101d00 */
[----:B------:R-:W-:Y:S01]  /*a440*/  IMAD.WIDE.U32 R20, R3, UR4, R20 ;  /* 0x0000000403147c25 */ /* 0x000fe2000f8e0014 */
[----:B------:R-:W-:Y:S01]  /*a450*/  ULDC.64 UR4, c[0x0][0xad8] ;  /* 0x0002b60000047ab9 */ /* 0x000fe20000000a00 */
[----:B------:R-:W-:Y:S01]  /*a460*/  @!PT LDS RZ, [RZ] ;  /* 0x00000000fffff984 */ /* 0x000fe20000000800 */
[----:B------:R-:W-:Y:S01]  /*a470*/  @!PT LDS RZ, [RZ] ;  /* 0x00000000fffff984 */ /* 0x000fe20000000800 */
[----:B------:R-:W-:Y:S01]  /*a480*/  @!PT LDS RZ, [RZ] ;  /* 0x00000000fffff984 */ /* 0x000fe20000000800 */
[----:B------:R-:W-:Y:S01]  /*a490*/  @!PT LDS RZ, [RZ] ;  /* 0x00000000fffff984 */ /* 0x000fe20000000800 */
[----:B------:R0:W-:Y:S06]  /*a4a0*/  MEMBAR.ALL.CTA ;  /* 0x0000000000007992 */ /* 0x0001ec0000008000 */
[----:B0-----:R-:W0:Y:S01]  /*a4b0*/  FENCE.VIEW.ASYNC.S ;  /* 0x00000000000073c6 */ /* 0x001e220000000000 */
[----:B------:R-:W-:-:S02]  /*a4c0*/  IMAD.IADD R21, R21, 0x1, R43 ;  /* 0x0000000115157824 */ /* 0x000fc400078e022b */
[----:B------:R-:W-:Y:S02]  /*a4d0*/  IMAD R0, R0, UR4, RZ ;  /* 0x0000000400007c24 */ /* 0x000fe4000f8e02ff */
[----:B------:R-:W-:Y:S02]  /*a4e0*/  IMAD.IADD R137, R44, 0x1, R137 ;  /* 0x000000012c897824 */ /* 0x000fe400078e0289 */
        /* <DEDUP_REMOVED lines=8> */
[----:B0-----:R0:W1:Y:S01]  /*a570*/  SHFL.IDX PT, R42, R0, RZ, 0x1c1f ;  /* 0x001c1fff002a7589 */ /* 0x00106200000e0000 */
        /* <DEDUP_REMOVED lines=18> */
.L_x_2122:
[----:B------:R-:W-:Y:S05]  /*a6a0*/  BSYNC B1 ;  /* 0x0000000000017941 */ /* 0x000fea0003800000 */
.L_x_2121:
        /* <DEDUP_REMOVED lines=19> */
.L_x_2120:
[----:B0-----:R-:W0:Y:S01]  /*a7e0*/  @P4 LDC R10, c[0x0][0xbec] ;  /* 0x0002fb00ff0a4b82 */ /* 0x001e220000000800 */
[----:B------:R-:W-:Y:S01]  /*a7f0*/  ULDC.64 UR4, c[0x0][0xb08] ;  /* 0x0002c20000047ab9 */ /* 0x000fe20000000a00 */
[----:B------:R-:W-:Y:S01]  /*a800*/  ULDC.64 UR6, c[0x0][0xb30] ;  /* 0x0002cc0000067ab9 */ /* 0x000fe20000000a00 */
[----:B------:R-:W-:Y:S01]  /*a810*/  IMAD R0, R21, UR4, RZ ;  /* 0x0000000415007c24 */ /* 0x000fe2000f8e02ff */
[----:B------:R-:W-:Y:S01]  /*a820*/  BSSY B1, `(.L_x_2124) ;  /* 0x000006d000017945 */ /* 0x000fe20003800000 */
[C---:B------:R-:W-:Y:S01]  /*a830*/  IMAD.WIDE.U32 R8, R3.reuse, UR4, RZ ;  /* 0x0000000403087c25 */ /* 0x040fe2000f8e00ff */
[----:B------:R-:W-:Y:S02]  /*a840*/  SHF.R.S32.HI R28, RZ, 0x1f, R152 ;  /* 0x0000001fff1c7819 */ /* 0x000fe40000011498 */
[----:B------:R-:W1:Y:S01]  /*a850*/  @P4 LDC R13, c[0x0][0xbf0] ;  /* 0x0002fc00ff0d4b82 */ /* 0x000e620000000800 */
[----:B------:R-:W-:Y:S01]  /*a860*/  IMAD R3, R3, UR5, R0 ;  /* 0x0000000503037c24 */ /* 0x000fe2000f8e0200 */
[----:B------:R-:W-:Y:S01]  /*a870*/  ULDC.64 UR4, c[0x0][0xb38] ;  /* 0x0002ce0000047ab9 */ /* 0x000fe20000000a00 */
[----:B------:R-:W-:Y:S01]  /*a880*/  VIADD R35, R141, 0x20 ;  /* 0x000000208d237836 */ /* 0x000fe20000000000 */
[----:B------:R-:W-:Y:S01]  /*a890*/  SHF.R.S32.HI R29, RZ, 0x1f, R153 ;  /* 0x0000001fff1d7819 */ /* 0x000fe20000011499 */
[----:B------:R-:W-:Y:S01]  /*a8a0*/  IMAD.IADD R9, R9, 0x1, R3 ;  /* 0x0000000109097824 */ /* 0x000fe200078e0203 */
[----:B------:R-:W-:Y:S01]  /*a8b0*/  SHF.R.S32.HI R3, RZ, 0x1f, R144 ;  /* 0x0000001fff037819 */ /* 0x000fe20000011490 */
[----:B------:R-:W-:Y:S01]  /*a8c0*/  VIADD R37, R141, 0x18 ;  /* 0x000000188d257836 */ /* 0x000fe20000000000 */
[----:B------:R-:W-:Y:S01]  /*a8d0*/  SHF.R.S32.HI R30, RZ, 0x1f, R154 ;  /* 0x0000001fff1e7819 */ /* 0x000fe2000001149a */
[----:B------:R-:W-:Y:S01]  /*a8e0*/  IMAD.WIDE.U32 R8, R146, UR4, R8 ;  /* 0x0000000492087c25 */ /* 0x000fe2000f8e0008 */
[----:B------:R-:W-:-:S02]  /*a8f0*/  SHF.R.S32.HI R26, RZ, 0x1f, R155 ;  /* 0x0000001fff1a7819 */ /* 0x000fc4000001149b */
[----:B------:R-:W-:Y:S01]  /*a900*/  SHF.R.S32.HI R31, RZ, 0x1f, R157 ;  /* 0x0000001fff1f7819 */ /* 0x000fe2000001149d */
[----:B------:R-:W-:Y:S01]  /*a910*/  IMAD R9, R146, UR5, R9 ;  /* 0x0000000592097c24 */ /* 0x000fe2000f8e0209 */
[----:B------:R-:W-:Y:S01]  /*a920*/  ULDC.64 UR4, c[0x0][0xb40] ;  /* 0x0002d00000047ab9 */ /* 0x000fe20000000a00 */
[----:B------:R-:W-:Y:S01]  /*a930*/  VIADD R39, R141, 0x10 ;  /* 0x000000108d277836 */ /* 0x000fe20000000000 */
[----:B------:R-:W-:Y:S01]  /*a940*/  SHF.R.S32.HI R35, RZ, 0x1f, R35 ;  /* 0x0000001fff237819 */ /* 0x000fe20000011423 */
[----:B------:R-:W-:Y:S01]  /*a950*/  IMAD R3, R3, UR4, RZ ;  /* 0x0000000403037c24 */ /* 0x000fe2000f8e02ff */
[----:B------:R-:W-:Y:S01]  /*a960*/  SHF.R.S32.HI R37, RZ, 0x1f, R37 ;  /* 0x0000001fff257819 */ /* 0x000fe20000011425 */
[----:B0-----:R-:W-:Y:S01]  /*a970*/  @P4 IMAD.HI.U32 R10, R27, R10, RZ ;  /* 0x0000000a1b0a4227 */ /* 0x001fe200078e00ff */
[----:B------:R-:W-:-:S03]  /*a980*/  SHF.R.S32.HI R39, RZ, 0x1f, R39 ;  /* 0x0000001fff277819 */ /* 0x000fc60000011427 */
[C---:B------:R-:W-:Y:S02]  /*a990*/  IMAD R11, R144.reuse, UR5, R3 ;  /* 0x00000005900b7c24 */ /* 0x040fe4000f8e0203 */
[----:B------:R-:W-:Y:S01]  /*a9a0*/  IMAD.WIDE.U32 R8, R144, UR4, R8 ;  /* 0x0000000490087c25 */ /* 0x000fe2000f8e0008 */
[----:B------:R-:W-:-:S03]  /*a9b0*/  ULDC.64 UR4, c[0x0][0xb48] ;  /* 0x0002d20000047ab9 */ /* 0x000fc60000000a00 */
[----:B------:R-:W-:Y:S01]  /*a9c0*/  IMAD.MOV.U32 R3, RZ, RZ, R27 ;  /* 0x000000ffff037224 */ /* 0x000fe200078e001b */
[----:B-1----:R-:W-:Y:S01]  /*a9d0*/  @P4 SHF.R.U32.HI R3, RZ, R13, R10 ;  /* 0x0000000dff034219 */ /* 0x002fe2000001160a */
[----:B------:R-:W-:Y:S02]  /*a9e0*/  IMAD.IADD R9, R9, 0x1, R11 ;  /* 0x0000000109097824 */ /* 0x000fe400078e020b */
[----:B------:R-:W-:Y:S01]  /*a9f0*/  VIADD R41, R141, 0x8 ;  /* 0x000000088d297836 */ /* 0x000fe20000000000 */
[--C-:B------:R-:W-:Y:S01]  /*aa00*/  SHF.R.S32.HI R0, RZ, 0x1f, R3.reuse ;  /* 0x0000001fff007819 */ /* 0x100fe20000011403 */
[----:B------:R-:W-:Y:S02]  /*aa10*/  IMAD.MOV R11, RZ, RZ, -R3 ;  /* 0x000000ffff0b7224 */ /* 0x000fe400078e0a03 */
[----:B------:R-:W-:Y:S01]  /*aa20*/  IMAD.WIDE.U32 R8, R48, UR4, R8 ;  /* 0x0000000430087c25 */ /* 0x000fe2000f8e0008 */
[----:B------:R-:W-:Y:S01]  /*aa30*/  UIADD3 UR4, UR40, 0x2d820, URZ ;  /* 0x0002d82028047890 */ /* 0x000fe2000fffe03f */
[----:B------:R-:W-:-:S02]  /*aa40*/  SHF.R.S32.HI R41, RZ, 0x1f, R41 ;  /* 0x0000001fff297819 */ /* 0x000fc40000011429 */
[----:B------:R-:W-:Y:S01]  /*aa50*/  IMAD R11, R4, R11, R27 ;  /* 0x0000000b040b7224 */ /* 0x000fe200078e021b */
[----:B------:R-:W-:Y:S01]  /*aa60*/  UPRMT UR4, URZ, 0x654, UR4 ;  /* 0x000006543f047896 */ /* 0x000fe20008000004 */
[----:B------:R-:W-:Y:S01]  /*aa70*/  IMAD R0, R0, UR6, RZ ;  /* 0x0000000600007c24 */ /* 0x000fe2000f8e02ff */
[----:B------:R-:W-:Y:S01]  /*aa80*/  SHF.R.S32.HI R4, RZ, 0x1f, R151 ;  /* 0x0000001fff047819 */ /* 0x000fe20000011497 */
[----:B------:R-:W-:Y:S01]  /*aa90*/  IMAD R9, R48, UR5, R9 ;  /* 0x0000000530097c24 */ /* 0x000fe2000f8e0209 */
[----:B------:R-:W-:Y:S01]  /*aaa0*/  SHF.R.S32.HI R27, RZ, 0x1f, R156 ;  /* 0x0000001fff1b7819 */ /* 0x000fe2000001149c */
        /* <DEDUP_REMOVED lines=9> */
[----:B------:R-:W-:-:S03]  /*ab40*/  ULDC.64 UR6, c[0x0][0xb00] ;  /* 0x0002c00000067ab9 */ /* 0x000fc60000000a00 */
[----:B------:R-:W-:Y:S01]  /*ab50*/  IMAD.IADD R3, R9, 0x1, R3 ;  /* 0x0000000109037824 */ /* 0x000fe200078e0203 */
[C---:B------:R-:W-:Y:S01]  /*ab60*/  LEA R0, P1, R8.reuse, UR6, 0x2 ;  /* 0x0000000608007c11 */ /* 0x040fe2000f8210ff */
[C---:B------:R-:W-:Y:S02]  /*ab70*/  VIADD R34, R141.reuse, 0x20 ;  /* 0x000000208d227836 */ /* 0x040fe40000000000 */
[C---:B------:R-:W-:Y:S01]  /*ab80*/  VIADD R36, R141.reuse, 0x18 ;  /* 0x000000188d247836 */ /* 0x040fe20000000000 */
[----:B------:R-:W-:Y:S01]  /*ab90*/  LEA.HI.X R3, R8, UR7, R3, 0x2, P1 ;  /* 0x0000000708037c11 */ /* 0x000fe200088f1403 */
[C---:B------:R-:W-:Y:S01]  /*aba0*/  VIADD R38, R141.reuse, 0x10 ;  /* 0x000000108d267836 */ /* 0x040fe20000000000 */
[----:B------:R0:W1:Y:S01]  /*abb0*/  SHFL.IDX PT, R8, R0, RZ, 0x1c1f ;  /* 0x001c1fff00087589 */ /* 0x00006200000e0000 */
[----:B------:R-:W-:-:S03]  /*abc0*/  VIADD R40, R141, 0x8 ;  /* 0x000000088d287836 */ /* 0x000fc60000000000 */
        /* <DEDUP_REMOVED lines=50> */
.L_x_2125:
[----:B------:R-:W-:Y:S05]  /*aef0*/  BSYNC B1 ;  /* 0x0000000000017941 */ /* 0x000fea0003800000 */
.L_x_2124:
        /* <DEDUP_REMOVED lines=53> */
.L_x_2118:
[----:B0-----:R-:W0:Y:S01]  /*b250*/  LDC.64 R10, c[0x0][0xc00] ;  /* 0x00030000ff0a7b82 */ /* 0x001e220000000a00 */
[----:B------:R-:W-:Y:S01]  /*b260*/  ULDC.64 UR4, c[0x0][0xc08] ;  /* 0x0003020000047ab9 */ /* 0x000fe20000000a00 */
[----:B--2---:R-:W-:Y:S01]  /*b270*/  IMAD.MOV.U32 R3, RZ, RZ, RZ ;  /* 0x000000ffff037224 */ /* 0x004fe200078e00ff */
[----:B------:R-:W-:-:S04]  /*b280*/  ISETP.NE.U32.AND P0, PT, RZ, UR4, PT ;  /* 0x00000004ff007c0c */ /* 0x000fc8000bf05070 */
[----:B------:R-:W-:Y:S01]  /*b290*/  ISETP.NE.AND.EX P1, PT, RZ, UR5, PT, P0 ;  /* 0x00000005ff007c0c */ /* 0x000fe2000bf25300 */
[----:B-1----:R-:W1:Y:S01]  /*b2a0*/  LDC.64 R8, c[0x0][0xc00] ;  /* 0x00030000ff087b82 */ /* 0x002e620000000a00 */
[----:B0-----:R-:W-:-:S04]  /*b2b0*/  ISETP.NE.U32.AND P0, PT, R10, RZ, PT ;  /* 0x000000ff0a00720c */ /* 0x001fc80003f05070 */
[----:B------:R-:W-:-:S07]  /*b2c0*/  ISETP.NE.AND.EX P0, PT, R11, RZ, PT, P0 ;  /* 0x000000ff0b00720c */ /* 0x000fce0003f05300 */
[----:B------:R-:W0:Y:S01]  /*b2d0*/  @P1 LDC.64 R10, c[0x0][0xc08] ;  /* 0x00030200ff0a1b82 */ /* 0x000e220000000a00 */
[----:B------:R-:W-:Y:S01]  /*b2e0*/  ULDC UR4, c[0x0][0xa88] ;  /* 0x0002a20000047ab9 */ /* 0x000fe20000000800 */
[----:B-1----:R-:W-:-:S04]  /*b2f0*/  IMAD.WIDE R12, R144, 0x4, R8 ;  /* 0x00000004900c7825 */ /* 0x002fc800078e0208 */
[----:B------:R-:W-:Y:S01]  /*b300*/  IMAD.U32 R0, RZ, RZ, UR4 ;  /* 0x00000004ff007e24 */ /* 0x000fe2000f8e00ff */
[----:B------:R1:W5:Y:S01]  /*b310*/  @P0 LDG.E R3, desc[UR36][R12.64] ;  /* 0x000000240c030981 */ /* 0x000362000c1e1900 */
[----:B------:R-:W2:Y:S01]  /*b320*/  S2R R14, SR_TID.X ;  /* 0x00000000000e7919 */ /* 0x000ea20000002100 */
[----:B0-----:R-:W-:-:S05]  /*b330*/  @P1 IMAD.WIDE R8, R144, 0x4, R10 ;  /* 0x0000000490081825 */ /* 0x001fca00078e020a */
[----:B------:R1:W5:Y:S01]  /*b340*/  @P1 LDG.E R0, desc[UR36][R8.64] ;  /* 0x0000002408001981 */ /* 0x000362000c1e1900 */
[----:B------:R-:W-:-:S13]  /*b350*/  ISETP.NE.AND P2, PT, R147, RZ, PT ;  /* 0x000000ff9300720c */ /* 0x000fda0003f45270 */
[----:B------:R-:W0:Y:S01]  /*b360*/  @!P2 LDC R147, c[0x0][0xad4] ;  /* 0x0002b500ff93ab82 */ /* 0x000e220000000800 */
[----:B--2---:R-:W-:-:S05]  /*b370*/  VIADD R32, R14, 0xffffff80 ;  /* 0xffffff800e207836 */ /* 0x004fca0000000000 */
[----:B------:R-:W-:Y:S02]  /*b380*/  ISETP.GT.AND P3, PT, R32, 0xbf, PT ;  /* 0x000000bf2000780c */ /* 0x000fe40003f64270 */
[----:B0-----:R-:W-:Y:S01]  /*b390*/  ISETP.GT.AND P2, PT, R147, 0x1, PT ;  /* 0x000000019300780c */ /* 0x001fe20003f44270 */
[----:B-1----:R-:W-:-:S12]  /*b3a0*/  @P1 BRA `(.L_x_2126) ;  /* 0x0000000000101947 */ /* 0x002fd80003800000 */
[----:B------:R-:W-:Y:S05]  /*b3b0*/  @!P0 BRA `(.L_x_2126) ;  /* 0x00000000000c8947 */ /* 0x000fea0003800000 */
[----:B------:R-:W2:Y:S04]  /*b3c0*/  LDG.E R9, desc[UR36][R12.64] ;  /* 0x000000240c097981 */ /* 0x000ea8000c1e1900 */
[----:B-----5:R-:W2:Y:S02]  /*b3d0*/  LDG.E R0, desc[UR36][R12.64+0x4] ;  /* 0x000004240c007981 */ /* 0x020ea4000c1e1900 */
[----:B--2---:R-:W-:-:S07]  /*b3e0*/  IMAD.IADD R0, R0, 0x1, -R9 ;  /* 0x0000000100007824 */ /* 0x004fce00078e0a09 */
.L_x_2126:
[----:B------:R-:W-:Y:S01]  /*b3f0*/  BSSY B1, `(.L_x_2127) ;  /* 0x0000036000017945 */ /* 0x000fe20003800000 */
[----:B------:R-:W-:Y:S02]  /*b400*/  SEL R33, R144, RZ, !P0 ;  /* 0x000000ff90217207 */ /* 0x000fe40004000000 */
[----:B------:R-:W-:Y:S02]  /*b410*/  SEL R149, R149, RZ, !P0 ;  /* 0x000000ff95957207 */ /* 0x000fe40004000000 */
[----:B-----5:R-:W-:Y:S01]  /*b420*/  SHF.R.S32.HI R28, RZ, 0x1f, R3 ;  /* 0x0000001fff1c7819 */ /* 0x020fe20000011403 */
[----:B------:R-:W-:Y:S06]  /*b430*/  @P3 BRA `(.L_x_2128) ;  /* 0x0000000000c43947 */ /* 0x000fec0003800000 */
[----:B------:R-:W3:Y:S01]  /*b440*/  LDC R35, c[0x0][0xbe8] ;  /* 0x0002fa00ff237b82 */ /* 0x000ee20000000800 */
[----:B------:R-:W-:Y:S01]  /*b450*/  IADD3 R30, R137, -0x80, R14 ;  /* 0xffffff80891e7810 */ /* 0x000fe20007ffe00e */
[----:B---3--:R-:W-:-:S05]  /*b460*/  IMAD R4, R0, R35, RZ ;  /* 0x0000002300047224 */ /* 0x008fca00078e02ff */
[----:B------:R-:W-:-:S13]  /*b470*/  ISETP.GE.AND P0, PT, R30, R4, PT ;  /* 0x000000041e00720c */ /* 0x000fda0003f06270 */
[----:B------:R-:W-:Y:S05]  /*b480*/  @P0 BRA `(.L_x_2128) ;  /* 0x0000000000b00947 */ /* 0x000fea0003800000 */
[----:B------:R-:W2:Y:S01]  /*b490*/  LDL.LU R34, [R1+0x8] ;  /* 0x0000080001227983 */ /* 0x000ea20000300800 */
[----:B------:R-:W-:Y:S01]  /*b4a0*/  ISETP.NE.AND P1, PT, R35, 0x1, PT ;  /* 0x000000012300780c */ /* 0x000fe20003f25270 */
[----:B------:R-:W-:Y:S01]  /*b4b0*/  IMAD.MOV.U32 R26, RZ, RZ, 0x9b8 ;  /* 0x000009b8ff1a7424 */ /* 0x000fe200078e00ff */
[----:B------:R-:W-:Y:S01]  /*b4c0*/  ISETP.GT.AND P0, PT, R147, 0x1, PT ;  /* 0x000000019300780c */ /* 0x000fe20003f04270 */
[----:B------:R-:W0:Y:S01]  /*b4d0*/  LDC.64 R8, c[0x0][0xba8] ;  /* 0x0002ea00ff087b82 */ /* 0x000e220000000a00 */
[----:B------:R-:W-:Y:S02]  /*b4e0*/  IMAD.MOV.U32 R27, RZ, RZ, R30 ;  /* 0x000000ffff1b7224 */ /* 0x000fe400078e001e */
[----:B------:R-:W-:-:S05]  /*b4f0*/  SEL R26, R26, 0x978, P0 ;  /* 0x000009781a1a7807 */ /* 0x000fca0000000000 */
[----:B------:R-:W1:Y:S08]  /*b500*/  LDC.64 R20, c[0x0][R26+0x220] ;  /* 0x000088001a147b82 */ /* 0x000e700000000a00 */
[----:B------:R-:W3:Y:S08]  /*b510*/  @P1 LDC R25, c[0x0][0xbec] ;  /* 0x0002fb00ff191b82 */ /* 0x000ef00000000800 */
[----:B------:R-:W4:Y:S08]  /*b520*/  @P1 LDC R31, c[0x0][0xbf0] ;  /* 0x0002fc00ff1f1b82 */ /* 0x000f300000000800 */
[----:B------:R-:W5:Y:S01]  /*b530*/  LDC.64 R14, c[0x0][R26+0x218] ;  /* 0x000086001a0e7b82 */ /* 0x000f620000000a00 */
[----:B-1----:R-:W-:-:S07]  /*b540*/  IMAD R21, R21, R33, RZ ;  /* 0x0000002115157224 */ /* 0x002fce00078e02ff */
[----:B------:R-:W1:Y:S01]  /*b550*/  LDC.64 R12, c[0x0][R26+0x228] ;  /* 0x00008a001a0c7b82 */ /* 0x000e620000000a00 */
[----:B---3--:R-:W-:-:S04]  /*b560*/  @P1 IMAD.HI.U32 R4, R30, R25, RZ ;  /* 0x000000191e041227 */ /* 0x008fc800078e00ff */
[----:B------:R-:W-:-:S03]  /*b570*/  IMAD.WIDE.U32 R24, R20, R33, RZ ;  /* 0x0000002114187225 */ /* 0x000fc600078e00ff */
[----:B------:R-:W3:Y:S01]  /*b580*/  LDC.64 R10, c[0x0][R26+0x210] ;  /* 0x000084001a0a7b82 */ /* 0x000ee20000000a00 */
[----:B----4-:R-:W-:Y:S01]  /*b590*/  @P1 SHF.R.U32.HI R27, RZ, R31, R4 ;  /* 0x0000001fff1b1219 */ /* 0x010fe20000011604 */
[----:B------:R-:W-:-:S04]  /*b5a0*/  IMAD R31, R20, R149, R21 ;  /* 0x00000095141f7224 */ /* 0x000fc800078e0215 */
[----:B------:R-:W-:Y:S02]  /*b5b0*/  IMAD.IADD R4, R25, 0x1, R31 ;  /* 0x0000000119047824 */ /* 0x000fe400078e021f */
[-C--:B-----5:R-:W-:Y:S01]  /*b5c0*/  IMAD R29, R15, R146.reuse, RZ ;  /* 0x000000920f1d7224 */ /* 0x0a0fe200078e02ff */
[----:B0-----:R-:W0:Y:S01]  /*b5d0*/  @!P0 LDC R8, c[0x0][0xb50] ;  /* 0x0002d400ff088b82 */ /* 0x001e220000000800 */
[----:B------:R-:W-:-:S04]  /*b5e0*/  IMAD.WIDE.U32 R14, R14, R146, RZ ;  /* 0x000000920e0e7225 */ /* 0x000fc800078e00ff */
[----:B------:R-:W-:Y:S01]  /*b5f0*/  IMAD.IADD R29, R15, 0x1, R29 ;  /* 0x000000010f1d7824 */ /* 0x000fe200078e021d */
[----:B------:R-:W-:Y:S01]  /*b600*/  IADD3 R14, P1, P3, R24, R14, R3 ;  /* 0x0000000e180e7210 */ /* 0x000fe20007b3e003 */
[----:B------:R-:W-:Y:S01]  /*b610*/  IMAD.MOV R15, RZ, RZ, -R27 ;  /* 0x000000ffff0f7224 */ /* 0x000fe200078e0a1b */
[----:B------:R-:W4:Y:S02]  /*b620*/  @!P0 LDC R9, c[0x0][0xb54] ;  /* 0x0002d500ff098b82 */ /* 0x000f240000000800 */
[----:B------:R-:W-:Y:S01]  /*b630*/  IADD3.X R4, R4, R29, R28, P1, P3 ;  /* 0x0000001d04047210 */ /* 0x000fe20000fe641c */
[----:B------:R-:W-:Y:S01]  /*b640*/  IMAD R15, R35, R15, R30 ;  /* 0x0000000f230f7224 */ /* 0x000fe200078e021e */
[----:B--2---:R-:W-:-:S05]  /*b650*/  SEL R21, R34, RZ, P0 ;  /* 0x000000ff22157207 */ /* 0x004fca0000000000 */
[-C--:B-1----:R-:W-:Y:S02]  /*b660*/  IMAD R25, R13, R21.reuse, RZ ;  /* 0x000000150d197224 */ /* 0x082fe400078e02ff */
[----:B------:R-:W-:Y:S01]  /*b670*/  IMAD.WIDE.U32 R12, R12, R21, RZ ;  /* 0x000000150c0c7225 */ /* 0x000fe200078e00ff */
[----:B------:R-:W-:-:S03]  /*b680*/  SHF.R.S32.HI R21, RZ, 0x1f, R15 ;  /* 0x0000001fff157819 */ /* 0x000fc6000001140f */
[----:B------:R-:W-:Y:S01]  /*b690*/  IMAD.IADD R25, R13, 0x1, R25 ;  /* 0x000000010d197824 */ /* 0x000fe200078e0219 */
[----:B------:R-:W-:Y:S02]  /*b6a0*/  IADD3 R12, P0, P1, R27, R14, R12 ;  /* 0x0000000e1b0c7210 */ /* 0x000fe4000791e00c */
[----:B------:R-:W-:-:S04]  /*b6b0*/  SHF.R.S32.HI R27, RZ, 0x1f, R27 ;  /* 0x0000001fff1b7819 */ /* 0x000fc8000001141b */
[----:B------:R-:W-:Y:S01]  /*b6c0*/  IADD3.X R13, R27, R4, R25, P0, P1 ;  /* 0x000000041b0d7210 */ /* 0x000fe200007e2419 */
[----:B---3--:R-:W-:-:S04]  /*b6d0*/  IMAD R4, R11, R15, RZ ;  /* 0x0000000f0b047224 */ /* 0x008fc800078e02ff */
[C---:B------:R-:W-:Y:S02]  /*b6e0*/  IMAD R21, R10.reuse, R21, R4 ;  /* 0x000000150a157224 */ /* 0x040fe400078e0204 */
[----:B------:R-:W-:-:S04]  /*b6f0*/  IMAD.WIDE.U32 R10, R10, R15, R12 ;  /* 0x0000000f0a0a7225 */ /* 0x000fc800078e000c */
[----:B------:R-:W-:Y:S01]  /*b700*/  IMAD.IADD R4, R11, 0x1, R21 ;  /* 0x000000010b047824 */ /* 0x000fe200078e0215 */
[----:B0-----:R-:W-:Y:S01]  /*b710*/  LEA R8, P0, R10, R8, 0x2 ;  /* 0x000000080a087211 */ /* 0x001fe200078010ff */
[----:B------:R-:W-:-:S03]  /*b720*/  IMAD.MOV.U32 R11, RZ, RZ, -0x800000 ;  /* 0xff800000ff0b7424 */ /* 0x000fc600078e00ff */
[----:B----4-:R-:W-:-:S05]  /*b730*/  LEA.HI.X R9, R10, R9, R4, 0x2, P0 ;  /* 0x000000090a097211 */ /* 0x010fca00000f1404 */
[----:B------:R0:W-:Y:S04]  /*b740*/  STG.E desc[UR36][R8.64], R11 ;  /* 0x0000000b08007986 */ /* 0x0001e8000c101924 */
.L_x_2128:
[----:B------:R-:W-:Y:S05]  /*b750*/  BSYNC B1 ;  /* 0x0000000000017941 */ /* 0x000fea0003800000 */
.L_x_2127:
[----:B------:R-:W-:Y:S05]  /*b760*/  @P2 BRA `(.L_x_2123) ;  /* 0x0000000400542947 */ /* 0x000fea0003800000 */
[----:B------:R-:W1:Y:S01]  /*b770*/  LDC R15, c[0x0][0xbe8] ;  /* 0x0002fa00ff0f7b82 */ /* 0x000e620000000800 */
[--C-:B------:R-:W-:Y:S01]  /*b780*/  SHF.R.S32.HI R10, RZ, 0x1f, R32.reuse ;  /* 0x0000001fff0a7819 */ /* 0x100fe20000011420 */
[----:B------:R-:W-:Y:S01]  /*b790*/  ULDC.64 UR4, c[0x0][0xaa0] ;  /* 0x0002a80000047ab9 */ /* 0x000fe20000000a00 */
[----:B------:R-:W-:Y:S01]  /*b7a0*/  SHF.R.S32.HI R14, RZ, 0x1f, R32 ;  /* 0x0000001fff0e7819 */ /* 0x000fe20000011420 */
[----:B---3--:R-:W-:Y:S01]  /*b7b0*/  IMAD R4, R28, UR4, RZ ;  /* 0x000000041c047c24 */ /* 0x008fe2000f8e02ff */
        /* <DEDUP_REMOVED lines=16> */
[----:B------:R-:W-:Y:S02]  /*b8c0*/  IMAD.IADD R12, R137, 0x1, R4 ;  /* 0x00000001890c7824 */ /* 0x000fe400078e0204 */
        /* <DEDUP_REMOVED lines=20> */
[----:B------:R-:W-:Y:S02]  /*ba10*/  IMAD.IADD R0, R14, 0x1, R137 ;  /* 0x000000010e007824 */ /* 0x000fe400078e0289 */
        /* <DEDUP_REMOVED lines=24> */
.L_x_2130:
[----:B------:R-:W-:Y:S05]  /*bba0*/  BSYNC B1 ;  /* 0x0000000000017941 */ /* 0x000fea0003800000 */
.L_x_2129:
        /* <DEDUP_REMOVED lines=11> */
[----:B----4-:R-:W-:Y:S01]  /*bc60*/  @!P2 IMAD.WIDE R10, R145, 0x2, R8 ;  /* 0x00000002910aa825 */ /* 0x010fe200078e0208 */
[-C--:B------:R-:W-:Y:S02]  /*bc70*/  @!P3 LEA.HI.X R13, R148, R9.reuse, R25, 0x1, P0 ;  /* 0x00000009940db211 */ /* 0x080fe400000f0c19 */
[----:B------:R-:W-:Y:S02]  /*bc80*/  @!P4 LEA.HI.X R15, R150, R9, R24, 0x1, P1 ;  /* 0x00000009960fc211 */ /* 0x000fe400008f0c18 */
[----:B------:R2:W-:Y:S04]  /*bc90*/  @!P2 ST.E.128 desc[UR36][R10.64], RZ ;  /* 0x000000ff0a00a985 */ /* 0x0005e8000c101d24 */
[----:B------:R2:W-:Y:S04]  /*bca0*/  @!P3 ST.E.128 desc[UR36][R12.64], RZ ;  /* 0x000000ff0c00b985 */ /* 0x0005e8000c101d24 */
[----:B------:R2:W-:Y:S02]  /*bcb0*/  @!P4 ST.E.128 desc[UR36][R14.64], RZ ;  /* 0x000000ff0e00c985 */ /* 0x0005e4000c101d24 */
.L_x_2123:
[----:B------:R-:W-:Y:S05]  /*bcc0*/  BSYNC B0 ;  /* 0x0000000000007941 */ /* 0x000fea0003800000 */
.L_x_2117:
[----:B------:R-:W-:Y:S02]  /*bcd0*/  ULDC UR4, c[0x0][0xc3c] ;  /* 0x00030f0000047ab9 */ /* 0x000fe40000000800 */
[----:B---3--:R-:W-:-:S13]  /*bce0*/  ISETP.GE.AND P0, PT, R7, UR4, PT ;  /* 0x0000000407007c0c */ /* 0x008fda000bf06270 */
[----:B------:R-:W-:Y:S05]  /*bcf0*/  @!P0 BRA `(.L_x_2131) ;  /* 0xffffff5000c88947 */ /* 0x000fea000383ffff */
[----:B------:R-:W-:Y:S05]  /*bd00*/  EXIT ;  /* 0x000000000000794d */ /* 0x000fea0003800000 */
.L_x_2074:
        /* <DEDUP_REMOVED lines=16> */
.L_x_2132:
        /* <DEDUP_REMOVED lines=44> */
.L_x_2136:
[----:B------:R-:W0:Y:S01]  /*c0d0*/  LDC R2, c[0x0][0xc3c] ;  /* 0x00030f00ff027b82 */ /* 0x000e220000000800 */
[----:B------:R-:W-:-:S06]  /*c0e0*/  UIADD3 UR4, UR4, 0x1f, URZ ;  /* 0x0000001f04047890 */ /* 0x000fcc000fffe03f */
        /* <DEDUP_REMOVED lines=33> */
.L_x_2134:
        /* <DEDUP_REMOVED lines=13> */
.L_x_2137:
        /* <DEDUP_REMOVED lines=62> */
.L_x_2138:
        /* <DEDUP_REMOVED lines=62> */
.L_x_2139:
[----:B------:R-:W-:-:S05]  /*cb90*/  LOP3.LUT R2, RZ, R2, RZ, 0x33, !PT ;  /* 0x00000002ff027212 */ /* 0x000fca00078e33ff */
[----:B------:R-:W-:Y:S01]  /*cba0*/  IMAD.IADD R25, R25, 0x1, R2 ;  /* 0x0000000119197824 */ /* 0x000fe200078e0202 */
[----:B------:R-:W-:Y:S06]  /*cbb0*/  BRA `(.L_x_2140) ;  /* 0x0000000000147947 */ /* 0x000fec0003800000 */
.L_x_2135:
[----:B------:R-:W-:Y:S01]  /*cbc0*/  ULDC UR4, c[0x0][0xc3c] ;  /* 0x00030f0000047ab9 */ /* 0x000fe20000000800 */
[----:B------:R-:W-:Y:S02]  /*cbd0*/  IMAD.MOV.U32 R25, RZ, RZ, RZ ;  /* 0x000000ffff197224 */ /* 0x000fe400078e00ff */
[----:B------:R-:W-:Y:S02]  /*cbe0*/  IMAD.U32 R24, RZ, RZ, UR6 ;  /* 0x00000006ff187e24 */ /* 0x000fe4000f8e00ff */
[----:B------:R-:W-:Y:S02]  /*cbf0*/  IMAD.MOV.U32 R26, RZ, RZ, RZ ;  /* 0x000000ffff1a7224 */ /* 0x000fe400078e00ff */
[----:B------:R-:W-:-:S07]  /*cc00*/  IMAD.U32 R27, RZ, RZ, UR4 ;  /* 0x00000004ff1b7e24 */ /* 0x000fce000f8e00ff */
.L_x_2140:
[----:B------:R-:W-:-:S13]  /*cc10*/  ISETP.NE.AND P0, PT, R0, RZ, PT ;  /* 0x000000ff0000720c */ /* 0x000fda0003f05270 */
[----:B------:R-:W0:Y:S01]  /*cc20*/  @!P0 S2R R3, SR_CgaCtaId ;  /* 0x0000000000038919 */ /* 0x000e220000008800 */
[----:B------:R-:W-:-:S04]  /*cc30*/  @!P0 MOV R0, 0x400 ;  /* 0x0000040000008802 */ /* 0x000fc80000000f00 */
[----:B0-----:R-:W-:-:S05]  /*cc40*/  @!P0 LEA R0, R3, R0, 0x18 ;  /* 0x0000000003008211 */ /* 0x001fca00078ec0ff */
[----:B------:R1:W-:Y:S01]  /*cc50*/  @!P0 STS.128 [R0+0x2d8d0], R24 ;  /* 0x02d8d01800008388 */ /* 0x0003e20000000c00 */
[----:B------:R-:W-:Y:S06]  /*cc60*/  BAR.ARV 0x5, 0x200 ;  /* 0x0148000000007b1d */ /* 0x000fec0000002000 */
.L_x_2133:
[----:B------:R2:W-:Y:S01]  /*cc70*/  STL [R1+0x3c], RZ ;  /* 0x00003cff01007387 */ /* 0x0005e20000100800 */
[----:B------:R-:W-:Y:S01]  /*cc80*/  ULDC UR4, c[0x0][0xc3c] ;  /* 0x00030f0000047ab9 */ /* 0x000fe20000000800 */
[----:B------:R-:W-:Y:S01]  /*cc90*/  IMAD.MOV.U32 R29, RZ, RZ, 0x1 ;  /* 0x00000001ff1d7424 */ /* 0x000fe200078e00ff */
[----:B0-----:R-:W-:Y:S01]  /*cca0*/  ISETP.GE.AND P0, PT, R27, UR4, PT ;  /* 0x000000041b007c0c */ /* 0x001fe2000bf06270 */
[----:B------:R-:W-:-:S12]  /*ccb0*/  IMAD.MOV.U32 R22, RZ, RZ, RZ ;  /* 0x000000ffff167224 */ /* 0x000fd800078e00ff */
[----:B--2---:R-:W-:Y:S05]  /*ccc0*/  @P0 BRA `(.L_x_2141) ;  /* 0x0000004c00c40947 */ /* 0x004fea0003800000 */
[----:B------:R-:W2:Y:S01]  /*ccd0*/  LDL R6, [R1+0x20] ;  /* 0x0000200001067983 */ /* 0x000ea20000100800 */
[----:B------:R-:W1:Y:S01]  /*cce0*/  S2R R3, SR_TID.X ;  /* 0x0000000000037919 */ /* 0x000e620000002100 */
[----:B------:R-:W0:Y:S01]  /*ccf0*/  S2UR UR5, SR_CgaCtaId ;  /* 0x00000000000579c3 */ /* 0x000e220000008800 */
[----:B------:R-:W-:Y:S01]  /*cd00*/  UMOV UR4, 0x400 ;  /* 0x0000040000047882 */ /* 0x000fe20000000000 */
[C---:B-1----:R-:W-:Y:S01]  /*cd10*/  IMAD.SHL.U32 R0, R3.reuse, 0x8, RZ ;  /* 0x0000000803007824 */ /* 0x042fe200078e00ff */
[C---:B------:R-:W-:Y:S01]  /*cd20*/  LOP3.LUT R5, R3.reuse, 0x7f, RZ, 0xc0, !PT ;  /* 0x0000007f03057812 */ /* 0x040fe200078ec0ff */
[----:B------:R-:W-:-:S03]  /*cd30*/  IMAD.SHL.U32 R4, R3, 0x20, RZ ;  /* 0x0000002003047824 */ /* 0x000fc600078e00ff */
[----:B------:R-:W-:Y:S01]  /*cd40*/  LOP3.LUT R2, R0, 0xd8, RZ, 0xc0, !PT ;  /* 0x000000d800027812 */ /* 0x000fe200078ec0ff */
[----:B0-----:R-:W-:-:S03]  /*cd50*/  ULEA UR4, UR5, UR4, 0x18 ;  /* 0x0000000405047291 */ /* 0x001fc6000f8ec03f */
        /* <DEDUP_REMOVED lines=18> */
.L_x_2204:
        /* <DEDUP_REMOVED lines=50> */
.L_x_2142:
        /* <DEDUP_REMOVED lines=10> */
.L_x_2143:
        /* <DEDUP_REMOVED lines=9> */
.L_x_2144:
[----:B------:R-:W3:Y:S01]  /*d2d0*/  LDL R6, [R1+0x24] ;  /* 0x0000240001067983 */ /* 0x000ee20000100800 */
[----:B0-2---:R-:W0:Y:S01]  /*d2e0*/  LDC R2, c[0x0][0x448] ;  /* 0x00011200ff027b82 */ /* 0x005e220000000800 */
[----:B-----5:R-:W-:Y:S01]  /*d2f0*/  IMAD.IADD R5, R0, 0x1, -R7 ;  /* 0x0000000100057824 */ /* 0x020fe200078e0a07 */
[----:B------:R-:W-:Y:S01]  /*d300*/  LOP3.LUT R16, R16, 0xffffffdf, RZ, 0xc0, !PT ;  /* 0xffffffdf10107812 */ /* 0x000fe200078ec0ff */
[----:B------:R-:W-:Y:S03]  /*d310*/  BSSY B0, `(.L_x_2145) ;  /* 0x0000037000007945 */ /* 0x000fe60003800000 */
[----:B------:R1:W-:Y:S01]  /*d320*/  STL [R1+0xc], R5 ;  /* 0x00000c0501007387 */ /* 0x0003e20000100800 */
[----:B0-----:R-:W-:Y:S01]  /*d330*/  ISETP.NE.AND P0, PT, R2, 0x1, PT ;  /* 0x000000010200780c */ /* 0x001fe20003f05270 */
[----:B------:R-:W-:-:S04]  /*d340*/  IMAD R2, R25, 0xc0, RZ ;  /* 0x000000c019027824 */ /* 0x000fc800078e02ff */
[----:B------:R-:W-:-:S08]  /*d350*/  VIADD R2, R2, 0xbf ;  /* 0x000000bf02027836 */ /* 0x000fd00000000000 */
[----:B------:R-:W0:Y:S01]  /*d360*/  @P0 LDC R4, c[0x0][0x44c] ;  /* 0x00011300ff040b82 */ /* 0x000e220000000800 */
[----:B------:R-:W-:-:S07]  /*d370*/  @P0 LOP3.LUT R16, R16, 0x20, RZ, 0xfc, !PT ;  /* 0x0000002010100812 */ /* 0x000fce00078efcff */
[----:B------:R-:W2:Y:S01]  /*d380*/  @P0 LDC R3, c[0x0][0x450] ;  /* 0x00011400ff030b82 */ /* 0x000ea20000000800 */
[----:B0-----:R-:W-:-:S05]  /*d390*/  @P0 IMAD.HI.U32 R4, R2, R4, RZ ;  /* 0x0000000402040227 */ /* 0x001fca00078e00ff */
[----:B--2---:R-:W-:Y:S02]  /*d3a0*/  @P0 SHF.R.U32.HI R2, RZ, R3, R4 ;  /* 0x00000003ff020219 */ /* 0x004fe40000011604 */
[----:B------:R-:W-:-:S04]  /*d3b0*/  LOP3.LUT R4, R26, 0xff000000, RZ, 0xc0, !PT ;  /* 0xff0000001a047812 */ /* 0x000fc800078ec0ff */
[----:B------:R-:W-:Y:S02]  /*d3c0*/  SHF.R.U32.HI R4, RZ, 0x8, R4 ;  /* 0x00000008ff047819 */ /* 0x000fe40000011604 */
[----:B---3--:R-:W-:-:S05]  /*d3d0*/  IADD3 R0, R5, 0x80, -R6 ;  /* 0x0000008005007810 */ /* 0x008fca0007ffe806 */
[----:B------:R-:W-:-:S05]  /*d3e0*/  IMAD.IADD R0, R0, 0x1, R2 ;  /* 0x0000000100007824 */ /* 0x000fca00078e0202 */
[----:B------:R-:W-:-:S04]  /*d3f0*/  SHF.R.S32.HI R2, RZ, 0x1f, R0 ;  /* 0x0000001fff027819 */ /* 0x000fc80000011400 */
[----:B------:R-:W-:Y:S01]  /*d400*/  LEA.HI R0, R2, R0, RZ, 0x7 ;  /* 0x0000000002007211 */ /* 0x000fe200078f38ff */
[----:B------:R-:W-:-:S03]  /*d410*/  VIADD R2, R5, 0x7f ;  /* 0x0000007f05027836 */ /* 0x000fc60000000000 */
[----:B------:R-:W-:Y:S02]  /*d420*/  SHF.R.S32.HI R0, RZ, 0x7, R0 ;  /* 0x00000007ff007819 */ /* 0x000fe40000011400 */
[----:B------:R-:W-:-:S04]  /*d430*/  SHF.R.S32.HI R3, RZ, 0x1f, R2 ;  /* 0x0000001fff037819 */ /* 0x000fc80000011402 */
[----:B------:R-:W-:-:S04]  /*d440*/  LEA.HI R2, R3, R2, RZ, 0x7 ;  /* 0x0000000203027211 */ /* 0x000fc800078f38ff */
[----:B------:R-:W-:-:S04]  /*d450*/  SHF.R.S32.HI R2, RZ, 0x7, R2 ;  /* 0x00000007ff027819 */ /* 0x000fc80000011402 */
[----:B------:R-:W-:Y:S02]  /*d460*/  VIMNMX R0, R2, R0, PT ;  /* 0x0000000002007248 */ /* 0x000fe40003fe0100 */
[----:B------:R-:W-:Y:S02]  /*d470*/  LOP3.LUT R2, R26, 0xff0000, RZ, 0xc0, !PT ;  /* 0x00ff00001a027812 */ /* 0x000fe400078ec0ff */
[----:B------:R-:W-:Y:S02]  /*d480*/  ISETP.GE.AND P0, PT, R0, 0x1, PT ;  /* 0x000000010000780c */ /* 0x000fe40003f06270 */
[----:B------:R-:W-:Y:S01]  /*d490*/  LEA.HI R4, R2, R4, RZ, 0x10 ;  /* 0x0000000402047211 */ /* 0x000fe200078f80ff */
[----:B------:R-:W-:-:S10]  /*d4a0*/  IMAD.MOV.U32 R2, RZ, RZ, RZ ;  /* 0x000000ffff027224 */ /* 0x000fd400078e00ff */
[----:B-1----:R-:W-:Y:S05]  /*d4b0*/  @!P0 BRA `(.L_x_2146) ;  /* 0x0000000000708947 */ /* 0x002fea0003800000 */
        /* <DEDUP_REMOVED lines=28> */
.L_x_2146:
[----:B------:R-:W-:Y:S05]  /*d680*/  BSYNC B0 ;  /* 0x0000000000007941 */ /* 0x000fea0003800000 */
.L_x_2145:
        /* <DEDUP_REMOVED lines=25> */
.L_x_2148:
        /* <DEDUP_REMOVED lines=20> */
.L_x_2151:
[----:B------:R-:W-:Y:S05]  /*d960*/  BSYNC B6 ;  /* 0x0000000000067941 */ /* 0x000fea0003800000 */
.L_x_2150:
        /* <DEDUP_REMOVED lines=20> */
.L_x_2154:
        /* <DEDUP_REMOVED lines=15> */
.L_x_2153:
[----:B------:R-:W-:Y:S05]  /*dba0*/  BSYNC B6 ;  /* 0x0000000000067941 */ /* 0x000fea0003800000 */
.L_x_2152:
[----:B------:R0:W2:Y:S01]  /*dbb0*/  LDL R20, [R1+0x4] ;  /* 0x0000040001147983 */ /* 0x0000a20000100800 */
[----:B------:R-:W-:Y:S01]  /*dbc0*/  ULDC.64 UR4, c[0x0][0x9f8] ;  /* 0x00027e0000047ab9 */ /* 0x000fe20000000a00 */
[----:B------:R-:W1:Y:S01]  /*dbd0*/  LDC R5, c[0x0][0x430] ;  /* 0x00010c00ff057b82 */ /* 0x000e620000000800 */
[----:B------:R-:W-:Y:S01]  /*dbe0*/  ISETP.NE.U32.AND P0, PT, RZ, UR4, PT ;  /* 0x00000004ff007c0c */ /* 0x000fe2000bf05070 */
[----:B------:R-:W3:Y:S03]  /*dbf0*/  LDL R2, [R1+0x38] ;  /* 0x0000380001027983 */ /* 0x000ee60000100800 */
[----:B------:R-:W-:Y:S01]  /*dc00*/  ISETP.NE.AND.EX P0, PT, RZ, UR5, PT, P0 ;  /* 0x00000005ff007c0c */ /* 0x000fe2000bf05300 */
[----:B------:R-:W4:Y:S04]  /*dc10*/  LDL R4, [R1+0xc] ;  /* 0x00000c0001047983 */ /* 0x000f280000100800 */
[----:B------:R-:W4:Y:S08]  /*dc20*/  LDL R21, [R1+0x14] ;  /* 0x0000140001157983 */ /* 0x000f300000100800 */
        /* <DEDUP_REMOVED lines=19> */
[----:B------:R-:W-:Y:S01]  /*dd60*/  LOP3.LUT R26, R26, 0xffff, RZ, 0xc0, !PT ;  /* 0x0000ffff1a1a7812 */ /* 0x000fe200078ec0ff */
[----:B--2---:R-:W-:Y:S01]  /*dd70*/  @P0 STL [R1+0x4], R20 ;  /* 0x0000041401000387 */ /* 0x004fe20000100800 */
[C---:B----4-:R-:W-:Y:S01]  /*dd80*/  ISETP.GE.AND P0, PT, R0.reuse, R4, PT ;  /* 0x000000040000720c */ /* 0x050fe20003f06270 */
[----:B------:R-:W-:-:S04]  /*dd90*/  IMAD.IADD R0, R0, 0x1, R21 ;  /* 0x0000000100007824 */ /* 0x000fc800078e0215 */
[----:B-1----:R-:W-:-:S04]  /*dda0*/  @P2 IMAD.HI.U32 R3, R0, R3, RZ ;  /* 0x0000000300032227 */ /* 0x002fc800078e00ff */
[----:B------:R-:W-:Y:S01]  /*ddb0*/  IMAD.MOV.U32 R6, RZ, RZ, R0 ;  /* 0x000000ffff067224 */ /* 0x000fe200078e0000 */
[----:B0-----:R-:W-:-:S03]  /*ddc0*/  @P2 SHF.R.U32.HI R6, RZ, R2, R3 ;  /* 0x00000002ff062219 */ /* 0x001fc60000011603 */
[----:B------:R-:W0:Y:S02]  /*ddd0*/  @!P0 LDC.64 R2, c[0x0][0x428] ;  /* 0x00010a00ff028b82 */ /* 0x000e240000000a00 */
[--C-:B------:R-:W-:Y:S01]  /*dde0*/  IMAD.MOV R4, RZ, RZ, -R6.reuse ;  /* 0x000000ffff047224 */ /* 0x100fe200078e0a06 */
[----:B------:R-:W-:-:S03]  /*ddf0*/  @!P0 SHF.R.S32.HI R7, RZ, 0x1f, R6 ;  /* 0x0000001fff078819 */ /* 0x000fc60000011406 */
[----:B------:R-:W-:Y:S01]  /*de00*/  IMAD R4, R5, R4, R0 ;  /* 0x0000000405047224 */ /* 0x000fe200078e0200 */
[----:B------:R-:W-:-:S05]  /*de10*/  SHF.R.S32.HI R5, RZ, 0x1f, R20 ;  /* 0x0000001fff057819 */ /* 0x000fca0000011414 */
[----:B------:R1:W-:Y:S01]  /*de20*/  STL [R1+0x18], R5 ;  /* 0x0000180501007387 */ /* 0x0003e20000100800 */
[----:B0-----:R-:W-:-:S04]  /*de30*/  @!P0 IMAD.WIDE.U32 R6, R20, R2, R6 ;  /* 0x0000000214068225 */ /* 0x001fc800078e0006 */
[----:B------:R-:W-:Y:S02]  /*de40*/  @!P0 IMAD R2, R5, R2, RZ ;  /* 0x0000000205028224 */ /* 0x000fe400078e02ff */
[----:B-1----:R-:W0:Y:S02]  /*de50*/  S2R R5, SR_TID.X ;  /* 0x0000000000057919 */ /* 0x002e240000002100 */
[----:B------:R-:W-:Y:S02]  /*de60*/  @!P0 IMAD R0, R20, R3, R2 ;  /* 0x0000000314008224 */ /* 0x000fe400078e0202 */
[----:B------:R-:W1:Y:S02]  /*de70*/  @!P0 LDC.64 R2, c[0x0][0x418] ;  /* 0x00010600ff028b82 */ /* 0x000e640000000a00 */
[----:B------:R-:W-:Y:S02]  /*de80*/  @!P0 IMAD.IADD R0, R7, 0x1, R0 ;  /* 0x0000000107008824 */ /* 0x000fe400078e0200 */
[----:B0-----:R-:W-:-:S05]  /*de90*/  IMAD.SHL.U32 R20, R5, 0x8, RZ ;  /* 0x0000000805147824 */ /* 0x001fca00078e00ff */
[----:B------:R-:W-:-:S04]  /*dea0*/  LOP3.LUT R20, R20, 0x18, RZ, 0xc0, !PT ;  /* 0x0000001814147812 */ /* 0x000fc800078ec0ff */
[----:B------:R-:W-:Y:S02]  /*deb0*/  ISETP.GE.AND P2, PT, R20, UR4, PT ;  /* 0x0000000414007c0c */ /* 0x000fe4000bf46270 */
[----:B-1----:R-:W-:Y:S02]  /*dec0*/  @!P0 LEA R2, P1, R6, R2, 0x2 ;  /* 0x0000000206028211 */ /* 0x002fe400078210ff */
[----:B------:R-:W-:Y:S02]  /*ded0*/  LOP3.LUT R9, R20, 0x20, RZ, 0xfc, !PT ;  /* 0x0000002014097812 */ /* 0x000fe400078efcff */
[----:B------:R-:W-:Y:S01]  /*dee0*/  @!P0 LEA.HI.X R3, R6, R3, R0, 0x2, P1 ;  /* 0x0000000306038211 */ /* 0x000fe200008f1400 */
[----:B------:R-:W-:Y:S01]  /*def0*/  IMAD.MOV.U32 R0, RZ, RZ, RZ ;  /* 0x000000ffff007224 */ /* 0x000fe200078e00ff */
[----:B------:R-:W-:Y:S02]  /*df00*/  LOP3.LUT R5, R20, 0x40, RZ, 0xfc, !PT ;  /* 0x0000004014057812 */ /* 0x000fe400078efcff */
[----:B------:R-:W-:-:S03]  /*df10*/  ISETP.GE.AND P1, PT, R9, UR4, PT ;  /* 0x0000000409007c0c */ /* 0x000fc6000bf26270 */
[----:B------:R-:W-:Y:S01]  /*df20*/  @P2 LOP3.LUT R16, R16, 0x4, RZ, 0xfc, !PT ;  /* 0x0000000410102812 */ /* 0x000fe200078efcff */
[----:B------:R0:W5:Y:S01]  /*df30*/  @!P0 LDG.E R0, desc[UR36][R2.64] ;  /* 0x0000002402008981 */ /* 0x000162000c1e1900 */
[----:B------:R-:W-:Y:S02]  /*df40*/  ISETP.GE.AND P0, PT, R5, UR4, PT ;  /* 0x0000000405007c0c */ /* 0x000fe4000bf06270 */
[----:B------:R-:W-:-:S04]  /*df50*/  LOP3.LUT R16, R16, 0xfffffffe, RZ, 0xc0, !PT ;  /* 0xfffffffe10107812 */ /* 0x000fc800078ec0ff */
[----:B------:R-:W-:-:S04]  /*df60*/  LOP3.LUT R16, R16, 0xfffffffd, RZ, 0xc0, !PT ;  /* 0xfffffffd10107812 */ /* 0x000fc800078ec0ff */
[----:B------:R-:W-:-:S04]  /*df70*/  @P1 LOP3.LUT R16, R16, 0x2, RZ, 0xfc, !PT ;  /* 0x0000000210101812 */ /* 0x000fc800078efcff */
[----:B------:R-:W-:Y:S01]  /*df80*/  @P0 LOP3.LUT R16, R16, 0x1, RZ, 0xfc, !PT ;  /* 0x0000000110100812 */ /* 0x000fe200078efcff */
[----:B0-----:R-:W-:Y:S06]  /*df90*/  BRA.DIV UR5, `(.L_x_2155) ;  /* 0x00000042059c7947 */ /* 0x001fec000b800000 */
.L_x_2221:
[----:B------:R-:W2:Y:S01]  /*dfa0*/  LDL R2, [R1+0x40] ;  /* 0x0000400001027983 */ /* 0x000ea20000100800 */
[----:B------:R-:W-:Y:S02]  /*dfb0*/  LOP3.LUT R16, R16, 0xfffffff7, RZ, 0xc0, !PT ;  /* 0xfffffff710107812 */ /* 0x000fe400078ec0ff */
[----:B--2---:R-:W-:-:S13]  /*dfc0*/  ISETP.NE.AND P0, PT, R2, 0x3, PT ;  /* 0x000000030200780c */ /* 0x004fda0003f05270 */
[----:B------:R-:W-:Y:S01]  /*dfd0*/  @P0 LOP3.LUT R16, R16, 0x8, RZ, 0xfc, !PT ;  /* 0x0000000810100812 */ /* 0x000fe200078efcff */
[----:B------:R-:W-:Y:S06]  /*dfe0*/  @!P0 BRA `(.L_x_2156) ;  /* 0x0000000000048947 */ /* 0x000fec0003800000 */
[----:B------:R-:W-:Y:S01]  /*dff0*/  BPT.TRAP 0x1 ;  /* 0x000000040000795c */ /* 0x000fe20000300000 */
.L_x_2156:
        /* <DEDUP_REMOVED lines=23> */
.L_x_2222:
[----:B------:R-:W-:Y:S05]  /*e170*/  BSYNC B0 ;  /* 0x0000000000007941 */ /* 0x000fea0003800000 */
.L_x_2157:
        /* <DEDUP_REMOVED lines=74> */
.L_x_2232:
        /* <DEDUP_REMOVED lines=12> */
.L_x_2160:
        /* <DEDUP_REMOVED lines=11> */
.L_x_2161:
[----:B------:R1:W5:Y:S01]  /*e790*/  LDL.LU R0, [R1+0x28] ;  /* 0x0000280001007983 */ /* 0x0003620000300800 */
[----:B------:R-:W-:Y:S01]  /*e7a0*/  LOP3.LUT P0, RZ, R16, 0x40, RZ, 0xc0, !PT ;  /* 0x0000004010ff7812 */ /* 0x000fe2000780c0ff */
[----:B------:R1:W-:Y:S02]  /*e7b0*/  SYNCS.ARRIVE.TRANS64.A1T0 RZ, [R2+URZ+0x2d830], RZ ;  /* 0x02d830ff02ff79a7 */ /* 0x0003e4000810003f */
[----:B------:R1:W5:Y:S10]  /*e7c0*/  LDL.LU R3, [R1] ;  /* 0x0000000001037983 */ /* 0x0003740000300800 */
[----:B------:R-:W-:Y:S05]  /*e7d0*/  WARPSYNC.ALL ;  /* 0x0000000000007948 */ /* 0x000fea0003800000 */
[----:B------:R-:W-:Y:S01]  /*e7e0*/  ULDC.64 UR4, c[0x0][0x298] ;  /* 0x0000a60000047ab9 */ /* 0x000fe20000000a00 */
[----:B-1----:R-:W-:Y:S01]  /*e7f0*/  VIADD R2, R17, 0xc400 ;  /* 0x0000c40011027836 */ /* 0x002fe20000000000 */
[----:B------:R-:W-:Y:S01]  /*e800*/  SEL R28, R28, RZ, !P0 ;  /* 0x000000ff1c1c7207 */ /* 0x000fe20004000000 */
[----:B------:R-:W-:Y:S01]  /*e810*/  BSSY B6, `(.L_x_2162) ;  /* 0x000001d000067945 */ /* 0x000fe20003800000 */
[----:B------:R-:W-:Y:S01]  /*e820*/  BAR.SYNC.DEFER_BLOCKING 0x8, 0x200 ;  /* 0x0208000000007b1d */ /* 0x000fe20000010000 */
[----:B-----5:R-:W-:-:S02]  /*e830*/  SEL R0, R0, RZ, !P0 ;  /* 0x000000ff00007207 */ /* 0x020fc40004000000 */
[----:B------:R-:W-:Y:S01]  /*e840*/  LOP3.LUT P0, RZ, R2, 0x1bf, RZ, 0xc0, !PT ;  /* 0x000001bf02ff7812 */ /* 0x000fe2000780c0ff */
[----:B0-----:R-:W-:Y:S02]  /*e850*/  IMAD.WIDE.U32 R4, R3, UR4, RZ ;  /* 0x0000000403047c25 */ /* 0x001fe4000f8e00ff */
[----:B------:R0:W-:Y:S04]  /*e860*/  STL [R1+0x28], R0 ;  /* 0x0000280001007387 */ /* 0x0001e80000100800 */
[----:B------:R1:W-:Y:S01]  /*e870*/  STL.64 [R1+0x30], R4 ;  /* 0x0000300401007387 */ /* 0x0003e20000100a00 */
[----:B0-----:R-:W-:-:S05]  /*e880*/  SHF.R.S32.HI R0, RZ, 0x1f, R3 ;  /* 0x0000001fff007819 */ /* 0x001fca0000011403 */
[----:B------:R-:W-:-:S04]  /*e890*/  IMAD R0, R0, UR4, RZ ;  /* 0x0000000400007c24 */ /* 0x000fc8000f8e02ff */
        /* <DEDUP_REMOVED lines=8> */
[----:B-1----:R-:W-:Y:S02]  /*e920*/  IMAD.U32 R4, RZ, RZ, UR6 ;  /* 0x00000006ff047e24 */ /* 0x002fe4000f8e00ff */
        /* <DEDUP_REMOVED lines=11> */
.L_x_2163:
[----:B------:R-:W-:Y:S05]  /*e9e0*/  BSYNC B6 ;  /* 0x0000000000067941 */ /* 0x000fea0003800000 */
.L_x_2162:
[----:B------:R-:W2:Y:S01]  /*e9f0*/  LDL.LU R21, [R1+0x28] ;  /* 0x0000280001157983 */ /* 0x000ea20000300800 */
[----:B-1----:R-:W0:Y:S01]  /*ea00*/  LDC R0, c[0x0][0x448] ;  /* 0x00011200ff007b82 */ /* 0x002e220000000800 */
[----:B------:R-:W-:Y:S01]  /*ea10*/  ULDC.64 UR6, c[0x0][0x2e0] ;  /* 0x0000b80000067ab9 */ /* 0x000fe20000000a00 */
[----:B------:R-:W-:Y:S01]  /*ea20*/  ULDC.64 UR4, c[0x0][0x2d8] ;  /* 0x0000b60000047ab9 */ /* 0x000fe20000000a00 */
[----:B------:R-:W3:Y:S01]  /*ea30*/  LDL.LU R20, [R1] ;  /* 0x0000000001147983 */ /* 0x000ee20000300800 */
[----:B------:R-:W-:-:S03]  /*ea40*/  ULDC.64 UR8, c[0x0][0x280] ;  /* 0x0000a00000087ab9 */ /* 0x000fc60000000a00 */
[----:B------:R-:W3:Y:S01]  /*ea50*/  LDL.LU.64 R2, [R1+0x30] ;  /* 0x0000300001027983 */ /* 0x000ee20000300a00 */
[----:B------:R-:W1:Y:S01]  /*ea60*/  LDC R10, c[0x0][0x448] ;  /* 0x00011200ff0a7b82 */ /* 0x000e620000000800 */
[----:B------:R-:W4:Y:S01]  /*ea70*/  S2R R13, SR_TID.X ;  /* 0x00000000000d7919 */ /* 0x000f220000002100 */
[----:B0-----:R-:W-:-:S13]  /*ea80*/  ISETP.NE.AND P6, PT, R0, 0x1, PT ;  /* 0x000000010000780c */ /* 0x001fda0003fc5270 */
[----:B------:R-:W0:Y:S01]  /*ea90*/  @P6 LDC R4, c[0x0][0x44c] ;  /* 0x00011300ff046b82 */ /* 0x000e220000000800 */
[----:B----4-:R-:W-:-:S07]  /*eaa0*/  IMAD.SHL.U32 R11, R13, 0x8, RZ ;  /* 0x000000080d0b7824 */ /* 0x010fce00078e00ff */
[----:B------:R-:W4:Y:S01]  /*eab0*/  @P6 LDC R0, c[0x0][0x450] ;  /* 0x00011400ff006b82 */ /* 0x000f220000000800 */
[----:B------:R-:W-:-:S04]  /*eac0*/  LOP3.LUT R11, R11, 0x18, RZ, 0xc0, !PT ;  /* 0x000000180b0b7812 */ /* 0x000fc800078ec0ff */
[C---:B------:R-:W-:Y:S02]  /*ead0*/  LOP3.LUT R12, R11.reuse, 0x20, RZ, 0xfc, !PT ;  /* 0x000000200b0c7812 */ /* 0x040fe400078efcff */
[----:B------:R-:W-:Y:S01]  /*eae0*/  LOP3.LUT R11, R11, 0x40, RZ, 0xfc, !PT ;  /* 0x000000400b0b7812 */ /* 0x000fe200078efcff */
[----:B--2---:R-:W-:Y:S02]  /*eaf0*/  IMAD R5, R21, UR6, RZ ;  /* 0x0000000615057c24 */ /* 0x004fe4000f8e02ff */
[----:B------:R-:W2:Y:S02]  /*eb00*/  S2R R21, SR_TID.X ;  /* 0x0000000000157919 */ /* 0x000ea40000002100 */
[----:B------:R-:W-:Y:S02]  /*eb10*/  IMAD R5, R28, UR7, R5 ;  /* 0x000000071c057c24 */ /* 0x000fe4000f8e0205 */
[----:B---3--:R-:W-:Y:S02]  /*eb20*/  IMAD.MOV.U32 R3, RZ, RZ, R20 ;  /* 0x000000ffff037224 */ /* 0x008fe400078e0014 */
[----:B------:R-:W3:Y:S01]  /*eb30*/  S2R R20, SR_TID.X ;  /* 0x0000000000147919 */ /* 0x000ee20000002100 */
[----:B------:R-:W-:-:S04]  /*eb40*/  IMAD.WIDE.U32 R2, R26, UR4, R2 ;  /* 0x000000041a027c25 */ /* 0x000fc8000f8e0002 */
[----:B------:R-:W-:Y:S01]  /*eb50*/  IMAD R3, R26, UR5, R3 ;  /* 0x000000051a037c24 */ /* 0x000fe2000f8e0203 */
[----:B------:R-:W-:Y:S01]  /*eb60*/  ULDC.64 UR4, c[0x0][0x2d0] ;  /* 0x0000b40000047ab9 */ /* 0x000fe20000000a00 */
[----:B------:R-:W-:Y:S01]  /*eb70*/  IMAD.WIDE.U32 R2, R28, UR6, R2 ;  /* 0x000000061c027c25 */ /* 0x000fe2000f8e0002 */
[----:B------:R-:W-:-:S03]  /*eb80*/  ULDC.64 UR6, c[0x0][0x2c8] ;  /* 0x0000b20000067ab9 */ /* 0x000fc60000000a00 */
[----:B------:R-:W-:Y:S02]  /*eb90*/  IMAD.IADD R3, R3, 0x1, R5 ;  /* 0x0000000103037824 */ /* 0x000fe400078e0205 */
[----:B--2---:R-:W-:-:S05]  /*eba0*/  IMAD.SHL.U32 R21, R21, 0x20, RZ ;  /* 0x0000002015157824 */ /* 0x004fca00078e00ff */
[----:B------:R-:W-:Y:S02]  /*ebb0*/  LOP3.LUT R21, R21, 0x60, RZ, 0xc0, !PT ;  /* 0x0000006015157812 */ /* 0x000fe400078ec0ff */
[----:B---3--:R-:W-:-:S04]  /*ebc0*/  LOP3.LUT R20, R20, 0x7f, RZ, 0xc0, !PT ;  /* 0x0000007f14147812 */ /* 0x008fc800078ec0ff */
        /* <DEDUP_REMOVED lines=9> */
[----:B----4-:R-:W-:-:S04]  /*ec60*/  @P6 SHF.R.U32.HI R4, RZ, R0, R5 ;  /* 0x00000000ff046219 */ /* 0x010fc80000011605 */
        /* <DEDUP_REMOVED lines=8> */
[----:B------:R-:W-:-:S03]  /*ecf0*/  SHF.R.S32.HI R7, RZ, 0x1f, R0 ;  /* 0x0000001fff077819 */ /* 0x000fc60000011400 */
[----:B------:R-:W-:Y:S01]  /*ed00*/  VIADD R5, R6, 0x80 ;  /* 0x0000008006057836 */ /* 0x000fe20000000000 */
[----:B------:R-:W-:Y:S01]  /*ed10*/  LEA R4, P0, R8, UR8, 0x1 ;  /* 0x0000000808047c11 */ /* 0x000fe2000f8008ff */
[----:B------:R-:W-:Y:S02]  /*ed20*/  IMAD R7, R7, UR6, RZ ;  /* 0x0000000607077c24 */ /* 0x000fe4000f8e02ff */
[----:B------:R-:W-:Y:S02]  /*ed30*/  IMAD.MOV.U32 R6, RZ, RZ, R5 ;  /* 0x000000ffff067224 */ /* 0x000fe400078e0005 */
[----:B------:R-:W-:Y:S02]  /*ed40*/  IMAD R0, R0, UR7, R7 ;  /* 0x0000000700007c24 */ /* 0x000fe4000f8e0207 */
[----:B------:R-:W0:Y:S02]  /*ed50*/  @P6 LDC R7, c[0x0][0x44c] ;  /* 0x00011300ff076b82 */ /* 0x000e240000000800 */
[----:B------:R-:W-:-:S05]  /*ed60*/  IMAD.IADD R0, R9, 0x1, R0 ;  /* 0x0000000109007824 */ /* 0x000fca00078e0200 */
[----:B------:R-:W-:Y:S02]  /*ed70*/  LEA.HI.X R0, R8, UR9, R0, 0x1, P0 ;  /* 0x0000000908007c11 */ /* 0x000fe400080f0c00 */
[----:B------:R-:W1:Y:S01]  /*ed80*/  @P6 LDC R8, c[0x0][0x450] ;  /* 0x00011400ff086b82 */ /* 0x000e620000000800 */
[----:B0-----:R-:W-:-:S05]  /*ed90*/  @P6 IMAD.HI.U32 R7, R5, R7, RZ ;  /* 0x0000000705076227 */ /* 0x001fca00078e00ff */
[----:B-1----:R-:W-:-:S05]  /*eda0*/  @P6 SHF.R.U32.HI R6, RZ, R8, R7 ;  /* 0x00000008ff066219 */ /* 0x002fca0000011607 */
        /* <DEDUP_REMOVED lines=76> */
.L_x_2245:
        /* <DEDUP_REMOVED lines=13> */
.L_x_2165:
        /* <DEDUP_REMOVED lines=18> */
.L_x_2246:
[----:B------:R-:W-:Y:S05]  /*f460*/  BSYNC B0 ;  /* 0x0000000000007941 */ /* 0x000fea0003800000 */
.L_x_2166:
        /* <DEDUP_REMOVED lines=18> */
.L_x_2182:
        /* <DEDUP_REMOVED lines=42> */
.L_x_2170:
[----:B------:R-:W-:Y:S01]  /*f830*/  IMAD R5, R22, 0x8, R17 ;  /* 0x0000000816057824 */ /* 0x000fe200078e0211 */
[----:B------:R-:W-:Y:S01]  /*f840*/  SHF.L.U32 R0, R29, 0x1f, RZ ;  /* 0x0000001f1d007819 */ /* 0x000fe200000006ff */
[----:B------:R-:W-:Y:S03]  /*f850*/  BSSY B1, `(.L_x_2171) ;  /* 0x0000003000017945 */ /* 0x000fe60003800000 */
[----:B------:R-:W0:Y:S02]  /*f860*/  SYNCS.PHASECHK.TRANS64.TRYWAIT P0, [R5+URZ+0x2d840], R0 ;  /* 0x02d84000050075a7 */ /* 0x000e24000800017f */
[----:B0-----:R-:W-:Y:S05]  /*f870*/  @!P0 BRA `(.L_x_2172) ;  /* 0x0000003800288947 */ /* 0x001fea0003800000 */
.L_x_2247:
[----:B------:R-:W-:Y:S05]  /*f880*/  BSYNC B1 ;  /* 0x0000000000017941 */ /* 0x000fea0003800000 */
.L_x_2171:
        /* <DEDUP_REMOVED lines=57> */
.L_x_2257:
        /* <DEDUP_REMOVED lines=11> */
.L_x_2174:
        /* <DEDUP_REMOVED lines=11> */
.L_x_2175:
[----:B------:R1:W-:Y:S01]  /*fd80*/  SYNCS.ARRIVE.TRANS64.A1T0 RZ, [R5+URZ+0x2d830], RZ ;  /* 0x02d830ff05ff79a7 */ /* 0x0003e2000810003f */
[----:B------:R-:W-:Y:S05]  /*fd90*/  @!P5 BRA `(.L_x_2176) ;  /* 0x000000000004d947 */ /* 0x000fea0003800000 */
[----:B------:R-:W-:Y:S01]  /*fda0*/  BPT.TRAP 0x1 ;  /* 0x000000040000795c */ /* 0x000fe20000300000 */
.L_x_2176:
[----:B------:R-:W-:Y:S01]  /*fdb0*/  SHF.L.U32 R2, R20, 0x1f, RZ ;  /* 0x0000001f14027819 */ /* 0x000fe200000006ff */
[----:B-1----:R-:W-:Y:S01]  /*fdc0*/  IMAD R5, R10, 0x8, R17 ;  /* 0x000000080a057824 */ /* 0x002fe200078e0211 */
[----:B------:R-:W-:Y:S03]  /*fdd0*/  BSSY B1, `(.L_x_2177) ;  /* 0x0000003000017945 */ /* 0x000fe60003800000 */
[----:B------:R-:W1:Y:S02]  /*fde0*/  SYNCS.PHASECHK.TRANS64.TRYWAIT P0, [R5+URZ+0x2d860], R2 ;  /* 0x02d86002050075a7 */ /* 0x000e64000800017f */
[----:B-1----:R-:W-:Y:S05]  /*fdf0*/  @!P0 BRA `(.L_x_2178) ;  /* 0x0000003800308947 */ /* 0x002fea0003800000 */
.L_x_2258:
[----:B------:R-:W-:Y:S05]  /*fe00*/  BSYNC B1 ;  /* 0x0000000000017941 */ /* 0x000fea0003800000 */
.L_x_2177:
        /* <DEDUP_REMOVED lines=49> */
.L_x_2268:
        /* <DEDUP_REMOVED lines=29> */
.L_x_2180:
        /* <DEDUP_REMOVED lines=8> */
[----:B------:R-:W-:Y:S01]  /*10370*/  IMAD.MOV.U32 R19, RZ, RZ, R0 ;  /* 0x000000ffff137224 */ /* 0x000fe200078e0000 */
[----:B--2---:R-:W-:-:S13]  /*10380*/  ISETP.NE.AND P5, PT, R2, 0x3, PT ;  /* 0x000000030200780c */ /* 0x004fda0003fa5270 */
[----:B------:R-:W-:Y:S05]  /*10390*/  @!P5 BRA `(.L_x_2181) ;  /* 0x000000000004d947 */ /* 0x000fea0003800000 */
[----:B------:R-:W-:Y:S01]  /*103a0*/  BPT.TRAP 0x1 ;  /* 0x000000040000795c */ /* 0x000fe20000300000 */
.L_x_2181:
        /* <DEDUP_REMOVED lines=8> */
.L_x_2169:
[----:B------:R-:W-:Y:S05]  /*10430*/  BSYNC B0 ;  /* 0x0000000000007941 */ /* 0x000fea0003800000 */
.L_x_2168:
        /* <DEDUP_REMOVED lines=17> */
.L_x_2184:
[----:B------:R-:W-:Y:S05]  /*10550*/  BSYNC B0 ;  /* 0x0000000000007941 */ /* 0x000fea0003800000 */
.L_x_2183:
[----:B------:R-:W2:Y:S02]  /*10560*/  LDL R0, [R1+0x40] ;  /* 0x0000400001007983 */ /* 0x000ea40000100800 */
[----:B--2---:R-:W-:-:S13]  /*10570*/  ISETP.NE.AND P0, PT, R0, 0x3, PT ;  /* 0x000000030000780c */ /* 0x004fda0003f05270 */
[----:B------:R-:W-:Y:S05]  /*10580*/  @!P0 BRA `(.L_x_2185) ;  /* 0x0000000000048947 */ /* 0x000fea0003800000 */
[----:B------:R-:W-:Y:S01]  /*10590*/  BPT.TRAP 0x1 ;  /* 0x000000040000795c */ /* 0x000fe20000300000 */
.L_x_2185:
[----:B------:R-:W2:Y:S01]  /*105a0*/  LDL.LU R2, [R1+0xc] ;  /* 0x00000c0001027983 */ /* 0x000ea20000300800 */
[----:B------:R-:W-:Y:S01]  /*105b0*/  IMAD R0, R22, 0x8, R17 ;  /* 0x0000000816007824 */ /* 0x000fe200078e0211 */
[----:B------:R-:W-:Y:S01]  /*105c0*/  SHF.L.U32 R3, R29, 0x1f, RZ ;  /* 0x0000001f1d037819 */ /* 0x000fe200000006ff */
[----:B------:R-:W-:Y:S03]  /*105d0*/  BSSY B0, `(.L_x_2186) ;  /* 0x0000004000007945 */ /* 0x000fe60003800000 */
[----:B------:R-:W1:Y:S01]  /*105e0*/  SYNCS.PHASECHK.TRANS64.TRYWAIT P0, [R0+URZ+0x2d860], R3 ;  /* 0x02d86003000075a7 */ /* 0x000e62000800017f */
[----:B--2---:R-:W-:Y:S01]  /*105f0*/  IMAD R6, R23, -0x80, R2 ;  /* 0xffffff8017067824 */ /* 0x004fe200078e0202 */
[----:B-1----:R-:W-:Y:S06]  /*10600*/  @!P0 BRA `(.L_x_2187) ;  /* 0x0000003400a48947 */ /* 0x002fec0003800000 */
.L_x_2269:
[----:B------:R-:W-:Y:S05]  /*10610*/  BSYNC B0 ;  /* 0x0000000000007941 */ /* 0x000fea0003800000 */
.L_x_2186:
        /* <DEDUP_REMOVED lines=56> */
.L_x_2279:
        /* <DEDUP_REMOVED lines=13> */
.L_x_2189:
        /* <DEDUP_REMOVED lines=11> */
.L_x_2190:
[----:B------:R-:W-:Y:S01]  /*10b20*/  VIADD R22, R22, 0x1 ;  /* 0x0000000116167836 */ /* 0x000fe20000000000 */
[----:B------:R0:W-:Y:S04]  /*10b30*/  SYNCS.ARRIVE.TRANS64.A1T0 RZ, [R0+URZ+0x2d850], RZ ;  /* 0x02d850ff00ff79a7 */ /* 0x0001e8000810003f */
[----:B------:R-:W-:-:S04]  /*10b40*/  ISETP.NE.AND P0, PT, R22, 0x2, PT ;  /* 0x000000021600780c */ /* 0x000fc80003f05270 */
[----:B0-----:R-:W-:Y:S02]  /*10b50*/  SEL R0, RZ, 0x1, P0 ;  /* 0x00000001ff007807 */ /* 0x001fe40000000000 */
[----:B------:R-:W-:Y:S02]  /*10b60*/  SEL R22, R22, RZ, P0 ;  /* 0x000000ff16167207 */ /* 0x000fe40000000000 */
[----:B------:R-:W-:-:S07]  /*10b70*/  LOP3.LUT R29, R29, R0, RZ, 0x3c, !PT ;  /* 0x000000001d1d7212 */ /* 0x000fce00078e3cff */
.L_x_2149:
[----:B------:R-:W-:Y:S05]  /*10b80*/  BSYNC B7 ;  /* 0x0000000000077941 */ /* 0x000fea0003800000 */
.L_x_2147:
        /* <DEDUP_REMOVED lines=11> */
.L_x_2191:
        /* <DEDUP_REMOVED lines=43> */
.L_x_2289:
[----:B------:R-:W-:Y:S02]  /*10ef0*/  ULDC UR4, c[0x0][0xc38] ;  /* 0x00030e0000047ab9 */ /* 0x000fe40000000800 */
[----:B------:R-:W-:-:S04]  /*10f00*/  IMAD.U32 R4, RZ, RZ, UR4 ;  /* 0x00000004ff047e24 */ /* 0x000fc8000f8e00ff */
[----:B-1----:R-:W-:-:S04]  /*10f10*/  IMAD R3, R14, R4, RZ ;  /* 0x000000040e037224 */ /* 0x002fc800078e02ff */
[----:B------:R-:W-:-:S05]  /*10f20*/  IMAD.IADD R6, R6, 0x1, R3 ;  /* 0x0000000106067824 */ /* 0x000fca00078e0203 */
[----:B------:R-:W-:-:S13]  /*10f30*/  ISETP.GT.AND P6, PT, R6, R0, PT ;  /* 0x000000000600720c */ /* 0x000fda0003fc4270 */
[----:B------:R-:W-:Y:S05]  /*10f40*/  @P6 BRA `(.L_x_2194) ;  /* 0x0000000000a46947 */ /* 0x000fea0003800000 */
.L_x_2197:
        /* <DEDUP_REMOVED lines=35> */
.L_x_2297:
[----:B------:R-:W-:Y:S02]  /*11180*/  ULDC UR4, c[0x0][0xc38] ;  /* 0x00030e0000047ab9 */ /* 0x000fe40000000800 */
[----:B------:R-:W-:-:S04]  /*11190*/  IMAD.U32 R4, RZ, RZ, UR4 ;  /* 0x00000004ff047e24 */ /* 0x000fc8000f8e00ff */
[----:B-1----:R-:W-:-:S04]  /*111a0*/  IMAD R3, R14, R4, RZ ;  /* 0x000000040e037224 */ /* 0x002fc800078e02ff */
[----:B------:R-:W-:-:S05]  /*111b0*/  IMAD.IADD R6, R3, 0x1, R6 ;  /* 0x0000000103067824 */ /* 0x000fca00078e0206 */
[----:B------:R-:W-:-:S13]  /*111c0*/  ISETP.GT.AND P6, PT, R6, R0, PT ;  /* 0x000000000600720c */ /* 0x000fda0003fc4270 */
[----:B------:R-:W-:Y:S05]  /*111d0*/  @!P6 BRA `(.L_x_2197) ;  /* 0xfffffffc005ce947 */ /* 0x000fea000383ffff */
.L_x_2194:
        /* <DEDUP_REMOVED lines=10> */
.L_x_2302:
[----:B------:R-:W-:-:S13]  /*11280*/  ISETP.NE.AND P0, PT, R3, RZ, PT ;  /* 0x000000ff0300720c */ /* 0x000fda0003f05270 */
[----:B------:R-:W-:Y:S05]  /*11290*/  @!P0 BRA `(.L_x_2199) ;  /* 0x0000000000108947 */ /* 0x000fea0003800000 */
[----:B------:R-:W-:Y:S01]  /*112a0*/  UMOV UR4, 0xffffffff ;  /* 0xffffffff00047882 */ /* 0x000fe20000000000 */
[----:B------:R-:W-:Y:S02]  /*112b0*/  VIADD R12, R7, 0xffffffff ;  /* 0xffffffff070c7836 */ /* 0x000fe40000000000 */
[----:B------:R-:W-:Y:S05]  /*112c0*/  BRA.DIV UR4, `(.L_x_2200) ;  /* 0x0000003a04487947 */ /* 0x000fea000b800000 */
[----:B------:R4:W0:Y:S02]  /*112d0*/  SHFL.IDX PT, R24, R2, R12, 0x1f ;  /* 0x00001f0c02187589 */ /* 0x00082400000e0000 */
.L_x_2199:
[----:B---3--:R-:W-:Y:S01]  /*112e0*/  ISETP.NE.AND P0, PT, R5, 0x1, PT ;  /* 0x000000010500780c */ /* 0x008fe20003f05270 */
[----:B0-----:R-:W-:-:S04]  /*112f0*/  IMAD R24, R24, R4, R6 ;  /* 0x0000000418187224 */ /* 0x001fc800078e0206 */
[----:B------:R-:W-:-:S08]  /*11300*/  IMAD.IADD R0, R0, 0x1, -R24 ;  /* 0x0000000100007824 */ /* 0x000fd000078e0a18 */
[----:B------:R-:W-:Y:S05]  /*11310*/  @!P0 BRA `(.L_x_2201) ;  /* 0x0000000000dc8947 */ /* 0x000fea0003800000 */
[-C--:B--2---:R-:W-:Y:S01]  /*11320*/  IABS R6, R25.reuse ;  /* 0x0000001900067213 */ /* 0x084fe20000000000 */
[----:B----4-:R-:W-:Y:S01]  /*11330*/  IMAD.MOV.U32 R2, RZ, RZ, RZ ;  /* 0x000000ffff027224 */ /* 0x010fe200078e00ff */
[----:B------:R-:W-:Y:S02]  /*11340*/  IABS R8, R25 ;  /* 0x0000001900087213 */ /* 0x000fe40000000000 */
[----:B------:R-:W0:Y:S03]  /*11350*/  I2F.RP R4, R6 ;  /* 0x0000000600047306 */ /* 0x000e260000209400 */
[----:B------:R-:W-:-:S05]  /*11360*/  IMAD.MOV R8, RZ, RZ, -R8 ;  /* 0x000000ffff087224 */ /* 0x000fca00078e0a08 */
[----:B0-----:R-:W1:Y:S02]  /*11370*/  MUFU.RCP R4, R4 ;  /* 0x0000000400047308 */ /* 0x001e640000001000 */
[----:B-1----:R-:W-:-:S06]  /*11380*/  VIADD R7, R4, 0xffffffe ;  /* 0x0ffffffe04077836 */ /* 0x002fcc0000000000 */
        /* <DEDUP_REMOVED lines=48> */
.L_x_2201:
[----:B----4-:R-:W0:Y:S02]  /*11690*/  LDC.64 R2, c[0x0][0xc90] ;  /* 0x00032400ff027b82 */ /* 0x010e240000000a00 */
[----:B0-----:R-:W-:-:S05]  /*116a0*/  IMAD.WIDE R2, R27, 0x4, R2 ;  /* 0x000000041b027825 */ /* 0x001fca00078e0202 */
[----:B------:R0:W2:Y:S02]  /*116b0*/  LDG.E R6, desc[UR36][R2.64] ;  /* 0x0000002402067981 */ /* 0x0000a4000c1e1900 */
[----:B0-----:R-:W-:Y:S02]  /*116c0*/  IMAD.MOV.U32 R2, RZ, RZ, RZ ;  /* 0x000000ffff027224 */ /* 0x001fe400078e00ff */
[----:B--2---:R-:W-:-:S05]  /*116d0*/  IMAD R5, R25, R6, RZ ;  /* 0x0000000619057224 */ /* 0x004fca00078e02ff */
[----:B-1----:R-:W-:-:S04]  /*116e0*/  IABS R7, R5 ;  /* 0x0000000500077213 */ /* 0x002fc80000000000 */
        /* <DEDUP_REMOVED lines=55> */
.L_x_2202:
[----:B------:R-:W-:-:S05]  /*11a60*/  LOP3.LUT R2, RZ, R2, RZ, 0x33, !PT ;  /* 0x00000002ff027212 */ /* 0x000fca00078e33ff */
[----:B------:R-:W-:Y:S01]  /*11a70*/  IMAD.IADD R25, R25, 0x1, R2 ;  /* 0x0000000119197824 */ /* 0x000fe200078e0202 */
[----:B------:R-:W-:Y:S06]  /*11a80*/  BRA `(.L_x_2203) ;  /* 0x00000000001c7947 */ /* 0x000fec0003800000 */
.L_x_2195:
[----:B------:R-:W-:Y:S01]  /*11a90*/  UMOV UR4, URZ ;  /* 0x0000003f00047c82 */ /* 0x000fe20008000000 */
[----:B------:R-:W-:Y:S01]  /*11aa0*/  UMOV UR5, URZ ;  /* 0x0000003f00057c82 */ /* 0x000fe20008000000 */
[----:B------:R-:W-:Y:S01]  /*11ab0*/  ULDC UR6, c[0x0][0xc3c] ;  /* 0x00030f0000067ab9 */ /* 0x000fe20000000800 */
[----:B------:R-:W-:Y:S02]  /*11ac0*/  IMAD.MOV.U32 R24, RZ, RZ, R0 ;  /* 0x000000ffff187224 */ /* 0x000fe400078e0000 */
[----:B------:R-:W-:Y:S02]  /*11ad0*/  IMAD.U32 R25, RZ, RZ, UR4 ;  /* 0x00000004ff197e24 */ /* 0x000fe4000f8e00ff */
[----:B------:R-:W-:Y:S02]  /*11ae0*/  IMAD.U32 R26, RZ, RZ, UR5 ;  /* 0x00000005ff1a7e24 */ /* 0x000fe4000f8e00ff */
[----:B------:R-:W-:-:S07]  /*11af0*/  IMAD.U32 R27, RZ, RZ, UR6 ;  /* 0x00000006ff1b7e24 */ /* 0x000fce000f8e00ff */
.L_x_2203:
        /* <DEDUP_REMOVED lines=10> */
.L_x_2192:
[----:B------:R-:W-:Y:S02]  /*11ba0*/  ULDC UR4, c[0x0][0xc3c] ;  /* 0x00030f0000047ab9 */ /* 0x000fe40000000800 */
[----:B-1----:R-:W-:-:S13]  /*11bb0*/  ISETP.GE.AND P0, PT, R27, UR4, PT ;  /* 0x000000041b007c0c */ /* 0x002fda000bf06270 */
[----:B------:R-:W-:Y:S05]  /*11bc0*/  @!P0 BRA `(.L_x_2204) ;  /* 0xffffffb000ac8947 */ /* 0x000fea000383ffff */
[----:B------:R-:W-:Y:S05]  /*11bd0*/  BSYNC B8 ;  /* 0x0000000000087941 */ /* 0x000fea0003800000 */
.L_x_2141:
        /* <DEDUP_REMOVED lines=12> */
.L_x_2305:
[----:B------:R-:W-:Y:S05]  /*11ca0*/  BSYNC B0 ;  /* 0x0000000000007941 */ /* 0x000fea0003800000 */
.L_x_2205:
[----:B------:R-:W-:-:S03]  /*11cb0*/  UMOV UR4, 0xffffffff ;  /* 0xffffffff00047882 */ /* 0x000fc60000000000 */
[----:B------:R-:W-:Y:S05]  /*11cc0*/  BRA.DIV UR4, `(.L_x_2207) ;  /* 0x0000003204047947 */ /* 0x000fea000b800000 */
[----:B-1----:R-:W1:Y:S02]  /*11cd0*/  S2R R0, SR_TID.X ;  /* 0x0000000000007919 */ /* 0x002e640000002100 */
[----:B-1----:R-:W-:-:S04]  /*11ce0*/  SHF.R.U32.HI R0, RZ, 0x5, R0 ;  /* 0x00000005ff007819 */ /* 0x002fc80000011600 */
[----:B------:R-:W-:-:S05]  /*11cf0*/  LOP3.LUT R0, R0, 0x3, RZ, 0xc0, !PT ;  /* 0x0000000300007812 */ /* 0x000fca00078ec0ff */
[----:B------:R1:W3:Y:S02]  /*11d00*/  SHFL.IDX PT, R14, R0, RZ, 0x1f ;  /* 0x00001fff000e7589 */ /* 0x0002e400000e0000 */
.L_x_2308:
[----:B---3--:R-:W-:Y:S01]  /*11d10*/  ISETP.NE.AND P0, PT, R14, RZ, PT ;  /* 0x000000ff0e00720c */ /* 0x008fe20003f05270 */
[----:B------:R-:W-:-:S12]  /*11d20*/  BSSY B0, `(.L_x_2208) ;  /* 0x0000024000007945 */ /* 0x000fd80003800000 */
[----:B------:R-:W-:Y:S05]  /*11d30*/  @P0 BRA `(.L_x_2209) ;  /* 0x0000000000880947 */ /* 0x000fea0003800000 */
[----:B------:R-:W-:-:S03]  /*11d40*/  UMOV UR4, 0xffffffff ;  /* 0xffffffff00047882 */ /* 0x000fc60000000000 */
[----:B------:R-:W-:Y:S05]  /*11d50*/  BRA.DIV UR4, `(.L_x_2210) ;  /* 0x0000003204147947 */ /* 0x000fea000b800000 */
[----:B------:R-:W-:-:S13]  /*11d60*/  ELECT P6, URZ, PT ;  /* 0x00000000003f782f */ /* 0x000fda00038c0000 */
.L_x_2311:
[----:B------:R-:W-:Y:S05]  /*11d70*/  @!P6 BRA `(.L_x_2209) ;  /* 0x000000000078e947 */ /* 0x000fea0003800000 */
[----:B-1----:R-:W3:Y:S02]  /*11d80*/  LDL.LU R0, [R1+0x20] ;  /* 0x0000200001007983 */ /* 0x002ee40000300800 */
[----:B---3--:R-:W-:-:S04]  /*11d90*/  LOP3.LUT R0, R0, 0x2, RZ, 0xfc, !PT ;  /* 0x0000000200007812 */ /* 0x008fc800078efcff */
[----:B------:R-:W-:-:S13]  /*11da0*/  ISETP.NE.AND P0, PT, R0, 0x3, PT ;  /* 0x000000030000780c */ /* 0x000fda0003f05270 */
[----:B------:R-:W-:Y:S05]  /*11db0*/  @!P0 BRA `(.L_x_2211) ;  /* 0x0000000000048947 */ /* 0x000fea0003800000 */
[----:B------:R-:W-:Y:S01]  /*11dc0*/  BPT.TRAP 0x1 ;  /* 0x000000040000795c */ /* 0x000fe20000300000 */
.L_x_2211:
[C---:B------:R-:W-:Y:S01]  /*11dd0*/  IMAD R3, R22.reuse, 0x8, R5 ;  /* 0x0000000816037824 */ /* 0x040fe200078e0205 */
[----:B------:R-:W-:Y:S01]  /*11de0*/  SHF.L.U32 R2, R29, 0x1f, RZ ;  /* 0x0000001f1d027819 */ /* 0x000fe200000006ff */
[----:B------:R-:W-:-:S03]  /*11df0*/  VIADD R22, R22, 0x1 ;  /* 0x0000000116167836 */ /* 0x000fc60000000000 */
[----:B------:R-:W1:Y:S02]  /*11e00*/  SYNCS.PHASECHK.TRANS64.TRYWAIT P1, [R3+URZ+0x2d840], R2 ;  /* 0x02d84002030075a7 */ /* 0x000e64000802017f */
[----:B------:R-:W-:-:S04]  /*11e10*/  ISETP.NE.AND P2, PT, R22, 0x2, PT ;  /* 0x000000021600780c */ /* 0x000fc80003f45270 */
[----:B------:R-:W-:Y:S01]  /*11e20*/  SEL R0, RZ, 0x1, P2 ;  /* 0x00000001ff007807 */ /* 0x000fe20001000000 */
[----:B-1----:R-:W-:Y:S08]  /*11e30*/  @!P1 BRA `(.L_x_2212) ;  /* 0x0000002c00fc9947 */ /* 0x002ff00003800000 */
.L_x_2312:
[----:B------:R-:W-:Y:S02]  /*11e40*/  SEL R22, R22, RZ, P2 ;  /* 0x000000ff16167207 */ /* 0x000fe40001000000 */
[----:B------:R-:W-:Y:S01]  /*11e50*/  LOP3.LUT R0, R29, R0, RZ, 0x3c, !PT ;  /* 0x000000001d007212 */ /* 0x000fe200078e3cff */
[----:B------:R-:W-:Y:S06]  /*11e60*/  @!P0 BRA `(.L_x_2213) ;  /* 0x0000000000048947 */ /* 0x000fec0003800000 */
[----:B------:R-:W-:Y:S01]  /*11e70*/  BPT.TRAP 0x1 ;  /* 0x000000040000795c */ /* 0x000fe20000300000 */
.L_x_2213:
[----:B------:R-:W-:Y:S01]  /*11e80*/  IMAD R5, R22, 0x8, R5 ;  /* 0x0000000816057824 */ /* 0x000fe200078e0205 */
[----:B------:R-:W-:-:S04]  /*11e90*/  SHF.L.U32 R0, R0, 0x1f, RZ ;  /* 0x0000001f00007819 */ /* 0x000fc800000006ff */
[----:B------:R-:W3:Y:S02]  /*11ea0*/  SYNCS.PHASECHK.TRANS64.TRYWAIT P1, [R5+URZ+0x2d840], R0 ;  /* 0x02d84000050075a7 */ /* 0x000ee4000802017f */
[----:B---3--:R-:W-:Y:S05]  /*11eb0*/  @!P1 BRA `(.L_x_2214) ;  /* 0x0000002c00f09947 */ /* 0x008fea0003800000 */
.L_x_2313:
[----:B------:R-:W-:Y:S05]  /*11ec0*/  @!P0 BRA `(.L_x_2215) ;  /* 0x0000000000048947 */ /* 0x000fea0003800000 */
[----:B------:R-:W-:Y:S01]  /*11ed0*/  BPT.TRAP 0x1 ;  /* 0x000000040000795c */ /* 0x000fe20000300000 */
.L_x_2215:
[----:B------:R-:W4:Y:S02]  /*11ee0*/  SYNCS.PHASECHK.TRANS64.TRYWAIT P1, [R3+URZ+0x2d860], R2 ;  /* 0x02d86002030075a7 */ /* 0x000f24000802017f */
[----:B----4-:R-:W-:Y:S05]  /*11ef0*/  @!P1 BRA `(.L_x_2216) ;  /* 0x0000002c00f49947 */ /* 0x010fea0003800000 */
.L_x_2314:
[----:B------:R-:W-:Y:S05]  /*11f00*/  @!P0 BRA `(.L_x_2217) ;  /* 0x0000000000048947 */ /* 0x000fea0003800000 */
[----:B------:R-:W-:Y:S01]  /*11f10*/  BPT.TRAP 0x1 ;  /* 0x000000040000795c */ /* 0x000fe20000300000 */
.L_x_2217:
[----:B------:R0:W0:Y:S02]  /*11f20*/  SYNCS.PHASECHK.TRANS64.TRYWAIT P0, [R5+URZ+0x2d860], R0 ;  /* 0x02d86000050075a7 */ /* 0x000024000800017f */
[----:B0-----:R-:W-:Y:S05]  /*11f30*/  @!P0 NANOSLEEP.SYNCS 0x989680 ;  /* 0x009896800000895d */ /* 0x001fea0003900000 */
[----:B------:R-:W0:Y:S02]  /*11f40*/  @!P0 SYNCS.PHASECHK.TRANS64 P0, [R5+URZ+0x2d860], R0 ;  /* 0x02d86000050085a7 */ /* 0x000e24000800007f */
[----:B0-----:R-:W-:Y:S05]  /*11f50*/  @!P0 BRA `(.L_x_2217) ;  /* 0xfffffffc00f08947 */ /* 0x001fea000383ffff */
.L_x_2209:
[----:B------:R-:W-:Y:S05]  /*11f60*/  BSYNC B0 ;  /* 0x0000000000007941 */ /* 0x000fea0003800000 */
.L_x_2208:
[----:B------:R-:W-:Y:S05]  /*11f70*/  EXIT ;  /* 0x000000000000794d */ /* 0x000fea0003800000 */
.L_x_2082:
[----:B--2---:R-:W-:-:S04]  /*11f80*/  IMAD.U32 R3, RZ, RZ, UR40 ;  /* 0x00000028ff037e24 */ /* 0x004fc8000f8e00ff */
[----:B------:R2:W3:Y:S03]  /*11f90*/  SYNCS.PHASECHK.TRANS64.TRYWAIT P1, [R3+URZ+0x2d800], R0 ;  /* 0x02d80000030075a7 */ /* 0x0004e6000802017f */
[----:B---3--:R-:W-:Y:S05]  /*11fa0*/  @!P1 NANOSLEEP.SYNCS 0x989680 ;  /* 0x009896800000995d */ /* 0x008fea0003900000 */
[----:B------:R-:W3:Y:S02]  /*11fb0*/  @!P1 SYNCS.PHASECHK.TRANS64 P1, [R3+URZ+0x2d800], R0 ;  /* 0x02d80000030095a7 */ /* 0x000ee4000802007f */
[----:B---3--:R-:W-:Y:S05]  /*11fc0*/  @!P1 BRA `(.L_x_2082) ;  /* 0xfffffffc00ec9947 */ /* 0x008fea000383ffff */
[----:B------:R-:W-:Y:S05]  /*11fd0*/  BRA `(.L_x_2218) ;  /* 0xfffffefc00007947 */ /* 0x000fea000383ffff */
.L_x_2086:
[----:B---3--:R3:W4:Y:S02]  /*11fe0*/  SYNCS.PHASECHK.TRANS64.TRYWAIT P1, [R0+URZ+0x2d830], R3 ;  /* 0x02d83003000075a7 */ /* 0x008724000802017f */
[----:B----4-:R-:W-:Y:S05]  /*11ff0*/  @!P1 NANOSLEEP.SYNCS 0x989680 ;  /* 0x009896800000995d */ /* 0x010fea0003900000 */
[----:B------:R-:W4:Y:S02]  /*12000*/  @!P1 SYNCS.PHASECHK.TRANS64 P1, [R0+URZ+0x2d830], R3 ;  /* 0x02d83003000095a7 */ /* 0x000f24000802007f */
[----:B----4-:R-:W-:Y:S05]  /*12010*/  @!P1 BRA `(.L_x_2086) ;  /* 0xfffffffc00f09947 */ /* 0x010fea000383ffff */
[----:B------:R-:W-:Y:S05]  /*12020*/  BRA `(.L_x_2085) ;  /* 0xfffffefc00187947 */ /* 0x000fea000383ffff */
.L_x_2092:
[----:B-1----:R-:W-:-:S04]  /*12030*/  IMAD.U32 R6, RZ, RZ, UR7 ;  /* 0x00000007ff067e24 */ /* 0x002fc8000f8e00ff */
[----:B------:R1:W2:Y:S03]  /*12040*/  SYNCS.PHASECHK.TRANS64.TRYWAIT P1, [R6+URZ+0x2d830], R3 ;  /* 0x02d83003060075a7 */ /* 0x0002a6000802017f */
[----:B--2---:R-:W-:Y:S05]  /*12050*/  @!P1 NANOSLEEP.SYNCS 0x989680 ;  /* 0x009896800000995d */ /* 0x004fea0003900000 */
[----:B------:R-:W2:Y:S02]  /*12060*/  @!P1 SYNCS.PHASECHK.TRANS64 P1, [R6+URZ+0x2d830], R3 ;  /* 0x02d83003060095a7 */ /* 0x000ea4000802007f */
[----:B--2---:R-:W-:Y:S05]  /*12070*/  @!P1 BRA `(.L_x_2092) ;  /* 0xfffffffc00ec9947 */ /* 0x004fea000383ffff */
[----:B------:R-:W-:Y:S05]  /*12080*/  BRA `(.L_x_2089) ;  /* 0xffffff1c00e07947 */ /* 0x000fea000383ffff */
.L_x_2096:
[----:B-1----:R-:W-:-:S04]  /*12090*/  IMAD.U32 R5, RZ, RZ, UR7 ;  /* 0x00000007ff057e24 */ /* 0x002fc8000f8e00ff */
[----:B------:R1:W2:Y:S03]  /*120a0*/  SYNCS.PHASECHK.TRANS64.TRYWAIT P1, [R5+URZ+0x2d850], R3 ;  /* 0x02d85003050075a7 */ /* 0x0002a6000802017f */
[----:B--2---:R-:W-:Y:S05]  /*120b0*/  @!P1 NANOSLEEP.SYNCS 0x989680 ;  /* 0x009896800000995d */ /* 0x004fea0003900000 */
[----:B------:R-:W2:Y:S02]  /*120c0*/  @!P1 SYNCS.PHASECHK.TRANS64 P1, [R5+URZ+0x2d850], R3 ;  /* 0x02d85003050095a7 */ /* 0x000ea4000802007f */
[----:B--2---:R-:W-:Y:S05]  /*120d0*/  @!P1 BRA `(.L_x_2096) ;  /* 0xfffffffc00ec9947 */ /* 0x004fea000383ffff */
[----:B------:R-:W-:Y:S05]  /*120e0*/  BRA `(.L_x_2093) ;  /* 0xffffff2000907947 */ /* 0x000fea000383ffff */
.L_x_2104:
[----:B-1----:R-:W-:-:S04]  /*120f0*/  IMAD.U32 R6, RZ, RZ, UR7 ;  /* 0x00000007ff067e24 */ /* 0x002fc8000f8e00ff */
[----:B------:R1:W2:Y:S03]  /*12100*/  SYNCS.PHASECHK.TRANS64.TRYWAIT P1, [R6+URZ+0x2d830], R3 ;  /* 0x02d83003060075a7 */ /* 0x0002a6000802017f */
[----:B--2---:R-:W-:Y:S05]  /*12110*/  @!P1 NANOSLEEP.SYNCS 0x989680 ;  /* 0x009896800000995d */ /* 0x004fea0003900000 */
[----:B------:R-:W2:Y:S02]  /*12120*/  @!P1 SYNCS.PHASECHK.TRANS64 P1, [R6+URZ+0x2d830], R3 ;  /* 0x02d83003060095a7 */ /* 0x000ea4000802007f */
[----:B--2---:R-:W-:Y:S05]  /*12130*/  @!P1 BRA `(.L_x_2104) ;  /* 0xfffffffc00ec9947 */ /* 0x004fea000383ffff */
[----:B------:R-:W-:Y:S05]  /*12140*/  BRA `(.L_x_2101) ;  /* 0xffffff48006c7947 */ /* 0x000fea000383ffff */
.L_x_2108:
[----:B-1----:R-:W-:-:S04]  /*12150*/  IMAD.U32 R5, RZ, RZ, UR7 ;  /* 0x00000007ff057e24 */ /* 0x002fc8000f8e00ff */
[----:B------:R1:W2:Y:S03]  /*12160*/  SYNCS.PHASECHK.TRANS64.TRYWAIT P1, [R5+URZ+0x2d850], R3 ;  /* 0x02d85003050075a7 */ /* 0x0002a6000802017f */
[----:B--2---:R-:W-:Y:S05]  /*12170*/  @!P1 NANOSLEEP.SYNCS 0x989680 ;  /* 0x009896800000995d */ /* 0x004fea0003900000 */
[----:B------:R-:W2:Y:S02]  /*12180*/  @!P1 SYNCS.PHASECHK.TRANS64 P1, [R5+URZ+0x2d850], R3 ;  /* 0x02d85003050095a7 */ /* 0x000ea4000802007f */
[----:B--2---:R-:W-:Y:S05]  /*12190*/  @!P1 BRA `(.L_x_2108) ;  /* 0xfffffffc00ec9947 */ /* 0x004fea000383ffff */
[----:B------:R-:W-:Y:S05]  /*121a0*/  BRA `(.L_x_2105) ;  /* 0xffffff4c001c7947 */ /* 0x000fea000383ffff */
.L_x_2115:
[----:B-1----:R-:W-:-:S04]  /*121b0*/  IMAD.U32 R8, RZ, RZ, UR4 ;  /* 0x00000004ff087e24 */ /* 0x002fc8000f8e00ff */
[----:B------:R1:W2:Y:S03]  /*121c0*/  SYNCS.PHASECHK.TRANS64.TRYWAIT P1, [R8+URZ+0x2d850], R7 ;  /* 0x02d85007080075a7 */ /* 0x0002a6000802017f */
[----:B--2---:R-:W-:Y:S05]  /*121d0*/  @!P1 NANOSLEEP.SYNCS 0x989680 ;  /* 0x009896800000995d */ /* 0x004fea0003900000 */
[----:B------:R-:W2:Y:S02]  /*121e0*/  @!P1 SYNCS.PHASECHK.TRANS64 P1, [R8+URZ+0x2d850], R7 ;  /* 0x02d85007080095a7 */ /* 0x000ea4000802007f */
[----:B--2---:R-:W-:Y:S05]  /*121f0*/  @!P1 BRA `(.L_x_2115) ;  /* 0xfffffffc00ec9947 */ /* 0x004fea000383ffff */
[----:B------:R-:W-:Y:S05]  /*12200*/  BRA `(.L_x_2114) ;  /* 0xffffff68004c7947 */ /* 0x000fea000383ffff */
.L_x_2155:
        /* <DEDUP_REMOVED lines=11> */
.L_x_2220:
[----:B------:R-:W-:Y:S05]  /*122c0*/  BSYNC B0 ;  /* 0x0000000000007941 */ /* 0x000fea0003800000 */
.L_x_2219:
[----:B------:R-:W-:Y:S05]  /*122d0*/  BRA `(.L_x_2221) ;  /* 0xffffffbc00307947 */ /* 0x000fea000383ffff */
.L_x_2158:
[----:B0-----:R0:W1:Y:S02]  /*122e0*/  SYNCS.PHASECHK.TRANS64.TRYWAIT P0, [R2+URZ+0x2d840], R3 ;  /* 0x02d84003020075a7 */ /* 0x001064000800017f */
[----:B-1----:R-:W-:Y:S05]  /*122f0*/  @!P0 NANOSLEEP.SYNCS 0x989680 ;  /* 0x009896800000895d */ /* 0x002fea0003900000 */
[----:B------:R-:W1:Y:S02]  /*12300*/  @!P0 SYNCS.PHASECHK.TRANS64 P0, [R2+URZ+0x2d840], R3 ;  /* 0x02d84003020085a7 */ /* 0x000e64000800007f */
[----:B-1----:R-:W-:Y:S05]  /*12310*/  @!P0 BRA `(.L_x_2158) ;  /* 0xfffffffc00f08947 */ /* 0x002fea000383ffff */
[----:B------:R-:W-:Y:S05]  /*12320*/  BRA `(.L_x_2222) ;  /* 0xffffffbc00907947 */ /* 0x000fea000383ffff */
.L_x_2159:
        /* <DEDUP_REMOVED lines=8> */
.L_x_2224:
[----:B------:R-:W-:Y:S05]  /*123b0*/  BSYNC B0 ;  /* 0x0000000000007941 */ /* 0x000fea0003800000 */
.L_x_2223:
        /* <DEDUP_REMOVED lines=9> */
.L_x_2225:
[----:B------:R-:W-:Y:S02]  /*12450*/  IMAD.MOV.U32 R13, RZ, RZ, R6 ;  /* 0x000000ffff0d7224 */ /* 0x000fe400078e0006 */
[----:B------:R-:W-:Y:S02]  /*12460*/  IMAD.MOV.U32 R12, RZ, RZ, 0x1 ;  /* 0x00000001ff0c7424 */ /* 0x000fe400078e00ff */
[----:B------:R-:W-:-:S07]  /*12470*/  IMAD.MOV.U32 R5, RZ, RZ, R14 ;  /* 0x000000ffff057224 */ /* 0x000fce00078e000e */
[----:B------:R-:W-:Y:S05]  /*12480*/  WARPSYNC.COLLECTIVE R15, `(.L_x_2226) ;  /* 0x000000000f087348 */ /* 0x000fea0003c00000 */
[----:B------:R0:W1:Y:S02]  /*12490*/  SHFL.IDX P6, R14, R13, R12, R11 ;  /* 0x0000000c0d0e7389 */ /* 0x00006400000c000b */
[----:B01----:R-:W-:Y:S01]  /*124a0*/  ENDCOLLECTIVE ;  /* 0x000000000000791b */ /* 0x003fe20003800000 */
.L_x_2226:
        /* <DEDUP_REMOVED lines=17> */
.L_x_2227:
[----:B------:R-:W-:Y:S02]  /*125c0*/  @P1 IMAD R8, R7, 0x2, R17 ;  /* 0x0000000207081824 */ /* 0x000fe400078e0211 */
[----:B------:R-:W-:Y:S02]  /*125d0*/  IMAD.MOV.U32 R13, RZ, RZ, R6 ;  /* 0x000000ffff0d7224 */ /* 0x000fe400078e0006 */
[----:B------:R-:W-:Y:S02]  /*125e0*/  IMAD.MOV.U32 R12, RZ, RZ, 0x2 ;  /* 0x00000002ff0c7424 */ /* 0x000fe400078e00ff */
[----:B------:R-:W-:-:S07]  /*125f0*/  IMAD.MOV.U32 R5, RZ, RZ, R14 ;  /* 0x000000ffff057224 */ /* 0x000fce00078e000e */
[----:B------:R-:W-:Y:S05]  /*12600*/  WARPSYNC.COLLECTIVE R15, `(.L_x_2228) ;  /* 0x000000000f087348 */ /* 0x000fea0003c00000 */
[----:B------:R0:W1:Y:S02]  /*12610*/  SHFL.IDX P6, R14, R13, R12, R11 ;  /* 0x0000000c0d0e7389 */ /* 0x00006400000c000b */
[----:B01----:R-:W-:Y:S01]  /*12620*/  ENDCOLLECTIVE ;  /* 0x000000000000791b */ /* 0x003fe20003800000 */
.L_x_2228:
        /* <DEDUP_REMOVED lines=17> */
.L_x_2229:
[----:B------:R-:W-:Y:S02]  /*12740*/  @P1 IMAD R8, R7, 0x2, R17 ;  /* 0x0000000207081824 */ /* 0x000fe400078e0211 */
[----:B------:R-:W-:Y:S02]  /*12750*/  IMAD.MOV.U32 R13, RZ, RZ, R6 ;  /* 0x000000ffff0d7224 */ /* 0x000fe400078e0006 */
[----:B------:R-:W-:Y:S02]  /*12760*/  IMAD.MOV.U32 R12, RZ, RZ, 0x3 ;  /* 0x00000003ff0c7424 */ /* 0x000fe400078e00ff */
[----:B------:R-:W-:-:S07]  /*12770*/  IMAD.MOV.U32 R5, RZ, RZ, R14 ;  /* 0x000000ffff057224 */ /* 0x000fce00078e000e */
[----:B------:R-:W-:Y:S05]  /*12780*/  WARPSYNC.COLLECTIVE R15, `(.L_x_2230) ;  /* 0x000000000f087348 */ /* 0x000fea0003c00000 */
[----:B------:R0:W1:Y:S02]  /*12790*/  SHFL.IDX P6, R14, R13, R12, R11 ;  /* 0x0000000c0d0e7389 */ /* 0x00006400000c000b */
[----:B01----:R-:W-:Y:S01]  /*127a0*/  ENDCOLLECTIVE ;  /* 0x000000000000791b */ /* 0x003fe20003800000 */
.L_x_2230:
        /* <DEDUP_REMOVED lines=10> */
.L_x_2231:
        /* <DEDUP_REMOVED lines=8> */
.L_x_2164:
[----:B------:R-:W2:Y:S04]  /*128d0*/  LDL.LU R11, [R1+0x24] ;  /* 0x00002400010b7983 */ /* 0x000ea80000300800 */
[----:B------:R0:W5:Y:S01]  /*128e0*/  LDL R9, [R1+0x1c] ;  /* 0x00001c0001097983 */ /* 0x0001620000100800 */
[----:B------:R-:W-:Y:S02]  /*128f0*/  IMAD.MOV.U32 R13, RZ, RZ, R0 ;  /* 0x000000ffff0d7224 */ /* 0x000fe400078e0000 */
[----:B------:R-:W-:Y:S02]  /*12900*/  IMAD.MOV.U32 R12, RZ, RZ, RZ ;  /* 0x000000ffff0c7224 */ /* 0x000fe400078e00ff */
[----:B------:R-:W-:Y:S02]  /*12910*/  IMAD.MOV.U32 R15, RZ, RZ, -0x1 ;  /* 0xffffffffff0f7424 */ /* 0x000fe400078e00ff */
[----:B------:R-:W-:-:S02]  /*12920*/  IMAD R25, R25, 0xc0, R21 ;  /* 0x000000c019197824 */ /* 0x000fc400078e0215 */
[----:B--2---:R-:W-:Y:S02]  /*12930*/  IMAD R2, R11, R10, RZ ;  /* 0x0000000a0b027224 */ /* 0x004fe400078e02ff */
[----:B0-----:R-:W-:-:S07]  /*12940*/  IMAD.MOV.U32 R11, RZ, RZ, 0x1c1f ;  /* 0x00001c1fff0b7424 */ /* 0x001fce00078e00ff */
[----:B-----5:R-:W-:Y:S05]  /*12950*/  WARPSYNC.COLLECTIVE R15, `(.L_x_2233) ;  /* 0x000000000f087348 */ /* 0x020fea0003c00000 */
[----:B------:R0:W1:Y:S02]  /*12960*/  SHFL.IDX P6, R14, R13, R12, R11 ;  /* 0x0000000c0d0e7389 */ /* 0x00006400000c000b */
[----:B01---5:R-:W-:Y:S01]  /*12970*/  ENDCOLLECTIVE ;  /* 0x000000000000791b */ /* 0x023fe20003800000 */
.L_x_2233:
[----:B------:R-:W-:Y:S02]  /*12980*/  IMAD.MOV.U32 R13, RZ, RZ, R4 ;  /* 0x000000ffff0d7224 */ /* 0x000fe400078e0004 */
[----:B------:R-:W-:-:S07]  /*12990*/  IMAD.MOV.U32 R6, RZ, RZ, R14 ;  /* 0x000000ffff067224 */ /* 0x000fce00078e000e */
[----:B------:R-:W-:Y:S05]  /*129a0*/  WARPSYNC.COLLECTIVE R15, `(.L_x_2234) ;  /* 0x000000000f087348 */ /* 0x000fea0003c00000 */
[----:B------:R0:W1:Y:S02]  /*129b0*/  SHFL.IDX P6, R14, R13, R12, R11 ;  /* 0x0000000c0d0e7389 */ /* 0x00006400000c000b */
[----:B01----:R-:W-:Y:S01]  /*129c0*/  ENDCOLLECTIVE ;  /* 0x000000000000791b */ /* 0x003fe20003800000 */
.L_x_2234:
[----:B------:R-:W-:Y:S01]  /*129d0*/  ISETP.GE.AND P2, PT, R25, R2, PT ;  /* 0x000000021900720c */ /* 0x000fe20003f46270 */
[----:B------:R-:W-:Y:S02]  /*129e0*/  IMAD.MOV.U32 R13, RZ, RZ, R0 ;  /* 0x000000ffff0d7224 */ /* 0x000fe400078e0000 */
[----:B------:R-:W-:Y:S02]  /*129f0*/  IMAD.MOV.U32 R12, RZ, RZ, 0x1 ;  /* 0x00000001ff0c7424 */ /* 0x000fe400078e00ff */
[----:B------:R-:W-:-:S08]  /*12a00*/  IMAD.MOV.U32 R5, RZ, RZ, R14 ;  /* 0x000000ffff057224 */ /* 0x000fd000078e000e */
[----:B------:R-:W-:Y:S05]  /*12a10*/  WARPSYNC.COLLECTIVE R15, `(.L_x_2235) ;  /* 0x000000000f087348 */ /* 0x000fea0003c00000 */
[----:B------:R0:W1:Y:S02]  /*12a20*/  SHFL.IDX P6, R14, R13, R12, R11 ;  /* 0x0000000c0d0e7389 */ /* 0x00006400000c000b */
[----:B01----:R-:W-:Y:S01]  /*12a30*/  ENDCOLLECTIVE ;  /* 0x000000000000791b */ /* 0x003fe20003800000 */
.L_x_2235:
        /* <DEDUP_REMOVED lines=15> */
.L_x_2236:
        /* <DEDUP_REMOVED lines=8> */
.L_x_2237:
        /* <DEDUP_REMOVED lines=14> */
.L_x_2238:
        /* <DEDUP_REMOVED lines=8> */
.L_x_2239:
[----:B------:R-:W-:Y:S01]  /*12d10*/  @!P2 LEA R5, P4, R20, R5, 0x1 ;  /* 0x000000051405a211 */ /* 0x000fe200078808ff */
[----:B------:R-:W-:Y:S02]  /*12d20*/  IMAD.MOV.U32 R13, RZ, RZ, R4 ;  /* 0x000000ffff0d7224 */ /* 0x000fe400078e0004 */
[----:B------:R-:W-:-:S10]  /*12d30*/  IMAD.MOV.U32 R0, RZ, RZ, R14 ;  /* 0x000000ffff007224 */ /* 0x000fd400078e000e */
[----:B------:R-:W-:Y:S05]  /*12d40*/  WARPSYNC.COLLECTIVE R15, `(.L_x_2240) ;  /* 0x000000000f087348 */ /* 0x000fea0003c00000 */
[----:B------:R0:W1:Y:S02]  /*12d50*/  SHFL.IDX P6, R14, R13, R12, R11 ;  /* 0x0000000c0d0e7389 */ /* 0x00006400000c000b */
[----:B01----:R-:W-:Y:S01]  /*12d60*/  ENDCOLLECTIVE ;  /* 0x000000000000791b */ /* 0x003fe20003800000 */
.L_x_2240:
        /* <DEDUP_REMOVED lines=16> */
.L_x_2241:
[----:B------:R-:W-:-:S05]  /*12e70*/  @!P2 LEA R4, P4, R20, R4, 0x1 ;  /* 0x000000041404a211 */ /* 0x000fca00078808ff */
[----:B------:R-:W-:-:S04]  /*12e80*/  @!P2 IMAD.X R0, RZ, RZ, R0, P4 ;  /* 0x000000ffff00a224 */ /* 0x000fc800020e0600 */
        /* <DEDUP_REMOVED lines=14> */
.L_x_2242:
[----:B------:R-:W-:Y:S02]  /*12f70*/  IMAD.MOV.U32 R13, RZ, RZ, R3 ;  /* 0x000000ffff0d7224 */ /* 0x000fe400078e0003 */
[----:B------:R-:W-:Y:S02]  /*12f80*/  IMAD.MOV.U32 R12, RZ, RZ, 0x1 ;  /* 0x00000001ff0c7424 */ /* 0x000fe400078e00ff */
[----:B------:R-:W-:-:S07]  /*12f90*/  IMAD.MOV.U32 R4, RZ, RZ, R14 ;  /* 0x000000ffff047224 */ /* 0x000fce00078e000e */
[----:B------:R-:W-:Y:S05]  /*12fa0*/  WARPSYNC.COLLECTIVE R15, `(.L_x_2243) ;  /* 0x000000000f087348 */ /* 0x000fea0003c00000 */
[----:B------:R0:W1:Y:S02]  /*12fb0*/  SHFL.IDX P6, R14, R13, R12, R11 ;  /* 0x0000000c0d0e7389 */ /* 0x00006400000c000b */
[----:B01----:R-:W-:Y:S01]  /*12fc0*/  ENDCOLLECTIVE ;  /* 0x000000000000791b */ /* 0x003fe20003800000 */
.L_x_2243:
        /* <DEDUP_REMOVED lines=14> */
.L_x_2244:
[----:B------:R-:W-:Y:S01]  /*130b0*/  IMAD.MOV.U32 R8, RZ, RZ, R14 ;  /* 0x000000ffff087224 */ /* 0x000fe200078e000e */
[----:B------:R-:W-:Y:S06]  /*130c0*/  BRA `(.L_x_2245) ;  /* 0xffffffc000687947 */ /* 0x000fec000383ffff */
.L_x_2167:
[----:B-1----:R1:W2:Y:S02]  /*130d0*/  SYNCS.PHASECHK.TRANS64.TRYWAIT P0, [R17+URZ+0x2d820], R0 ;  /* 0x02d82000110075a7 */ /* 0x0022a4000800017f */
[----:B--2---:R-:W-:Y:S05]  /*130e0*/  @!P0 NANOSLEEP.SYNCS 0x989680 ;  /* 0x009896800000895d */ /* 0x004fea0003900000 */
[----:B------:R-:W2:Y:S02]  /*130f0*/  @!P0 SYNCS.PHASECHK.TRANS64 P0, [R17+URZ+0x2d820], R0 ;  /* 0x02d82000110085a7 */ /* 0x000ea4000800007f */
[----:B--2---:R-:W-:Y:S05]  /*13100*/  @!P0 BRA `(.L_x_2167) ;  /* 0xfffffffc00f08947 */ /* 0x004fea000383ffff */
[----:B------:R-:W-:Y:S05]  /*13110*/  BRA `(.L_x_2246) ;  /* 0xffffffc000d07947 */ /* 0x000fea000383ffff */
.L_x_2172:
[----:B0-----:R0:W1:Y:S02]  /*13120*/  SYNCS.PHASECHK.TRANS64.TRYWAIT P0, [R5+URZ+0x2d840], R0 ;  /* 0x02d84000050075a7 */ /* 0x001064000800017f */
[----:B-1----:R-:W-:Y:S05]  /*13130*/  @!P0 NANOSLEEP.SYNCS 0x989680 ;  /* 0x009896800000895d */ /* 0x002fea0003900000 */
[----:B------:R-:W1:Y:S02]  /*13140*/  @!P0 SYNCS.PHASECHK.TRANS64 P0, [R5+URZ+0x2d840], R0 ;  /* 0x02d84000050085a7 */ /* 0x000e64000800007f */
[----:B-1----:R-:W-:Y:S05]  /*13150*/  @!P0 BRA `(.L_x_2172) ;  /* 0xfffffffc00f08947 */ /* 0x002fea000383ffff */
[----:B------:R-:W-:Y:S05]  /*13160*/  BRA `(.L_x_2247) ;  /* 0xffffffc400c47947 */ /* 0x000fea000383ffff */
.L_x_2173:
        /* <DEDUP_REMOVED lines=8> */
.L_x_2249:
[----:B------:R-:W-:Y:S05]  /*131f0*/  BSYNC B1 ;  /* 0x0000000000017941 */ /* 0x000fea0003800000 */
.L_x_2248:
        /* <DEDUP_REMOVED lines=13> */
.L_x_2250:
        /* <DEDUP_REMOVED lines=8> */
.L_x_2251:
        /* <DEDUP_REMOVED lines=14> */
.L_x_2252:
[----:B------:R-:W-:Y:S02]  /*13430*/  IMAD.MOV.U32 R13, RZ, RZ, R8 ;  /* 0x000000ffff0d7224 */ /* 0x000fe400078e0008 */
[----:B------:R-:W-:Y:S02]  /*13440*/  IMAD.MOV.U32 R12, RZ, RZ, 0x2 ;  /* 0x00000002ff0c7424 */ /* 0x000fe400078e00ff */
[----:B------:R-:W-:-:S07]  /*13450*/  IMAD.MOV.U32 R2, RZ, RZ, R14 ;  /* 0x000000ffff027224 */ /* 0x000fce00078e000e */
[----:B------:R-:W-:Y:S05]  /*13460*/  WARPSYNC.COLLECTIVE R15, `(.L_x_2253) ;  /* 0x000000000f087348 */ /* 0x000fea0003c00000 */
[----:B------:R0:W1:Y:S02]  /*13470*/  SHFL.IDX P6, R14, R13, R12, R11 ;  /* 0x0000000c0d0e7389 */ /* 0x00006400000c000b */
[----:B01----:R-:W-:Y:S01]  /*13480*/  ENDCOLLECTIVE ;  /* 0x000000000000791b */ /* 0x003fe20003800000 */
.L_x_2253:
        /* <DEDUP_REMOVED lines=13> */
.L_x_2254:
[----:B------:R-:W-:Y:S02]  /*13560*/  IMAD.MOV.U32 R13, RZ, RZ, R8 ;  /* 0x000000ffff0d7224 */ /* 0x000fe400078e0008 */
[----:B------:R-:W-:Y:S02]  /*13570*/  IMAD.MOV.U32 R12, RZ, RZ, 0x3 ;  /* 0x00000003ff0c7424 */ /* 0x000fe400078e00ff */
[----:B------:R-:W-:-:S07]  /*13580*/  IMAD.MOV.U32 R2, RZ, RZ, R14 ;  /* 0x000000ffff027224 */ /* 0x000fce00078e000e */
[----:B------:R-:W-:Y:S05]  /*13590*/  WARPSYNC.COLLECTIVE R15, `(.L_x_2255) ;  /* 0x000000000f087348 */ /* 0x000fea0003c00000 */
[----:B------:R0:W1:Y:S02]  /*135a0*/  SHFL.IDX P6, R14, R13, R12, R11 ;  /* 0x0000000c0d0e7389 */ /* 0x00006400000c000b */
[----:B01----:R-:W-:Y:S01]  /*135b0*/  ENDCOLLECTIVE ;  /* 0x000000000000791b */ /* 0x003fe20003800000 */
.L_x_2255:
        /* <DEDUP_REMOVED lines=14> */
.L_x_2256:
[----:B------:R-:W-:Y:S01]  /*136a0*/  IMAD.MOV.U32 R2, RZ, RZ, R14 ;  /* 0x000000ffff027224 */ /* 0x000fe200078e000e */
[----:B------:R-:W-:Y:S06]  /*136b0*/  BRA `(.L_x_2257) ;  /* 0xffffffc400587947 */ /* 0x000fec000383ffff */
.L_x_2178:
[----:B-1----:R1:W2:Y:S02]  /*136c0*/  SYNCS.PHASECHK.TRANS64.TRYWAIT P0, [R5+URZ+0x2d860], R2 ;  /* 0x02d86002050075a7 */ /* 0x0022a4000800017f */
[----:B--2---:R-:W-:Y:S05]  /*136d0*/  @!P0 NANOSLEEP.SYNCS 0x989680 ;  /* 0x009896800000895d */ /* 0x004fea0003900000 */
[----:B------:R-:W2:Y:S02]  /*136e0*/  @!P0 SYNCS.PHASECHK.TRANS64 P0, [R5+URZ+0x2d860], R2 ;  /* 0x02d86002050085a7 */ /* 0x000ea4000800007f */
[----:B--2---:R-:W-:Y:S05]  /*136f0*/  @!P0 BRA `(.L_x_2178) ;  /* 0xfffffffc00f08947 */ /* 0x004fea000383ffff */
[----:B------:R-:W-:Y:S05]  /*13700*/  BRA `(.L_x_2258) ;  /* 0xffffffc400bc7947 */ /* 0x000fea000383ffff */
.L_x_2179:
        /* <DEDUP_REMOVED lines=8> */
.L_x_2260:
[----:B------:R-:W-:Y:S05]  /*13790*/  BSYNC B1 ;  /* 0x0000000000017941 */ /* 0x000fea0003800000 */
.L_x_2259:
        /* <DEDUP_REMOVED lines=9> */
.L_x_2261:
[----:B------:R-:W-:Y:S02]  /*13830*/  IMAD.MOV.U32 R13, RZ, RZ, R19 ;  /* 0x000000ffff0d7224 */ /* 0x000fe400078e0013 */
[----:B------:R-:W-:Y:S02]  /*13840*/  IMAD.MOV.U32 R12, RZ, RZ, 0x1 ;  /* 0x00000001ff0c7424 */ /* 0x000fe400078e00ff */
[----:B------:R-:W-:-:S07]  /*13850*/  IMAD.MOV.U32 R2, RZ, RZ, R14 ;  /* 0x000000ffff027224 */ /* 0x000fce00078e000e */
[----:B------:R-:W-:Y:S05]  /*13860*/  WARPSYNC.COLLECTIVE R15, `(.L_x_2262) ;  /* 0x000000000f087348 */ /* 0x000fea0003c00000 */
[----:B------:R0:W1:Y:S02]  /*13870*/  SHFL.IDX P6, R14, R13, R12, R11 ;  /* 0x0000000c0d0e7389 */ /* 0x00006400000c000b */
[----:B01----:R-:W-:Y:S01]  /*13880*/  ENDCOLLECTIVE ;  /* 0x000000000000791b */ /* 0x003fe20003800000 */
.L_x_2262:
        /* <DEDUP_REMOVED lines=16> */
.L_x_2263:
[----:B------:R-:W-:Y:S02]  /*13990*/  IMAD.MOV.U32 R13, RZ, RZ, R19 ;  /* 0x000000ffff0d7224 */ /* 0x000fe400078e0013 */
[----:B------:R-:W-:Y:S02]  /*139a0*/  IMAD.MOV.U32 R12, RZ, RZ, 0x2 ;  /* 0x00000002ff0c7424 */ /* 0x000fe400078e00ff */
[----:B------:R-:W-:-:S07]  /*139b0*/  IMAD.MOV.U32 R2, RZ, RZ, R14 ;  /* 0x000000ffff027224 */ /* 0x000fce00078e000e */
[----:B------:R-:W-:Y:S05]  /*139c0*/  WARPSYNC.COLLECTIVE R15, `(.L_x_2264) ;  /* 0x000000000f087348 */ /* 0x000fea0003c00000 */
[----:B------:R0:W1:Y:S02]  /*139d0*/  SHFL.IDX P6, R14, R13, R12, R11 ;  /* 0x0000000c0d0e7389 */ /* 0x00006400000c000b */
[----:B01----:R-:W-:Y:S01]  /*139e0*/  ENDCOLLECTIVE ;  /* 0x000000000000791b */ /* 0x003fe20003800000 */
.L_x_2264:
        /* <DEDUP_REMOVED lines=16> */
.L_x_2265:
[----:B------:R-:W-:Y:S02]  /*13af0*/  IMAD.MOV.U32 R13, RZ, RZ, R19 ;  /* 0x000000ffff0d7224 */ /* 0x000fe400078e0013 */
[----:B------:R-:W-:Y:S02]  /*13b00*/  IMAD.MOV.U32 R12, RZ, RZ, 0x3 ;  /* 0x00000003ff0c7424 */ /* 0x000fe400078e00ff */
[----:B------:R-:W-:-:S07]  /*13b10*/  IMAD.MOV.U32 R2, RZ, RZ, R14 ;  /* 0x000000ffff027224 */ /* 0x000fce00078e000e */
[----:B------:R-:W-:Y:S05]  /*13b20*/  WARPSYNC.COLLECTIVE R15, `(.L_x_2266) ;  /* 0x000000000f087348 */ /* 0x000fea0003c00000 */
[----:B------:R0:W1:Y:S02]  /*13b30*/  SHFL.IDX P6, R14, R13, R12, R11 ;  /* 0x0000000c0d0e7389 */ /* 0x00006400000c000b */
[----:B01----:R-:W-:Y:S01]  /*13b40*/  ENDCOLLECTIVE ;  /* 0x000000000000791b */ /* 0x003fe20003800000 */
.L_x_2266:
        /* <DEDUP_REMOVED lines=13> */
.L_x_2267:
        /* <DEDUP_REMOVED lines=8> */
.L_x_2187:
[----:B-1----:R1:W2:Y:S02]  /*13ca0*/  SYNCS.PHASECHK.TRANS64.TRYWAIT P0, [R0+URZ+0x2d860], R3 ;  /* 0x02d86003000075a7 */ /* 0x0022a4000800017f */
[----:B--2---:R-:W-:Y:S05]  /*13cb0*/  @!P0 NANOSLEEP.SYNCS 0x989680 ;  /* 0x009896800000895d */ /* 0x004fea0003900000 */
[----:B------:R-:W2:Y:S02]  /*13cc0*/  @!P0 SYNCS.PHASECHK.TRANS64 P0, [R0+URZ+0x2d860], R3 ;  /* 0x02d86003000085a7 */ /* 0x000ea4000800007f */
[----:B--2---:R-:W-:Y:S05]  /*13cd0*/  @!P0 BRA `(.L_x_2187) ;  /* 0xfffffffc00f08947 */ /* 0x004fea000383ffff */
[----:B------:R-:W-:Y:S05]  /*13ce0*/  BRA `(.L_x_2269) ;  /* 0xffffffc800487947 */ /* 0x000fea000383ffff */
.L_x_2188:
        /* <DEDUP_REMOVED lines=8> */
.L_x_2271:
[----:B------:R-:W-:Y:S05]  /*13d70*/  BSYNC B0 ;  /* 0x0000000000007941 */ /* 0x000fea0003800000 */
.L_x_2270:
        /* <DEDUP_REMOVED lines=10> */
.L_x_2272:
        /* <DEDUP_REMOVED lines=17> */
.L_x_2273:
        /* <DEDUP_REMOVED lines=14> */
.L_x_2274:
[----:B------:R-:W-:Y:S02]  /*14010*/  IMAD.MOV.U32 R13, RZ, RZ, R19 ;  /* 0x000000ffff0d7224 */ /* 0x000fe400078e0013 */
[----:B------:R-:W-:Y:S01]  /*14020*/  IMAD.MOV.U32 R12, RZ, RZ, 0x2 ;  /* 0x00000002ff0c7424 */ /* 0x000fe200078e00ff */
[----:B------:R-:W-:-:S13]  /*14030*/  IADD3 R2, P4, R14, R5, RZ ;  /* 0x000000050e027210 */ /* 0x000fda0007f9e0ff */
[----:B------:R-:W-:Y:S05]  /*14040*/  WARPSYNC.COLLECTIVE R15, `(.L_x_2275) ;  /* 0x000000000f087348 */ /* 0x000fea0003c00000 */
[----:B------:R0:W1:Y:S02]  /*14050*/  SHFL.IDX P6, R14, R13, R12, R11 ;  /* 0x0000000c0d0e7389 */ /* 0x00006400000c000b */
[----:B01----:R-:W-:Y:S01]  /*14060*/  ENDCOLLECTIVE ;  /* 0x000000000000791b */ /* 0x003fe20003800000 */
.L_x_2275:
        /* <DEDUP_REMOVED lines=15> */
.L_x_2276:
[----:B------:R-:W-:Y:S02]  /*14160*/  IMAD.MOV.U32 R13, RZ, RZ, R19 ;  /* 0x000000ffff0d7224 */ /* 0x000fe400078e0013 */
[----:B------:R-:W-:Y:S01]  /*14170*/  IMAD.MOV.U32 R12, RZ, RZ, 0x3 ;  /* 0x00000003ff0c7424 */ /* 0x000fe200078e00ff */
[----:B------:R-:W-:-:S13]  /*14180*/  IADD3 R2, P4, R14, R5, RZ ;  /* 0x000000050e027210 */ /* 0x000fda0007f9e0ff */
[----:B------:R-:W-:Y:S05]  /*14190*/  WARPSYNC.COLLECTIVE R15, `(.L_x_2277) ;  /* 0x000000000f087348 */ /* 0x000fea0003c00000 */
[----:B------:R0:W1:Y:S02]  /*141a0*/  SHFL.IDX P6, R14, R13, R12, R11 ;  /* 0x0000000c0d0e7389 */ /* 0x00006400000c000b */
[----:B01----:R-:W-:Y:S01]  /*141b0*/  ENDCOLLECTIVE ;  /* 0x000000000000791b */ /* 0x003fe20003800000 */
.L_x_2277:
        /* <DEDUP_REMOVED lines=14> */
.L_x_2278:
[----:B------:R-:W-:Y:S05]  /*142a0*/  BRA `(.L_x_2279) ;  /* 0xffffffc400bc7947 */ /* 0x000fea000383ffff */
.L_x_2193:
        /* <DEDUP_REMOVED lines=8> */
.L_x_2281:
[----:B------:R-:W-:Y:S05]  /*14330*/  BSYNC B0 ;  /* 0x0000000000007941 */ /* 0x000fea0003800000 */
.L_x_2280:
        /* <DEDUP_REMOVED lines=9> */
.L_x_2282:
        /* <DEDUP_REMOVED lines=23> */
.L_x_2283:
[----:B------:R-:W-:Y:S01]  /*14540*/  IMAD.MOV.U32 R12, RZ, RZ, 0x2 ;  /* 0x00000002ff0c7424 */ /* 0x000fe200078e00ff */
[----:B------:R-:W-:-:S05]  /*14550*/  SEL R4, R14, RZ, P1 ;  /* 0x000000ff0e047207 */ /* 0x000fca0000800000 */
[----:B------:R-:W-:-:S04]  /*14560*/  IMAD.IADD R4, R13, 0x1, R4 ;  /* 0x000000010d047824 */ /* 0x000fc800078e0204 */
[----:B------:R-:W-:-:S07]  /*14570*/  IMAD.MOV.U32 R13, RZ, RZ, R4 ;  /* 0x000000ffff0d7224 */ /* 0x000fce00078e0004 */
[----:B------:R-:W-:Y:S05]  /*14580*/  WARPSYNC.COLLECTIVE R15, `(.L_x_2284) ;  /* 0x000000000f087348 */ /* 0x000fea0003c00000 */
[----:B------:R0:W1:Y:S02]  /*14590*/  SHFL.UP P6, R14, R13, R12, R11 ;  /* 0x0400000c0d0e7389 */ /* 0x00006400000c000b */
[----:B01----:R-:W-:Y:S01]  /*145a0*/  ENDCOLLECTIVE ;  /* 0x000000000000791b */ /* 0x003fe20003800000 */
.L_x_2284:
[----:B------:R-:W-:Y:S01]  /*145b0*/  IMAD.MOV.U32 R12, RZ, RZ, 0x4 ;  /* 0x00000004ff0c7424 */ /* 0x000fe200078e00ff */
[----:B------:R-:W-:-:S05]  /*145c0*/  SEL R3, R14, RZ, P2 ;  /* 0x000000ff0e037207 */ /* 0x000fca0001000000 */
[----:B------:R-:W-:-:S04]  /*145d0*/  IMAD.IADD R2, R4, 0x1, R3 ;  /* 0x0000000104027824 */ /* 0x000fc800078e0203 */
[----:B------:R-:W-:-:S07]  /*145e0*/  IMAD.MOV.U32 R13, RZ, RZ, R2 ;  /* 0x000000ffff0d7224 */ /* 0x000fce00078e0002 */
[----:B------:R-:W-:Y:S05]  /*145f0*/  WARPSYNC.COLLECTIVE R15, `(.L_x_2285) ;  /* 0x000000000f087348 */ /* 0x000fea0003c00000 */
[----:B------:R0:W1:Y:S02]  /*14600*/  SHFL.UP P6, R14, R13, R12, R11 ;  /* 0x0400000c0d0e7389 */ /* 0x00006400000c000b */
[----:B01----:R-:W-:Y:S01]  /*14610*/  ENDCOLLECTIVE ;  /* 0x000000000000791b */ /* 0x003fe20003800000 */
.L_x_2285:
[----:B------:R-:W-:Y:S01]  /*14620*/  IMAD.MOV.U32 R12, RZ, RZ, 0x8 ;  /* 0x00000008ff0c7424 */ /* 0x000fe200078e00ff */
[----:B------:R-:W-:-:S05]  /*14630*/  SEL R3, R14, RZ, P3 ;  /* 0x000000ff0e037207 */ /* 0x000fca0001800000 */
[----:B------:R-:W-:-:S04]  /*14640*/  IMAD.IADD R3, R2, 0x1, R3 ;  /* 0x0000000102037824 */ /* 0x000fc800078e0203 */
[----:B------:R-:W-:-:S07]  /*14650*/  IMAD.MOV.U32 R13, RZ, RZ, R3 ;  /* 0x000000ffff0d7224 */ /* 0x000fce00078e0003 */
[----:B------:R-:W-:Y:S05]  /*14660*/  WARPSYNC.COLLECTIVE R15, `(.L_x_2286) ;  /* 0x000000000f087348 */ /* 0x000fea0003c00000 */
[----:B------:R0:W1:Y:S02]  /*14670*/  SHFL.UP P6, R14, R13, R12, R11 ;  /* 0x0400000c0d0e7389 */ /* 0x00006400000c000b */
[----:B01----:R-:W-:Y:S01]  /*14680*/  ENDCOLLECTIVE ;  /* 0x000000000000791b */ /* 0x003fe20003800000 */
.L_x_2286:
[----:B------:R-:W-:Y:S01]  /*14690*/  IMAD.MOV.U32 R12, RZ, RZ, 0x10 ;  /* 0x00000010ff0c7424 */ /* 0x000fe200078e00ff */
[----:B------:R-:W-:-:S05]  /*146a0*/  SEL R4, R14, RZ, P4 ;  /* 0x000000ff0e047207 */ /* 0x000fca0002000000 */
[----:B------:R-:W-:-:S04]  /*146b0*/  IMAD.IADD R4, R3, 0x1, R4 ;  /* 0x0000000103047824 */ /* 0x000fc800078e0204 */
[----:B------:R-:W-:-:S07]  /*146c0*/  IMAD.MOV.U32 R13, RZ, RZ, R4 ;  /* 0x000000ffff0d7224 */ /* 0x000fce00078e0004 */
[----:B------:R-:W-:Y:S05]  /*146d0*/  WARPSYNC.COLLECTIVE R15, `(.L_x_2287) ;  /* 0x000000000f087348 */ /* 0x000fea0003c00000 */
[----:B------:R0:W1:Y:S02]  /*146e0*/  SHFL.UP P6, R14, R13, R12, R11 ;  /* 0x0400000c0d0e7389 */ /* 0x00006400000c000b */
[----:B01----:R-:W-:Y:S01]  /*146f0*/  ENDCOLLECTIVE ;  /* 0x000000000000791b */ /* 0x003fe20003800000 */
.L_x_2287:
        /* <DEDUP_REMOVED lines=8> */
.L_x_2288:
[----:B------:R-:W-:Y:S05]  /*14780*/  BRA `(.L_x_2289) ;  /* 0xffffffc400d87947 */ /* 0x000fea000383ffff */
.L_x_2196:
[----:B------:R-:W-:Y:S01]  /*14790*/  BSSY B0, `(.L_x_2290) ;  /* 0x0000007000007945 */ /* 0x000fe20003800000 */
[----:B------:R-:W-:Y:S02]  /*147a0*/  IMAD.MOV.U32 R12, RZ, RZ, 0x1 ;  /* 0x00000001ff0c7424 */ /* 0x000fe400078e00ff */
[----:B------:R-:W-:Y:S02]  /*147b0*/  IMAD.MOV.U32 R11, RZ, RZ, RZ ;  /* 0x000000ffff0b7224 */ /* 0x000fe400078e00ff */
[----:B------:R-:W-:-:S07]  /*147c0*/  IMAD.MOV.U32 R15, RZ, RZ, -0x1 ;  /* 0xffffffffff0f7424 */ /* 0x000fce00078e00ff */
[----:B------:R-:W-:Y:S05]  /*147d0*/  WARPSYNC.COLLECTIVE R15, `(.L_x_2291) ;  /* 0x000000000f087348 */ /* 0x000fea0003c00000 */
[----:B------:R0:W1:Y:S02]  /*147e0*/  SHFL.UP P6, R14, R13, R12, R11 ;  /* 0x0400000c0d0e7389 */ /* 0x00006400000c000b */
[----:B01----:R-:W-:Y:S01]  /*147f0*/  ENDCOLLECTIVE ;  /* 0x000000000000791b */ /* 0x003fe20003800000 */
.L_x_2291:
[----:B------:R-:W-:Y:S05]  /*14800*/  BSYNC B0 ;  /* 0x0000000000007941 */ /* 0x000fea0003800000 */
.L_x_2290:
        /* <DEDUP_REMOVED lines=8> */
.L_x_2292:
[----:B------:R-:W-:Y:S01]  /*14890*/  IMAD.MOV.U32 R12, RZ, RZ, 0x4 ;  /* 0x00000004ff0c7424 */ /* 0x000fe200078e00ff */
[----:B------:R-:W-:-:S05]  /*148a0*/  SEL R14, R14, RZ, P2 ;  /* 0x000000ff0e0e7207 */ /* 0x000fca0001000000 */
[----:B------:R-:W-:-:S04]  /*148b0*/  IMAD.IADD R3, R13, 0x1, R14 ;  /* 0x000000010d037824 */ /* 0x000fc800078e020e */
[----:B------:R-:W-:-:S07]  /*148c0*/  IMAD.MOV.U32 R13, RZ, RZ, R3 ;  /* 0x000000ffff0d7224 */ /* 0x000fce00078e0003 */
[----:B------:R-:W-:Y:S05]  /*148d0*/  WARPSYNC.COLLECTIVE R15, `(.L_x_2293) ;  /* 0x000000000f087348 */ /* 0x000fea0003c00000 */
[----:B------:R0:W1:Y:S02]  /*148e0*/  SHFL.UP P6, R14, R13, R12, R11 ;  /* 0x0400000c0d0e7389 */ /* 0x00006400000c000b */
[----:B01----:R-:W-:Y:S01]  /*148f0*/  ENDCOLLECTIVE ;  /* 0x000000000000791b */ /* 0x003fe20003800000 */
.L_x_2293:
[----:B------:R-:W-:Y:S01]  /*14900*/  IMAD.MOV.U32 R12, RZ, RZ, 0x8 ;  /* 0x00000008ff0c7424 */ /* 0x000fe200078e00ff */
[----:B------:R-:W-:-:S05]  /*14910*/  SEL R4, R14, RZ, P3 ;  /* 0x000000ff0e047207 */ /* 0x000fca0001800000 */
[----:B------:R-:W-:-:S04]  /*14920*/  IMAD.IADD R4, R3, 0x1, R4 ;  /* 0x0000000103047824 */ /* 0x000fc800078e0204 */
[----:B------:R-:W-:-:S07]  /*14930*/  IMAD.MOV.U32 R13, RZ, RZ, R4 ;  /* 0x000000ffff0d7224 */ /* 0x000fce00078e0004 */
[----:B------:R-:W-:Y:S05]  /*14940*/  WARPSYNC.COLLECTIVE R15, `(.L_x_2294) ;  /* 0x000000000f087348 */ /* 0x000fea0003c00000 */
[----:B------:R0:W1:Y:S02]  /*14950*/  SHFL.UP P6, R14, R13, R12, R11 ;  /* 0x0400000c0d0e7389 */ /* 0x00006400000c000b */
[----:B01----:R-:W-:Y:S01]  /*14960*/  ENDCOLLECTIVE ;  /* 0x000000000000791b */ /* 0x003fe20003800000 */
.L_x_2294:
[----:B------:R-:W-:Y:S01]  /*14970*/  IMAD.MOV.U32 R12, RZ, RZ, 0x10 ;  /* 0x00000010ff0c7424 */ /* 0x000fe200078e00ff */
[----:B------:R-:W-:-:S05]  /*14980*/  SEL R7, R14, RZ, P4 ;  /* 0x000000ff0e077207 */ /* 0x000fca0002000000 */
[----:B------:R-:W-:-:S04]  /*14990*/  IMAD.IADD R7, R4, 0x1, R7 ;  /* 0x0000000104077824 */ /* 0x000fc800078e0207 */
[----:B------:R-:W-:-:S07]  /*149a0*/  IMAD.MOV.U32 R13, RZ, RZ, R7 ;  /* 0x000000ffff0d7224 */ /* 0x000fce00078e0007 */
[----:B------:R-:W-:Y:S05]  /*149b0*/  WARPSYNC.COLLECTIVE R15, `(.L_x_2295) ;  /* 0x000000000f087348 */ /* 0x000fea0003c00000 */
[----:B------:R0:W1:Y:S02]  /*149c0*/  SHFL.UP P6, R14, R13, R12, R11 ;  /* 0x0400000c0d0e7389 */ /* 0x00006400000c000b */
[----:B01----:R-:W-:Y:S01]  /*149d0*/  ENDCOLLECTIVE ;  /* 0x000000000000791b */ /* 0x003fe20003800000 */
.L_x_2295:
        /* <DEDUP_REMOVED lines=8> */
.L_x_2296:
[----:B------:R-:W-:Y:S05]  /*14a60*/  BRA `(.L_x_2297) ;  /* 0xffffffc400c47947 */ /* 0x000fea000383ffff */
.L_x_2198:
[----:B------:R-:W-:Y:S01]  /*14a70*/  BSSY B0, `(.L_x_2298) ;  /* 0x0000006000007945 */ /* 0x000fe20003800000 */
[----:B------:R-:W-:Y:S01]  /*14a80*/  PLOP3.LUT P6, PT, P6, PT, PT, 0x8, 0x0 ;  /* 0x000000000000781c */ /* 0x000fe200037ce170 */
[----:B------:R-:W-:-:S12]  /*14a90*/  IMAD.MOV.U32 R15, RZ, RZ, -0x1 ;  /* 0xffffffffff0f7424 */ /* 0x000fd800078e00ff */
[----:B0-----:R-:W-:Y:S05]  /*14aa0*/  WARPSYNC.COLLECTIVE R15, `(.L_x_2299) ;  /* 0x000000000f087348 */ /* 0x001fea0003c00000 */
[----:B------:R-:W-:Y:S01]  /*14ab0*/  VOTE.ANY R14, PT, P6 ;  /* 0x00000000000e7806 */ /* 0x000fe200030e0100 */
[----:B0-----:R-:W-:Y:S06]  /*14ac0*/  ENDCOLLECTIVE ;  /* 0x000000000000791b */ /* 0x001fec0003800000 */
.L_x_2299:
[----:B------:R-:W-:Y:S05]  /*14ad0*/  BSYNC B0 ;  /* 0x0000000000007941 */ /* 0x000fea0003800000 */
.L_x_2298:
        /* <DEDUP_REMOVED lines=10> */
.L_x_2300:
[----:B------:R-:W-:Y:S02]  /*14b80*/  IMAD.MOV.U32 R13, RZ, RZ, R5 ;  /* 0x000000ffff0d7224 */ /* 0x000fe400078e0005 */
[----:B------:R-:W-:-:S07]  /*14b90*/  IMAD.MOV.U32 R25, RZ, RZ, R14 ;  /* 0x000000ffff197224 */ /* 0x000fce00078e000e */
[----:B------:R-:W-:Y:S05]  /*14ba0*/  WARPSYNC.COLLECTIVE R15, `(.L_x_2301) ;  /* 0x000000000f087348 */ /* 0x000fea0003c00000 */
[----:B------:R0:W1:Y:S02]  /*14bb0*/  SHFL.IDX P6, R14, R13, R12, R11 ;  /* 0x0000000c0d0e7389 */ /* 0x00006400000c000b */
[----:B01----:R-:W-:Y:S01]  /*14bc0*/  ENDCOLLECTIVE ;  /* 0x000000000000791b */ /* 0x003fe20003800000 */
.L_x_2301:
[----:B------:R-:W-:Y:S01]  /*14bd0*/  IMAD.MOV.U32 R5, RZ, RZ, R14 ;  /* 0x000000ffff057224 */ /* 0x000fe200078e000e */
[----:B------:R-:W-:Y:S06]  /*14be0*/  BRA `(.L_x_2302) ;  /* 0xffffffc400a47947 */ /* 0x000fec000383ffff */
.L_x_2200:
[----:B------:R-:W-:Y:S01]  /*14bf0*/  BSSY B0, `(.L_x_2303) ;  /* 0x0000007000007945 */ /* 0x000fe20003800000 */
[----:B------:R-:W-:Y:S02]  /*14c00*/  IMAD.MOV.U32 R13, RZ, RZ, R2 ;  /* 0x000000ffff0d7224 */ /* 0x000fe400078e0002 */
[----:B------:R-:W-:Y:S02]  /*14c10*/  IMAD.MOV.U32 R11, RZ, RZ, 0x1f ;  /* 0x0000001fff0b7424 */ /* 0x000fe400078e00ff */
[----:B------:R-:W-:-:S07]  /*14c20*/  IMAD.MOV.U32 R15, RZ, RZ, -0x1 ;  /* 0xffffffffff0f7424 */ /* 0x000fce00078e00ff */
[----:B0123--:R-:W-:Y:S05]  /*14c30*/  WARPSYNC.COLLECTIVE R15, `(.L_x_2304) ;  /* 0x000000000f087348 */ /* 0x00ffea0003c00000 */
[----:B------:R4:W0:Y:S02]  /*14c40*/  SHFL.IDX P6, R14, R13, R12, R11 ;  /* 0x0000000c0d0e7389 */ /* 0x00082400000c000b */
[----:B01234-:R-:W-:Y:S01]  /*14c50*/  ENDCOLLECTIVE ;  /* 0x000000000000791b */ /* 0x01ffe20003800000 */
.L_x_2304:
[----:B------:R-:W-:Y:S05]  /*14c60*/  BSYNC B0 ;  /* 0x0000000000007941 */ /* 0x000fea0003800000 */
.L_x_2303:
[----:B------:R-:W-:Y:S01]  /*14c70*/  IMAD.MOV.U32 R24, RZ, RZ, R14 ;  /* 0x000000ffff187224 */ /* 0x000fe200078e000e */
[----:B------:R-:W-:Y:S06]  /*14c80*/  BRA `(.L_x_2199) ;  /* 0xffffffc400947947 */ /* 0x000fec000383ffff */
.L_x_2206:
[----:B-1----:R1:W3:Y:S02]  /*14c90*/  SYNCS.PHASECHK.TRANS64.TRYWAIT P0, [R5+URZ+0x2d820], R0 ;  /* 0x02d82000050075a7 */ /* 0x0022e4000800017f */
[----:B---3--:R-:W-:Y:S05]  /*14ca0*/  @!P0 NANOSLEEP.SYNCS 0x989680 ;  /* 0x009896800000895d */ /* 0x008fea0003900000 */
[----:B------:R-:W3:Y:S02]  /*14cb0*/  @!P0 SYNCS.PHASECHK.TRANS64 P0, [R5+URZ+0x2d820], R0 ;  /* 0x02d82000050085a7 */ /* 0x000ee4000800007f */
[----:B---3--:R-:W-:Y:S05]  /*14cc0*/  @!P0 BRA `(.L_x_2206) ;  /* 0xfffffffc00f08947 */ /* 0x008fea000383ffff */
[----:B------:R-:W-:Y:S05]  /*14cd0*/  BRA `(.L_x_2305) ;  /* 0xffffffcc00f07947 */ /* 0x000fea000383ffff */
.L_x_2207:
        /* <DEDUP_REMOVED lines=11> */
.L_x_2307:
[----:B------:R-:W-:Y:S05]  /*14d90*/  BSYNC B0 ;  /* 0x0000000000007941 */ /* 0x000fea0003800000 */
.L_x_2306:
[----:B------:R-:W-:Y:S05]  /*14da0*/  BRA `(.L_x_2308) ;  /* 0xffffffcc00d87947 */ /* 0x000fea000383ffff */
.L_x_2210:
[----:B------:R-:W-:Y:S01]  /*14db0*/  BSSY B1, `(.L_x_2309) ;  /* 0x0000006000017945 */ /* 0x000fe20003800000 */
[----:B------:R-:W-:-:S07]  /*14dc0*/  IMAD.MOV.U32 R15, RZ, RZ, -0x1 ;  /* 0xffffffffff0f7424 */ /* 0x000fce00078e00ff */
[----:B012---:R-:W-:Y:S05]  /*14dd0*/  WARPSYNC.COLLECTIVE R15, `(.L_x_2310) ;  /* 0x000000000f0c7348 */ /* 0x007fea0003c00000 */
[----:B------:R-:W-:Y:S02]  /*14de0*/  ELECT P6, UR62, PT ;  /* 0x00000000003e782f */ /* 0x000fe400038c0000 */
[----:B------:R-:W-:Y:S01]  /*14df0*/  MOV R14, UR62 ;  /* 0x0000003e000e7c02 */ /* 0x000fe20008000f00 */
[----:B012---:R-:W-:Y:S10]  /*14e00*/  ENDCOLLECTIVE ;  /* 0x000000000000791b */ /* 0x007ff40003800000 */
.L_x_2310:
[----:B------:R-:W-:Y:S05]  /*14e10*/  BSYNC B1 ;  /* 0x0000000000017941 */ /* 0x000fea0003800000 */
.L_x_2309:
[----:B------:R-:W-:Y:S05]  /*14e20*/  BRA `(.L_x_2311) ;  /* 0xffffffcc00d07947 */ /* 0x000fea000383ffff */
.L_x_2212:
[----:B-1----:R1:W3:Y:S02]  /*14e30*/  SYNCS.PHASECHK.TRANS64.TRYWAIT P1, [R3+URZ+0x2d840], R2 ;  /* 0x02d84002030075a7 */ /* 0x0022e4000802017f */
[----:B---3--:R-:W-:Y:S05]  /*14e40*/  @!P1 NANOSLEEP.SYNCS 0x989680 ;  /* 0x009896800000995d */ /* 0x008fea0003900000 */
[----:B------:R-:W3:Y:S02]  /*14e50*/  @!P1 SYNCS.PHASECHK.TRANS64 P1, [R3+URZ+0x2d840], R2 ;  /* 0x02d84002030095a7 */ /* 0x000ee4000802007f */
[----:B---3--:R-:W-:Y:S05]  /*14e60*/  @!P1 BRA `(.L_x_2212) ;  /* 0xfffffffc00f09947 */ /* 0x008fea000383ffff */
[----:B------:R-:W-:Y:S05]  /*14e70*/  BRA `(.L_x_2312) ;  /* 0xffffffcc00f07947 */ /* 0x000fea000383ffff */
.L_x_2214:
[----:B---3--:R3:W4:Y:S02]  /*14e80*/  SYNCS.PHASECHK.TRANS64.TRYWAIT P1, [R5+URZ+0x2d840], R0 ;  /* 0x02d84000050075a7 */ /* 0x008724000802017f */
[----:B----4-:R-:W-:Y:S05]  /*14e90*/  @!P1 NANOSLEEP.SYNCS 0x989680 ;  /* 0x009896800000995d */ /* 0x010fea0003900000 */
[----:B------:R-:W4:Y:S02]  /*14ea0*/  @!P1 SYNCS.PHASECHK.TRANS64 P1, [R5+URZ+0x2d840], R0 ;  /* 0x02d84000050095a7 */ /* 0x000f24000802007f */
[----:B----4-:R-:W-:Y:S05]  /*14eb0*/  @!P1 BRA `(.L_x_2214) ;  /* 0xfffffffc00f09947 */ /* 0x010fea000383ffff */
[----:B------:R-:W-:Y:S05]  /*14ec0*/  BRA `(.L_x_2313) ;  /* 0xffffffcc00fc7947 */ /* 0x000fea000383ffff */
.L_x_2216:
[----:B----4-:R4:W0:Y:S02]  /*14ed0*/  SYNCS.PHASECHK.TRANS64.TRYWAIT P1, [R3+URZ+0x2d860], R2 ;  /* 0x02d86002030075a7 */ /* 0x010824000802017f */
[----:B0-----:R-:W-:Y:S05]  /*14ee0*/  @!P1 NANOSLEEP.SYNCS 0x989680 ;  /* 0x009896800000995d */ /* 0x001fea0003900000 */
[----:B------:R-:W0:Y:S02]  /*14ef0*/  @!P1 SYNCS.PHASECHK.TRANS64 P1, [R3+URZ+0x2d860], R2 ;  /* 0x02d86002030095a7 */ /* 0x000e24000802007f */
[----:B0-----:R-:W-:Y:S05]  /*14f00*/  @!P1 BRA `(.L_x_2216) ;  /* 0xfffffffc00f09947 */ /* 0x001fea000383ffff */
[----:B------:R-:W-:Y:S05]  /*14f10*/  BRA `(.L_x_2314) ;  /* 0xffffffcc00f87947 */ /* 0x000fea000383ffff */
.L_x_2315:
        /* <DEDUP_REMOVED lines=14> */
.L_x_2787:


//--------------------- .text._ZN7cutlass13device_kernelIN5flash11enable_sm90INS1_16FlashAttnFwdSm90INS1_25CollectiveMainloopFwdSm90ILi2EN4cute5tupleIJNS5_1CILi1EEES8_S8_EEENS6_IJNS7_ILi192EEENS7_ILi128EEENS7_ILi96EEEEEELi96ENS_6half_tEfNS_4arch4Sm90ELb1ELb0ELb0ELb1ELb1ELb1ELb0ELb0ELb1ELb1ELb1ELb0EEENS1_21CollectiveEpilogueFwdINS6_IJSA_SC_SB_EEES9_SE_SG_Li384ELb1ELb1ELb1ELb0EEENS1_36VarlenDynamicPersistentTileSchedulerILi192ELi128ELi384ELi128ELb1ELb1ELb1ELb1ELb1ELb1EEEEEEEEEvNT_6ParamsE --------------------------
	.section	.text._ZN7cutlass13device_kernelIN5flash11enable_sm90INS1_16FlashAttnFwdSm90INS1_25CollectiveMainloopFwdSm90ILi2EN4cute5tupleIJNS5_1CILi1EEES8_S8_EEENS6_IJNS7_ILi192EEENS7_ILi128EEENS7_ILi96EEEEEELi96ENS_6half_tEfNS_4arch4Sm90ELb1ELb0ELb0ELb1ELb1ELb1ELb0ELb0ELb1ELb1ELb1ELb0EEENS1_21CollectiveEpilogueFwdINS6_IJSA_SC_SB_EEES9_SE_SG_Li384ELb1ELb1ELb1ELb0EEENS1_36VarlenDynamicPersistentTileSchedulerILi192ELi128ELi384ELi128ELb1ELb1ELb1ELb1ELb1ELb1EEEEEEEEEvNT_6ParamsE,"ax",@progbits
	.align	128
.text._ZN7cutlass13device_kernelIN5flash11enable_sm90INS1_16FlashAttnFwdSm90INS1_25CollectiveMainloopFwdSm90ILi2EN4cute5tupleIJNS5_1CILi1EEES8_S8_EEENS6_IJNS7_ILi192EEENS7_ILi128EEENS7_ILi96EEEEEELi96ENS_6half_tEfNS_4arch4Sm90ELb1ELb0ELb0ELb1ELb1ELb1ELb0ELb0ELb1ELb1ELb1ELb0EEENS1_21CollectiveEpilogueFwdINS6_IJSA_SC_SB_EEES9_SE_SG_Li384ELb1ELb1ELb1ELb0EEENS1_36VarlenDynamicPersistentTileSchedulerILi192ELi128ELi384ELi128ELb1ELb1ELb1ELb1ELb1ELb1EEEEEEEEEvNT_6ParamsE:
        .type           _ZN7cutlass13device_kernelIN5flash11enable_sm90INS1_16FlashAttnFwdSm90INS1_25CollectiveMainloopFwdSm90ILi2EN4cute5tupleIJNS5_1CILi1EEES8_S8_EEENS6_IJNS7_ILi192EEENS7_ILi128EEENS7_ILi96EEEEEELi96ENS_6half_tEfNS_4arch4Sm90ELb1ELb0ELb0ELb1ELb1ELb1ELb0ELb0ELb1ELb1ELb1ELb0EEENS1_21CollectiveEpilogueFwdINS6_IJSA_SC_SB_EEES9_SE_SG_Li384ELb1ELb1ELb1ELb0EEENS1_36VarlenDynamicPersistentTileSchedulerILi192ELi128ELi384ELi128ELb1ELb1ELb1ELb1ELb1ELb1EEEEEEEEEvNT_6ParamsE,@function
        .size           _ZN7cutlass13device_kernelIN5flash11enable_sm90INS1_16FlashAttnFwdSm90INS1_25CollectiveMainloopFwdSm90ILi2EN4cute5tupleIJNS5_1CILi1EEES8_S8_EEENS6_IJNS7_ILi192EEENS7_ILi128EEENS7_ILi96EEEEEELi96ENS_6half_tEfNS_4arch4Sm90ELb1ELb0ELb0ELb1ELb1ELb1ELb0ELb0ELb1ELb1ELb1ELb0EEENS1_21CollectiveEpilogueFwdINS6_IJSA_SC_SB_EEES9_SE_SG_Li384ELb1ELb1ELb1ELb0EEENS1_36VarlenDynamicPersistentTileSchedulerILi192ELi128ELi384ELi128ELb1ELb1ELb1ELb1ELb1ELb1EEEEEEEEEvNT_6ParamsE,(.L_x_2788 - _ZN7cutlass13device_kernelIN5flash11enable_sm90INS1_16FlashAttnFwdSm90INS1_25CollectiveMainloopFwdSm90ILi2EN4cute5tupleIJNS5_1CILi1EEES8_S8_EEENS6_IJNS7_ILi192EEENS7_ILi128EEENS7_ILi96EEEEEELi96ENS_6half_tEfNS_4arch4Sm90ELb1ELb0ELb0ELb1ELb1ELb1ELb0ELb0ELb1ELb1ELb1ELb0EEENS1_21CollectiveEpilogueFwdINS6_IJSA_SC_SB_EEES9_SE_SG_Li384ELb1ELb1ELb1ELb0EEENS1_36VarlenDynamicPersistentTileSchedulerILi192ELi128ELi384ELi128ELb1ELb1ELb1ELb1ELb1ELb1EEEEEEEEEvNT_6ParamsE)
        .other          _ZN7cutlass13device_kernelIN5flash11enable_sm90INS1_16FlashAttnFwdSm90INS1_25CollectiveMainloopFwdSm90ILi2EN4cute5tupleIJNS5_1CILi1EEES8_S8_EEENS6_IJNS7_ILi192EEENS7_ILi128EEENS7_ILi96EEEEEELi96ENS_6half_tEfNS_4arch4Sm90ELb1ELb0ELb0ELb1ELb1ELb1ELb0ELb0ELb1ELb1ELb1ELb0EEENS1_21CollectiveEpilogueFwdINS6_IJSA_SC_SB_EEES9_SE_SG_Li384ELb1ELb1ELb1ELb0EEENS1_36VarlenDynamicPersistentTileSchedulerILi192ELi128ELi384ELi128ELb1ELb1ELb1ELb1ELb1ELb1EEEEEEEEEvNT_6ParamsE,@"STO_CUDA_ENTRY STV_DEFAULT"
_ZN7cutlass13device_kernelIN5flash11enable_sm90INS1_16FlashAttnFwdSm90INS1_25CollectiveMainloopFwdSm90ILi2EN4cute5tupleIJNS5_1CILi1EEES8_S8_EEENS6_IJNS7_ILi192EEENS7_ILi128EEENS7_ILi96EEEEEELi96ENS_6half_tEfNS_4arch4Sm90ELb1ELb0ELb0ELb1ELb1ELb1ELb0ELb0ELb1ELb1ELb1ELb0EEENS1_21CollectiveEpilogueFwdINS6_IJSA_SC_SB_EEES9_SE_SG_Li384ELb1ELb1ELb1ELb0EEENS1_36VarlenDynamicPersistentTileSchedulerILi192ELi128ELi384ELi128ELb1ELb1ELb1ELb1ELb1ELb1EEEEEEEEEvNT_6ParamsE:
        /* <DEDUP_REMOVED lines=18> */
.L_x_2317:
[----:B------:R-:W-:Y:S05]  /*0120*/  BSYNC B0 ;  /* 0x0000000000007941 */ /* 0x000fea0003800000 */
.L_x_2316:
        /* <DEDUP_REMOVED lines=41> */
.L_x_2318:
        /* <DEDUP_REMOVED lines=22> */
.L_x_2319:
        /* <DEDUP_REMOVED lines=18> */
.L_x_2320:
        /* <DEDUP_REMOVED lines=22> */
.L_x_2321:
        /* <DEDUP_REMOVED lines=22> */
.L_x_2322:
        /* <DEDUP_REMOVED lines=8> */
.L_x_2325:
        /* <DEDUP_REMOVED lines=24> */
[----:B------:R-:W-:Y:S01]  /*0b00*/  ULOP3.LUT UR41, UR36, 0x1, URZ, 0xfc, !UPT ;  /* 0x0000000124297892 */ /* 0x000fe2000f8efc3f */
[----:B------:R-:W-:Y:S01]  /*0b10*/  IMAD.MOV.U32 R141, RZ, RZ, RZ ;  /* 0x000000ffff8d7224 */ /* 0x000fe200078e00ff */
[----:B------:R-:W-:Y:S01]  /*0b20*/  UMOV UR37, URZ ;  /* 0x0000003f00257c82 */ /* 0x000fe20008000000 */
[----:B------:R-:W-:Y:S02]  /*0b30*/  IMAD.MOV.U32 R139, RZ, RZ, RZ ;  /* 0x000000ffff8b7224 */ /* 0x000fe400078e00ff */
[----:B------:R-:W-:-:S06]  /*0b40*/  IMAD.MOV.U32 R22, RZ, RZ, RZ ;  /* 0x000000ffff167224 */ /* 0x000fcc00078e00ff */
        /* <DEDUP_REMOVED lines=8> */
[--C-:B------:R-:W-:Y:S02]  /*0bd0*/  SHF.R.S32.HI R8, RZ, 0x2, R4.reuse ;  /* 0x00000002ff087819 */ /* 0x100fe40000011404 */
[----:B------:R-:W-:Y:S02]  /*0be0*/  SHF.R.S32.HI R13, RZ, 0x1f, R4 ;  /* 0x0000001fff0d7819 */ /* 0x000fe40000011404 */
[----:B------:R-:W-:Y:S02]  /*0bf0*/  LOP3.LUT R15, R4, 0xfffffffc, RZ, 0xc0, !PT ;  /* 0xfffffffc040f7812 */ /* 0x000fe400078ec0ff */
[----:B------:R-:W-:Y:S02]  /*0c00*/  SHF.R.S32.HI R4, RZ, 0x7, R3 ;  /* 0x00000007ff047819 */ /* 0x000fe40000011403 */
[----:B------:R-:W-:Y:S01]  /*0c10*/  LOP3.LUT R11, R9, 0xfffffffe, RZ, 0xc0, !PT ;  /* 0xfffffffe090b7812 */ /* 0x000fe200078ec0ff */
[----:B------:R-:W-:Y:S01]  /*0c20*/  IMAD.IADD R15, R0, 0x1, -R15 ;  /* 0x00000001000f7824 */ /* 0x000fe200078e0a0f */
[----:B------:R-:W-:Y:S01]  /*0c30*/  SHF.R.S32.HI R142, RZ, 0x1, R9 ;  /* 0x00000001ff8e7819 */ /* 0x000fe20000011409 */
[----:B------:R-:W-:Y:S01]  /*0c40*/  IMAD.HI R10, R4, 0x55555556, RZ ;  /* 0x55555556040a7827 */ /* 0x000fe200078e02ff */
[----:B------:R-:W-:-:S02]  /*0c50*/  LOP3.LUT R17, R3, 0xffffff80, RZ, 0xc0, !PT ;  /* 0xffffff8003117812 */ /* 0x000fc400078ec0ff */
[----:B------:R-:W-:Y:S01]  /*0c60*/  LEA.HI R13, R13, R8, RZ, 0x2 ;  /* 0x000000080d0d7211 */ /* 0x000fe200078f10ff */
[C---:B------:R-:W-:Y:S01]  /*0c70*/  IMAD.IADD R16, R0.reuse, 0x1, -R11 ;  /* 0x0000000100107824 */ /* 0x040fe200078e0a0b */
[----:B------:R-:W-:Y:S01]  /*0c80*/  LOP3.LUT R3, R5, 0xfffffff0, RZ, 0xc0, !PT ;  /* 0xfffffff005037812 */ /* 0x000fe200078ec0ff */
[----:B------:R-:W-:Y:S01]  /*0c90*/  IMAD.IADD R21, R0, 0x1, -R17 ;  /* 0x0000000100157824 */ /* 0x000fe200078e0a11 */
[----:B------:R-:W-:Y:S01]  /*0ca0*/  LEA.HI R9, R9, R142, RZ, 0x1 ;  /* 0x0000008e09097211 */ /* 0x000fe200078f08ff */
[----:B------:R-:W-:Y:S01]  /*0cb0*/  IMAD.SHL.U32 R24, R16, 0x4, RZ ;  /* 0x0000000410187824 */ /* 0x000fe200078e00ff */
[----:B------:R-:W-:Y:S01]  /*0cc0*/  SHF.R.S32.HI R6, RZ, 0x4, R5 ;  /* 0x00000004ff067819 */ /* 0x000fe20000011405 */
[----:B------:R-:W-:Y:S01]  /*0cd0*/  IMAD.IADD R3, R0, 0x1, -R3 ;  /* 0x0000000100037824 */ /* 0x000fe200078e0a03 */
[----:B------:R-:W-:Y:S01]  /*0ce0*/  LOP3.LUT R13, R13, 0xfffffffc, RZ, 0xc0, !PT ;  /* 0xfffffffc0d0d7812 */ /* 0x000fe200078ec0ff */
[----:B------:R-:W-:Y:S01]  /*0cf0*/  VIADD R12, R24, 0x10 ;  /* 0x00000010180c7836 */ /* 0x000fe20000000000 */
[----:B------:R-:W-:Y:S01]  /*0d00*/  LEA.HI R11, R10, R10, RZ, 0x1 ;  /* 0x0000000a0a0b7211 */ /* 0x000fe200078f08ff */
[----:B------:R0:W-:Y:S01]  /*0d10*/  STL [R1+0xb0], R16 ;  /* 0x0000b01001007387 */ /* 0x0001e20000100800 */
[----:B------:R-:W-:Y:S01]  /*0d20*/  LEA.HI R5, R5, R6, RZ, 0x1 ;  /* 0x0000000605057211 */ /* 0x000fe200078f08ff */
[----:B------:R-:W-:Y:S01]  /*0d30*/  IMAD.IADD R13, R8, 0x1, -R13 ;  /* 0x00000001080d7824 */ /* 0x000fe200078e0a0d */
[----:B------:R-:W-:Y:S01]  /*0d40*/  LOP3.LUT R9, R9, 0x7fffffe, RZ, 0xc0, !PT ;  /* 0x07fffffe09097812 */ /* 0x000fe200078ec0ff */
[----:B------:R-:W-:Y:S01]  /*0d50*/  IMAD R11, R11, -0x3, R4 ;  /* 0xfffffffd0b0b7824 */ /* 0x000fe200078e0204 */
[----:B------:R-:W-:Y:S01]  /*0d60*/  SHF.R.S32.HI R8, RZ, 0x1f, R21 ;  /* 0x0000001fff087819 */ /* 0x000fe20000011415 */
[----:B------:R-:W-:Y:S01]  /*0d70*/  STL [R1+0xb4], R21 ;  /* 0x0000b41501007387 */ /* 0x000fe20000100800 */
[----:B------:R-:W-:Y:S01]  /*0d80*/  LEA.HI R4, R15, R15, RZ, 0x1 ;  /* 0x0000000f0f047211 */ /* 0x000fe200078f08ff */
[----:B------:R-:W-:Y:S01]  /*0d90*/  VIADD R19, R24, 0x20 ;  /* 0x0000002018137836 */ /* 0x000fe20000000000 */
[----:B------:R-:W-:Y:S01]  /*0da0*/  LOP3.LUT R5, R5, 0x1ffffffe, RZ, 0xc0, !PT ;  /* 0x1ffffffe05057812 */ /* 0x000fe200078ec0ff */
[----:B------:R-:W-:Y:S01]  /*0db0*/  STL [R1], R24 ;  /* 0x0000001801007387 */ /* 0x000fe20000100800 */
[----:B------:R-:W-:Y:S01]  /*0dc0*/  IADD3 R9, R142, -R9, RZ ;  /* 0x800000098e097210 */ /* 0x000fe20007ffe0ff */
[----:B0-----:R-:W-:Y:S01]  /*0dd0*/  IMAD.SHL.U32 R16, R16, 0x8, RZ ;  /* 0x0000000810107824 */ /* 0x001fe200078e00ff */
[----:B------:R-:W-:Y:S01]  /*0de0*/  SHF.R.S32.HI R0, RZ, 0x1f, R3 ;  /* 0x0000001fff007819 */ /* 0x000fe20000011403 */
[----:B------:R-:W-:Y:S01]  /*0df0*/  IMAD.IADD R5, R6, 0x1, -R5 ;  /* 0x0000000106057824 */ /* 0x000fe200078e0a05 */
[----:B------:R-:W-:Y:S01]  /*0e00*/  LEA.HI R10, R8, R21, RZ, 0x2 ;  /* 0x00000015080a7211 */ /* 0x000fe200078f10ff */
[----:B------:R-:W-:Y:S01]  /*0e10*/  IMAD R20, R6, 0x8, R9 ;  /* 0x0000000806147824 */ /* 0x000fe200078e0209 */
[----:B------:R-:W-:Y:S01]  /*0e20*/  LOP3.LUT R4, R4, 0x1ffffffe, RZ, 0xc0, !PT ;  /* 0x1ffffffe04047812 */ /* 0x000fe200078ec0ff */
[----:B------:R0:W-:Y:S01]  /*0e30*/  STL [R1+0x3c], R12 ;  /* 0x00003c0c01007387 */ /* 0x0001e20000100800 */
[----:B------:R-:W-:Y:S01]  /*0e40*/  LEA.HI R0, R0, R3, RZ, 0x3 ;  /* 0x0000000300007211 */ /* 0x000fe200078f18ff */
[----:B------:R-:W-:Y:S01]  /*0e50*/  VIADD R136, R16, 0x30 ;  /* 0x0000003010887836 */ /* 0x000fe20000000000 */
[----:B------:R-:W-:Y:S01]  /*0e60*/  SHF.R.S32.HI R6, RZ, 0x2, R10 ;  /* 0x00000002ff067819 */ /* 0x000fe2000001140a */
[----:B------:R-:W-:Y:S01]  /*0e70*/  IMAD.IADD R15, R15, 0x1, -R4 ;  /* 0x000000010f0f7824 */ /* 0x000fe200078e0a04 */
[----:B------:R-:W-:Y:S01]  /*0e80*/  SHF.R.S32.HI R9, RZ, 0x1f, R10 ;  /* 0x0000001fff097819 */ /* 0x000fe2000001140a */
[----:B------:R1:W-:Y:S01]  /*0e90*/  STL [R1+0x38], R19 ;  /* 0x0000381301007387 */ /* 0x0003e20000100800 */
[----:B------:R-:W-:Y:S01]  /*0ea0*/  LOP3.LUT R4, R0, 0xfffffff8, RZ, 0xc0, !PT ;  /* 0xfffffff800047812 */ /* 0x000fe200078ec0ff */
[----:B------:R-:W-:Y:S01]  /*0eb0*/  VIADD R137, R16, 0x50 ;  /* 0x0000005010897836 */ /* 0x000fe20000000000 */
[----:B------:R-:W-:Y:S01]  /*0ec0*/  LEA.HI R9, R9, R6, RZ, 0x3 ;  /* 0x0000000609097211 */ /* 0x000fe200078f18ff */
[----:B0-----:R-:W-:Y:S01]  /*0ed0*/  IMAD.IADD R12, R24, 0x1, R12 ;  /* 0x00000001180c7824 */ /* 0x001fe200078e020c */
[----:B------:R-:W-:Y:S01]  /*0ee0*/  SHF.R.S32.HI R7, RZ, 0x5, R7 ;  /* 0x00000005ff077819 */ /* 0x000fe20000011407 */
[----:B------:R-:W-:Y:S01]  /*0ef0*/  IMAD.SHL.U32 R13, R13, 0x40, RZ ;  /* 0x000000400d0d7824 */ /* 0x000fe200078e00ff */
[----:B------:R-:W-:Y:S01]  /*0f00*/  IADD3 R4, R3, -R4, RZ ;  /* 0x8000000403047210 */ /* 0x000fe20007ffe0ff */
[----:B------:R-:W-:Y:S01]  /*0f10*/  IMAD.SHL.U32 R20, R20, 0x20, RZ ;  /* 0x0000002014147824 */ /* 0x000fe200078e00ff */
[----:B------:R-:W-:-:S02]  /*0f20*/  SHF.R.S32.HI R17, RZ, 0x1f, R12 ;  /* 0x0000001fff117819 */ /* 0x000fc4000001140c */
[----:B------:R-:W-:Y:S02]  /*0f30*/  LOP3.LUT R9, R9, 0xfffffff8, RZ, 0xc0, !PT ;  /* 0xfffffff809097812 */ /* 0x000fe400078ec0ff */
[----:B------:R-:W-:Y:S01]  /*0f40*/  LEA.HI R14, R17, R12, RZ, 0x3 ;  /* 0x0000000c110e7211 */ /* 0x000fe200078f18ff */
[----:B------:R-:W-:Y:S01]  /*0f50*/  IMAD R17, R7, 0x10, R3 ;  /* 0x0000001007117824 */ /* 0x000fe200078e0203 */
[----:B------:R-:W-:Y:S01]  /*0f60*/  LEA.HI R8, R8, R21, RZ, 0x5 ;  /* 0x0000001508087211 */ /* 0x000fe200078f28ff */
[C---:B------:R-:W-:Y:S01]  /*0f70*/  IMAD.SHL.U32 R3, R4.reuse, 0x40, RZ ;  /* 0x0000004004037824 */ /* 0x040fe200078e00ff */
[----:B------:R-:W-:Y:S01]  /*0f80*/  R2P PR, R4, 0x6 ;  /* 0x0000000604007804 */ /* 0x000fe20000000000 */
[----:B------:R-:W-:Y:S01]  /*0f90*/  IMAD.IADD R9, R6, 0x1, -R9 ;  /* 0x0000000106097824 */ /* 0x000fe200078e0a09 */
[----:B------:R-:W-:Y:S01]  /*0fa0*/  SHF.R.S32.HI R8, RZ, 0x5, R8 ;  /* 0x00000005ff087819 */ /* 0x000fe20000011408 */
[----:B------:R-:W-:Y:S01]  /*0fb0*/  IMAD.SHL.U32 R6, R0, 0x40, RZ ;  /* 0x0000004000067824 */ /* 0x000fe200078e00ff */
[----:B------:R-:W-:Y:S01]  /*0fc0*/  LOP3.LUT R3, R3, 0x1c0, RZ, 0xc0, !PT ;  /* 0x000001c003037812 */ /* 0x000fe200078ec0ff */
[----:B------:R-:W-:Y:S01]  /*0fd0*/  IMAD.SHL.U32 R0, R5, 0x8, RZ ;  /* 0x0000000805007824 */ /* 0x000fe200078e00ff */
[----:B------:R-:W-:Y:S01]  /*0fe0*/  IADD3 R23, R16, 0x40, RZ ;  /* 0x0000004010177810 */ /* 0x000fe20007ffe0ff */
[----:B------:R-:W-:Y:S01]  /*0ff0*/  IMAD.IADD R12, R24, 0x1, R19 ;  /* 0x00000001180c7824 */ /* 0x000fe200078e0213 */
[----:B------:R-:W-:Y:S01]  /*1000*/  LOP3.LUT R6, R6, 0x7ffffe00, RZ, 0xc0, !PT ;  /* 0x7ffffe0006067812 */ /* 0x000fe200078ec0ff */
[--C-:B-1----:R-:W-:Y:S01]  /*1010*/  IMAD.U32 R19, R17, 0x20, R0.reuse ;  /* 0x0000002011137824 */ /* 0x102fe200078e0000 */
[----:B------:R-:W-:Y:S01]  /*1020*/  LOP3.LUT R0, R3, 0x8, R0, 0xf8, !PT ;  /* 0x0000000803007812 */ /* 0x000fe200078ef800 */
[----:B------:R-:W-:Y:S01]  /*1030*/  IMAD R8, R8, 0x10, R9 ;  /* 0x0000001008087824 */ /* 0x000fe200078e0209 */
[----:B------:R-:W-:Y:S01]  /*1040*/  SHF.R.U32.HI R3, RZ, 0x3, R3 ;  /* 0x00000003ff037819 */ /* 0x000fe20000011603 */
[----:B------:R-:W-:Y:S01]  /*1050*/  IMAD R6, R7, 0x400, R6 ;  /* 0x0000040007067824 */ /* 0x000fe200078e0206 */
[----:B------:R-:W-:Y:S01]  /*1060*/  STL [R1+0xe4], R19 ;  /* 0x0000e41301007387 */ /* 0x000fe20000100800 */
[----:B------:R-:W-:Y:S01]  /*1070*/  VIADD R4, R24, 0x18 ;  /* 0x0000001818047836 */ /* 0x000fe20000000000 */
[----:B------:R-:W-:Y:S01]  /*1080*/  LOP3.LUT R3, R0, R3, RZ, 0x3c, !PT ;  /* 0x0000000300037212 */ /* 0x000fe200078e3cff */
[----:B------:R-:W-:Y:S01]  /*1090*/  VIADD R0, R24, 0x28 ;  /* 0x0000002818007836 */ /* 0x000fe20000000000 */
[----:B------:R-:W-:-:S02]  /*10a0*/  LEA R11, R11, R8, 0x6 ;  /* 0x000000080b0b7211 */ /* 0x000fc400078e30ff */
[----:B------:R-:W-:Y:S01]  /*10b0*/  LOP3.LUT R10, R10, 0x7ffffffc, RZ, 0xc0, !PT ;  /* 0x7ffffffc0a0a7812 */ /* 0x000fe200078ec0ff */
[----:B------:R-:W-:Y:S01]  /*10c0*/  IMAD.IADD R3, R6, 0x1, R3 ;  /* 0x0000000106037824 */ /* 0x000fe200078e0203 */
[----:B------:R-:W-:Y:S01]  /*10d0*/  SHF.R.S32.HI R5, RZ, 0x1f, R12 ;  /* 0x0000001fff057819 */ /* 0x000fe2000001140c */
[----:B------:R-:W-:Y:S01]  /*10e0*/  VIADD R6, R24, 0x8 ;  /* 0x0000000818067836 */ /* 0x000fe20000000000 */
[----:B------:R-:W-:Y:S01]  /*10f0*/  STL [R1+0xe0], R11 ;  /* 0x0000e00b01007387 */ /* 0x000fe20000100800 */
[----:B------:R-:W-:Y:S01]  /*1100*/  IMAD.IADD R10, R21, 0x1, -R10 ;  /* 0x00000001150a7824 */ /* 0x000fe200078e0a0a */
[----:B------:R-:W-:Y:S01]  /*1110*/  LEA.HI R5, R5, R12, RZ, 0x3 ;  /* 0x0000000c05057211 */ /* 0x000fe200078f18ff */
[----:B------:R-:W-:Y:S01]  /*1120*/  IMAD R143, R3, 0x2, R2 ;  /* 0x00000002038f7824 */ /* 0x000fe200078e0202 */
[----:B------:R-:W-:Y:S01]  /*1130*/  STL [R1+0x44], R6 ;  /* 0x0000440601007387 */ /* 0x000fe20000100800 */
[----:B------:R-:W-:Y:S01]  /*1140*/  IMAD.SHL.U32 R21, R10, 0x2, RZ ;  /* 0x000000020a157824 */ /* 0x000fe200078e00ff */
[----:B------:R-:W-:Y:S01]  /*1150*/  SHF.R.S32.HI R7, RZ, 0x3, R14 ;  /* 0x00000003ff077819 */ /* 0x000fe2000001140e */
[----:B------:R-:W-:Y:S01]  /*1160*/  VIADD R157, R143, 0x21800 ;  /* 0x000218008f9d7836 */ /* 0x000fe20000000000 */
[----:B------:R0:W-:Y:S01]  /*1170*/  STL [R1+0x40], R4 ;  /* 0x0000400401007387 */ /* 0x0001e20000100800 */
[----:B------:R-:W-:Y:S01]  /*1180*/  SHF.R.S32.HI R5, RZ, 0x3, R5 ;  /* 0x00000003ff057819 */ /* 0x000fe20000011405 */
[C---:B------:R-:W-:Y:S01]  /*1190*/  VIADD R12, R21.reuse, 0x18 ;  /* 0x00000018150c7836 */ /* 0x040fe20000000000 */
[C---:B------:R-:W-:Y:S01]  /*11a0*/  IADD3 R14, R21.reuse, 0x8, RZ ;  /* 0x00000008150e7810 */ /* 0x040fe20007ffe0ff */
[----:B------:R1:W-:Y:S01]  /*11b0*/  STL [R1+0x48], R0 ;  /* 0x0000480001007387 */ /* 0x0003e20000100800 */
[C---:B------:R-:W-:Y:S01]  /*11c0*/  VIADD R10, R21.reuse, 0x20 ;  /* 0x00000020150a7836 */ /* 0x040fe20000000000 */
[----:B------:R-:W-:Y:S01]  /*11d0*/  SEL R156, R156, 0xffffffc0, !P2 ;  /* 0xffffffc09c9c7807 */ /* 0x000fe20005000000 */
[C---:B------:R-:W-:Y:S01]  /*11e0*/  VIADD R9, R21.reuse, 0x28 ;  /* 0x0000002815097836 */ /* 0x040fe20000000000 */
[----:B------:R-:W-:Y:S01]  /*11f0*/  SHF.R.S32.HI R17, RZ, 0x1f, R16 ;  /* 0x0000001fff117819 */ /* 0x000fe20000011410 */
[----:B------:R-:W-:Y:S01]  /*1200*/  VIADD R8, R21, 0x30 ;  /* 0x0000003015087836 */ /* 0x000fe20000000000 */
[----:B0-----:R-:W-:Y:S01]  /*1210*/  SHF.R.S32.HI R4, RZ, 0x1f, R136 ;  /* 0x0000001fff047819 */ /* 0x001fe20000011488 */
[----:B------:R-:W-:Y:S01]  /*1220*/  IMAD.MOV.U32 R19, RZ, RZ, RZ ;  /* 0x000000ffff137224 */ /* 0x000fe200078e00ff */
[----:B-1----:R-:W-:-:S03]  /*1230*/  SHF.R.S32.HI R0, RZ, 0x1f, R23 ;  /* 0x0000001fff007819 */ /* 0x002fc60000011417 */
        /* <DEDUP_REMOVED lines=11> */
[----:B------:R-:W-:Y:S01]  /*12f0*/  STL [R1+0x64], R21 ;  /* 0x0000641501007387 */ /* 0x000fe20000100800 */
[----:B-1----:R-:W-:-:S03]  /*1300*/  LOP3.LUT R4, R4, 0x18, R16, 0xf8, !PT ;  /* 0x0000001804047812 */ /* 0x002fc600078ef810 */
[----:B------:R0:W-:Y:S01]  /*1310*/  STL [R1+0xc], R6 ;  /* 0x00000c0601007387 */ /* 0x0001e20000100800 */
[-C--:B------:R-:W-:Y:S02]  /*1320*/  LOP3.LUT R0, R0, R6.reuse, RZ, 0x3c, !PT ;  /* 0x0000000600007212 */ /* 0x080fe400078e3cff */
[----:B------:R-:W-:Y:S01]  /*1330*/  LOP3.LUT R4, R4, R6, RZ, 0x3c, !PT ;  /* 0x0000000604047212 */ /* 0x000fe200078e3cff */
[----:B------:R1:W-:Y:S02]  /*1340*/  STL [R1+0x14], R7 ;  /* 0x0000140701007387 */ /* 0x0003e40000100800 */
[C---:B------:R-:W-:Y:S02]  /*1350*/  IMAD.IADD R0, R20.reuse, 0x1, R0 ;  /* 0x0000000114007824 */ /* 0x040fe400078e0200 */
[----:B------:R2:W-:Y:S01]  /*1360*/  STL [R1+0x18], R5 ;  /* 0x0000180501007387 */ /* 0x0005e20000100800 */
[----:B------:R-:W-:Y:S02]  /*1370*/  IMAD.IADD R4, R20, 0x1, R4 ;  /* 0x0000000114047824 */ /* 0x000fe400078e0204 */
[C---:B0-----:R-:W-:Y:S01]  /*1380*/  VIADD R6, R21.reuse, 0x40 ;  /* 0x0000004015067836 */ /* 0x041fe20000000000 */
[----:B------:R0:W-:Y:S01]  /*1390*/  STL [R1+0xa8], R14 ;  /* 0x0000a80e01007387 */ /* 0x0001e20000100800 */
[----:B-1----:R-:W-:Y:S01]  /*13a0*/  VIADD R7, R21, 0x38 ;  /* 0x0000003815077836 */ /* 0x002fe20000000000 */
[----:B------:R-:W-:-:S02]  /*13b0*/  LEA R4, R4, UR42, 0x1 ;  /* 0x0000002a04047c11 */ /* 0x000fc4000f8e08ff */
[----:B------:R1:W-:Y:S01]  /*13c0*/  STL [R1+0xa4], R13 ;  /* 0x0000a40d01007387 */ /* 0x0003e20000100800 */
[C---:B--2---:R-:W-:Y:S01]  /*13d0*/  VIADD R5, R21.reuse, 0x48 ;  /* 0x0000004815057836 */ /* 0x044fe20000000000 */
[----:B------:R-:W-:Y:S02]  /*13e0*/  IADD3 R21, R21, 0x50, RZ ;  /* 0x0000005015157810 */ /* 0x000fe40007ffe0ff */
[----:B------:R-:W-:Y:S01]  /*13f0*/  STL [R1+0xa0], R12 ;  /* 0x0000a00c01007387 */ /* 0x000fe20000100800 */
[----:B0-----:R-:W-:-:S03]  /*1400*/  SHF.R.S32.HI R14, RZ, 0x1f, R14 ;  /* 0x0000001fff0e7819 */ /* 0x001fc6000001140e */
[----:B------:R0:W-:Y:S01]  /*1410*/  STL [R1+0x9c], R10 ;  /* 0x00009c0a01007387 */ /* 0x0001e20000100800 */
[----:B-1----:R-:W-:-:S03]  /*1420*/  SHF.R.S32.HI R13, RZ, 0x1f, R13 ;  /* 0x0000001fff0d7819 */ /* 0x002fc6000001140d */
[----:B------:R-:W-:Y:S04]  /*1430*/  STL [R1+0x98], R9 ;  /* 0x0000980901007387 */ /* 0x000fe80000100800 */
[----:B------:R-:W-:Y:S01]  /*1440*/  STL [R1+0x94], R8 ;  /* 0x0000940801007387 */ /* 0x000fe20000100800 */
[----:B0-----:R-:W-:-:S03]  /*1450*/  SHF.R.S32.HI R10, RZ, 0x1f, R10 ;  /* 0x0000001fff0a7819 */ /* 0x001fc6000001140a */
[----:B------:R0:W-:Y:S04]  /*1460*/  STL [R1+0x90], R7 ;  /* 0x0000900701007387 */ /* 0x0001e80000100800 */
[----:B------:R-:W-:Y:S04]  /*1470*/  STL [R1+0x80], R21 ;  /* 0x0000801501007387 */ /* 0x000fe80000100800 */
[----:B------:R1:W-:Y:S01]  /*1480*/  STL [R1+0x8c], R6 ;  /* 0x00008c0601007387 */ /* 0x0003e20000100800 */
[----:B0-----:R-:W-:-:S03]  /*1490*/  SHF.R.S32.HI R7, RZ, 0x1f, R7 ;  /* 0x0000001fff077819 */ /* 0x001fc60000011407 */
[----:B------:R0:W-:Y:S04]  /*14a0*/  STL [R1+0x68], R0 ;  /* 0x0000680001007387 */ /* 0x0001e80000100800 */
[----:B------:R-:W-:Y:S01]  /*14b0*/  STL [R1+0x88], R5 ;  /* 0x0000880501007387 */ /* 0x000fe20000100800 */
[----:B-1----:R-:W-:-:S03]  /*14c0*/  SHF.R.S32.HI R6, RZ, 0x1f, R6 ;  /* 0x0000001fff067819 */ /* 0x002fc60000011406 */
[----:B------:R-:W-:Y:S01]  /*14d0*/  STL [R1+0xd8], R14 ;  /* 0x0000d80e01007387 */ /* 0x000fe20000100800 */
[----:B0-----:R-:W-:-:S03]  /*14e0*/  SHF.R.S32.HI R0, RZ, 0x1f, R12 ;  /* 0x0000001fff007819 */ /* 0x001fc6000001140c */
[----:B------:R-:W-:Y:S04]  /*14f0*/  STL [R1+0xd4], R13 ;  /* 0x0000d40d01007387 */ /* 0x000fe80000100800 */
[----:B------:R0:W-:Y:S04]  /*1500*/  STL [R1+0xd0], R0 ;  /* 0x0000d00001007387 */ /* 0x0001e80000100800 */
[----:B------:R-:W-:Y:S01]  /*1510*/  STL [R1+0xcc], R10 ;  /* 0x0000cc0a01007387 */ /* 0x000fe20000100800 */
[----:B0-----:R-:W-:-:S05]  /*1520*/  SHF.R.S32.HI R0, RZ, 0x1f, R9 ;  /* 0x0000001fff007819 */ /* 0x001fca0000011409 */
[----:B------:R0:W-:Y:S04]  /*1530*/  STL [R1+0xc8], R0 ;  /* 0x0000c80001007387 */ /* 0x0001e80000100800 */
[----:B------:R1:W-:Y:S04]  /*1540*/  STL [R1+0xc4], R3 ;  /* 0x0000c40301007387 */ /* 0x0003e80000100800 */
[----:B------:R-:W-:Y:S01]  /*1550*/  STL [R1+0xc0], R7 ;  /* 0x0000c00701007387 */ /* 0x000fe20000100800 */
[----:B0-----:R-:W-:Y:S02]  /*1560*/  VIADD R0, R143, 0x21820 ;  /* 0x000218208f007836 */ /* 0x001fe40000000000 */
[C---:B------:R-:W-:Y:S01]  /*1570*/  @P1 VIADD R0, R157.reuse, 0xffffffe0 ;  /* 0xffffffe09d001836 */ /* 0x040fe20000000000 */
[----:B------:R-:W-:Y:S01]  /*1580*/  STL [R1+0xbc], R6 ;  /* 0x0000bc0601007387 */ /* 0x000fe20000100800 */
[----:B-1----:R-:W-:Y:S01]  /*1590*/  SHF.R.S32.HI R3, RZ, 0x1f, R5 ;  /* 0x0000001fff037819 */ /* 0x002fe20000011405 */
[----:B------:R-:W-:-:S02]  /*15a0*/  IMAD.IADD R157, R157, 0x1, R156 ;  /* 0x000000019d9d7824 */ /* 0x000fc400078e029c */
[----:B------:R-:W-:Y:S02]  /*15b0*/  IADD3 R156, R156, R0, RZ ;  /* 0x000000009c9c7210 */ /* 0x000fe40007ffe0ff */
[----:B------:R0:W-:Y:S04]  /*15c0*/  STL [R1+0xb8], R3 ;  /* 0x0000b80301007387 */ /* 0x0001e80000100800 */
[----:B------:R-:W-:Y:S04]  /*15d0*/  STL [R1+0xdc], R4 ;  /* 0x0000dc0401007387 */ /* 0x000fe80000100800 */
[----:B------:R1:W-:Y:S01]  /*15e0*/  STL [R1+0x50], R0 ;  /* 0x0000500001007387 */ /* 0x0003e20000100800 */
[----:B0-----:R-:W-:-:S05]  /*15f0*/  IMAD R3, R15, 0x8, R11 ;  /* 0x000000080f037824 */ /* 0x001fca00078e020b */
[----:B------:R0:W-:Y:S01]  /*1600*/  STL [R1+0x6c], R3 ;  /* 0x00006c0301007387 */ /* 0x0001e20000100800 */
[----:B-1----:R-:W-:-:S05]  /*1610*/  VIADD R0, R0, 0x6000 ;  /* 0x0000600000007836 */ /* 0x002fca0000000000 */
[----:B------:R0:W-:Y:S02]  /*1620*/  STL [R1+0x54], R0 ;  /* 0x0000540001007387 */ /* 0x0001e40000100800 */
.L_x_2492:
[----:B0-23--:R-:W1:Y:S02]  /*1630*/  LDC.64 R4, c[0x0][0xc88] ;  /* 0x00032200ff047b82 */ /* 0x00de640000000a00 */
[----:B-1----:R-:W-:-:S05]  /*1640*/  IMAD.WIDE R4, R99, 0x4, R4 ;  /* 0x0000000463047825 */ /* 0x002fca00078e0204 */
[----:B------:R-:W0:Y:S01]  /*1650*/  LDG.E R30, desc[UR38][R4.64] ;  /* 0x00000026041e7981 */ /* 0x000e22000c1e1900 */
[----:B------:R-:W-:Y:S05]  /*1660*/  YIELD ;  /* 0x0000000000007946 */ /* 0x000fea0003800000 */
[----:B------:R-:W-:Y:S01]  /*1670*/  ULDC.64 UR4, c[0x0][0xa28] ;  /* 0x00028a0000047ab9 */ /* 0x000fe20000000a00 */
[----:B------:R-:W-:Y:S01]  /*1680*/  ULDC.64 UR8, c[0x0][0xa18] ;  /* 0x0002860000087ab9 */ /* 0x000fe20000000a00 */
[----:B------:R-:W-:Y:S01]  /*1690*/  ISETP.NE.U32.AND P1, PT, RZ, UR4, PT ;  /* 0x00000004ff007c0c */ /* 0x000fe2000bf25070 */
[----:B----4-:R-:W-:Y:S01]  /*16a0*/  IMAD.MOV.U32 R11, RZ, RZ, RZ ;  /* 0x000000ffff0b7224 */ /* 0x010fe200078e00ff */
[----:B------:R-:W-:Y:S01]  /*16b0*/  ULDC.64 UR6, c[0x0][0xa08] ;  /* 0x0002820000067ab9 */ /* 0x000fe20000000a00 */
[----:B------:R-:W-:Y:S01]  /*16c0*/  IMAD.MOV.U32 R77, RZ, RZ, RZ ;  /* 0x000000ffff4d7224 */ /* 0x000fe200078e00ff */
[----:B------:R-:W-:-:S02]  /*16d0*/  ISETP.NE.AND.EX P1, PT, RZ, UR5, PT, P1 ;  /* 0x00000005ff007c0c */ /* 0x000fc4000bf25310 */
[----:B------:R-:W-:-:S04]  /*16e0*/  ISETP.NE.U32.AND P0, PT, RZ, UR6, PT ;  /* 0x00000006ff007c0c */ /* 0x000fc8000bf05070 */
[----:B------:R-:W-:Y:S02]  /*16f0*/  ISETP.NE.AND.EX P0, PT, RZ, UR7, PT, P0 ;  /* 0x00000007ff007c0c */ /* 0x000fe4000bf05300 */
[----:B0-----:R-:W-:Y:S01]  /*1700*/  SHF.R.S32.HI R0, RZ, 0x1f, R30 ;  /* 0x0000001fff007819 */ /* 0x001fe2000001141e */
[----:B------:R-:W-:-:S04]  /*1710*/  IMAD.SHL.U32 R27, R30, 0x4, RZ ;  /* 0x000000041e1b7824 */ /* 0x000fc800078e00ff */
[C---:B------:R-:W-:Y:S01]  /*1720*/  @P1 LEA R6, P2, R30.reuse, UR4, 0x2 ;  /* 0x000000041e061c11 */ /* 0x040fe2000f8410ff */
[----:B------:R-:W-:Y:S01]  /*1730*/  STL [R1+0x74], R30 ;  /* 0x0000741e01007387 */ /* 0x000fe20000100800 */
[C-C-:B------:R-:W-:Y:S02]  /*1740*/  SHF.L.U64.HI R31, R30.reuse, 0x2, R0.reuse ;  /* 0x000000021e1f7819 */ /* 0x140fe40000010200 */
[----:B------:R-:W-:Y:S01]  /*1750*/  @P1 LEA.HI.X R7, R30, UR5, R0, 0x2, P2 ;  /* 0x000000051e071c11 */ /* 0x000fe200090f1400 */
[----:B------:R-:W-:Y:S01]  /*1760*/  ULDC UR4, c[0x0][0x288] ;  /* 0x0000a20000047ab9 */ /* 0x000fe20000000800 */
[----:B------:R-:W-:Y:S01]  /*1770*/  ISETP.NE.U32.AND P2, PT, RZ, UR8, PT ;  /* 0x00000008ff007c0c */ /* 0x000fe2000bf45070 */
[----:B------:R0:W-:Y:S01]  /*1780*/  STL [R1+0xac], R0 ;  /* 0x0000ac0001007387 */ /* 0x0001e20000100800 */
[----:B------:R-:W-:Y:S02]  /*1790*/  IADD3 R4, P3, R27, UR6, RZ ;  /* 0x000000061b047c10 */ /* 0x000fe4000ff7e0ff */
[----:B------:R-:W-:Y:S01]  /*17a0*/  ISETP.NE.AND.EX P2, PT, RZ, UR9, PT, P2 ;  /* 0x00000009ff007c0c */ /* 0x000fe2000bf45320 */
[----:B------:R1:W5:Y:S01]  /*17b0*/  @P1 LDG.E R11, desc[UR38][R6.64] ;  /* 0x00000026060b1981 */ /* 0x000362000c1e1900 */
[----:B------:R-:W-:-:S03]  /*17c0*/  IADD3.X R5, R31, UR7, RZ, P3, !PT ;  /* 0x000000071f057c10 */ /* 0x000fc60009ffe4ff */
[----:B------:R1:W-:Y:S01]  /*17d0*/  STL [R1+0x78], R27 ;  /* 0x0000781b01007387 */ /* 0x0003e20000100800 */
[----:B0-----:R-:W-:Y:S01]  /*17e0*/  IMAD.U32 R0, RZ, RZ, UR4 ;  /* 0x00000004ff007e24 */ /* 0x001fe2000f8e00ff */
[----:B------:R-:W-:Y:S02]  /*17f0*/  ULDC.64 UR4, c[0x0][0x418] ;  /* 0x0001060000047ab9 */ /* 0x000fe40000000a00 */
[----:B------:R1:W5:Y:S04]  /*1800*/  @P0 LDG.E R77, desc[UR38][R4.64] ;  /* 0x00000026044d0981 */ /* 0x000368000c1e1900 */
[----:B------:R-:W-:Y:S01]  /*1810*/  @P2 IADD3 R8, P1, R27, UR8, RZ ;  /* 0x000000081b082c10 */ /* 0x000fe2000ff3e0ff */
[----:B------:R1:W-:Y:S03]  /*1820*/  STL [R1+0x7c], R31 ;  /* 0x00007c1f01007387 */ /* 0x0003e60000100800 */
[----:B------:R-:W-:-:S05]  /*1830*/  @P2 IADD3.X R9, R31, UR9, RZ, P1, !PT ;  /* 0x000000091f092c10 */ /* 0x000fca0008ffe4ff */
[----:B------:R-:W2:Y:S01]  /*1840*/  @P2 LDG.E R0, desc[UR38][R8.64] ;  /* 0x0000002608002981 */ /* 0x000ea2000c1e1900 */
        /* <DEDUP_REMOVED lines=9> */
[----:B--2---:R1:W-:Y:S01]  /*18e0*/  STL [R1+0x4c], R0 ;  /* 0x00004c0001007387 */ /* 0x0043e20000100800 */
[----:B------:R-:W-:Y:S01]  /*18f0*/  IMAD.MOV.U32 R12, RZ, RZ, R0 ;  /* 0x000000ffff0c7224 */ /* 0x000fe200078e0000 */
[----:B------:R-:W-:Y:S06]  /*1900*/  @P2 BRA `(.L_x_2327) ;  /* 0x0000000000282947 */ /* 0x000fec0003800000 */
[----:B------:R-:W-:Y:S02]  /*1910*/  ULDC.64 UR4, c[0x0][0xa00] ;  /* 0x0002800000047ab9 */ /* 0x000fe40000000a00 */
[----:B------:R-:W-:-:S04]  /*1920*/  ISETP.NE.U32.AND P1, PT, RZ, UR4, PT ;  /* 0x00000004ff007c0c */ /* 0x000fc8000bf25070 */
[----:B------:R-:W-:-:S13]  /*1930*/  ISETP.NE.AND.EX P1, PT, RZ, UR5, PT, P1 ;  /* 0x00000005ff007c0c */ /* 0x000fda000bf25310 */
[----:B------:R-:W-:Y:S05]  /*1940*/  @!P1 BRA `(.L_x_2327) ;  /* 0x0000000000189947 */ /* 0x000fea0003800000 */
[----:B-1----:R-:W0:Y:S02]  /*1950*/  LDC.64 R6, c[0x0][0xa00] ;  /* 0x00028000ff067b82 */ /* 0x002e240000000a00 */
[----:B0-----:R-:W-:-:S05]  /*1960*/  IMAD.WIDE R6, R30, 0x4, R6 ;  /* 0x000000041e067825 */ /* 0x001fca00078e0206 */
[----:B------:R-:W2:Y:S04]  /*1970*/  LDG.E R0, desc[UR38][R6.64] ;  /* 0x0000002606007981 */ /* 0x000ea8000c1e1900 */
[----:B------:R-:W2:Y:S02]  /*1980*/  LDG.E R3, desc[UR38][R6.64+0x4] ;  /* 0x0000042606037981 */ /* 0x000ea4000c1e1900 */
[----:B--2---:R-:W-:-:S05]  /*1990*/  IADD3 R12, -R0, R3, RZ ;  /* 0x00000003000c7210 */ /* 0x004fca0007ffe1ff */
[----:B------:R0:W-:Y:S02]  /*19a0*/  STL [R1+0x4c], R12 ;  /* 0x00004c0c01007387 */ /* 0x0001e40000100800 */
.L_x_2327:
[----:B------:R-:W-:Y:S01]  /*19b0*/  ULDC.64 UR4, c[0x0][0xa20] ;  /* 0x0002880000047ab9 */ /* 0x000fe20000000a00 */
[C---:B------:R-:W-:Y:S02]  /*19c0*/  LOP3.LUT R3, R98.reuse, 0xff000000, RZ, 0xc0, !PT ;  /* 0xff00000062037812 */ /* 0x040fe400078ec0ff */
[----:B------:R-:W-:Y:S02]  /*19d0*/  ISETP.NE.U32.AND P1, PT, RZ, UR4, PT ;  /* 0x00000004ff007c0c */ /* 0x000fe4000bf25070 */
[C---:B-1----:R-:W-:Y:S02]  /*19e0*/  LOP3.LUT R0, R98.reuse, 0xff0000, RZ, 0xc0, !PT ;  /* 0x00ff000062007812 */ /* 0x042fe400078ec0ff */
[----:B------:R-:W-:Y:S02]  /*19f0*/  ISETP.NE.AND.EX P1, PT, RZ, UR5, PT, P1 ;  /* 0x00000005ff007c0c */ /* 0x000fe4000bf25310 */
[----:B------:R-:W-:Y:S02]  /*1a00*/  SHF.R.U32.HI R3, RZ, 0x8, R3 ;  /* 0x00000008ff037819 */ /* 0x000fe40000011603 */
[----:B------:R-:W-:-:S02]  /*1a10*/  LOP3.LUT R138, R98, 0xffff, RZ, 0xc0, !PT ;  /* 0x0000ffff628a7812 */ /* 0x000fc400078ec0ff */
[----:B------:R-:W-:-:S07]  /*1a20*/  LEA.HI R10, R0, R3, RZ, 0x10 ;  /* 0x00000003000a7211 */ /* 0x000fce00078f80ff */
[----:B------:R-:W-:Y:S05]  /*1a30*/  @!P1 BRA `(.L_x_2328) ;  /* 0x0000000000109947 */ /* 0x000fea0003800000 */
[----:B------:R-:W-:-:S04]  /*1a40*/  IADD3 R28, P0, R27, UR4, RZ ;  /* 0x000000041b1c7c10 */ /* 0x000fc8000ff1e0ff */
[----:B------:R-:W-:-:S05]  /*1a50*/  IADD3.X R29, R31, UR5, RZ, P0, !PT ;  /* 0x000000051f1d7c10 */ /* 0x000fca00087fe4ff */
[----:B------:R1:W5:Y:S01]  /*1a60*/  LDG.E R28, desc[UR38][R28.64] ;  /* 0x000000261c1c7981 */ /* 0x000362000c1e1900 */
[----:B------:R-:W-:Y:S05]  /*1a70*/  BRA `(.L_x_2329) ;  /* 0x0000000000107947 */ /* 0x000fea0003800000 */
.L_x_2328:
[----:B------:R-:W-:Y:S05]  /*1a80*/  @!P0 BRA `(.L_x_2329) ;  /* 0x00000000000c8947 */ /* 0x000fea0003800000 */
[----:B------:R-:W2:Y:S04]  /*1a90*/  LDG.E R3, desc[UR38][R4.64] ;  /* 0x0000002604037981 */ /* 0x000ea8000c1e1900 */
[----:B------:R-:W2:Y:S02]  /*1aa0*/  LDG.E R28, desc[UR38][R4.64+0x4] ;  /* 0x00000426041c7981 */ /* 0x000ea4000c1e1900 */
[----:B--2---:R-:W-:-:S07]  /*1ab0*/  IMAD.IADD R28, R28, 0x1, -R3 ;  /* 0x000000011c1c7824 */ /* 0x004fce00078e0a03 */
.L_x_2329:
[----:B------:R-:W-:Y:S01]  /*1ac0*/  ULDC.64 UR4, c[0x0][0xa10] ;  /* 0x0002840000047ab9 */ /* 0x000fe20000000a00 */
[----:B------:R-:W2:Y:S01]  /*1ad0*/  LDC R8, c[0x0][0x448] ;  /* 0x00011200ff087b82 */ /* 0x000ea20000000800 */
[----:B------:R-:W-:-:S04]  /*1ae0*/  ISETP.NE.U32.AND P0, PT, RZ, UR4, PT ;  /* 0x00000004ff007c0c */ /* 0x000fc8000bf05070 */
[----:B------:R-:W-:Y:S01]  /*1af0*/  ISETP.NE.AND.EX P0, PT, RZ, UR5, PT, P0 ;  /* 0x00000005ff007c0c */ /* 0x000fe2000bf05300 */
[----:B------:R-:W-:-:S12]  /*1b00*/  ULDC.64 UR4, c[0x0][0xa30] ;  /* 0x00028c0000047ab9 */ /* 0x000fd80000000a00 */
[----:B------:R-:W3:Y:S02]  /*1b10*/  @P0 LDC.64 R4, c[0x0][0xa10] ;  /* 0x00028400ff040b82 */ /* 0x000ee40000000a00 */
[----:B---3--:R-:W-:-:S05]  /*1b20*/  @P0 IMAD.WIDE R4, R30, 0x4, R4 ;  /* 0x000000041e040825 */ /* 0x008fca00078e0204 */
[----:B------:R-:W3:Y:S04]  /*1b30*/  @P0 LDG.E R0, desc[UR38][R4.64] ;  /* 0x0000002604000981 */ /* 0x000ee8000c1e1900 */
[----:B------:R4:W3:Y:S01]  /*1b40*/  @P0 LDG.E R3, desc[UR38][R4.64+0x4] ;  /* 0x0000042604030981 */ /* 0x0008e2000c1e1900 */
[----:B------:R-:W-:Y:S01]  /*1b50*/  ISETP.NE.U32.AND P1, PT, RZ, UR4, PT ;  /* 0x00000004ff007c0c */ /* 0x000fe2000bf25070 */
[----:B-----5:R-:W-:-:S03]  /*1b60*/  IMAD.MOV.U32 R95, RZ, RZ, R28 ;  /* 0x000000ffff5f7224 */ /* 0x020fc600078e001c */
[----:B------:R-:W-:-:S13]  /*1b70*/  ISETP.NE.AND.EX P1, PT, RZ, UR5, PT, P1 ;  /* 0x00000005ff007c0c */ /* 0x000fda000bf25310 */
[----:B------:R-:W-:-:S04]  /*1b80*/  @P1 IADD3 R6, P2, R27, UR4, RZ ;  /* 0x000000041b061c10 */ /* 0x000fc8000ff5e0ff */
[----:B------:R-:W-:-:S05]  /*1b90*/  @P1 IADD3.X R7, R31, UR5, RZ, P2, !PT ;  /* 0x000000051f071c10 */ /* 0x000fca00097fe4ff */
[----:B------:R0:W5:Y:S01]  /*1ba0*/  @P1 LDG.E R95, desc[UR38][R6.64] ;  /* 0x00000026065f1981 */ /* 0x000162000c1e1900 */
[----:B--2---:R-:W-:Y:S01]  /*1bb0*/  ISETP.NE.AND P1, PT, R8, 0x1, PT ;  /* 0x000000010800780c */ /* 0x004fe20003f25270 */
[----:B------:R-:W-:Y:S01]  /*1bc0*/  IMAD R13, R97, 0xc0, RZ ;  /* 0x000000c0610d7824 */ /* 0x000fe200078e02ff */
[----:B------:R-:W-:Y:S01]  /*1bd0*/  BSSY B0, `(.L_x_2330) ;  /* 0x0000039000007945 */ /* 0x000fe20003800000 */
[----:B------:R-:W-:Y:S02]  /*1be0*/  IMAD.IADD R11, R28, 0x1, -R11 ;  /* 0x000000011c0b7824 */ /* 0x000fe400078e0a0b */
[----:B----4-:R-:W-:Y:S01]  /*1bf0*/  VIADD R4, R13, 0xbf ;  /* 0x000000bf0d047836 */ /* 0x010fe20000000000 */
[----:B------:R2:W-:Y:S07]  /*1c00*/  STL [R1+0x58], R13 ;  /* 0x0000580d01007387 */ /* 0x0005ee0000100800 */
[----:B------:R-:W4:Y:S01]  /*1c10*/  @P1 LDC R9, c[0x0][0x44c] ;  /* 0x00011300ff091b82 */ /* 0x000f220000000800 */
[----:B--2---:R-:W-:-:S07]  /*1c20*/  LOP3.LUT R13, R10, 0xff, RZ, 0xc0, !PT ;  /* 0x000000ff0a0d7812 */ /* 0x004fce00078ec0ff */
[----:B------:R-:W2:Y:S01]  /*1c30*/  @P1 LDC R5, c[0x0][0x450] ;  /* 0x00011400ff051b82 */ /* 0x000ea20000000800 */
[----:B---3--:R-:W-:Y:S02]  /*1c40*/  @P0 IMAD.IADD R24, R3, 0x1, -R0 ;  /* 0x0000000103180824 */ /* 0x008fe400078e0a00 */
[----:B----4-:R-:W-:-:S04]  /*1c50*/  @P1 IMAD.HI.U32 R0, R4, R9, RZ ;  /* 0x0000000904001227 */ /* 0x010fc800078e00ff */
[----:B0-----:R-:W-:Y:S01]  /*1c60*/  IMAD.IADD R6, R11, 0x1, R24 ;  /* 0x000000010b067824 */ /* 0x001fe200078e0218 */
[----:B--2---:R-:W-:-:S03]  /*1c70*/  @P1 SHF.R.U32.HI R4, RZ, R5, R0 ;  /* 0x00000005ff041219 */ /* 0x004fc60000011600 */
[C---:B------:R-:W-:Y:S01]  /*1c80*/  VIADD R0, R6.reuse, 0x7f ;  /* 0x0000007f06007836 */ /* 0x040fe20000000000 */
[----:B------:R-:W-:Y:S01]  /*1c90*/  IADD3 R100, R6, 0x80, -R12 ;  /* 0x0000008006647810 */ /* 0x000fe20007ffe80c */
[----:B------:R0:W-:Y:S03]  /*1ca0*/  STL [R1+0x5c], R6 ;  /* 0x00005c0601007387 */ /* 0x0001e60000100800 */
[----:B------:R-:W-:Y:S01]  /*1cb0*/  SHF.R.S32.HI R3, RZ, 0x1f, R0 ;  /* 0x0000001fff037819 */ /* 0x000fe20000011400 */
[----:B------:R-:W-:Y:S01]  /*1cc0*/  IMAD.IADD R4, R100, 0x1, R4 ;  /* 0x0000000164047824 */ /* 0x000fe200078e0204 */
[----:B------:R2:W-:Y:S02]  /*1cd0*/  STL [R1+0x84], R13 ;  /* 0x0000840d01007387 */ /* 0x0005e40000100800 */
[----:B------:R-:W-:Y:S02]  /*1ce0*/  LEA.HI R3, R3, R0, RZ, 0x7 ;  /* 0x0000000003037211 */ /* 0x000fe400078f38ff */
[----:B------:R-:W-:-:S02]  /*1cf0*/  SHF.R.S32.HI R5, RZ, 0x1f, R4 ;  /* 0x0000001fff057819 */ /* 0x000fc40000011404 */
[----:B0-----:R-:W-:Y:S02]  /*1d00*/  SHF.R.U32.HI R6, RZ, 0x10, R10 ;  /* 0x00000010ff067819 */ /* 0x001fe4000001160a */
[----:B------:R-:W-:Y:S02]  /*1d10*/  LEA.HI R5, R5, R4, RZ, 0x7 ;  /* 0x0000000405057211 */ /* 0x000fe400078f38ff */
[----:B------:R-:W-:Y:S01]  /*1d20*/  SHF.R.S32.HI R101, RZ, 0x7, R3 ;  /* 0x00000007ff657819 */ /* 0x000fe20000011403 */
[----:B------:R2:W-:Y:S01]  /*1d30*/  STL [R1+0x70], R6 ;  /* 0x0000700601007387 */ /* 0x0005e20000100800 */
[----:B------:R-:W-:-:S04]  /*1d40*/  SHF.R.S32.HI R0, RZ, 0x7, R5 ;  /* 0x00000007ff007819 */ /* 0x000fc80000011405 */
[----:B------:R-:W-:Y:S02]  /*1d50*/  VIMNMX R9, R101, R0, PT ;  /* 0x0000000065097248 */ /* 0x000fe40003fe0100 */
[----:B------:R-:W-:Y:S02]  /*1d60*/  MOV R0, RZ ;  /* 0x000000ff00007202 */ /* 0x000fe40000000f00 */
[----:B------:R-:W-:-:S13]  /*1d70*/  ISETP.GE.AND P0, PT, R9, 0x1, PT ;  /* 0x000000010900780c */ /* 0x000fda0003f06270 */
[----:B--2---:R-:W-:Y:S05]  /*1d80*/  @!P0 BRA `(.L_x_2331) ;  /* 0x0000000000748947 */ /* 0x004fea0003800000 */
[----:B------:R-:W-:Y:S01]  /*1d90*/  ISETP.NE.AND P0, PT, R6, RZ, PT ;  /* 0x000000ff0600720c */ /* 0x000fe20003f05270 */
[----:B------:R-:W-:-:S03]  /*1da0*/  ULDC UR4, c[0x0][0x9f0] ;  /* 0x00027c0000047ab9 */ /* 0x000fc60000000800 */
[----:B------:R-:W-:-:S04]  /*1db0*/  SEL R10, R6, UR4, P0 ;  /* 0x00000004060a7c07 */ /* 0x000fc80008000000 */
        /* <DEDUP_REMOVED lines=10> */
[----:B------:R0:W2:Y:S02]  /*1e60*/  F2I.FTZ.U32.TRUNC.NTZ R5, R4 ;  /* 0x0000000400057305 */ /* 0x0000a4000021f000 */
[----:B0-----:R-:W-:Y:S02]  /*1e70*/  IMAD.MOV.U32 R4, RZ, RZ, RZ ;  /* 0x000000ffff047224 */ /* 0x001fe400078e00ff */
        /* <DEDUP_REMOVED lines=11> */
[----:B------:R-:W-:-:S05]  /*1f30*/  IMAD.MOV.U32 R0, RZ, RZ, R5 ;  /* 0x000000ffff007224 */ /* 0x000fca00078e0005 */
[----:B------:R-:W-:Y:S02]  /*1f40*/  @!P2 IADD3 R0, -R0, RZ, RZ ;  /* 0x000000ff0000a210 */ /* 0x000fe40007ffe1ff */
[----:B------:R-:W-:-:S07]  /*1f50*/  @!P1 LOP3.LUT R0, RZ, R10, RZ, 0x33, !PT ;  /* 0x0000000aff009212 */ /* 0x000fce00078e33ff */
.L_x_2331:
[----:B------:R-:W-:Y:S05]  /*1f60*/  BSYNC B0 ;  /* 0x0000000000007941 */ /* 0x000fea0003800000 */
.L_x_2330:
        /* <DEDUP_REMOVED lines=36> */
.L_x_2334:
[----:B------:R-:W-:Y:S05]  /*21b0*/  BSYNC B6 ;  /* 0x0000000000067941 */ /* 0x000fea0003800000 */
.L_x_2333:
        /* <DEDUP_REMOVED lines=20> */
.L_x_2336:
[----:B------:R-:W-:Y:S05]  /*2300*/  BSYNC B6 ;  /* 0x0000000000067941 */ /* 0x000fea0003800000 */
.L_x_2335:
[----:B------:R-:W2:Y:S01]  /*2310*/  LDL.64 R20, [R1] ;  /* 0x0000000001147983 */ /* 0x000ea20000100a00 */
[----:B------:R-:W-:Y:S01]  /*2320*/  ULDC.64 UR4, c[0x0][0x9f8] ;  /* 0x00027e0000047ab9 */ /* 0x000fe20000000a00 */
[----:B------:R-:W0:Y:S02]  /*2330*/  LDC.64 R8, c[0x0][0x408] ;  /* 0x00010200ff087b82 */ /* 0x000e240000000a00 */
[----:B------:R-:W2:Y:S01]  /*2340*/  LDL.64 R32, [R1] ;  /* 0x0000000001207983 */ /* 0x000ea20000100a00 */
[----:B------:R-:W-:Y:S01]  /*2350*/  ISETP.NE.U32.AND P0, PT, RZ, UR4, PT ;  /* 0x00000004ff007c0c */ /* 0x000fe2000bf05070 */
[----:B------:R-:W-:-:S03]  /*2360*/  IMAD.MOV.U32 R0, RZ, RZ, R30 ;  /* 0x000000ffff007224 */ /* 0x000fc600078e001e */
[----:B------:R-:W-:Y:S01]  /*2370*/  ISETP.NE.AND.EX P0, PT, RZ, UR5, PT, P0 ;  /* 0x00000005ff007c0c */ /* 0x000fe2000bf05300 */
[----:B------:R-:W3:Y:S01]  /*2380*/  LDC.64 R10, c[0x0][0x3f8] ;  /* 0x0000fe00ff0a7b82 */ /* 0x000ee20000000a00 */
[----:B------:R-:W-:-:S07]  /*2390*/  SHF.R.S32.HI R15, RZ, 0x1f, R142 ;  /* 0x0000001fff0f7819 */ /* 0x000fce000001148e */
[----:B------:R-:W4:Y:S04]  /*23a0*/  LDC R13, c[0x0][0x3f4] ;  /* 0x0000fd00ff0d7b82 */ /* 0x000f280000000800 */
[----:B------:R-:W-:Y:S02]  /*23b0*/  @P0 IADD3 R4, P1, R27, UR4, RZ ;  /* 0x000000041b040c10 */ /* 0x000fe4000ff3e0ff */
[----:B------:R-:W1:Y:S02]  /*23c0*/  S2R R27, SR_TID.X ;  /* 0x00000000001b7919 */ /* 0x000e640000002100 */
[----:B------:R-:W-:-:S05]  /*23d0*/  @P0 IADD3.X R5, R31, UR5, RZ, P1, !PT ;  /* 0x000000051f050c10 */ /* 0x000fca0008ffe4ff */
[----:B------:R4:W2:Y:S01]  /*23e0*/  @P0 LDG.E R0, desc[UR38][R4.64] ;  /* 0x0000002604000981 */ /* 0x0008a2000c1e1900 */
[----:B------:R-:W-:Y:S01]  /*23f0*/  LOP3.LUT R18, R18, 0xfffffffb, RZ, 0xc0, !PT ;  /* 0xfffffffb12127812 */ /* 0x000fe200078ec0ff */
[----:B0-----:R-:W-:-:S04]  /*2400*/  IMAD.WIDE.U32 R64, R142, R8, R16 ;  /* 0x000000088e407225 */ /* 0x001fc800078e0010 */
[----:B---3--:R-:W-:-:S04]  /*2410*/  IMAD.WIDE.U32 R68, R142, R10, R16 ;  /* 0x0000000a8e447225 */ /* 0x008fc800078e0010 */
[----:B------:R-:W-:Y:S02]  /*2420*/  IMAD.IADD R77, R77, 0x1, R28 ;  /* 0x000000014d4d7824 */ /* 0x000fe400078e021c */
[----:B-1----:R-:W-:Y:S01]  /*2430*/  VIADD R3, R27, 0xffffff80 ;  /* 0xffffff801b037836 */ /* 0x002fe20000000000 */
[----:B------:R-:W-:-:S04]  /*2440*/  SHF.R.U32.HI R30, RZ, 0x7, R27 ;  /* 0x00000007ff1e7819 */ /* 0x000fc8000001161b */
[----:B------:R-:W-:Y:S02]  /*2450*/  ISETP.NE.AND P6, PT, R30, 0x1, PT ;  /* 0x000000011e00780c */ /* 0x000fe40003fc5270 */
[----:B------:R-:W-:-:S04]  /*2460*/  SHF.R.S32.HI R6, RZ, 0x1f, R3 ;  /* 0x0000001fff067819 */ /* 0x000fc80000011403 */
[----:B------:R-:W-:Y:S02]  /*2470*/  LEA.HI R6, R6, R3, RZ, 0x2 ;  /* 0x0000000306067211 */ /* 0x000fe400078f10ff */
[C---:B------:R-:W-:Y:S02]  /*2480*/  IADD3 R3, R16.reuse, 0x10, RZ ;  /* 0x0000001010037810 */ /* 0x040fe40007ffe0ff */
[--C-:B------:R-:W-:Y:S02]  /*2490*/  SHF.R.S32.HI R56, RZ, 0x2, R6.reuse ;  /* 0x00000002ff387819 */ /* 0x100fe40000011406 */
[----:B------:R-:W-:Y:S01]  /*24a0*/  SHF.R.S32.HI R7, RZ, 0x1f, R6 ;  /* 0x0000001fff077819 */ /* 0x000fe20000011406 */
[----:B------:R-:W-:Y:S05]  /*24b0*/  @!P6 WARPSYNC.ALL ;  /* 0x000000000000e948 */ /* 0x000fea0003800000 */
[----:B------:R-:W-:Y:S01]  /*24c0*/  ULDC UR4, c[0x0][0x2f4] ;  /* 0x0000bd0000047ab9 */ /* 0x000fe20000000800 */
[----:B------:R-:W-:Y:S01]  /*24d0*/  LEA.HI R7, R7, R56, RZ, 0x2 ;  /* 0x0000003807077211 */ /* 0x000fe200078f10ff */
[----:B------:R-:W-:Y:S01]  /*24e0*/  IMAD R6, R15, R8, RZ ;  /* 0x000000080f067224 */ /* 0x000fe200078e02ff */
[----:B------:R-:W-:Y:S01]  /*24f0*/  ISETP.GE.AND P1, PT, R3, UR4, PT ;  /* 0x0000000403007c0c */ /* 0x000fe2000bf26270 */
[----:B------:R-:W-:Y:S01]  /*2500*/  IMAD R15, R15, R10, RZ ;  /* 0x0000000a0f0f7224 */ /* 0x000fe200078e02ff */
[----:B------:R-:W-:-:S02]  /*2510*/  ISETP.GE.AND P0, PT, R16, UR4, PT ;  /* 0x0000000410007c0c */ /* 0x000fc4000bf06270 */
[----:B----4-:R-:W-:Y:S01]  /*2520*/  SEL R5, RZ, 0xffffffff, P1 ;  /* 0xffffffffff057807 */ /* 0x010fe20000800000 */
[----:B------:R-:W-:Y:S01]  /*2530*/  IMAD R15, R142, R11, R15 ;  /* 0x0000000b8e0f7224 */ /* 0x000fe200078e020f */
[----:B------:R-:W-:Y:S02]  /*2540*/  SEL R4, RZ, 0x1, P0 ;  /* 0x00000001ff047807 */ /* 0x000fe40000000000 */
[----:B------:R-:W-:Y:S01]  /*2550*/  LOP3.LUT R7, R7, 0xfffffffc, RZ, 0xc0, !PT ;  /* 0xfffffffc07077812 */ /* 0x000fe200078ec0ff */
[----:B------:R-:W-:Y:S01]  /*2560*/  IMAD.SHL.U32 R5, R5, 0x2, RZ ;  /* 0x0000000205057824 */ /* 0x000fe200078e00ff */
[----:B------:R-:W-:Y:S02]  /*2570*/  ISETP.GE.AND P1, PT, R136, UR4, PT ;  /* 0x0000000488007c0c */ /* 0x000fe4000bf26270 */
[----:B------:R-:W-:Y:S01]  /*2580*/  ISETP.GE.AND P2, PT, R3, R13, PT ;  /* 0x0000000d0300720c */ /* 0x000fe20003f46270 */
[----:B------:R-:W-:Y:S01]  /*2590*/  IMAD.IADD R56, R56, 0x1, -R7 ;  /* 0x0000000138387824 */ /* 0x000fe200078e0a07 */
[----:B------:R-:W-:Y:S01]  /*25a0*/  LOP3.LUT R5, R5, 0x2, R4, 0xe2, !PT ;  /* 0x0000000205057812 */ /* 0x000fe200078ee204 */
[----:B------:R-:W-:Y:S01]  /*25b0*/  VIADD R4, R16, 0x20 ;  /* 0x0000002010047836 */ /* 0x000fe20000000000 */
[----:B------:R-:W-:-:S04]  /*25c0*/  SEL R7, RZ, 0x8, P1 ;  /* 0x00000008ff077807 */ /* 0x000fc80000800000 */
[C---:B------:R-:W-:Y:S02]  /*25d0*/  ISETP.GE.AND P0, PT, R4.reuse, UR4, PT ;  /* 0x0000000404007c0c */ /* 0x040fe4000bf06270 */
[----:B------:R-:W-:Y:S01]  /*25e0*/  ISETP.GE.AND P1, PT, R4, R13, PT ;  /* 0x0000000d0400720c */ /* 0x000fe20003f26270 */
[----:B--2---:R-:W-:Y:S02]  /*25f0*/  IMAD.MOV.U32 R32, RZ, RZ, R20 ;  /* 0x000000ffff207224 */ /* 0x004fe400078e0014 */
[----:B------:R-:W-:Y:S01]  /*2600*/  IMAD R21, R142, R9, R6 ;  /* 0x000000098e157224 */ /* 0x000fe200078e0206 */
[----:B------:R-:W-:Y:S02]  /*2610*/  SEL R6, RZ, 0x4, P0 ;  /* 0x00000004ff067807 */ /* 0x000fe40000000000 */
[----:B------:R-:W-:Y:S01]  /*2620*/  SHF.R.S32.HI R33, RZ, 0x1f, R32 ;  /* 0x0000001fff217819 */ /* 0x000fe20000011420 */
[----:B------:R-:W-:Y:S01]  /*2630*/  IMAD.IADD R65, R65, 0x1, R21 ;  /* 0x0000000141417824 */ /* 0x000fe200078e0215 */
[----:B------:R-:W-:-:S02]  /*2640*/  ISETP.GE.AND P0, PT, R23, UR4, PT ;  /* 0x0000000417007c0c */ /* 0x000fc4000bf06270 */
[----:B------:R-:W-:Y:S01]  /*2650*/  LOP3.LUT R5, R7, R5, R6, 0xfe, !PT ;  /* 0x0000000507057212 */ /* 0x000fe200078efe06 */
[----:B------:R0:W-:Y:S01]  /*2660*/  STL [R1+0x4], R33 ;  /* 0x0000042101007387 */ /* 0x0001e20000100800 */
[C-C-:B------:R-:W-:Y:S01]  /*2670*/  IMAD.WIDE.U32 R66, R142.reuse, R8, R32.reuse ;  /* 0x000000088e427225 */ /* 0x140fe200078e0020 */
[----:B------:R-:W-:Y:S02]  /*2680*/  SEL R6, RZ, 0x10, P0 ;  /* 0x00000010ff067807 */ /* 0x000fe40000000000 */
[----:B------:R-:W2:Y:S01]  /*2690*/  LDL R27, [R1+0x8] ;  /* 0x00000800011b7983 */ /* 0x000ea20000100800 */
[----:B------:R-:W-:Y:S01]  /*26a0*/  IMAD.WIDE.U32 R70, R142, R10, R32 ;  /* 0x0000000a8e467225 */ /* 0x000fe200078e0020 */
[----:B------:R-:W-:Y:S02]  /*26b0*/  LOP3.LUT P0, RZ, R56, 0x2, RZ, 0xc0, !PT ;  /* 0x0000000238ff7812 */ /* 0x000fe4000780c0ff */
[----:B------:R-:W3:Y:S01]  /*26c0*/  LDL R34, [R1+0xc] ;  /* 0x00000c0001227983 */ /* 0x000ee20000100800 */
[----:B------:R-:W-:Y:S01]  /*26d0*/  LOP3.LUT R29, R5, R6, RZ, 0xfc, !PT ;  /* 0x00000006051d7212 */ /* 0x000fe200078efcff */
[----:B------:R-:W-:-:S02]  /*26e0*/  IMAD.IADD R67, R21, 0x1, R67 ;  /* 0x0000000115437824 */ /* 0x000fc400078e0243 */
[----:B0-----:R-:W4:Y:S04]  /*26f0*/  LDL R33, [R1+0x10] ;  /* 0x0000100001217983 */ /* 0x001f280000100800 */
[----:B------:R-:W4:Y:S03]  /*2700*/  LDL R32, [R1+0xb0] ;  /* 0x0000b00001207983 */ /* 0x000f260000100800 */
[----:B------:R-:W-:Y:S02]  /*2710*/  @P0 LOP3.LUT R18, R18, 0x4, RZ, 0xfc, !PT ;  /* 0x0000000412120812 */ /* 0x000fe400078efcff */
[----:B------:R-:W-:Y:S02]  /*2720*/  ISETP.GE.AND P0, PT, R16, R13, PT ;  /* 0x0000000d1000720c */ /* 0x000fe40003f06270 */
[----:B------:R-:W-:-:S02]  /*2730*/  SEL R7, R13, RZ, P1 ;  /* 0x000000ff0d077207 */ /* 0x000fc40000800000 */
[C---:B------:R-:W-:Y:S02]  /*2740*/  SEL R5, R13.reuse, RZ, P0 ;  /* 0x000000ff0d057207 */ /* 0x040fe40000000000 */
[----:B------:R-:W-:Y:S01]  /*2750*/  SEL R12, R13, RZ, P2 ;  /* 0x000000ff0d0c7207 */ /* 0x000fe20001000000 */
[----:B------:R-:W-:Y:S02]  /*2760*/  IMAD.IADD R20, R4, 0x1, R7 ;  /* 0x0000000104147824 */ /* 0x000fe400078e0207 */
[----:B------:R-:W-:Y:S02]  /*2770*/  IMAD.IADD R6, R16, 0x1, R5 ;  /* 0x0000000110067824 */ /* 0x000fe400078e0205 */
[----:B------:R-:W-:Y:S01]  /*2780*/  IMAD.IADD R14, R3, 0x1, R12 ;  /* 0x00000001030e7824 */ /* 0x000fe200078e020c */
[----:B------:R-:W-:Y:S02]  /*2790*/  SHF.R.S32.HI R21, RZ, 0x1f, R20 ;  /* 0x0000001fff157819 */ /* 0x000fe40000011414 */
[----:B------:R-:W-:Y:S01]  /*27a0*/  SHF.R.S32.HI R7, RZ, 0x1f, R6 ;  /* 0x0000001fff077819 */ /* 0x000fe20000011406 */
[----:B------:R-:W-:Y:S01]  /*27b0*/  IMAD.IADD R69, R69, 0x1, R15 ;  /* 0x0000000145457824 */ /* 0x000fe200078e020f */
[----:B------:R-:W-:-:S02]  /*27c0*/  IADD3 R71, R15, R71, RZ ;  /* 0x000000470f477210 */ /* 0x000fc40007ffe0ff */
[----:B------:R-:W-:Y:S02]  /*27d0*/  SHF.R.S32.HI R15, RZ, 0x1f, R14 ;  /* 0x0000001fff0f7819 */ /* 0x000fe4000001140e */
[CC--:B------:R-:W-:Y:S02]  /*27e0*/  LEA.HI R5, R7.reuse, R6.reuse, RZ, 0x3 ;  /* 0x0000000607057211 */ /* 0x0c0fe400078f18ff */
[----:B------:R-:W-:Y:S02]  /*27f0*/  LEA.HI R12, R7, R6, RZ, 0x5 ;  /* 0x00000006070c7211 */ /* 0x000fe400078f28ff */
[----:B------:R-:W-:Y:S02]  /*2800*/  LOP3.LUT R18, R18, 0xfffffffe, RZ, 0xc0, !PT ;  /* 0xfffffffe12127812 */ /* 0x000fe400078ec0ff */
[CC--:B------:R-:W-:Y:S02]  /*2810*/  LEA.HI R7, R21.reuse, R20.reuse, RZ, 0x3 ;  /* 0x0000001415077211 */ /* 0x0c0fe400078f18ff */
[----:B------:R-:W-:-:S02]  /*2820*/  LEA.HI R20, R21, R20, RZ, 0x5 ;  /* 0x0000001415147211 */ /* 0x000fc400078f28ff */
[CC--:B------:R-:W-:Y:S02]  /*2830*/  LEA.HI R6, R15.reuse, R14.reuse, RZ, 0x3 ;  /* 0x0000000e0f067211 */ /* 0x0c0fe400078f18ff */
[----:B------:R-:W-:Y:S02]  /*2840*/  @P2 LOP3.LUT R18, R18, 0x1, RZ, 0xfc, !PT ;  /* 0x0000000112122812 */ /* 0x000fe400078efcff */
[----:B------:R-:W-:Y:S01]  /*2850*/  LEA.HI R15, R15, R14, RZ, 0x5 ;  /* 0x0000000e0f0f7211 */ /* 0x000fe200078f28ff */
[----:B------:R-:W-:Y:S01]  /*2860*/  IMAD.SHL.U32 R14, R12, 0x80, RZ ;  /* 0x000000800c0e7824 */ /* 0x000fe200078e00ff */
[----:B-----5:R-:W-:Y:S01]  /*2870*/  SHF.R.S32.HI R31, RZ, 0x1f, R95 ;  /* 0x0000001fff1f7819 */ /* 0x020fe2000001145f */
[----:B------:R-:W-:Y:S01]  /*2880*/  IMAD.SHL.U32 R28, R20, 0x80, RZ ;  /* 0x00000080141c7824 */ /* 0x000fe200078e00ff */
[----:B------:R-:W-:Y:S01]  /*2890*/  LOP3.LUT R18, R18, 0xfffffffd, RZ, 0xc0, !PT ;  /* 0xfffffffd12127812 */ /* 0x000fe200078ec0ff */
[----:B------:R-:W-:Y:S01]  /*28a0*/  IMAD.SHL.U32 R21, R15, 0x80, RZ ;  /* 0x000000800f157824 */ /* 0x000fe200078e00ff */
[----:B------:R-:W-:-:S02]  /*28b0*/  LOP3.LUT R14, R14, 0xfffff000, RZ, 0xc0, !PT ;  /* 0xfffff0000e0e7812 */ /* 0x000fc400078ec0ff */
[----:B------:R-:W-:Y:S02]  /*28c0*/  @P1 LOP3.LUT R18, R18, 0x2, RZ, 0xfc, !PT ;  /* 0x0000000212121812 */ /* 0x000fe400078efcff */
[----:B------:R-:W-:Y:S02]  /*28d0*/  LOP3.LUT R28, R28, 0xfffff000, RZ, 0xc0, !PT ;  /* 0xfffff0001c1c7812 */ /* 0x000fe400078ec0ff */
[----:B------:R-:W-:Y:S02]  /*28e0*/  ISETP.GE.AND P1, PT, R137, UR4, PT ;  /* 0x0000000489007c0c */ /* 0x000fe4000bf26270 */
[----:B------:R-:W-:Y:S01]  /*28f0*/  LOP3.LUT R21, R21, 0xfffff000, RZ, 0xc0, !PT ;  /* 0xfffff00015157812 */ /* 0x000fe200078ec0ff */
[----:B------:R-:W-:Y:S01]  /*2900*/  IMAD.WIDE.U32 R68, R95, R10, R68 ;  /* 0x0000000a5f447225 */ /* 0x000fe200078e0044 */
[----:B------:R-:W-:-:S03]  /*2910*/  SHF.L.U64.HI R85, R8, 0x7, R9 ;  /* 0x0000000708557819 */ /* 0x000fc60000010209 */
[----:B------:R-:W-:Y:S01]  /*2920*/  IMAD.WIDE.U32 R64, R95, R8, R64 ;  /* 0x000000085f407225 */ /* 0x000fe200078e0040 */
[----:B------:R-:W-:-:S03]  /*2930*/  SHF.L.U64.HI R86, R10, 0x7, R11 ;  /* 0x000000070a567819 */ /* 0x000fc6000001020b */
[----:B------:R-:W-:Y:S01]  /*2940*/  IMAD.WIDE.U32 R66, R95, R8, R66 ;  /* 0x000000085f427225 */ /* 0x000fe200078e0042 */
[----:B------:R-:W-:-:S03]  /*2950*/  IADD3 R99, R30, 0x8, RZ ;  /* 0x000000081e637810 */ /* 0x000fc60007ffe0ff */
[----:B------:R-:W-:Y:S01]  /*2960*/  IMAD.WIDE.U32 R70, R95, R10, R70 ;  /* 0x0000000a5f467225 */ /* 0x000fe200078e0046 */
[----:B------:R-:W-:-:S03]  /*2970*/  SHF.R.S32.HI R78, RZ, 0x1f, R0 ;  /* 0x0000001fff4e7819 */ /* 0x000fc60000011400 */
[----:B------:R-:W-:Y:S01]  /*2980*/  IMAD.SHL.U32 R98, R13, 0x2, RZ ;  /* 0x000000020d627824 */ /* 0x000fe200078e00ff */
[----:B------:R-:W-:Y:S01]  /*2990*/  @!P6 BAR.SYNC.DEFER_BLOCKING 0x9, 0x100 ;  /* 0x024400000000eb1d */ /* 0x000fe20000010000 */
[C---:B--2---:R-:W-:Y:S02]  /*29a0*/  LOP3.LUT R12, R27.reuse, 0x18, R5, 0xf8, !PT ;  /* 0x000000181b0c7812 */ /* 0x044fe400078ef805 */
[C---:B------:R-:W-:Y:S02]  /*29b0*/  LOP3.LUT R20, R27.reuse, 0x18, R6, 0xf8, !PT ;  /* 0x000000181b147812 */ /* 0x040fe400078ef806 */
[----:B------:R-:W-:Y:S02]  /*29c0*/  LOP3.LUT R27, R27, 0x18, R7, 0xf8, !PT ;  /* 0x000000181b1b7812 */ /* 0x000fe400078ef807 */
[----:B---3--:R-:W-:Y:S01]  /*29d0*/  LOP3.LUT R15, R12, R34, RZ, 0x3c, !PT ;  /* 0x000000220c0f7212 */ /* 0x008fe200078e3cff */
[----:B------:R-:W-:Y:S01]  /*29e0*/  IMAD R12, R31, R8, RZ ;  /* 0x000000081f0c7224 */ /* 0x000fe200078e02ff */
[----:B------:R-:W-:-:S02]  /*29f0*/  LOP3.LUT R27, R27, R34, RZ, 0x3c, !PT ;  /* 0x000000221b1b7212 */ /* 0x000fc400078e3cff */
[--C-:B----4-:R-:W-:Y:S01]  /*2a00*/  IADD3 R94, R15, R14, R33.reuse ;  /* 0x0000000e0f5e7210 */ /* 0x110fe20007ffe021 */
[----:B------:R-:W-:Y:S01]  /*2a10*/  IMAD R15, R95, R9, R12 ;  /* 0x000000095f0f7224 */ /* 0x000fe200078e020c */
[----:B------:R-:W-:Y:S01]  /*2a20*/  LOP3.LUT R20, R20, R34, RZ, 0x3c, !PT ;  /* 0x0000002214147212 */ /* 0x000fe200078e3cff */
[----:B------:R-:W-:Y:S01]  /*2a30*/  IMAD R12, R31, R10, RZ ;  /* 0x0000000a1f0c7224 */ /* 0x000fe200078e02ff */
[--C-:B------:R-:W-:Y:S02]  /*2a40*/  IADD3 R92, R27, R28, R33.reuse ;  /* 0x0000001c1b5c7210 */ /* 0x100fe40007ffe021 */
[----:B------:R-:W-:Y:S01]  /*2a50*/  SEL R28, RZ, 0x20, P1 ;  /* 0x00000020ff1c7807 */ /* 0x000fe20000800000 */
[----:B------:R-:W-:Y:S01]  /*2a60*/  IMAD R73, R95, R11, R12 ;  /* 0x0000000b5f497224 */ /* 0x000fe200078e020c */
[----:B------:R-:W-:Y:S02]  /*2a70*/  IADD3 R93, R20, R21, R33 ;  /* 0x00000015145d7210 */ /* 0x000fe40007ffe021 */
[----:B------:R-:W-:-:S02]  /*2a80*/  LOP3.LUT R20, R5, 0xfffffff8, RZ, 0xc0, !PT ;  /* 0xfffffff805147812 */ /* 0x000fc400078ec0ff */
[----:B------:R-:W-:Y:S02]  /*2a90*/  LOP3.LUT R21, R6, 0xfffffff8, RZ, 0xc0, !PT ;  /* 0xfffffff806157812 */ /* 0x000fe400078ec0ff */
[----:B------:R-:W-:Y:S02]  /*2aa0*/  LOP3.LUT R27, R7, 0xfffffff8, RZ, 0xc0, !PT ;  /* 0xfffffff8071b7812 */ /* 0x000fe400078ec0ff */
[----:B------:R-:W-:Y:S01]  /*2ab0*/  LOP3.LUT R28, R29, R28, RZ, 0xfc, !PT ;  /* 0x0000001c1d1c7212 */ /* 0x000fe200078efcff */
[----:B------:R-:W-:Y:S01]  /*2ac0*/  IMAD.SHL.U32 R9, R10, 0x80, RZ ;  /* 0x000000800a097824 */ /* 0x000fe200078e00ff */
[----:B------:R-:W-:Y:S01]  /*2ad0*/  SHF.R.S32.HI R91, RZ, 0x1f, R20 ;  /* 0x0000001fff5b7819 */ /* 0x000fe20000011414 */
[----:B------:R-:W-:Y:S01]  /*2ae0*/  IMAD.IADD R75, R69, 0x1, R73 ;  /* 0x00000001454b7824 */ /* 0x000fe200078e0249 */
[----:B------:R-:W-:Y:S01]  /*2af0*/  SHF.R.S32.HI R90, RZ, 0x1f, R21 ;  /* 0x0000001fff5a7819 */ /* 0x000fe20000011415 */
[----:B------:R-:W-:Y:S01]  /*2b00*/  IMAD.SHL.U32 R8, R8, 0x80, RZ ;  /* 0x0000008008087824 */ /* 0x000fe200078e00ff */
[----:B------:R-:W-:Y:S01]  /*2b10*/  SHF.R.S32.HI R87, RZ, 0x1f, R27 ;  /* 0x0000001fff577819 */ /* 0x000fe2000001141b */
[----:B------:R-:W-:Y:S01]  /*2b20*/  IMAD R10, R32, 0xc0, R142 ;  /* 0x000000c0200a7824 */ /* 0x000fe200078e028e */
[----:B------:R-:W-:Y:S01]  /*2b30*/  LOP3.LUT R29, R29, 0x1, RZ, 0xc0, !PT ;  /* 0x000000011d1d7812 */ /* 0x000fe200078ec0ff */
[----:B------:R-:W-:Y:S01]  /*2b40*/  IMAD.IADD R76, R65, 0x1, R15 ;  /* 0x00000001414c7824 */ /* 0x000fe200078e020f */
[C---:B------:R-:W-:Y:S01]  /*2b50*/  LOP3.LUT R30, R28.reuse, 0x2, RZ, 0xc0, !PT ;  /* 0x000000021c1e7812 */ /* 0x040fe200078ec0ff */
[----:B------:R-:W-:Y:S01]  /*2b60*/  IMAD.IADD R74, R15, 0x1, R67 ;  /* 0x000000010f4a7824 */ /* 0x000fe200078e0243 */
[----:B------:R-:W-:Y:S01]  /*2b70*/  LOP3.LUT R31, R28, 0x4, RZ, 0xc0, !PT ;  /* 0x000000041c1f7812 */ /* 0x000fe200078ec0ff */
[----:B------:R-:W-:-:S07]  /*2b80*/  IMAD.IADD R73, R73, 0x1, R71 ;  /* 0x0000000149497824 */ /* 0x000fce00078e0247 */
.L_x_2395:
[----:B--2---:R-:W2:Y:S01]  /*2b90*/  LDL R35, [R1+0x68] ;  /* 0x0000680001237983 */ /* 0x004ea20000100800 */
[----:B------:R-:W0:Y:S01]  /*2ba0*/  LDC R80, c[0x0][0x430] ;  /* 0x00010c00ff507b82 */ /* 0x000e220000000800 */
[----:B------:R-:W-:Y:S02]  /*2bb0*/  VIADD R11, R25, 0xffffffff ;  /* 0xffffffff190b7836 */ /* 0x000fe40000000000 */
[----:B------:R-:W-:Y:S02]  /*2bc0*/  IMAD.MOV.U32 R79, RZ, RZ, RZ ;  /* 0x000000ffff4f7224 */ /* 0x000fe400078e00ff */
[----:B------:R-:W-:-:S03]  /*2bd0*/  IMAD R12, R11, 0x80, R10 ;  /* 0x000000800b0c7824 */ /* 0x000fc600078e020a */
[----:B-1----:R-:W1:Y:S01]  /*2be0*/  LDC R96, c[0x0][0x3f4] ;  /* 0x0000fd00ff607b82 */ /* 0x002e620000000800 */
[----:B------:R-:W-:Y:S01]  /*2bf0*/  IMAD.IADD R36, R77, 0x1, R12 ;  /* 0x000000014d247824 */ /* 0x000fe200078e020c */
[----:B------:R-:W-:-:S04]  /*2c00*/  ISETP.GE.AND P1, PT, R12, R24, PT ;  /* 0x000000180c00720c */ /* 0x000fc80003f26270 */
[----:B------:R-:W-:Y:S02]  /*2c10*/  ISETP.GT.OR P1, PT, R10, 0x7f, P1 ;  /* 0x0000007f0a00780c */ /* 0x000fe40000f24670 */
[----:B------:R-:W-:Y:S02]  /*2c20*/  MOV R32, R36 ;  /* 0x0000002400207202 */ /* 0x000fe40000000f00 */
[----:B0-----:R-:W-:-:S09]  /*2c30*/  ISETP.NE.AND P2, PT, R80, 0x1, PT ;  /* 0x000000015000780c */ /* 0x001fd20003f45270 */
[----:B------:R-:W0:Y:S08]  /*2c40*/  @!P1 LDC.64 R14, c[0x0][0x428] ;  /* 0x00010a00ff0e9b82 */ /* 0x000e300000000a00 */
[----:B---3--:R-:W3:Y:S08]  /*2c50*/  @!P1 LDC.64 R12, c[0x0][0x418] ;  /* 0x00010600ff0c9b82 */ /* 0x008ef00000000a00 */
        /* <DEDUP_REMOVED lines=35> */
[----:B------:R-:W-:Y:S02]  /*2e90*/  VIMNMX R83, R83, 0x80, PT ;  /* 0x0000008053537848 */ /* 0x000fe40003fe0100 */
[----:B------:R-:W-:Y:S01]  /*2ea0*/  IADD3 R13, R13, R15, RZ ;  /* 0x0000000f0d0d7210 */ /* 0x000fe20007ffe0ff */
        /* <DEDUP_REMOVED lines=36> */
[----:B------:R-:W2:Y:S04]  /*30f0*/  LDL.64 R102, [R1] ;  /* 0x0000000001667983 */ /* 0x000ea80000100a00 */
        /* <DEDUP_REMOVED lines=45> */
.L_x_2341:
[----:B------:R-:W-:Y:S05]  /*33d0*/  BSYNC B1 ;  /* 0x0000000000017941 */ /* 0x000fea0003800000 */
.L_x_2340:
[----:B-----5:R-:W-:Y:S01]  /*33e0*/  IMAD.MOV.U32 R11, RZ, RZ, R32 ;  /* 0x000000ffff0b7224 */ /* 0x020fe200078e0020 */
[----:B------:R-:W-:Y:S01]  /*33f0*/  UISETP.NE.AND UP0, UPT, UR41, 0x3, UPT ;  /* 0x000000032900788c */ /* 0x000fe2000bf05270 */
[----:B0-----:R-:W-:-:S05]  /*3400*/  IMAD.MOV.U32 R12, RZ, RZ, R33 ;  /* 0x000000ffff0c7224 */ /* 0x001fca00078e0021 */
[----:B------:R-:W-:Y:S01]  /*3410*/  PRMT R62, R11, 0x5410, R12 ;  /* 0x000054100b3e7816 */ /* 0x000fe2000000000c */
[----:B------:R-:W-:Y:S01]  /*3420*/  IMAD.MOV.U32 R12, RZ, RZ, R36 ;  /* 0x000000ffff0c7224 */ /* 0x000fe200078e0024 */
[----:B------:R-:W-:Y:S02]  /*3430*/  MOV R11, R37 ;  /* 0x00000025000b7202 */ /* 0x000fe40000000f00 */
[----:B------:R-:W-:Y:S02]  /*3440*/  PLOP3.LUT P2, PT, PT, PT, UP0, 0x80, 0x0 ;  /* 0x000000000000781c */ /* 0x000fe40003f4f008 */
        /* <DEDUP_REMOVED lines=34> */
[----:B------:R-:W-:Y:S06]  /*3670*/  @!P2 BRA `(.L_x_2342) ;  /* 0x000000000004a947 */ /* 0x000fec0003800000 */
[----:B------:R-:W-:Y:S01]  /*3680*/  BPT.TRAP 0x1 ;  /* 0x000000040000795c */ /* 0x000fe20000300000 */
.L_x_2342:
[----:B------:R-:W-:Y:S01]  /*3690*/  IMAD R57, R19, 0x8, R2 ;  /* 0x0000000813397824 */ /* 0x000fe200078e0202 */
[----:B------:R-:W-:Y:S01]  /*36a0*/  SHF.L.U32 R84, R141, 0x1f, RZ ;  /* 0x0000001f8d547819 */ /* 0x000fe200000006ff */
[----:B------:R-:W-:Y:S03]  /*36b0*/  BSSY B1, `(.L_x_2343) ;  /* 0x0000003000017945 */ /* 0x000fe60003800000 */
[----:B------:R-:W0:Y:S02]  /*36c0*/  SYNCS.PHASECHK.TRANS64.TRYWAIT P4, [R57+URZ+0x2d890], R84 ;  /* 0x02d89054390075a7 */ /* 0x000e24000808017f */
[----:B0-----:R-:W-:Y:S05]  /*36d0*/  @!P4 BRA `(.L_x_2344) ;  /* 0x000001b000c0c947 */ /* 0x001fea0003800000 */
.L_x_2619:
[----:B------:R-:W-:Y:S05]  /*36e0*/  BSYNC B1 ;  /* 0x0000000000017941 */ /* 0x000fea0003800000 */
.L_x_2343:
[----:B------:R-:W-:-:S03]  /*36f0*/  UMOV UR4, 0xffffffff ;  /* 0xffffffff00047882 */ /* 0x000fc60000000000 */
[----:B------:R-:W-:Y:S05]  /*3700*/  BRA.DIV UR4, `(.L_x_2345) ;  /* 0x000001b204c87947 */ /* 0x000fea000b800000 */
[----:B------:R-:W1:Y:S04]  /*3710*/  SHFL.IDX PT, R61, R61, RZ, 0x1e1f ;  /* 0x001e1fff3d3d7589 */ /* 0x000e6800000e0000 */
[----:B------:R-:W2:Y:S02]  /*3720*/  SHFL.IDX PT, R60, R60, RZ, 0x1e1f ;  /* 0x001e1fff3c3c7589 */ /* 0x000ea400000e0000 */
.L_x_2623:
[----:B------:R-:W-:Y:S05]  /*3730*/  @P3 BRA `(.L_x_2346) ;  /* 0x0000003800143947 */ /* 0x000fea0003800000 */
[----:B------:R-:W-:Y:S01]  /*3740*/  ISETP.NE.AND P3, PT, R29, RZ, PT ;  /* 0x000000ff1d00720c */ /* 0x000fe20003f65270 */
[----:B------:R-:W-:-:S12]  /*3750*/  BSSY B1, `(.L_x_2347) ;  /* 0x0000036000017945 */ /* 0x000fd80003800000 */
[----:B------:R-:W-:Y:S05]  /*3760*/  @!P3 BRA `(.L_x_2348) ;  /* 0x0000000000d0b947 */ /* 0x000fea0003800000 */
[----:B------:R-:W3:Y:S01]  /*3770*/  LDL.64 R112, [R1] ;  /* 0x0000000001707983 */ /* 0x000ee20000100a00 */
        /* <DEDUP_REMOVED lines=15> */
[----:B------:R-:W-:-:S03]  /*3870*/  FMUL.FTZ R13, R88, R13 ;  /* 0x0000000d580d7220 */ /* 0x000fc60000410000 */
[-C--:B------:R-:W-:Y:S01]  /*3880*/  FFMA.FTZ R11, R88, R55.reuse, -R11 ;  /* 0x00000037580b7223 */ /* 0x080fe2000001080b */
[----:B------:R-:W-:Y:S02]  /*3890*/  IMAD.MOV.U32 R88, RZ, RZ, R12 ;  /* 0x000000ffff587224 */ /* 0x000fe400078e000c */
[----:B------:R-:W-:Y:S01]  /*38a0*/  FFMA.FTZ R13, R53, R55, R13 ;  /* 0x00000037350d7223 */ /* 0x000fe2000001000d */
[----:B------:R-:W-:Y:S02]  /*38b0*/  IMAD.MOV.U32 R53, RZ, RZ, R15 ;  /* 0x000000ffff357224 */ /* 0x000fe400078e000f */
[----:B------:R-:W-:Y:S02]  /*38c0*/  HADD2.F32 R55, -RZ, R52.H0_H0 ;  /* 0x20000034ff377230 */ /* 0x000fe40000004100 */
[----:B------:R-:W-:Y:S01]  /*38d0*/  HADD2.F32 R12, -RZ, R88.H1_H1 ;  /* 0x30000058ff0c7230 */ /* 0x000fe20000004100 */
[----:B------:R-:W-:Y:S01]  /*38e0*/  F2FP.F16.F32.PACK_AB R13, R13, R11 ;  /* 0x0000000b0d0d723e */ /* 0x000fe200000000ff */
[----:B------:R-:W-:-:S02]  /*38f0*/  HADD2.F32 R15, -RZ, R53.H1_H1 ;  /* 0x30000035ff0f7230 */ /* 0x000fc40000004100 */
[----:B------:R-:W-:Y:S02]  /*3900*/  HADD2.F32 R53, -RZ, R53.H0_H0 ;  /* 0x20000035ff357230 */ /* 0x000fe40000004100 */
[----:B------:R-:W-:Y:S02]  /*3910*/  HADD2.F32 R88, -RZ, R88.H0_H0 ;  /* 0x20000058ff587230 */ /* 0x000fe40000004100 */
[----:B------:R-:W-:-:S04]  /*3920*/  FMUL.FTZ R52, R15, R54 ;  /* 0x000000360f347220 */ /* 0x000fc80000410000 */
        /* <DEDUP_REMOVED lines=20> */
.L_x_2350:
[----:B------:R-:W-:Y:S05]  /*3a70*/  BSYNC B2 ;  /* 0x0000000000027941 */ /* 0x000fea0003800000 */
.L_x_2349:
[----:B--2---:R-:W-:-:S04]  /*3a80*/  LEA R52, P3, R16, R60, 0x1 ;  /* 0x0000003c10347211 */ /* 0x004fc800078608ff */
[----:B-1----:R-:W-:-:S05]  /*3a90*/  LEA.HI.X R53, R16, R61, R17, 0x1, P3 ;  /* 0x0000003d10357211 */ /* 0x002fca00018f0c11 */
[----:B------:R3:W-:Y:S04]  /*3aa0*/  ST.E.128 desc[UR38][R52.64], R12 ;  /* 0x0000000c34007985 */ /* 0x0007e8000c101d26 */
.L_x_2348:
[----:B------:R-:W-:Y:S05]  /*3ab0*/  BSYNC B1 ;  /* 0x0000000000017941 */ /* 0x000fea0003800000 */
.L_x_2347:
        /* <DEDUP_REMOVED lines=41> */
[----:B------:R-:W-:Y:S02]  /*3d50*/  HADD2.F32 R51, -RZ, R14.H1_H1 ;  /* 0x3000000eff337230 */ /* 0x000fe40000004100 */
        /* <DEDUP_REMOVED lines=8> */
.L_x_2354:
[----:B------:R-:W-:Y:S05]  /*3de0*/  BSYNC B2 ;  /* 0x0000000000027941 */ /* 0x000fea0003800000 */
.L_x_2353:
[----:B------:R-:W3:Y:S01]  /*3df0*/  LDL R11, [R1+0x14] ;  /* 0x00001400010b7983 */ /* 0x000ee20000100800 */
[----:B--2---:R-:W-:Y:S02]  /*3e00*/  IMAD.MOV.U32 R48, RZ, RZ, R60 ;  /* 0x000000ffff307224 */ /* 0x004fe400078e003c */
[----:B-1----:R-:W-:Y:S01]  /*3e10*/  IMAD.MOV.U32 R49, RZ, RZ, R61 ;  /* 0x000000ffff317224 */ /* 0x002fe200078e003d */
[----:B---3--:R-:W-:-:S05]  /*3e20*/  SHF.L.U32 R11, R11, 0x3, RZ ;  /* 0x000000030b0b7819 */ /* 0x008fca00000006ff */
[----:B------:R-:W-:-:S05]  /*3e30*/  IMAD.WIDE R48, R11, 0x2, R48 ;  /* 0x000000020b307825 */ /* 0x000fca00078e0230 */
[----:B------:R4:W-:Y:S02]  /*3e40*/  ST.E.128 desc[UR38][R48.64], R12 ;  /* 0x0000000c30007985 */ /* 0x0009e4000c101d26 */
.L_x_2352:
[----:B------:R-:W-:Y:S05]  /*3e50*/  BSYNC B1 ;  /* 0x0000000000017941 */ /* 0x000fea0003800000 */
.L_x_2351:
        /* <DEDUP_REMOVED lines=52> */
.L_x_2358:
[----:B------:R-:W-:Y:S05]  /*41a0*/  BSYNC B2 ;  /* 0x0000000000027941 */ /* 0x000fea0003800000 */
.L_x_2357:
[----:B------:R-:W3:Y:S01]  /*41b0*/  LDL R11, [R1+0x18] ;  /* 0x00001800010b7983 */ /* 0x000ee20000100800 */
[----:B-1----:R-:W-:Y:S01]  /*41c0*/  MOV R45, R61 ;  /* 0x0000003d002d7202 */ /* 0x002fe20000000f00 */
[----:B--2---:R-:W-:Y:S02]  /*41d0*/  IMAD.MOV.U32 R44, RZ, RZ, R60 ;  /* 0x000000ffff2c7224 */ /* 0x004fe400078e003c */
[----:B---3--:R-:W-:-:S04]  /*41e0*/  IMAD.SHL.U32 R11, R11, 0x8, RZ ;  /* 0x000000080b0b7824 */ /* 0x008fc800078e00ff */
[----:B------:R-:W-:-:S05]  /*41f0*/  IMAD.WIDE R44, R11, 0x2, R44 ;  /* 0x000000020b2c7825 */ /* 0x000fca00078e022c */
[----:B------:R1:W-:Y:S02]  /*4200*/  ST.E.128 desc[UR38][R44.64], R12 ;  /* 0x0000000c2c007985 */ /* 0x0003e4000c101d26 */
.L_x_2356:
[----:B------:R-:W-:Y:S05]  /*4210*/  BSYNC B1 ;  /* 0x0000000000017941 */ /* 0x000fea0003800000 */
.L_x_2355:
        /* <DEDUP_REMOVED lines=52> */
.L_x_2362:
[----:B------:R-:W-:Y:S05]  /*4560*/  BSYNC B2 ;  /* 0x0000000000027941 */ /* 0x000fea0003800000 */
.L_x_2361:
[----:B------:R-:W3:Y:S01]  /*4570*/  LDL R11, [R1+0x24] ;  /* 0x00002400010b7983 */ /* 0x000ee20000100800 */
[----:B--2---:R-:W-:-:S04]  /*4580*/  LEA R40, P3, R136, R60, 0x1 ;  /* 0x0000003c88287211 */ /* 0x004fc800078608ff */
[----:B---3--:R-:W-:-:S05]  /*4590*/  LEA.HI.X R41, R136, R61, R11, 0x1, P3 ;  /* 0x0000003d88297211 */ /* 0x008fca00018f0c0b */
[----:B------:R1:W-:Y:S04]  /*45a0*/  ST.E.128 desc[UR38][R40.64], R12 ;  /* 0x0000000c28007985 */ /* 0x0003e8000c101d26 */
.L_x_2360:
[----:B------:R-:W-:Y:S05]  /*45b0*/  BSYNC B1 ;  /* 0x0000000000017941 */ /* 0x000fea0003800000 */
.L_x_2359:
        /* <DEDUP_REMOVED lines=45> */
[----:B------:R-:W-:-:S05]  /*4890*/  HADD2.F32 R14, -RZ, R14.H1_H1 ;  /* 0x3000000eff0e7230 */ /* 0x000fca0000004100 */
[-C--:B------:R-:W-:Y:S01]  /*48a0*/  FMUL.FTZ R42, R14, R103.reuse ;  /* 0x000000670e2a7220 */ /* 0x080fe20000410000 */
[----:B------:R-:W-:-:S03]  /*48b0*/  FMUL.FTZ R103, R37, R103 ;  /* 0x0000006725677220 */ /* 0x000fc60000410000 */
[-C--:B------:R-:W-:Y:S01]  /*48c0*/  FFMA.FTZ R42, R37, R102.reuse, -R42 ;  /* 0x00000066252a7223 */ /* 0x080fe2000001082a */
[----:B------:R-:W-:Y:S01]  /*48d0*/  FFMA.FTZ R103, R14, R102, R103 ;  /* 0x000000660e677223 */ /* 0x000fe20000010067 */
[----:B------:R-:W-:Y:S01]  /*48e0*/  F2FP.F16.F32.PACK_AB R37, R13, R12 ;  /* 0x0000000c0d25723e */ /* 0x000fe200000000ff */
[----:B------:R-:W-:Y:S01]  /*48f0*/  IMAD.MOV.U32 R13, RZ, RZ, R11 ;  /* 0x000000ffff0d7224 */ /* 0x000fe200078e000b */
[----:B------:R-:W-:Y:S02]  /*4900*/  F2FP.F16.F32.PACK_AB R12, R36, R15 ;  /* 0x0000000f240c723e */ /* 0x000fe400000000ff */
[----:B------:R-:W-:Y:S01]  /*4910*/  F2FP.F16.F32.PACK_AB R14, R103, R42 ;  /* 0x0000002a670e723e */ /* 0x000fe200000000ff */
[----:B------:R-:W-:-:S07]  /*4920*/  IMAD.MOV.U32 R15, RZ, RZ, R37 ;  /* 0x000000ffff0f7224 */ /* 0x000fce00078e0025 */
.L_x_2366:
[----:B------:R-:W-:Y:S05]  /*4930*/  BSYNC B2 ;  /* 0x0000000000027941 */ /* 0x000fea0003800000 */
.L_x_2365:
[----:B--2---:R1:W-:Y:S02]  /*4940*/  ST.E.128 desc[UR38][R40.64], R12 ;  /* 0x0000000c28007985 */ /* 0x0043e4000c101d26 */
.L_x_2364:
[----:B------:R-:W-:Y:S05]  /*4950*/  BSYNC B1 ;  /* 0x0000000000017941 */ /* 0x000fea0003800000 */
.L_x_2363:
        /* <DEDUP_REMOVED lines=47> */
[----:B------:R-:W-:-:S02]  /*4c50*/  F2FP.F16.F32.PACK_AB R15, R34, R13 ;  /* 0x0000000d220f723e */ /* 0x000fc400000000ff */
[----:B------:R-:W-:Y:S02]  /*4c60*/  F2FP.F16.F32.PACK_AB R12, R38, R39 ;  /* 0x00000027260c723e */ /* 0x000fe400000000ff */
[----:B------:R-:W-:Y:S02]  /*4c70*/  F2FP.F16.F32.PACK_AB R14, R40, R41 ;  /* 0x00000029280e723e */ /* 0x000fe400000000ff */
[----:B------:R-:W-:-:S07]  /*4c80*/  MOV R13, R11 ;  /* 0x0000000b000d7202 */ /* 0x000fce0000000f00 */
.L_x_2368:
[----:B------:R-:W-:Y:S05]  /*4c90*/  BSYNC B1 ;  /* 0x0000000000017941 */ /* 0x000fea0003800000 */
.L_x_2367:
[----:B--2---:R1:W-:Y:S01]  /*4ca0*/  ST.E.128 desc[UR38][R36.64], R12 ;  /* 0x0000000c24007985 */ /* 0x0043e2000c101d26 */
[----:B------:R-:W-:Y:S05]  /*4cb0*/  BRA `(.L_x_2346) ;  /* 0x0000002000b47947 */ /* 0x000fea0003800000 */
.L_x_2339:
        /* <DEDUP_REMOVED lines=46> */
.L_x_2370:
[----:B------:R-:W-:Y:S05]  /*4fa0*/  BSYNC B1 ;  /* 0x0000000000017941 */ /* 0x000fea0003800000 */
.L_x_2369:
        /* <DEDUP_REMOVED lines=12> */
[----:B------:R-:W-:Y:S02]  /*5070*/  PRMT R113, R113, 0x5410, R12 ;  /* 0x0000541071717816 */ /* 0x000fe4000000000c */
[----:B------:R-:W-:Y:S02]  /*5080*/  MOV R12, R36 ;  /* 0x00000024000c7202 */ /* 0x000fe40000000f00 */
        /* <DEDUP_REMOVED lines=33> */
.L_x_2371:
[----:B------:R-:W-:Y:S01]  /*52a0*/  LEA R57, R19, R2, 0x3 ;  /* 0x0000000213397211 */ /* 0x000fe200078e18ff */
[----:B------:R-:W-:Y:S01]  /*52b0*/  BSSY B1, `(.L_x_2372) ;  /* 0x0000004000017945 */ /* 0x000fe20003800000 */
[----:B------:R-:W-:-:S04]  /*52c0*/  SHF.L.U32 R84, R141, 0x1f, RZ ;  /* 0x0000001f8d547819 */ /* 0x000fc800000006ff */
[----:B------:R-:W0:Y:S02]  /*52d0*/  SYNCS.PHASECHK.TRANS64.TRYWAIT P4, [R57+URZ+0x2d890], R84 ;  /* 0x02d89054390075a7 */ /* 0x000e24000808017f */
[----:B0-----:R-:W-:Y:S05]  /*52e0*/  @!P4 BRA `(.L_x_2373) ;  /* 0x00000198001cc947 */ /* 0x001fea0003800000 */
.L_x_2624:
[----:B------:R-:W-:Y:S05]  /*52f0*/  BSYNC B1 ;  /* 0x0000000000017941 */ /* 0x000fea0003800000 */
.L_x_2372:
[----:B------:R-:W-:-:S03]  /*5300*/  UMOV UR4, 0xffffffff ;  /* 0xffffffff00047882 */ /* 0x000fc60000000000 */
[----:B------:R-:W-:Y:S05]  /*5310*/  BRA.DIV UR4, `(.L_x_2374) ;  /* 0x0000019a04247947 */ /* 0x000fea000b800000 */
[----:B------:R1:W2:Y:S04]  /*5320*/  SHFL.IDX PT, R89, R61, RZ, 0x1e1f ;  /* 0x001e1fff3d597589 */ /* 0x0002a800000e0000 */
[----:B------:R1:W3:Y:S02]  /*5330*/  SHFL.IDX PT, R88, R60, RZ, 0x1e1f ;  /* 0x001e1fff3c587589 */ /* 0x0002e400000e0000 */
.L_x_2628:
        /* <DEDUP_REMOVED lines=40> */
[CC--:B------:R-:W-:Y:S01]  /*55c0*/  FMUL.FTZ R61, R13.reuse, R106.reuse ;  /* 0x0000006a0d3d7220 */ /* 0x0c0fe20000410000 */
        /* <DEDUP_REMOVED lines=13> */
[CC--:B------:R-:W-:Y:S01]  /*56a0*/  FMUL.FTZ R104, R105.reuse, R106.reuse ;  /* 0x0000006a69687220 */ /* 0x0c0fe20000410000 */
[C---:B------:R-:W-:Y:S01]  /*56b0*/  FMUL.FTZ R106, R52.reuse, R106 ;  /* 0x0000006a346a7220 */ /* 0x040fe20000410000 */
[----:B------:R-:W-:Y:S02]  /*56c0*/  HADD2.F32 R40, -RZ, R40.H0_H0 ;  /* 0x20000028ff287230 */ /* 0x000fe40000004100 */
[-C--:B------:R-:W-:Y:S01]  /*56d0*/  FFMA.FTZ R52, R52, R41.reuse, -R104 ;  /* 0x0000002934347223 */ /* 0x080fe20000010868 */
[----:B------:R-:W-:Y:S01]  /*56e0*/  FFMA.FTZ R41, R105, R41, R106 ;  /* 0x0000002969297223 */ /* 0x000fe2000001006a */
[----:B------:R-:W-:-:S02]  /*56f0*/  HADD2.F32 R105, -RZ, R119.H0_H0 ;  /* 0x20000077ff697230 */ /* 0x000fc40000004100 */
[----:B------:R-:W-:Y:S01]  /*5700*/  HADD2.F32 R106, -RZ, R63.H0_H0 ;  /* 0x2000003fff6a7230 */ /* 0x000fe20000004100 */
[----:B------:R-:W-:Y:S01]  /*5710*/  F2FP.F16.F32.PACK_AB R52, R52, R61 ;  /* 0x0000003d3434723e */ /* 0x000fe200000000ff */
[----:B------:R-:W-:Y:S01]  /*5720*/  HADD2.F32 R42, -RZ, R42.H0_H0 ;  /* 0x2000002aff2a7230 */ /* 0x000fe20000004100 */
        /* <DEDUP_REMOVED lines=13> */
[----:B------:R-:W-:Y:S02]  /*5800*/  HADD2.F32 R55, -RZ, R55.H0_H0 ;  /* 0x20000037ff377230 */ /* 0x000fe40000004100 */
[----:B------:R-:W-:-:S03]  /*5810*/  IMAD.MOV.U32 R61, RZ, RZ, R41 ;  /* 0x000000ffff3d7224 */ /* 0x000fc600078e0029 */
        /* <DEDUP_REMOVED lines=21> */
[--C-:B------:R-:W-:Y:S02]  /*5970*/  HADD2.F32 R53, -RZ, R62.reuse.H0_H0 ;  /* 0x2000003eff357230 */ /* 0x100fe40000004100 */
        /* <DEDUP_REMOVED lines=20> */
.L_x_2378:
[----:B------:R-:W-:Y:S05]  /*5ac0*/  BSYNC B2 ;  /* 0x0000000000027941 */ /* 0x000fea0003800000 */
.L_x_2377:
[----:B---3--:R-:W-:-:S04]  /*5ad0*/  LEA R40, P3, R20, R88, 0x1 ;  /* 0x0000005814287211 */ /* 0x008fc800078608ff */
[----:B------:R-:W-:Y:S02]  /*5ae0*/  LEA.HI.X R41, R20, R89, R91, 0x1, P3 ;  /* 0x0000005914297211 */ /* 0x000fe400018f0c5b */
[----:B------:R-:W-:-:S03]  /*5af0*/  ISETP.GE.AND P3, PT, R103, R11, PT ;  /* 0x0000000b6700720c */ /* 0x000fc60003f66270 */
[----:B--2---:R2:W-:Y:S10]  /*5b00*/  ST.E.128 desc[UR38][R40.64], R12 ;  /* 0x0000000c28007985 */ /* 0x0045f4000c101d26 */
[----:B--2---:R-:W-:-:S05]  /*5b10*/  @!P3 IMAD.WIDE R12, R103, 0x2, R88 ;  /* 0x00000002670cb825 */ /* 0x004fca00078e0258 */
[----:B-1----:R4:W-:Y:S02]  /*5b20*/  @!P3 ST.E.128 desc[UR38][R12.64], R60 ;  /* 0x0000003c0c00b985 */ /* 0x0029e4000c101d26 */
.L_x_2376:
[----:B------:R-:W-:Y:S05]  /*5b30*/  BSYNC B1 ;  /* 0x0000000000017941 */ /* 0x000fea0003800000 */
.L_x_2375:
        /* <DEDUP_REMOVED lines=23> */
[----:B------:R-:W-:-:S03]  /*5cb0*/  IMAD R12, R19, 0x3000, R93 ;  /* 0x00003000130c7824 */ /* 0x000fc600078e025d */
[----:B------:R-:W-:Y:S01]  /*5cc0*/  LEA R40, R40, R2, 0x1 ;  /* 0x0000000228287211 */ /* 0x000fe200078e08ff */
[----:B------:R-:W-:-:S05]  /*5cd0*/  IMAD R12, R12, 0x2, R2 ;  /* 0x000000020c0c7824 */ /* 0x000fca00078e0202 */
        /* <DEDUP_REMOVED lines=55> */
[----:B------:R-:W-:Y:S01]  /*6050*/  HADD2.F32 R53, -RZ, R114.H1_H1 ;  /* 0x30000072ff357230 */ /* 0x000fe20000004100 */
        /* <DEDUP_REMOVED lines=14> */
[--C-:B------:R-:W-:Y:S02]  /*6140*/  HADD2.F32 R40, -RZ, R113.reuse.H0_H0 ;  /* 0x20000071ff287230 */ /* 0x100fe40000004100 */
        /* <DEDUP_REMOVED lines=19> */
[----:B------:R-:W-:Y:S01]  /*6280*/  IMAD.MOV.U32 R14, RZ, RZ, R50 ;  /* 0x000000ffff0e7224 */ /* 0x000fe200078e0032 */
[----:B------:R-:W-:Y:S01]  /*6290*/  MOV R42, R39 ;  /* 0x00000027002a7202 */ /* 0x000fe20000000f00 */
[----:B------:R-:W-:-:S07]  /*62a0*/  IMAD.MOV.U32 R43, RZ, RZ, R55 ;  /* 0x000000ffff2b7224 */ /* 0x000fce00078e0037 */
.L_x_2382:
[----:B------:R-:W-:Y:S05]  /*62b0*/  BSYNC B2 ;  /* 0x0000000000027941 */ /* 0x000fea0003800000 */
.L_x_2381:
[----:B------:R-:W-:-:S04]  /*62c0*/  LEA R36, P3, R21, R88, 0x1 ;  /* 0x0000005815247211 */ /* 0x000fc800078608ff */
[----:B------:R-:W-:Y:S02]  /*62d0*/  LEA.HI.X R37, R21, R89, R90, 0x1, P3 ;  /* 0x0000005915257211 */ /* 0x000fe400018f0c5a */
[----:B------:R-:W-:-:S03]  /*62e0*/  ISETP.GE.AND P3, PT, R52, R11, PT ;  /* 0x0000000b3400720c */ /* 0x000fc60003f66270 */
[----:B---3--:R3:W-:Y:S10]  /*62f0*/  ST.E.128 desc[UR38][R36.64], R12 ;  /* 0x0000000c24007985 */ /* 0x0087f4000c101d26 */
[----:B---3--:R-:W-:-:S05]  /*6300*/  @!P3 IMAD.WIDE R12, R52, 0x2, R88 ;  /* 0x00000002340cb825 */ /* 0x008fca00078e0258 */
[----:B--2---:R2:W-:Y:S02]  /*6310*/  @!P3 ST.E.128 desc[UR38][R12.64], R40 ;  /* 0x000000280c00b985 */ /* 0x0045e4000c101d26 */
.L_x_2380:
[----:B------:R-:W-:Y:S05]  /*6320*/  BSYNC B1 ;  /* 0x0000000000017941 */ /* 0x000fea0003800000 */
.L_x_2379:
        /* <DEDUP_REMOVED lines=22> */
[----:B------:R-:W-:Y:S01]  /*6490*/  IADD3 R12, R12, R13, R14 ;  /* 0x0000000d0c0c7210 */ /* 0x000fe20007ffe00e */
[----:B------:R-:W-:-:S04]  /*64a0*/  IMAD R13, R19, 0x3000, R92 ;  /* 0x00003000130d7824 */ /* 0x000fc800078e025c */
        /* <DEDUP_REMOVED lines=8> */
[----:B---3--:R-:W-:Y:S01]  /*6530*/  HADD2.F32 R43, -RZ, R37.H0_H0 ;  /* 0x20000025ff2b7230 */ /* 0x008fe20000004100 */
        /* <DEDUP_REMOVED lines=31> */
[----:B------:R-:W-:Y:S01]  /*6730*/  FMUL.FTZ R39, R49, R39 ;  /* 0x0000002731277220 */ /* 0x000fe20000410000 */
[----:B------:R-:W-:Y:S02]  /*6740*/  HADD2.F32 R32, -RZ, R32.H0_H0 ;  /* 0x20000020ff207230 */ /* 0x000fe40000004100 */
[----:B------:R-:W-:Y:S02]  /*6750*/  HADD2.F32 R111, -RZ, R111.H0_H0 ;  /* 0x2000006fff6f7230 */ /* 0x000fe40000004100 */
[-C--:B------:R-:W-:Y:S01]  /*6760*/  FFMA.FTZ R39, R45, R48.reuse, R39 ;  /* 0x000000302d277223 */ /* 0x080fe20000010027 */
[----:B------:R-:W-:Y:S01]  /*6770*/  SHF.R.U32.HI R45, RZ, 0x10, R35 ;  /* 0x00000010ff2d7819 */ /* 0x000fe20000011623 */
[----:B------:R-:W-:Y:S01]  /*6780*/  FFMA.FTZ R50, R49, R48, -R50 ;  /* 0x0000003031327223 */ /* 0x000fe20000010832 */
[--C-:B------:R-:W-:Y:S01]  /*6790*/  SHF.R.U64 R35, R46, 0x10, R47.reuse ;  /* 0x000000102e237819 */ /* 0x100fe2000000122f */
[----:B------:R-:W-:Y:S01]  /*67a0*/  HADD2.F32 R109, -RZ, R109.H0_H0 ;  /* 0x2000006dff6d7230 */ /* 0x000fe20000004100 */
[----:B------:R-:W-:Y:S01]  /*67b0*/  SHF.R.U32.HI R46, RZ, 0x10, R47 ;  /* 0x00000010ff2e7819 */ /* 0x000fe2000001162f */
[----:B------:R-:W-:-:S02]  /*67c0*/  HADD2.F32 R45, -RZ, R45.H0_H0 ;  /* 0x2000002dff2d7230 */ /* 0x000fc40000004100 */
[----:B------:R-:W-:Y:S02]  /*67d0*/  HADD2.F32 R35, -RZ, R35.H0_H0 ;  /* 0x20000023ff237230 */ /* 0x000fe40000004100 */
[----:B------:R-:W-:Y:S02]  /*67e0*/  HADD2.F32 R46, -RZ, R46.H0_H0 ;  /* 0x2000002eff2e7230 */ /* 0x000fe40000004100 */
[----:B------:R-:W-:-:S03]  /*67f0*/  IMAD.MOV.U32 R13, RZ, RZ, R33 ;  /* 0x000000ffff0d7224 */ /* 0x000fc600078e0021 */
        /* <DEDUP_REMOVED lines=14> */
[----:B------:R-:W-:-:S05]  /*68e0*/  HADD2.F32 R37, -RZ, R36.H1_H1 ;  /* 0x30000024ff257230 */ /* 0x000fca0000004100 */
[-C--:B------:R-:W-:Y:S01]  /*68f0*/  FMUL.FTZ R12, R37, R44.reuse ;  /* 0x0000002c250c7220 */ /* 0x080fe20000410000 */
[----:B------:R-:W-:-:S03]  /*6900*/  FMUL.FTZ R44, R45, R44 ;  /* 0x0000002c2d2c7220 */ /* 0x000fc60000410000 */
[-C--:B------:R-:W-:Y:S01]  /*6910*/  FFMA.FTZ R45, R45, R32.reuse, -R12 ;  /* 0x000000202d2d7223 */ /* 0x080fe2000001080c */
[----:B------:R-:W-:Y:S01]  /*6920*/  FFMA.FTZ R37, R37, R32, R44 ;  /* 0x0000002025257223 */ /* 0x000fe2000001002c */
[----:B------:R-:W-:Y:S02]  /*6930*/  HADD2.F32 R32, -RZ, R38.H0_H0 ;  /* 0x20000026ff207230 */ /* 0x000fe40000004100 */
[----:B------:R-:W-:Y:S01]  /*6940*/  HADD2.F32 R12, -RZ, R14.H0_H0 ;  /* 0x2000000eff0c7230 */ /* 0x000fe20000004100 */
[----:B------:R-:W-:Y:S01]  /*6950*/  F2FP.F16.F32.PACK_AB R46, R45, R46 ;  /* 0x0000002e2d2e723e */ /* 0x000fe200000000ff */
[----:B------:R-:W-:Y:S02]  /*6960*/  HADD2.F32 R38, -RZ, R38.H1_H1 ;  /* 0x30000026ff267230 */ /* 0x000fe40000004100 */
[-C--:B------:R-:W-:Y:S01]  /*6970*/  FMUL.FTZ R49, R32, R111.reuse ;  /* 0x0000006f20317220 */ /* 0x080fe20000410000 */
[----:B------:R-:W-:Y:S02]  /*6980*/  HADD2.F32 R14, -RZ, R14.H1_H1 ;  /* 0x3000000eff0e7230 */ /* 0x000fe40000004100 */
[C---:B------:R-:W-:Y:S01]  /*6990*/  FMUL.FTZ R111, R12.reuse, R111 ;  /* 0x0000006f0c6f7220 */ /* 0x040fe20000410000 */
[----:B------:R-:W-:Y:S01]  /*69a0*/  F2FP.F16.F32.PACK_AB R36, R37, R112 ;  /* 0x000000702524723e */ /* 0x000fe200000000ff */
[----:B------:R-:W-:Y:S01]  /*69b0*/  FFMA.FTZ R12, R12, R109, -R49 ;  /* 0x0000006d0c0c7223 */ /* 0x000fe20000010831 */
[----:B------:R-:W-:-:S02]  /*69c0*/  HADD2.F32 R49, -RZ, R34.H0_H0 ;  /* 0x20000022ff317230 */ /* 0x000fc40000004100 */
[-C--:B------:R-:W-:Y:S01]  /*69d0*/  FMUL.FTZ R53, R38, R35.reuse ;  /* 0x0000002326357220 */ /* 0x080fe20000410000 */
[----:B------:R-:W-:Y:S01]  /*69e0*/  FMUL.FTZ R55, R14, R35 ;  /* 0x000000230e377220 */ /* 0x000fe20000410000 */
[----:B------:R-:W-:Y:S01]  /*69f0*/  FFMA.FTZ R32, R32, R109, R111 ;  /* 0x0000006d20207223 */ /* 0x000fe2000001006f */
[----:B------:R-:W-:Y:S01]  /*6a00*/  MOV R37, R43 ;  /* 0x0000002b00257202 */ /* 0x000fe20000000f00 */
[-C--:B------:R-:W-:Y:S01]  /*6a10*/  FFMA.FTZ R35, R14, R49.reuse, -R53 ;  /* 0x000000310e237223 */ /* 0x080fe20000010835 */
[----:B------:R-:W-:-:S04]  /*6a20*/  FFMA.FTZ R49, R38, R49, R55 ;  /* 0x0000003126317223 */ /* 0x000fc80000010037 */
[----:B------:R-:W-:Y:S01]  /*6a30*/  F2FP.F16.F32.PACK_AB R14, R35, R12 ;  /* 0x0000000c230e723e */ /* 0x000fe200000000ff */
[----:B------:R-:W-:Y:S01]  /*6a40*/  IMAD.MOV.U32 R12, RZ, RZ, R46 ;  /* 0x000000ffff0c7224 */ /* 0x000fe200078e002e */
[----:B------:R-:W-:-:S07]  /*6a50*/  F2FP.F16.F32.PACK_AB R38, R49, R32 ;  /* 0x000000203126723e */ /* 0x000fce00000000ff */
.L_x_2384:
[----:B------:R-:W-:Y:S05]  /*6a60*/  BSYNC B1 ;  /* 0x0000000000017941 */ /* 0x000fea0003800000 */
.L_x_2383:
[----:B--2---:R2:W-:Y:S01]  /*6a70*/  ST.E.128 desc[UR38][R40.64], R12 ;  /* 0x0000000c28007985 */ /* 0x0045e2000c101d26 */
[----:B------:R-:W-:-:S13]  /*6a80*/  ISETP.GE.AND P3, PT, R42, R11, PT ;  /* 0x0000000b2a00720c */ /* 0x000fda0003f66270 */
[----:B------:R-:W-:Y:S05]  /*6a90*/  @P3 BRA `(.L_x_2346) ;  /* 0x00000004003c3947 */ /* 0x000fea0003800000 */
[----:B------:R-:W-:-:S05]  /*6aa0*/  IMAD.WIDE R88, R42, 0x2, R88 ;  /* 0x000000022a587825 */ /* 0x000fca00078e0258 */
[----:B---3--:R3:W-:Y:S01]  /*6ab0*/  ST.E.128 desc[UR38][R88.64], R36 ;  /* 0x0000002458007985 */ /* 0x0087e2000c101d26 */
[----:B------:R-:W-:Y:S05]  /*6ac0*/  BRA `(.L_x_2346) ;  /* 0x0000000400307947 */ /* 0x000fea0003800000 */
.L_x_2338:
[----:B------:R-:W-:-:S06]  /*6ad0*/  UISETP.NE.AND UP0, UPT, UR41, 0x3, UPT ;  /* 0x000000032900788c */ /* 0x000fcc000bf05270 */
[----:B------:R-:W-:-:S13]  /*6ae0*/  PLOP3.LUT P2, PT, PT, PT, UP0, 0x80, 0x0 ;  /* 0x000000000000781c */ /* 0x000fda0003f4f008 */
[----:B------:R-:W-:Y:S05]  /*6af0*/  @!P2 BRA `(.L_x_2385) ;  /* 0x000000000004a947 */ /* 0x000fea0003800000 */
[----:B------:R-:W-:Y:S01]  /*6b00*/  BPT.TRAP 0x1 ;  /* 0x000000040000795c */ /* 0x000fe20000300000 */
.L_x_2385:
[----:B------:R-:W-:Y:S01]  /*6b10*/  IMAD R57, R19, 0x8, R2 ;  /* 0x0000000813397824 */ /* 0x000fe200078e0202 */
[----:B------:R-:W-:Y:S01]  /*6b20*/  SHF.L.U32 R84, R141, 0x1f, RZ ;  /* 0x0000001f8d547819 */ /* 0x000fe200000006ff */
[----:B------:R-:W-:Y:S01]  /*6b30*/  BSSY B1, `(.L_x_2386) ;  /* 0x0000004000017945 */ /* 0x000fe20003800000 */
[----:B------:R-:W-:Y:S02]  /*6b40*/  SHF.R.S32.HI R81, RZ, 0x1f, R80 ;  /* 0x0000001fff517819 */ /* 0x000fe40000011450 */
[----:B------:R-:W0:Y:S02]  /*6b50*/  SYNCS.PHASECHK.TRANS64.TRYWAIT P3, [R57+URZ+0x2d890], R84 ;  /* 0x02d89054390075a7 */ /* 0x000e24000806017f */
[----:B0-----:R-:W-:Y:S05]  /*6b60*/  @!P3 BRA `(.L_x_2387) ;  /* 0x00000180005cb947 */ /* 0x001fea0003800000 */
.L_x_2629:
[----:B------:R-:W-:Y:S05]  /*6b70*/  BSYNC B1 ;  /* 0x0000000000017941 */ /* 0x000fea0003800000 */
.L_x_2386:
        /* <DEDUP_REMOVED lines=24> */
.L_x_2633:
[----:B------:R-:W-:Y:S05]  /*6d00*/  @!P3 BRA `(.L_x_2346) ;  /* 0x0000000000a0b947 */ /* 0x000fea0003800000 */
[----:B-1----:R-:W4:Y:S01]  /*6d10*/  LDL R13, [R1+0x24] ;  /* 0x00002400010d7983 */ /* 0x002f220000100800 */
[----:B------:R-:W-:-:S03]  /*6d20*/  ULDC UR4, c[0x0][0x2f4] ;  /* 0x0000bd0000047ab9 */ /* 0x000fc60000000800 */
[----:B------:R-:W5:Y:S04]  /*6d30*/  LDL R12, [R1+0x20] ;  /* 0x00002000010c7983 */ /* 0x000f680000100800 */
[----:B------:R-:W5:Y:S04]  /*6d40*/  LDL R11, [R1+0x14] ;  /* 0x00001400010b7983 */ /* 0x000f680000100800 */
[----:B------:R-:W5:Y:S01]  /*6d50*/  LDL R41, [R1+0x18] ;  /* 0x0000180001297983 */ /* 0x000f620000100800 */
[----:B------:R-:W-:Y:S02]  /*6d60*/  ISETP.GE.AND P5, PT, R16, UR4, PT ;  /* 0x0000000410007c0c */ /* 0x000fe4000bfa6270 */
        /* <DEDUP_REMOVED lines=20> */
[----:B------:R-:W-:Y:S01]  /*6eb0*/  @!P5 IMAD.SHL.U32 R11, R41, 0x8, RZ ;  /* 0x00000008290bd824 */ /* 0x000fe200078e00ff */
[----:B-1----:R-:W-:Y:S01]  /*6ec0*/  @!P5 MOV R36, R39 ;  /* 0x000000270024d202 */ /* 0x002fe20000000f00 */
[----:B------:R-:W-:-:S04]  /*6ed0*/  @!P5 IMAD.MOV.U32 R37, RZ, RZ, R38 ;  /* 0x000000ffff25d224 */ /* 0x000fc800078e0026 */
        /* <DEDUP_REMOVED lines=11> */
.L_x_2346:
[----:B------:R-:W-:Y:S05]  /*6f90*/  BSYNC B0 ;  /* 0x0000000000007941 */ /* 0x000fea0003800000 */
.L_x_2337:
        /* <DEDUP_REMOVED lines=16> */
.L_x_2390:
[----:B------:R-:W-:Y:S05]  /*70a0*/  BSYNC B0 ;  /* 0x0000000000007941 */ /* 0x000fea0003800000 */
.L_x_2389:
[----:B------:R-:W5:Y:S01]  /*70b0*/  SYNCS.PHASECHK.TRANS64.TRYWAIT P2, [R57+URZ+0x2d8b0], R84 ;  /* 0x02d8b054390075a7 */ /* 0x000f62000804017f */
[----:B------:R-:W-:Y:S04]  /*70c0*/  BSSY B0, `(.L_x_2391) ;  /* 0x0000002000007945 */ /* 0x000fe80003800000 */
[----:B-----5:R-:W-:Y:S05]  /*70d0*/  @!P2 BRA `(.L_x_2392) ;  /* 0x0000017c005ca947 */ /* 0x020fea0003800000 */
.L_x_2634:
[----:B------:R-:W-:Y:S05]  /*70e0*/  BSYNC B0 ;  /* 0x0000000000007941 */ /* 0x000fea0003800000 */
.L_x_2391:
        /* <DEDUP_REMOVED lines=15> */
[----:B------:R-:W-:-:S04]  /*71e0*/  LEA R11, P2, R12, UR6, 0x1 ;  /* 0x000000060c0b7c11 */ /* 0x000fc8000f8408ff */
[----:B------:R-:W-:Y:S01]  /*71f0*/  LEA.HI.X R12, R12, UR7, R13, 0x1, P2 ;  /* 0x000000070c0c7c11 */ /* 0x000fe200090f0c0d */
[----:B------:R0:W1:Y:S01]  /*7200*/  SHFL.IDX PT, R36, R11, RZ, 0x1e1f ;  /* 0x001e1fff0b247589 */ /* 0x00006200000e0000 */
[----:B------:R-:W-:-:S03]  /*7210*/  ISETP.GT.AND P2, PT, R83, R142, PT ;  /* 0x0000008e5300720c */ /* 0x000fc60003f44270 */
[----:B------:R0:W2:Y:S10]  /*7220*/  SHFL.IDX PT, R37, R12, RZ, 0x1e1f ;  /* 0x001e1fff0c257589 */ /* 0x0000b400000e0000 */
[----:B0-----:R-:W-:Y:S05]  /*7230*/  @!P2 BRA `(.L_x_2394) ;  /* 0x000000000098a947 */ /* 0x001fea0003800000 */
[----:B------:R-:W3:Y:S01]  /*7240*/  LDL R15, [R1+0x24] ;  /* 0x00002400010f7983 */ /* 0x000ee20000100800 */
[----:B------:R-:W-:-:S03]  /*7250*/  ULDC UR4, c[0x0][0x2f4] ;  /* 0x0000bd0000047ab9 */ /* 0x000fc60000000800 */
[----:B------:R-:W4:Y:S04]  /*7260*/  LDL R14, [R1+0x20] ;  /* 0x00002000010e7983 */ /* 0x000f280000100800 */
[----:B------:R-:W5:Y:S04]  /*7270*/  LDL R42, [R1+0x14] ;  /* 0x00001400012a7983 */ /* 0x000f680000100800 */
[----:B------:R-:W5:Y:S01]  /*7280*/  LDL R41, [R1+0x18] ;  /* 0x0000180001297983 */ /* 0x000f620000100800 */
[----:B------:R-:W-:Y:S02]  /*7290*/  ISETP.GE.AND P5, PT, R16, UR4, PT ;  /* 0x0000000410007c0c */ /* 0x000fe4000bfa6270 */
[----:B------:R-:W-:Y:S01]  /*72a0*/  ISETP.GE.AND P4, PT, R136, UR4, PT ;  /* 0x0000000488007c0c */ /* 0x000fe2000bf86270 */
[----:B------:R-:W5:Y:S10]  /*72b0*/  LDL R40, [R1+0x1c] ;  /* 0x00001c0001287983 */ /* 0x000f740000100800 */
[----:B-1----:R-:W-:-:S04]  /*72c0*/  @!P5 LEA R38, P2, R16, R36, 0x1 ;  /* 0x000000241026d211 */ /* 0x002fc800078408ff */
        /* <DEDUP_REMOVED lines=29> */
.L_x_2394:
[----:B------:R-:W-:Y:S05]  /*74a0*/  BSYNC B0 ;  /* 0x0000000000007941 */ /* 0x000fea0003800000 */
.L_x_2393:
[----:B------:R-:W-:Y:S01]  /*74b0*/  @!PT LDS RZ, [RZ] ;  /* 0x00000000fffff984 */ /* 0x000fe20000000800 */
[----:B------:R-:W-:Y:S01]  /*74c0*/  @!PT LDS RZ, [RZ] ;  /* 0x00000000fffff984 */ /* 0x000fe20000000800 */
[----:B------:R-:W-:Y:S01]  /*74d0*/  @!PT LDS RZ, [RZ] ;  /* 0x00000000fffff984 */ /* 0x000fe20000000800 */
[----:B------:R-:W-:Y:S01]  /*74e0*/  @!PT LDS RZ, [RZ] ;  /* 0x00000000fffff984 */ /* 0x000fe20000000800 */
[----:B------:R3:W-:Y:S06]  /*74f0*/  MEMBAR.ALL.CTA ;  /* 0x0000000000007992 */ /* 0x0007ec0000008000 */
[----:B---3--:R-:W3:Y:S01]  /*7500*/  FENCE.VIEW.ASYNC.S ;  /* 0x00000000000073c6 */ /* 0x008ee20000000000 */
[----:B------:R-:W-:Y:S01]  /*7510*/  VIADD R19, R19, 0x1 ;  /* 0x0000000113137836 */ /* 0x000fe20000000000 */
[----:B------:R-:W-:Y:S01]  /*7520*/  @!P3 IADD3 R57, R57, 0x2d8c0, RZ ;  /* 0x0002d8c03939b810 */ /* 0x000fe20007ffe0ff */
[----:B---3--:R3:W-:Y:S03]  /*7530*/  BAR.SYNC.DEFER_BLOCKING R99, 0x80 ;  /* 0x000200630000751d */ /* 0x0087e60000010000 */
        /* <DEDUP_REMOVED lines=12> */
.L_x_2332:
[----:B------:R-:W4:Y:S01]  /*7600*/  LDL R3, [R1+0x58] ;  /* 0x0000580001037983 */ /* 0x000f220000100800 */
[----:B------:R-:W0:Y:S01]  /*7610*/  LDC R0, c[0x0][0x448] ;  /* 0x00011200ff007b82 */ /* 0x000e220000000800 */
[----:B------:R-:W-:Y:S01]  /*7620*/  IMAD.MOV.U32 R94, RZ, RZ, RZ ;  /* 0x000000ffff5e7224 */ /* 0x000fe200078e00ff */
[----:B0-----:R-:W-:-:S13]  /*7630*/  ISETP.NE.AND P1, PT, R0, 0x1, PT ;  /* 0x000000010000780c */ /* 0x001fda0003f25270 */
[----:B------:R-:W0:Y:S08]  /*7640*/  @P1 LDC R0, c[0x0][0x44c] ;  /* 0x00011300ff001b82 */ /* 0x000e300000000800 */
[----:B------:R-:W1:Y:S01]  /*7650*/  @P1 LDC R5, c[0x0][0x450] ;  /* 0x00011400ff051b82 */ /* 0x000e620000000800 */
[----:B----4-:R-:W-:-:S04]  /*7660*/  VIADD R3, R3, 0xbf ;  /* 0x000000bf03037836 */ /* 0x010fc80000000000 */
[----:B0-----:R-:W-:-:S05]  /*7670*/  @P1 IMAD.HI.U32 R0, R3, R0, RZ ;  /* 0x0000000003001227 */ /* 0x001fca00078e00ff */
[----:B-1----:R-:W-:-:S05]  /*7680*/  @P1 SHF.R.U32.HI R3, RZ, R5, R0 ;  /* 0x00000005ff031219 */ /* 0x002fca0000011600 */
[----:B------:R-:W-:-:S05]  /*7690*/  IMAD.IADD R3, R100, 0x1, R3 ;  /* 0x0000000164037824 */ /* 0x000fca00078e0203 */
[----:B------:R-:W-:-:S04]  /*76a0*/  SHF.R.S32.HI R0, RZ, 0x1f, R3 ;  /* 0x0000001fff007819 */ /* 0x000fc80000011403 */
[----:B------:R-:W-:-:S04]  /*76b0*/  LEA.HI R0, R0, R3, RZ, 0x7 ;  /* 0x0000000300007211 */ /* 0x000fc800078f38ff */
[----:B------:R-:W-:-:S04]  /*76c0*/  SHF.R.S32.HI R0, RZ, 0x7, R0 ;  /* 0x00000007ff007819 */ /* 0x000fc80000011400 */
[----:B------:R-:W-:-:S04]  /*76d0*/  VIMNMX R101, R101, R0, PT ;  /* 0x0000000065657248 */ /* 0x000fc80003fe0100 */
[----:B------:R-:W-:Y:S01]  /*76e0*/  ISETP.GE.AND P1, PT, R101, 0x1, PT ;  /* 0x000000016500780c */ /* 0x000fe20003f26270 */
[----:B------:R-:W-:-:S12]  /*76f0*/  @P0 BRA `(.L_x_2396) ;  /* 0x00000000000c0947 */ /* 0x000fd80003800000 */
[----:B------:R-:W0:Y:S01]  /*7700*/  FENCE.VIEW.ASYNC.G ;  /* 0x00000000000073c6 */ /* 0x000e220000000100 */
[----:B------:R-:W-:Y:S05]  /*7710*/  WARPSYNC.ALL ;  /* 0x0000000000007948 */ /* 0x000fea0003800000 */
[----:B0-----:R-:W-:Y:S06]  /*7720*/  BAR.ARV 0xc, 0x200 ;  /* 0x0308000000007b1d */ /* 0x001fec0000002000 */
.L_x_2396:
[----:B------:R-:W-:Y:S04]  /*7730*/  BSSY B0, `(.L_x_2397) ;  /* 0x0000020000007945 */ /* 0x000fe80003800000 */
[----:B------:R-:W-:Y:S05]  /*7740*/  @!P1 BRA `(.L_x_2398) ;  /* 0x0000000000789947 */ /* 0x000fea0003800000 */
[----:B------:R-:W4:Y:S01]  /*7750*/  LDL R0, [R1+0x70] ;  /* 0x0000700001007983 */ /* 0x000f220000100800 */
[----:B------:R-:W-:Y:S01]  /*7760*/  ULDC UR4, c[0x0][0x9f0] ;  /* 0x00027c0000047ab9 */ /* 0x000fe20000000800 */
[----:B----4-:R-:W-:-:S04]  /*7770*/  ISETP.NE.AND P0, PT, R0, RZ, PT ;  /* 0x000000ff0000720c */ /* 0x010fc80003f05270 */
[----:B------:R-:W-:-:S04]  /*7780*/  SEL R9, R0, UR4, P0 ;  /* 0x0000000400097c07 */ /* 0x000fc80008000000 */
[-C--:B------:R-:W-:Y:S02]  /*7790*/  IABS R6, R9.reuse ;  /* 0x0000000900067213 */ /* 0x080fe40000000000 */
[----:B------:R-:W-:Y:S02]  /*77a0*/  IADD3 R0, R9, -0x1, R101 ;  /* 0xffffffff09007810 */ /* 0x000fe40007ffe065 */
[----:B------:R-:W0:Y:S01]  /*77b0*/  I2F.RP R3, R6 ;  /* 0x0000000600037306 */ /* 0x000e220000209400 */
[-C--:B------:R-:W-:Y:S02]  /*77c0*/  IABS R10, R9.reuse ;  /* 0x00000009000a7213 */ /* 0x080fe40000000000 */
        /* <DEDUP_REMOVED lines=20> */
[----:B------:R-:W-:-:S05]  /*7910*/  @!P1 LOP3.LUT R5, RZ, R9, RZ, 0x33, !PT ;  /* 0x00000009ff059212 */ /* 0x000fca00078e33ff */
[----:B------:R-:W-:-:S07]  /*7920*/  IMAD.MOV.U32 R94, RZ, RZ, R5 ;  /* 0x000000ffff5e7224 */ /* 0x000fce00078e0005 */
.L_x_2398:
[----:B------:R-:W-:Y:S05]  /*7930*/  BSYNC B0 ;  /* 0x0000000000007941 */ /* 0x000fea0003800000 */
.L_x_2397:
[----:B------:R-:W4:Y:S01]  /*7940*/  LDL R0, [R1+0x84] ;  /* 0x0000840001007983 */ /* 0x000f220000100800 */
[----:B------:R-:W-:Y:S01]  /*7950*/  PLOP3.LUT P0, PT, PT, PT, PT, 0x80, 0x0 ;  /* 0x000000000000781c */ /* 0x000fe20003f0f070 */
[----:B------:R-:W-:Y:S01]  /*7960*/  IMAD.MOV.U32 R4, RZ, RZ, RZ ;  /* 0x000000ffff047224 */ /* 0x000fe200078e00ff */
[----:B------:R-:W-:Y:S01]  /*7970*/  CS2R R134, SRZ ;  /* 0x0000000000867805 */ /* 0x000fe2000001ff00 */
[----:B------:R-:W-:Y:S01]  /*7980*/  IMAD.MOV.U32 R3, RZ, RZ, RZ ;  /* 0x000000ffff037224 */ /* 0x000fe200078e00ff */
        /* <DEDUP_REMOVED lines=22> */
[----:B----4-:R-:W-:-:S05]  /*7af0*/  IMAD R0, R0, R94, RZ ;  /* 0x0000005e00007224 */ /* 0x010fca00078e02ff */
        /* <DEDUP_REMOVED lines=8> */
[----:B------:R-:W-:-:S04]  /*7b80*/  SHF.R.S32.HI R40, RZ, 0x1f, R41 ;  /* 0x0000001fff287819 */ /* 0x000fc80000011429 */
[----:B------:R-:W-:-:S04]  /*7b90*/  LEA.HI R13, R40, R41, RZ, 0x7 ;  /* 0x00000029280d7211 */ /* 0x000fc800078f38ff */
[----:B------:R-:W-:Y:S01]  /*7ba0*/  SHF.R.S32.HI R13, RZ, 0x7, R13 ;  /* 0x00000007ff0d7819 */ /* 0x000fe2000001140d */
[----:B------:R-:W-:Y:S06]  /*7bb0*/  BRA.DIV UR4, `(.L_x_2400) ;  /* 0x0000017204b87947 */ /* 0x000fec000b800000 */
[----:B------:R-:W0:Y:S04]  /*7bc0*/  SHFL.IDX PT, R0, R13, RZ, 0x1f ;  /* 0x00001fff0d007589 */ /* 0x000e2800000e0000 */
[----:B0-----:R1:W-:Y:S02]  /*7bd0*/  STL [R1+0x28], R0 ;  /* 0x0000280001007387 */ /* 0x0013e40000100800 */
.L_x_2637:
        /* <DEDUP_REMOVED lines=15> */
[----:B------:R-:W-:Y:S01]  /*7cd0*/  IMAD.U32 R4, RZ, RZ, UR4 ;  /* 0x00000004ff047e24 */ /* 0x000fe2000f8e00ff */
[----:B------:R-:W-:Y:S01]  /*7ce0*/  MOV R13, RZ ;  /* 0x000000ff000d7202 */ /* 0x000fe20000000f00 */
        /* <DEDUP_REMOVED lines=8> */
[----:B------:R-:W-:-:S07]  /*7d70*/  IMAD.MOV.U32 R12, RZ, RZ, 0x1 ;  /* 0x00000001ff0c7424 */ /* 0x000fce00078e00ff */
[----:B------:R-:W-:-:S07]  /*7d80*/  LEPC R20, `(.L_x_2402) ;  /* 0x000000001014794e */ /* 0x000fce0000000000 */
[----:B0123-5:R-:W-:Y:S05]  /*7d90*/  CALL.ABS.NOINC R14 ;  /* 0x000000000e007343 */ /* 0x02ffea0003c00000 */
.L_x_2402:
[----:B------:R-:W-:Y:S05]  /*7da0*/  BSYNC B6 ;  /* 0x0000000000067941 */ /* 0x000fea0003800000 */
.L_x_2401:
        /* <DEDUP_REMOVED lines=8> */
[----:B------:R4:W0:Y:S03]  /*7e30*/  SYNCS.PHASECHK.TRANS64.TRYWAIT P0, [R2+URZ+0x2d800], R3 ;  /* 0x02d80003020075a7 */ /* 0x000826000800017f */
[----:B0-----:R-:W-:Y:S05]  /*7e40*/  @!P0 NANOSLEEP.SYNCS 0x989680 ;  /* 0x009896800000895d */ /* 0x001fea0003900000 */
[----:B------:R-:W0:Y:S01]  /*7e50*/  @!P0 SYNCS.PHASECHK.TRANS64 P0, [R2+URZ+0x2d800], R3 ;  /* 0x02d80003020085a7 */ /* 0x000e22000800007f */
[----:B------:R-:W-:Y:S04]  /*7e60*/  BSSY B0, `(.L_x_2404) ;  /* 0x0000006000007945 */ /* 0x000fe80003800000 */
[----:B0-----:R-:W-:Y:S05]  /*7e70*/  @P0 BRA `(.L_x_2405) ;  /* 0x0000000000100947 */ /* 0x001fea0003800000 */
.L_x_2406:
[----:B------:R0:W0:Y:S02]  /*7e80*/  SYNCS.PHASECHK.TRANS64.TRYWAIT P0, [R2+URZ+0x2d800], R3 ;  /* 0x02d80003020075a7 */ /* 0x000024000800017f */
[----:B0-----:R-:W-:Y:S05]  /*7e90*/  @!P0 NANOSLEEP.SYNCS 0x989680 ;  /* 0x009896800000895d */ /* 0x001fea0003900000 */
[----:B------:R-:W0:Y:S02]  /*7ea0*/  @!P0 SYNCS.PHASECHK.TRANS64 P0, [R2+URZ+0x2d800], R3 ;  /* 0x02d80003020085a7 */ /* 0x000e24000800007f */
[----:B0-----:R-:W-:Y:S05]  /*7eb0*/  @!P0 BRA `(.L_x_2406) ;  /* 0xfffffffc00f08947 */ /* 0x001fea000383ffff */
.L_x_2405:
[----:B------:R-:W-:Y:S05]  /*7ec0*/  BSYNC B0 ;  /* 0x0000000000007941 */ /* 0x000fea0003800000 */
.L_x_2404:
[----:B------:R-:W-:Y:S05]  /*7ed0*/  BRA `(.L_x_2407) ;  /* 0x0000003c00987947 */ /* 0x000fea0003800000 */
.L_x_2403:
[----:B------:R-:W-:Y:S01]  /*7ee0*/  ULOP3.LUT UP0, URZ, UR42, 0x1bf, URZ, 0xc0, !UPT ;  /* 0x000001bf2a3f7892 */ /* 0x000fe2000f80c03f */
[----:B-1---5:R-:W-:Y:S01]  /*7ef0*/  SHF.R.S32.HI R0, RZ, 0x1f, R95 ;  /* 0x0000001fff007819 */ /* 0x022fe2000001145f */
[----:B------:R-:W-:Y:S01]  /*7f00*/  ULDC.64 UR4, c[0x0][0x3f8] ;  /* 0x0000fe0000047ab9 */ /* 0x000fe20000000a00 */
[----:B------:R-:W-:Y:S01]  /*7f10*/  ULDC.64 UR6, c[0x0][0x408] ;  /* 0x0001020000067ab9 */ /* 0x000fe20000000a00 */
[----:B------:R-:W-:Y:S02]  /*7f20*/  IMAD.WIDE.U32 R24, R95, UR4, RZ ;  /* 0x000000045f187c25 */ /* 0x000fe4000f8e00ff */
[----:B------:R-:W-:Y:S02]  /*7f30*/  PLOP3.LUT P0, PT, PT, PT, UP0, 0x80, 0x0 ;  /* 0x000000000000781c */ /* 0x000fe40003f0f008 */
[C---:B------:R-:W-:Y:S02]  /*7f40*/  IMAD R4, R0.reuse, UR4, RZ ;  /* 0x0000000400047c24 */ /* 0x040fe4000f8e02ff */
        /* <DEDUP_REMOVED lines=22> */
[----:B0-23--:R-:W-:Y:S05]  /*80b0*/  CALL.ABS.NOINC R14 ;  /* 0x000000000e007343 */ /* 0x00dfea0003c00000 */
.L_x_2408:
[----:B------:R-:W4:Y:S01]  /*80c0*/  LDL R20, [R1+0x58] ;  /* 0x0000580001147983 */ /* 0x000f220000100800 */
[----:B------:R-:W-:Y:S01]  /*80d0*/  ULDC.U8 UR4, c[0x0][0x410] ;  /* 0x0001040000047ab9 */ /* 0x000fe20000000000 */
[----:B------:R-:W-:Y:S01]  /*80e0*/  BSSY B0, `(.L_x_2409) ;  /* 0x00003bd000007945 */ /* 0x000fe20003800000 */
[----:B------:R-:W-:Y:S01]  /*80f0*/  ISETP.NE.AND P0, PT, RZ, UR4, PT ;  /* 0x00000004ff007c0c */ /* 0x000fe2000bf05270 */
[----:B----4-:R-:W-:-:S12]  /*8100*/  IMAD.IADD R9, R142, 0x1, R20 ;  /* 0x000000018e097824 */ /* 0x010fd800078e0214 */
[----:B------:R-:W-:Y:S05]  /*8110*/  @!P0 BRA `(.L_x_2410) ;  /* 0x0000001c006c8947 */ /* 0x000fea0003800000 */
[----:B------:R-:W1:Y:S01]  /*8120*/  LDC R5, c[0x0][0x448] ;  /* 0x00011200ff057b82 */ /* 0x000e620000000800 */
[----:B------:R-:W-:Y:S01]  /*8130*/  IMAD.MOV.U32 R3, RZ, RZ, R9 ;  /* 0x000000ffff037224 */ /* 0x000fe200078e0009 */
[----:B------:R-:W-:Y:S01]  /*8140*/  ULDC.64 UR4, c[0x0][0x3f8] ;  /* 0x0000fe0000047ab9 */ /* 0x000fe20000000a00 */
[----:B------:R-:W-:Y:S01]  /*8150*/  ULDC.64 UR6, c[0x0][0x408] ;  /* 0x0001020000067ab9 */ /* 0x000fe20000000a00 */
[----:B------:R-:W-:Y:S02]  /*8160*/  IMAD.MOV.U32 R25, RZ, RZ, R29 ;  /* 0x000000ffff197224 */ /* 0x000fe400078e001d */
[----:B------:R-:W-:Y:S01]  /*8170*/  IMAD.MOV.U32 R27, RZ, RZ, R31 ;  /* 0x000000ffff1b7224 */ /* 0x000fe200078e001f */
[----:B-1----:R-:W-:-:S13]  /*8180*/  ISETP.NE.AND P0, PT, R5, 0x1, PT ;  /* 0x000000010500780c */ /* 0x002fda0003f05270 */
[----:B------:R-:W1:Y:S08]  /*8190*/  @P0 LDC R0, c[0x0][0x44c] ;  /* 0x00011300ff000b82 */ /* 0x000e700000000800 */
[----:B------:R-:W4:Y:S01]  /*81a0*/  @P0 LDC R7, c[0x0][0x450] ;  /* 0x00011400ff070b82 */ /* 0x000f220000000800 */
[----:B-1----:R-:W-:-:S05]  /*81b0*/  @P0 IMAD.HI.U32 R0, R9, R0, RZ ;  /* 0x0000000009000227 */ /* 0x002fca00078e00ff */
[----:B----4-:R-:W-:-:S04]  /*81c0*/  @P0 SHF.R.U32.HI R3, RZ, R7, R0 ;  /* 0x00000007ff030219 */ /* 0x010fc80000011600 */
        /* <DEDUP_REMOVED lines=12> */
[----:B------:R-:W-:-:S02]  /*8290*/  LEA R39, P1, R26, UR6, 0x1 ;  /* 0x000000061a277c11 */ /* 0x000fc4000f8208ff */
[----:B------:R-:W-:Y:S02]  /*82a0*/  IADD3 R3, R27, R3, RZ ;  /* 0x000000031b037210 */ /* 0x000fe40007ffe0ff */
[----:B------:R-:W-:Y:S02]  /*82b0*/  LEA.HI.X R13, R24, UR5, R13, 0x1, P0 ;  /* 0x00000005180d7c11 */ /* 0x000fe400080f0c0d */
[----:B------:R-:W-:Y:S01]  /*82c0*/  LEA.HI.X R0, R26, UR7, R3, 0x1, P1 ;  /* 0x000000071a007c11 */ /* 0x000fe200088f0c03 */
[----:B------:R-:W-:Y:S06]  /*82d0*/  BRA.DIV UR4, `(.L_x_2411) ;  /* 0x0000016e04187947 */ /* 0x000fec000b800000 */
[----:B------:R1:W4:Y:S04]  /*82e0*/  SHFL.IDX PT, R3, R13, RZ, 0x1e1f ;  /* 0x001e1fff0d037589 */ /* 0x00032800000e0000 */
[----:B------:R-:W0:Y:S04]  /*82f0*/  SHFL.IDX PT, R38, R38, RZ, 0x1e1f ;  /* 0x001e1fff26267589 */ /* 0x000e2800000e0000 */
[----:B------:R-:W0:Y:S04]  /*8300*/  SHFL.IDX PT, R0, R0, RZ, 0x1e1f ;  /* 0x001e1fff00007589 */ /* 0x000e2800000e0000 */
[----:B-1----:R-:W0:Y:S02]  /*8310*/  SHFL.IDX PT, R39, R39, RZ, 0x1e1f ;  /* 0x001e1fff27277589 */ /* 0x002e2400000e0000 */
.L_x_2643:
[----:B------:R-:W5:Y:S01]  /*8320*/  LDL R4, [R1+0x4c] ;  /* 0x00004c0001047983 */ /* 0x000f620000100800 */
[----:B------:R-:W-:Y:S01]  /*8330*/  BSSY B1, `(.L_x_2412) ;  /* 0x000005f000017945 */ /* 0x000fe20003800000 */
[----:B------:R-:W-:Y:S02]  /*8340*/  CS2R R34, SRZ ;  /* 0x0000000000227805 */ /* 0x000fe4000001ff00 */
[----:B------:R-:W-:Y:S02]  /*8350*/  CS2R R30, SRZ ;  /* 0x00000000001e7805 */ /* 0x000fe4000001ff00 */
[----:B------:R-:W-:Y:S02]  /*8360*/  CS2R R26, SRZ ;  /* 0x00000000001a7805 */ /* 0x000fe4000001ff00 */
[----:B------:R-:W-:Y:S02]  /*8370*/  CS2R R20, SRZ ;  /* 0x0000000000147805 */ /* 0x000fe4000001ff00 */
[----:B------:R-:W-:-:S02]  /*8380*/  CS2R R12, SRZ ;  /* 0x00000000000c7805 */ /* 0x000fc4000001ff00 */
[----:B--2---:R-:W-:Y:S02]  /*8390*/  CS2R R36, SRZ ;  /* 0x0000000000247805 */ /* 0x004fe4000001ff00 */
[----:B------:R-:W-:Y:S02]  /*83a0*/  CS2R R32, SRZ ;  /* 0x0000000000207805 */ /* 0x000fe4000001ff00 */
[----:B------:R-:W-:Y:S02]  /*83b0*/  CS2R R28, SRZ ;  /* 0x00000000001c7805 */ /* 0x000fe4000001ff00 */
[----:B------:R-:W-:Y:S02]  /*83c0*/  CS2R R24, SRZ ;  /* 0x0000000000187805 */ /* 0x000fe4000001ff00 */
[----:B0-----:R-:W-:Y:S02]  /*83d0*/  CS2R R14, SRZ ;  /* 0x00000000000e7805 */ /* 0x001fe4000001ff00 */
[----:B------:R-:W-:Y:S01]  /*83e0*/  CS2R R10, SRZ ;  /* 0x00000000000a7805 */ /* 0x000fe2000001ff00 */
[----:B-----5:R-:W-:-:S04]  /*83f0*/  IMAD R4, R4, R5, RZ ;  /* 0x0000000504047224 */ /* 0x020fc800078e02ff */
[----:B------:R-:W-:Y:S01]  /*8400*/  IMAD R97, R97, -0xc0, R4 ;  /* 0xffffff4061617824 */ /* 0x000fe200078e0204 */
[----:B------:R-:W-:Y:S02]  /*8410*/  ISETP.GE.AND P0, PT, R9, R4, PT ;  /* 0x000000040900720c */ /* 0x000fe40003f06270 */
[----:B------:R-:W-:-:S11]  /*8420*/  CS2R R8, SRZ ;  /* 0x0000000000087805 */ /* 0x000fd6000001ff00 */
[----:B------:R-:W-:Y:S05]  /*8430*/  @P0 BRA `(.L_x_2413) ;  /* 0x0000000400380947 */ /* 0x000fea0003800000 */
[----:B------:R-:W2:Y:S01]  /*8440*/  LDL R49, [R1+0x44] ;  /* 0x0000440001317983 */ /* 0x000ea20000100800 */
[----:B------:R-:W-:-:S03]  /*8450*/  ULDC UR4, c[0x0][0x3f4] ;  /* 0x0000fd0000047ab9 */ /* 0x000fc60000000800 */
[----:B------:R-:W3:Y:S04]  /*8460*/  LDL R48, [R1+0x3c] ;  /* 0x00003c0001307983 */ /* 0x000ee80000100800 */
[----:B------:R-:W4:Y:S04]  /*8470*/  LDL R45, [R1+0x40] ;  /* 0x00004000012d7983 */ /* 0x000f280000100800 */
[----:B------:R-:W4:Y:S04]  /*8480*/  LDL R43, [R1+0x38] ;  /* 0x00003800012b7983 */ /* 0x000f280000100800 */
[----:B------:R-:W4:Y:S04]  /*8490*/  LDL.64 R46, [R1] ;  /* 0x00000000012e7983 */ /* 0x000f280000100a00 */
[----:B------:R-:W4:Y:S01]  /*84a0*/  LDL R42, [R1+0x48] ;  /* 0x00004800012a7983 */ /* 0x000f220000100800 */
[----:B------:R-:W-:-:S02]  /*84b0*/  CS2R R36, SRZ ;  /* 0x0000000000247805 */ /* 0x000fc4000001ff00 */
[----:B------:R-:W-:Y:S02]  /*84c0*/  CS2R R34, SRZ ;  /* 0x0000000000227805 */ /* 0x000fe4000001ff00 */
[----:B------:R-:W-:Y:S02]  /*84d0*/  CS2R R32, SRZ ;  /* 0x0000000000207805 */ /* 0x000fe4000001ff00 */
[C---:B--2---:R-:W-:Y:S01]  /*84e0*/  ISETP.GE.AND P3, PT, R49.reuse, UR4, PT ;  /* 0x0000000431007c0c */ /* 0x044fe2000bf66270 */
[C---:B------:R-:W-:Y:S01]  /*84f0*/  IMAD.SHL.U32 R24, R49.reuse, 0x2, RZ ;  /* 0x0000000231187824 */ /* 0x040fe200078e00ff */
        /* <DEDUP_REMOVED lines=24> */
[----:B------:R-:W-:Y:S02]  /*8680*/  SHF.R.S32.HI R6, RZ, 0x1f, R43 ;  /* 0x0000001fff067819 */ /* 0x000fe4000001142b */
[----:B------:R-:W-:Y:S01]  /*8690*/  @!P1 IADD3.X R13, R3, R7, RZ, P4, !PT ;  /* 0x00000007030d9210 */ /* 0x000fe200027fe4ff */
[----:B------:R-:W-:Y:S01]  /*86a0*/  @!P1 IMAD.X R11, R0, 0x1, R7, P5 ;  /* 0x00000001000b9824 */ /* 0x000fe200028e0607 */
[----:B------:R-:W-:Y:S02]  /*86b0*/  SHF.L.U64.HI R6, R43, 0x1, R6 ;  /* 0x000000012b067819 */ /* 0x000fe40000010206 */
[-C--:B------:R-:W-:Y:S02]  /*86c0*/  @!P0 IADD3 R8, P5, R38, R28.reuse, RZ ;  /* 0x0000001c26088210 */ /* 0x080fe40007fbe0ff */
[----:B------:R-:W-:Y:S02]  /*86d0*/  ISETP.GE.AND P4, PT, R46, UR4, PT ;  /* 0x000000042e007c0c */ /* 0x000fe4000bf86270 */
[----:B------:R-:W-:Y:S01]  /*86e0*/  SHF.R.S32.HI R30, RZ, 0x1f, R42 ;  /* 0x0000001fff1e7819 */ /* 0x000fe2000001142a */
[----:B------:R-:W-:Y:S01]  /*86f0*/  @!P0 IMAD.X R9, R3, 0x1, R6, P5 ;  /* 0x0000000103098824 */ /* 0x000fe200028e0606 */
[----:B------:R-:W-:-:S05]  /*8700*/  @!P0 IADD3 R4, P5, R39, R28, RZ ;  /* 0x0000001c27048210 */ /* 0x000fca0007fbe0ff */
[----:B------:R-:W-:Y:S01]  /*8710*/  @!P0 IMAD.X R5, R0, 0x1, R6, P5 ;  /* 0x0000000100058824 */ /* 0x000fe200028e0606 */
[----:B------:R-:W-:-:S03]  /*8720*/  ISETP.GE.AND P5, PT, R42, UR4, PT ;  /* 0x000000042a007c0c */ /* 0x000fc6000bfa6270 */
[----:B------:R-:W-:Y:S02]  /*8730*/  @!P4 IMAD.MOV.U32 R28, RZ, RZ, R38 ;  /* 0x000000ffff1cc224 */ /* 0x000fe400078e0026 */
        /* <DEDUP_REMOVED lines=8> */
[----:B0-----:R-:W-:-:S04]  /*87c0*/  @!P5 IADD3 R6, P4, R38, R31, RZ ;  /* 0x0000001f2606d210 */ /* 0x001fc80007f9e0ff */
[----:B------:R-:W-:Y:S02]  /*87d0*/  @!P5 IADD3.X R7, R3, R30, RZ, P4, !PT ;  /* 0x0000001e0307d210 */ /* 0x000fe400027fe4ff */
        /* <DEDUP_REMOVED lines=20> */
.L_x_2413:
[----:B------:R-:W-:Y:S05]  /*8920*/  BSYNC B1 ;  /* 0x0000000000017941 */ /* 0x000fea0003800000 */
.L_x_2412:
[----:B------:R-:W-:Y:S01]  /*8930*/  ULEA.HI UR4, UR37, UR37, URZ, 0x1 ;  /* 0x0000002525047291 */ /* 0x000fe2000f8f083f */
[----:B----45:R-:W-:Y:S01]  /*8940*/  IMAD.MOV.U32 R3, RZ, RZ, R35 ;  /* 0x000000ffff037224 */ /* 0x030fe200078e0023 */
[----:B------:R-:W-:Y:S01]  /*8950*/  VIMNMX R97, R97, 0xc0, PT ;  /* 0x000000c061617848 */ /* 0x000fe20003fe0100 */
[----:B0-----:R-:W-:Y:S01]  /*8960*/  IMAD.MOV.U32 R4, RZ, RZ, R30 ;  /* 0x000000ffff047224 */ /* 0x001fe200078e001e */
[----:B------:R-:W-:Y:S01]  /*8970*/  ULOP3.LUT UR4, UR4, 0xfffffffe, URZ, 0xc0, !UPT ;  /* 0xfffffffe04047892 */ /* 0x000fe2000f8ec03f */
[----:B------:R-:W-:Y:S01]  /*8980*/  IMAD.MOV.U32 R0, RZ, RZ, R34 ;  /* 0x000000ffff007224 */ /* 0x000fe200078e0022 */
[----:B------:R-:W-:Y:S01]  /*8990*/  BSSY B1, `(.L_x_2414) ;  /* 0x000002c000017945 */ /* 0x000fe20003800000 */
        /* <DEDUP_REMOVED lines=14> */
[----:B------:R-:W-:-:S02]  /*8a80*/  MOV R0, R20 ;  /* 0x0000001400007202 */ /* 0x000fc40000000f00 */
[----:B------:R-:W0:Y:S01]  /*8a90*/  SYNCS.PHASECHK.TRANS64.TRYWAIT P0, [R2+URZ+0x2d800], R3 ;  /* 0x02d80003020075a7 */ /* 0x000e22000800017f */
[----:B------:R-:W-:Y:S02]  /*8aa0*/  ISETP.GE.AND P1, PT, R142, R97, PT ;  /* 0x000000618e00720c */ /* 0x000fe40003f26270 */
[----:B------:R-:W-:Y:S01]  /*8ab0*/  PRMT R45, R0, 0x5410, R4 ;  /* 0x00005410002d7816 */ /* 0x000fe20000000004 */
[----:B------:R-:W-:Y:S01]  /*8ac0*/  IMAD.MOV.U32 R0, RZ, RZ, R8 ;  /* 0x000000ffff007224 */ /* 0x000fe200078e0008 */
[----:B------:R-:W-:Y:S01]  /*8ad0*/  PRMT R42, R5, 0x5410, R6 ;  /* 0x00005410052a7816 */ /* 0x000fe20000000006 */
[----:B------:R-:W-:Y:S02]  /*8ae0*/  IMAD.MOV.U32 R4, RZ, RZ, R9 ;  /* 0x000000ffff047224 */ /* 0x000fe400078e0009 */
[----:B------:R-:W-:Y:S02]  /*8af0*/  IMAD.MOV.U32 R5, RZ, RZ, R36 ;  /* 0x000000ffff057224 */ /* 0x000fe400078e0024 */
        /* <DEDUP_REMOVED lines=17> */
[----:B------:R-:W-:Y:S02]  /*8c10*/  IMAD.MOV.U32 R0, RZ, RZ, R10 ;  /* 0x000000ffff007224 */ /* 0x000fe400078e000a */
[----:B------:R-:W-:Y:S01]  /*8c20*/  IMAD.MOV.U32 R4, RZ, RZ, R11 ;  /* 0x000000ffff047224 */ /* 0x000fe200078e000b */
[----:B------:R-:W-:Y:S01]  /*8c30*/  PRMT R43, R5, 0x5410, R6 ;  /* 0x00005410052b7816 */ /* 0x000fe20000000006 */
[----:B0-----:R-:W-:Y:S06]  /*8c40*/  @!P0 BRA `(.L_x_2415) ;  /* 0x00000164002c8947 */ /* 0x001fec0003800000 */
.L_x_2644:
[----:B------:R-:W-:Y:S05]  /*8c50*/  BSYNC B1 ;  /* 0x0000000000017941 */ /* 0x000fea0003800000 */
.L_x_2414:
[----:B------:R-:W-:Y:S01]  /*8c60*/  PRMT R39, R0, 0x5410, R4 ;  /* 0x0000541000277816 */ /* 0x000fe20000000004 */
[----:B------:R-:W-:Y:S06]  /*8c70*/  @P1 BRA `(.L_x_2416) ;  /* 0x00000030000c1947 */ /* 0x000fec0003800000 */
[----:B------:R-:W2:Y:S01]  /*8c80*/  LDL.64 R54, [R1] ;  /* 0x0000000001367983 */ /* 0x000ea20000100a00 */
[----:B------:R-:W2:Y:S03]  /*8c90*/  LDC R4, c[0x0][0x3f4] ;  /* 0x0000fd00ff047b82 */ /* 0x000ea60000000800 */
[----:B------:R-:W4:Y:S04]  /*8ca0*/  LDL R56, [R1+0x68] ;  /* 0x0000680001387983 */ /* 0x000f280000100800 */
[----:B------:R-:W5:Y:S04]  /*8cb0*/  LDL R53, [R1+0x44] ;  /* 0x0000440001357983 */ /* 0x000f680000100800 */
[----:B------:R-:W3:Y:S04]  /*8cc0*/  LDL R52, [R1+0x3c] ;  /* 0x00003c0001347983 */ /* 0x000ee80000100800 */
[----:B------:R-:W3:Y:S04]  /*8cd0*/  LDL R51, [R1+0x40] ;  /* 0x0000400001337983 */ /* 0x000ee80000100800 */
[----:B------:R-:W3:Y:S04]  /*8ce0*/  LDL R7, [R1+0x38] ;  /* 0x0000380001077983 */ /* 0x000ee80000100800 */
[----:B------:R-:W3:Y:S01]  /*8cf0*/  LDL R6, [R1+0x48] ;  /* 0x0000480001067983 */ /* 0x000ee20000100800 */
        /* <DEDUP_REMOVED lines=8> */
[----:B--2---:R-:W-:Y:S02]  /*8d80*/  ISETP.GE.AND P6, PT, R54, R4, PT ;  /* 0x000000043600720c */ /* 0x004fe40003fc6270 */
[----:B----4-:R-:W-:Y:S02]  /*8d90*/  LEA R3, R56, R2, 0x1 ;  /* 0x0000000238037211 */ /* 0x010fe400078e08ff */
[----:B-----5:R-:W-:-:S03]  /*8da0*/  ISETP.GE.AND P1, PT, R53, R4, PT ;  /* 0x000000043500720c */ /* 0x020fc60003f26270 */
[----:B------:R-:W-:Y:S01]  /*8db0*/  VIADD R0, R3, 0x20 ;  /* 0x0000002003007836 */ /* 0x000fe20000000000 */
[-C--:B---3--:R-:W-:Y:S02]  /*8dc0*/  ISETP.GE.AND P2, PT, R52, R4.reuse, PT ;  /* 0x000000043400720c */ /* 0x088fe40003f46270 */
[-C--:B------:R-:W-:Y:S02]  /*8dd0*/  ISETP.GE.AND P3, PT, R51, R4.reuse, PT ;  /* 0x000000043300720c */ /* 0x080fe40003f66270 */
[-C--:B------:R-:W-:Y:S02]  /*8de0*/  ISETP.GE.AND P4, PT, R7, R4.reuse, PT ;  /* 0x000000040700720c */ /* 0x080fe40003f86270 */
[----:B------:R-:W-:Y:S01]  /*8df0*/  ISETP.GE.AND P5, PT, R6, R4, PT ;  /* 0x000000040600720c */ /* 0x000fe20003fa6270 */
[----:B------:R-:W-:-:S12]  /*8e00*/  @P6 BRA `(.L_x_2418) ;  /* 0x0000000000a86947 */ /* 0x000fd80003800000 */
[----:B------:R-:W0:Y:S01]  /*8e10*/  LDS.128 R4, [R3+0xc400] ;  /* 0x00c4000003047984 */ /* 0x000e220000000c00 */
[----:B------:R-:W-:Y:S01]  /*8e20*/  SHF.R.U32.HI R41, RZ, 0x10, R37 ;  /* 0x00000010ff297819 */ /* 0x000fe20000011625 */
[--C-:B------:R-:W-:Y:S01]  /*8e30*/  HADD2.F32 R40, -RZ, R50.reuse.H1_H1 ;  /* 0x30000032ff287230 */ /* 0x100fe20000004100 */
[----:B------:R-:W-:Y:S01]  /*8e40*/  SHF.R.U32.HI R51, RZ, 0x10, R35 ;  /* 0x00000010ff337819 */ /* 0x000fe20000011623 */
        /* <DEDUP_REMOVED lines=9> */
[C---:B------:R-:W-:Y:S01]  /*8ee0*/  FMUL.FTZ R54, R37.reuse, R41 ;  /* 0x0000002925367220 */ /* 0x040fe20000410000 */
[-C--:B------:R-:W-:Y:S01]  /*8ef0*/  FMUL.FTZ R53, R37, R51.reuse ;  /* 0x0000003325357220 */ /* 0x080fe20000410000 */
        /* <DEDUP_REMOVED lines=8> */
[----:B------:R-:W-:Y:S02]  /*8f80*/  HADD2.F32 R40, -RZ, R58.H0_H0 ;  /* 0x2000003aff287230 */ /* 0x000fe40000004100 */
        /* <DEDUP_REMOVED lines=18> */
.L_x_2418:
[----:B------:R-:W-:Y:S05]  /*90b0*/  BSYNC B1 ;  /* 0x0000000000017941 */ /* 0x000fea0003800000 */
.L_x_2417:
[----:B------:R-:W-:Y:S01]  /*90c0*/  BSSY B1, `(.L_x_2419) ;  /* 0x000002d000017945 */ /* 0x000fe20003800000 */
[----:B------:R-:W-:-:S03]  /*90d0*/  @P0 VIADD R0, R3, 0xffffffe0 ;  /* 0xffffffe003000836 */ /* 0x000fc60000000000 */
[----:B------:R-:W-:Y:S05]  /*90e0*/  @P1 BRA `(.L_x_2420) ;  /* 0x0000000000a81947 */ /* 0x000fea0003800000 */
[----:B0-----:R-:W0:Y:S01]  /*90f0*/  LDS.128 R4, [R0+0xc400] ;  /* 0x00c4000000047984 */ /* 0x001e220000000c00 */
[----:B------:R-:W-:Y:S01]  /*9100*/  SHF.R.U32.HI R35, RZ, 0x10, R33 ;  /* 0x00000010ff237819 */ /* 0x000fe20000011621 */
[----:B------:R-:W-:Y:S01]  /*9110*/  HADD2.F32 R34, -RZ, R59.H1_H1 ;  /* 0x3000003bff227230 */ /* 0x000fe20000004100 */
[----:B------:R-:W-:Y:S01]  /*9120*/  SHF.R.U32.HI R37, RZ, 0x10, R31 ;  /* 0x00000010ff257819 */ /* 0x000fe2000001161f */
[----:B------:R-:W-:Y:S01]  /*9130*/  HADD2.F32 R36, -RZ, R58.H1_H1 ;  /* 0x3000003aff247230 */ /* 0x000fe20000004100 */
[----:B------:R-:W-:Y:S01]  /*9140*/  SHF.R.U64 R53, R32, 0x10, R33 ;  /* 0x0000001020357819 */ /* 0x000fe20000001221 */
[----:B------:R-:W-:Y:S01]  /*9150*/  HADD2.F32 R35, -RZ, R35.H0_H0 ;  /* 0x20000023ff237230 */ /* 0x000fe20000004100 */
[----:B------:R-:W-:Y:S01]  /*9160*/  SHF.R.U64 R51, R30, 0x10, R31 ;  /* 0x000000101e337819 */ /* 0x000fe2000000121f */
[----:B------:R-:W-:Y:S02]  /*9170*/  HADD2.F32 R37, -RZ, R37.H0_H0 ;  /* 0x20000025ff257230 */ /* 0x000fe40000004100 */
[----:B0-----:R-:W-:-:S02]  /*9180*/  HADD2.F32 R33, -RZ, R7.H1_H1 ;  /* 0x30000007ff217230 */ /* 0x001fc40000004100 */
[----:B------:R-:W-:Y:S02]  /*9190*/  HADD2.F32 R32, -RZ, R7.H0_H0 ;  /* 0x20000007ff207230 */ /* 0x000fe40000004100 */
[--C-:B------:R-:W-:Y:S02]  /*91a0*/  HADD2.F32 R7, -RZ, R4.reuse.H0_H0 ;  /* 0x20000004ff077230 */ /* 0x100fe40000004100 */
[C---:B------:R-:W-:Y:S01]  /*91b0*/  FMUL.FTZ R50, R33.reuse, R35 ;  /* 0x0000002321327220 */ /* 0x040fe20000410000 */
[----:B------:R-:W-:Y:S02]  /*91c0*/  HADD2.F32 R4, -RZ, R4.H1_H1 ;  /* 0x30000004ff047230 */ /* 0x000fe40000004100 */
[-C--:B------:R-:W-:Y:S01]  /*91d0*/  FMUL.FTZ R41, R33, R37.reuse ;  /* 0x0000002521297220 */ /* 0x080fe20000410000 */
        /* <DEDUP_REMOVED lines=27> */
.L_x_2420:
[----:B------:R-:W-:Y:S05]  /*9390*/  BSYNC B1 ;  /* 0x0000000000017941 */ /* 0x000fea0003800000 */
.L_x_2419:
        /* <DEDUP_REMOVED lines=44> */
.L_x_2422:
[----:B------:R-:W-:Y:S05]  /*9660*/  BSYNC B1 ;  /* 0x0000000000017941 */ /* 0x000fea0003800000 */
.L_x_2421:
        /* <DEDUP_REMOVED lines=44> */
.L_x_2424:
[----:B------:R-:W-:Y:S05]  /*9930*/  BSYNC B1 ;  /* 0x0000000000017941 */ /* 0x000fea0003800000 */
.L_x_2423:
        /* <DEDUP_REMOVED lines=44> */
.L_x_2426:
[----:B------:R-:W-:Y:S05]  /*9c00*/  BSYNC B1 ;  /* 0x0000000000017941 */ /* 0x000fea0003800000 */
.L_x_2425:
        /* <DEDUP_REMOVED lines=44> */
.L_x_2410:
[----:B------:R-:W1:Y:S01]  /*9ed0*/  LDC R10, c[0x0][0x448] ;  /* 0x00011200ff0a7b82 */ /* 0x000e620000000800 */
[----:B------:R-:W-:Y:S01]  /*9ee0*/  IMAD.MOV.U32 R3, RZ, RZ, R9 ;  /* 0x000000ffff037224 */ /* 0x000fe200078e0009 */
[----:B------:R-:W-:Y:S01]  /*9ef0*/  ULDC.64 UR4, c[0x0][0x3f8] ;  /* 0x0000fe0000047ab9 */ /* 0x000fe20000000a00 */
[----:B------:R-:W-:Y:S01]  /*9f00*/  ULDC.64 UR6, c[0x0][0x408] ;  /* 0x0001020000067ab9 */ /* 0x000fe20000000a00 */
[----:B------:R-:W-:Y:S02]  /*9f10*/  IMAD.MOV.U32 R4, RZ, RZ, R24 ;  /* 0x000000ffff047224 */ /* 0x000fe400078e0018 */
[----:B------:R-:W-:Y:S02]  /*9f20*/  IMAD.MOV.U32 R6, RZ, RZ, R26 ;  /* 0x000000ffff067224 */ /* 0x000fe400078e001a */
[----:B------:R-:W-:Y:S01]  /*9f30*/  IMAD.MOV.U32 R7, RZ, RZ, R31 ;  /* 0x000000ffff077224 */ /* 0x000fe200078e001f */
[----:B-1----:R-:W-:-:S13]  /*9f40*/  ISETP.NE.AND P0, PT, R10, 0x1, PT ;  /* 0x000000010a00780c */ /* 0x002fda0003f05270 */
[----:B------:R-:W1:Y:S08]  /*9f50*/  @P0 LDC R0, c[0x0][0x44c] ;  /* 0x00011300ff000b82 */ /* 0x000e700000000800 */
[----:B------:R-:W4:Y:S01]  /*9f60*/  @P0 LDC R5, c[0x0][0x450] ;  /* 0x00011400ff050b82 */ /* 0x000f220000000800 */
[----:B-1----:R-:W-:-:S05]  /*9f70*/  @P0 IMAD.HI.U32 R0, R9, R0, RZ ;  /* 0x0000000009000227 */ /* 0x002fca00078e00ff */
[----:B----4-:R-:W-:Y:S01]  /*9f80*/  @P0 SHF.R.U32.HI R3, RZ, R5, R0 ;  /* 0x00000005ff030219 */ /* 0x010fe20000011600 */
[----:B------:R-:W-:-:S03]  /*9f90*/  IMAD.MOV.U32 R5, RZ, RZ, R29 ;  /* 0x000000ffff057224 */ /* 0x000fc600078e001d */
[----:B------:R-:W-:Y:S01]  /*9fa0*/  SHF.R.S32.HI R0, RZ, 0x1f, R3 ;  /* 0x0000001fff007819 */ /* 0x000fe20000011403 */
[----:B------:R-:W-:-:S04]  /*9fb0*/  IMAD.WIDE.U32 R4, R3, UR4, R4 ;  /* 0x0000000403047c25 */ /* 0x000fc8000f8e0004 */
[C---:B------:R-:W-:Y:S02]  /*9fc0*/  IMAD R8, R0.reuse, UR4, RZ ;  /* 0x0000000400087c24 */ /* 0x040fe4000f8e02ff */
[----:B------:R-:W-:Y:S02]  /*9fd0*/  IMAD R0, R0, UR6, RZ ;  /* 0x0000000600007c24 */ /* 0x000fe4000f8e02ff */
[C---:B------:R-:W-:Y:S01]  /*9fe0*/  IMAD R13, R3.reuse, UR5, R8 ;  /* 0x00000005030d7c24 */ /* 0x040fe2000f8e0208 */
[----:B------:R-:W-:Y:S01]  /*9ff0*/  ULDC.64 UR4, c[0x0][0x3e8] ;  /* 0x0000fa0000047ab9 */ /* 0x000fe20000000a00 */
[----:B------:R-:W-:-:S03]  /*a000*/  IMAD.WIDE.U32 R6, R3, UR6, R6 ;  /* 0x0000000603067c25 */ /* 0x000fc6000f8e0006 */
[----:B------:R-:W-:Y:S01]  /*a010*/  IADD3 R13, R5, R13, RZ ;  /* 0x0000000d050d7210 */ /* 0x000fe20007ffe0ff */
[----:B--2---:R-:W-:Y:S01]  /*a020*/  IMAD R37, R3, UR7, R0 ;  /* 0x0000000703257c24 */ /* 0x004fe2000f8e0200 */
[----:B------:R-:W-:Y:S01]  /*a030*/  ULDC.64 UR6, c[0x0][0x400] ;  /* 0x0001000000067ab9 */ /* 0x000fe20000000a00 */
[----:B------:R-:W-:Y:S01]  /*a040*/  LEA R3, P0, R4, UR4, 0x1 ;  /* 0x0000000404037c11 */ /* 0x000fe2000f8008ff */
[----:B------:R-:W-:Y:S01]  /*a050*/  UMOV UR4, 0xffffffff ;  /* 0xffffffff00047882 */ /* 0x000fe20000000000 */
[----:B------:R-:W-:Y:S01]  /*a060*/  IMAD.IADD R37, R7, 0x1, R37 ;  /* 0x0000000107257824 */ /* 0x000fe200078e0225 */
[----:B------:R-:W-:Y:S02]  /*a070*/  LEA R38, P1, R6, UR6, 0x1 ;  /* 0x0000000606267c11 */ /* 0x000fe4000f8208ff */
[----:B------:R-:W-:Y:S02]  /*a080*/  LEA.HI.X R13, R4, UR5, R13, 0x1, P0 ;  /* 0x00000005040d7c11 */ /* 0x000fe400080f0c0d */
[----:B------:R-:W-:Y:S01]  /*a090*/  LEA.HI.X R37, R6, UR7, R37, 0x1, P1 ;  /* 0x0000000706257c11 */ /* 0x000fe200088f0c25 */
[----:B------:R-:W-:Y:S08]  /*a0a0*/  BRA.DIV UR4, `(.L_x_2427) ;  /* 0x0000015204287947 */ /* 0x000ff0000b800000 */
[----:B------:R1:W2:Y:S04]  /*a0b0*/  SHFL.IDX PT, R0, R13, RZ, 0x1e1f ;  /* 0x001e1fff0d007589 */ /* 0x0002a800000e0000 */
[----:B------:R-:W4:Y:S04]  /*a0c0*/  SHFL.IDX PT, R3, R3, RZ, 0x1e1f ;  /* 0x001e1fff03037589 */ /* 0x000f2800000e0000 */
[----:B------:R-:W0:Y:S04]  /*a0d0*/  SHFL.IDX PT, R37, R37, RZ, 0x1e1f ;  /* 0x001e1fff25257589 */ /* 0x000e2800000e0000 */
[----:B-1----:R-:W0:Y:S02]  /*a0e0*/  SHFL.IDX PT, R38, R38, RZ, 0x1e1f ;  /* 0x001e1fff26267589 */ /* 0x002e2400000e0000 */
.L_x_2650:
[----:B------:R-:W5:Y:S01]  /*a0f0*/  LDL R4, [R1+0x4c] ;  /* 0x00004c0001047983 */ /* 0x000f620000100800 */
[----:B------:R-:W-:Y:S01]  /*a100*/  BSSY B1, `(.L_x_2428) ;  /* 0x000003b000017945 */ /* 0x000fe20003800000 */
[----:B------:R-:W-:Y:S02]  /*a110*/  CS2R R6, SRZ ;  /* 0x0000000000067805 */ /* 0x000fe4000001ff00 */
[----:B------:R-:W-:Y:S02]  /*a120*/  CS2R R12, SRZ ;  /* 0x00000000000c7805 */ /* 0x000fe4000001ff00 */
[----:B0-----:R-:W-:Y:S02]  /*a130*/  CS2R R14, SRZ ;  /* 0x00000000000e7805 */ /* 0x001fe4000001ff00 */
[----:B------:R-:W-:Y:S02]  /*a140*/  CS2R R24, SRZ ;  /* 0x0000000000187805 */ /* 0x000fe4000001ff00 */
[----:B------:R-:W-:-:S02]  /*a150*/  CS2R R26, SRZ ;  /* 0x00000000001a7805 */ /* 0x000fc4000001ff00 */
[----:B------:R-:W-:Y:S02]  /*a160*/  CS2R R28, SRZ ;  /* 0x00000000001c7805 */ /* 0x000fe4000001ff00 */
[----:B------:R-:W-:Y:S02]  /*a170*/  CS2R R30, SRZ ;  /* 0x00000000001e7805 */ /* 0x000fe4000001ff00 */
[----:B------:R-:W-:Y:S02]  /*a180*/  CS2R R32, SRZ ;  /* 0x0000000000207805 */ /* 0x000fe4000001ff00 */
[----:B------:R-:W-:Y:S01]  /*a190*/  CS2R R34, SRZ ;  /* 0x0000000000227805 */ /* 0x000fe2000001ff00 */
[----:B-----5:R-:W-:Y:S01]  /*a1a0*/  IMAD R10, R4, R10, RZ ;  /* 0x0000000a040a7224 */ /* 0x020fe200078e02ff */
[----:B------:R-:W-:-:S03]  /*a1b0*/  CS2R R4, SRZ ;  /* 0x0000000000047805 */ /* 0x000fc6000001ff00 */
[----:B------:R-:W-:Y:S01]  /*a1c0*/  IMAD R97, R97, -0xc0, R10 ;  /* 0xffffff4061617824 */ /* 0x000fe200078e020a */
[----:B------:R-:W-:Y:S02]  /*a1d0*/  ISETP.GE.AND P0, PT, R9, R10, PT ;  /* 0x0000000a0900720c */ /* 0x000fe40003f06270 */
[----:B------:R-:W-:Y:S02]  /*a1e0*/  CS2R R8, SRZ ;  /* 0x0000000000087805 */ /* 0x000fe4000001ff00 */
[----:B------:R-:W-:-:S09]  /*a1f0*/  CS2R R10, SRZ ;  /* 0x00000000000a7805 */ /* 0x000fd2000001ff00 */
[----:B------:R-:W-:Y:S05]  /*a200*/  @P0 BRA `(.L_x_2429) ;  /* 0x0000000000a80947 */ /* 0x000fea0003800000 */
[----:B------:R-:W3:Y:S04]  /*a210*/  LDL R21, [R1+0x14] ;  /* 0x0000140001157983 */ /* 0x000ee80000100800 */
[----:B------:R-:W3:Y:S01]  /*a220*/  LDL R20, [R1+0x18] ;  /* 0x0000180001147983 */ /* 0x000ee20000100800 */
        /* <DEDUP_REMOVED lines=9> */
[----:B------:R-:W-:-:S02]  /*a2c0*/  MOV R8, R38 ;  /* 0x0000002600087202 */ /* 0x000fc40000000f00 */
[----:B------:R-:W-:Y:S02]  /*a2d0*/  CS2R R28, SRZ ;  /* 0x00000000001c7805 */ /* 0x000fe4000001ff00 */
[----:B------:R-:W-:Y:S02]  /*a2e0*/  CS2R R30, SRZ ;  /* 0x00000000001e7805 */ /* 0x000fe4000001ff00 */
[----:B------:R-:W-:Y:S02]  /*a2f0*/  CS2R R10, SRZ ;  /* 0x00000000000a7805 */ /* 0x000fe4000001ff00 */
[----:B------:R-:W-:Y:S02]  /*a300*/  CS2R R32, SRZ ;  /* 0x0000000000207805 */ /* 0x000fe4000001ff00 */
[----:B------:R-:W-:Y:S01]  /*a310*/  CS2R R34, SRZ ;  /* 0x0000000000227805 */ /* 0x000fe2000001ff00 */
[----:B------:R-:W-:Y:S01]  /*a320*/  @!P2 IMAD.SHL.U32 R36, R16, 0x2, RZ ;  /* 0x000000021024a824 */ /* 0x000fe200078e00ff */
[----:B------:R-:W-:-:S02]  /*a330*/  CS2R R14, SRZ ;  /* 0x00000000000e7805 */ /* 0x000fc4000001ff00 */
[----:B------:R-:W-:Y:S02]  /*a340*/  CS2R R24, SRZ ;  /* 0x0000000000187805 */ /* 0x000fe4000001ff00 */
[----:B------:R-:W-:Y:S01]  /*a350*/  CS2R R26, SRZ ;  /* 0x00000000001a7805 */ /* 0x000fe2000001ff00 */
[----:B---3--:R-:W-:Y:S02]  /*a360*/  @!P3 IMAD.SHL.U32 R13, R21, 0x8, RZ ;  /* 0x00000008150db824 */ /* 0x008fe400078e00ff */
        /* <DEDUP_REMOVED lines=20> */
.L_x_2429:
[----:B------:R-:W-:Y:S05]  /*a4b0*/  BSYNC B1 ;  /* 0x0000000000017941 */ /* 0x000fea0003800000 */
.L_x_2428:
[----:B------:R-:W-:Y:S01]  /*a4c0*/  ULEA.HI UR4, UR37, UR37, URZ, 0x1 ;  /* 0x0000002525047291 */ /* 0x000fe2000f8f083f */
[----:B----45:R-:W-:Y:S01]  /*a4d0*/  IMAD.MOV.U32 R3, RZ, RZ, R5 ;  /* 0x000000ffff037224 */ /* 0x030fe200078e0005 */
[----:B-1----:R-:W-:Y:S01]  /*a4e0*/  MOV R38, R25 ;  /* 0x0000001900267202 */ /* 0x002fe20000000f00 */
[----:B--2---:R-:W-:Y:S01]  /*a4f0*/  IMAD.MOV.U32 R0, RZ, RZ, R4 ;  /* 0x000000ffff007224 */ /* 0x004fe200078e0004 */
        /* <DEDUP_REMOVED lines=9> */
[----:B------:R-:W-:Y:S01]  /*a590*/  MOV R20, R8 ;  /* 0x0000000800147202 */ /* 0x000fe20000000f00 */
[----:B------:R-:W-:Y:S01]  /*a5a0*/  IMAD.U32 R3, RZ, RZ, UR4 ;  /* 0x00000004ff037e24 */ /* 0x000fe2000f8e00ff */
[----:B------:R-:W-:Y:S01]  /*a5b0*/  PRMT R67, R67, 0x5410, R0 ;  /* 0x0000541043437816 */ /* 0x000fe20000000000 */
        /* <DEDUP_REMOVED lines=8> */
[----:B------:R-:W-:Y:S01]  /*a640*/  PRMT R47, R20, 0x7610, R47 ;  /* 0x00007610142f7816 */ /* 0x000fe2000000002f */
        /* <DEDUP_REMOVED lines=15> */
[----:B------:R-:W-:Y:S01]  /*a740*/  VIMNMX R97, R97, 0xc0, PT ;  /* 0x000000c061617848 */ /* 0x000fe20003fe0100 */
[----:B------:R-:W-:Y:S01]  /*a750*/  IMAD.MOV.U32 R38, RZ, RZ, R33 ;  /* 0x000000ffff267224 */ /* 0x000fe200078e0021 */
[----:B------:R-:W-:Y:S01]  /*a760*/  PRMT R68, R0, 0x5410, R36 ;  /* 0x0000541000447816 */ /* 0x000fe20000000024 */
[----:B------:R-:W-:Y:S01]  /*a770*/  IMAD.MOV.U32 R0, RZ, RZ, R30 ;  /* 0x000000ffff007224 */ /* 0x000fe200078e001e */
[----:B------:R-:W-:Y:S01]  /*a780*/  ISETP.GE.AND P1, PT, R142, R97, PT ;  /* 0x000000618e00720c */ /* 0x000fe20003f26270 */
[----:B------:R-:W-:Y:S01]  /*a790*/  IMAD.MOV.U32 R36, RZ, RZ, R31 ;  /* 0x000000ffff247224 */ /* 0x000fe200078e001f */
[----:B------:R-:W-:-:S02]  /*a7a0*/  PRMT R45, R37, 0x5410, R38 ;  /* 0x00005410252d7816 */ /* 0x000fc40000000026 */
[----:B------:R-:W-:Y:S02]  /*a7b0*/  PRMT R47, R47, 0x5410, R0 ;  /* 0x000054102f2f7816 */ /* 0x000fe40000000000 */
[----:B------:R-:W-:Y:S01]  /*a7c0*/  PRMT R48, R36, 0x7610, R48 ;  /* 0x0000761024307816 */ /* 0x000fe20000000030 */
[----:B------:R-:W-:Y:S01]  /*a7d0*/  IMAD.MOV.U32 R36, RZ, RZ, R35 ;  /* 0x000000ffff247224 */ /* 0x000fe200078e0023 */
[----:B------:R-:W-:Y:S01]  /*a7e0*/  MOV R0, R34 ;  /* 0x0000002200007202 */ /* 0x000fe20000000f00 */
[----:B0-----:R-:W-:Y:S06]  /*a7f0*/  @!P0 BRA `(.L_x_2431) ;  /* 0x0000014800c48947 */ /* 0x001fec0003800000 */
.L_x_2651:
[----:B------:R-:W-:Y:S05]  /*a800*/  BSYNC B1 ;  /* 0x0000000000017941 */ /* 0x000fea0003800000 */
.L_x_2430:
        /* <DEDUP_REMOVED lines=14> */
[----:B------:R-:W4:Y:S01]  /*a8f0*/  LDL R73, [R1+0xdc] ;  /* 0x0000dc0001497983 */ /* 0x000f220000100800 */
[----:B------:R-:W-:Y:S01]  /*a900*/  HADD2.F32 R62, -RZ, R62.H0_H0 ;  /* 0x2000003eff3e7230 */ /* 0x000fe20000004100 */
[----:B------:R-:W-:Y:S01]  /*a910*/  SHF.R.U32.HI R61, RZ, 0x10, R5 ;  /* 0x00000010ff3d7819 */ /* 0x000fe20000011605 */
[----:B------:R-:W-:Y:S01]  /*a920*/  HADD2.F32 R60, -RZ, R60.H0_H0 ;  /* 0x2000003cff3c7230 */ /* 0x000fe20000004100 */
[----:B------:R-:W-:Y:S02]  /*a930*/  SHF.R.U32.HI R54, RZ, 0x10, R25 ;  /* 0x00000010ff367819 */ /* 0x000fe40000011619 */
        /* <DEDUP_REMOVED lines=17> */
[----:B----4-:R-:W0:Y:S04]  /*aa50*/  LDS.128 R36, [R73] ;  /* 0x0000000049247984 */ /* 0x010e280000000c00 */
        /* <DEDUP_REMOVED lines=12> */
[----:B---3--:R-:W-:Y:S02]  /*ab20*/  HADD2.F32 R57, -RZ, R40.H0_H0 ;  /* 0x20000028ff397230 */ /* 0x008fe40000004100 */
[C---:B------:R-:W-:Y:S01]  /*ab30*/  FMUL.FTZ R64, R37.reuse, R62 ;  /* 0x0000003e25407220 */ /* 0x040fe20000410000 */
[----:B------:R-:W-:Y:S01]  /*ab40*/  FMUL.FTZ R66, R37, R60 ;  /* 0x0000003c25427220 */ /* 0x000fe20000410000 */
[----:B------:R-:W-:-:S02]  /*ab50*/  HADD2.F32 R53, -RZ, R42.H0_H0 ;  /* 0x2000002aff357230 */ /* 0x000fc40000004100 */
[C---:B------:R-:W-:Y:S01]  /*ab60*/  FFMA.FTZ R37, R55.reuse, R60, -R64 ;  /* 0x0000003c37257223 */ /* 0x040fe20000010840 */
[----:B------:R-:W-:Y:S02]  /*ab70*/  HADD2.F32 R60, -RZ, R63.H0_H0 ;  /* 0x2000003fff3c7230 */ /* 0x000fe40000004100 */
[C---:B------:R-:W-:Y:S01]  /*ab80*/  FMUL.FTZ R63, R58.reuse, R61 ;  /* 0x0000003d3a3f7220 */ /* 0x040fe20000410000 */
[----:B------:R-:W-:Y:S01]  /*ab90*/  FFMA.FTZ R41, R55, R62, R66 ;  /* 0x0000003e37297223 */ /* 0x000fe20000010042 */
[----:B------:R-:W-:Y:S02]  /*aba0*/  HADD2.F32 R55, -RZ, R65.H0_H0 ;  /* 0x20000041ff377230 */ /* 0x000fe40000004100 */
[-C--:B------:R-:W-:Y:S01]  /*abb0*/  FMUL.FTZ R65, R58, R59.reuse ;  /* 0x0000003b3a417220 */ /* 0x080fe20000410000 */
[----:B------:R-:W-:Y:S01]  /*abc0*/  FFMA.FTZ R54, R56, R59, -R63 ;  /* 0x0000003b38367223 */ /* 0x000fe2000001083f */
[----:B------:R-:W-:Y:S01]  /*abd0*/  FMUL.FTZ R59, R57, R60 ;  /* 0x0000003c393b7220 */ /* 0x000fe20000410000 */
[----:B------:R-:W-:-:S02]  /*abe0*/  HADD2.F32 R62, -RZ, R67.H0_H0 ;  /* 0x20000043ff3e7230 */ /* 0x000fc40000004100 */
[-C--:B------:R-:W-:Y:S01]  /*abf0*/  FMUL.FTZ R57, R57, R55.reuse ;  /* 0x0000003739397220 */ /* 0x080fe20000410000 */
[--C-:B------:R-:W-:Y:S02]  /*ac00*/  HADD2.F32 R58, -RZ, R68.reuse.H0_H0 ;  /* 0x20000044ff3a7230 */ /* 0x100fe40000004100 */
[C---:B------:R-:W-:Y:S01]  /*ac10*/  FFMA.FTZ R55, R52.reuse, R55, -R59 ;  /* 0x0000003734377223 */ /* 0x040fe2000001083b */
[----:B------:R-:W-:Y:S02]  /*ac20*/  HADD2.F32 R51, -RZ, R43.H0_H0 ;  /* 0x2000002bff337230 */ /* 0x000fe40000004100 */
[----:B------:R-:W-:Y:S01]  /*ac30*/  FFMA.FTZ R52, R52, R60, R57 ;  /* 0x0000003c34347223 */ /* 0x000fe20000010039 */
[----:B------:R-:W-:Y:S02]  /*ac40*/  HADD2.F32 R64, -RZ, R67.H1_H1 ;  /* 0x30000043ff407230 */ /* 0x000fe40000004100 */
[----:B------:R-:W-:Y:S01]  /*ac50*/  FMUL.FTZ R66, R53, R62 ;  /* 0x0000003e35427220 */ /* 0x000fe20000410000 */
[----:B------:R-:W-:-:S02]  /*ac60*/  HADD2.F32 R60, -RZ, R68.H1_H1 ;  /* 0x30000044ff3c7230 */ /* 0x000fc40000004100 */
[-C--:B------:R-:W-:Y:S01]  /*ac70*/  FMUL.FTZ R68, R53, R58.reuse ;  /* 0x0000003a35447220 */ /* 0x080fe20000410000 */
[----:B------:R-:W-:Y:S02]  /*ac80*/  HADD2.F32 R43, -RZ, R43.H1_H1 ;  /* 0x3000002bff2b7230 */ /* 0x000fe40000004100 */
[----:B------:R-:W-:Y:S01]  /*ac90*/  FFMA.FTZ R53, R27, R58, -R66 ;  /* 0x0000003a1b357223 */ /* 0x000fe20000010842 */
[C---:B------:R-:W-:Y:S01]  /*aca0*/  FMUL.FTZ R70, R51.reuse, R64 ;  /* 0x0000004033467220 */ /* 0x040fe20000410000 */
[----:B------:R-:W-:Y:S02]  /*acb0*/  HADD2.F32 R66, -RZ, R7.H0_H0 ;  /* 0x20000007ff427230 */ /* 0x000fe40000004100 */
[----:B------:R-:W-:Y:S01]  /*acc0*/  FMUL.FTZ R51, R51, R60 ;  /* 0x0000003c33337220 */ /* 0x000fe20000410000 */
[----:B------:R-:W-:Y:S02]  /*acd0*/  HADD2.F32 R58, -RZ, R26.H0_H0 ;  /* 0x2000001aff3a7230 */ /* 0x000fe40000004100 */
[----:B------:R-:W-:Y:S01]  /*ace0*/  FFMA.FTZ R26, R27, R62, R68 ;  /* 0x0000003e1b1a7223 */ /* 0x000fe20000010044 */
[C---:B------:R-:W-:Y:S01]  /*acf0*/  FFMA.FTZ R70, R25.reuse, R60, -R70 ;  /* 0x0000003c19467223 */ /* 0x040fe20000010846 */
[----:B------:R-:W-:Y:S01]  /*ad00*/  FFMA.FTZ R51, R25, R64, R51 ;  /* 0x0000004019337223 */ /* 0x000fe20000010033 */
[----:B------:R-:W-:-:S02]  /*ad10*/  HADD2.F32 R40, -RZ, R40.H1_H1 ;  /* 0x30000028ff287230 */ /* 0x000fc40000004100 */
[C---:B------:R-:W-:Y:S01]  /*ad20*/  FMUL.FTZ R62, R43.reuse, R66 ;  /* 0x000000422b3e7220 */ /* 0x040fe20000410000 */
[----:B------:R-:W-:Y:S02]  /*ad30*/  HADD2.F32 R42, -RZ, R42.H1_H1 ;  /* 0x3000002aff2a7230 */ /* 0x000fe40000004100 */
[-C--:B------:R-:W-:Y:S01]  /*ad40*/  FMUL.FTZ R60, R43, R58.reuse ;  /* 0x0000003a2b3c7220 */ /* 0x080fe20000410000 */
[----:B------:R-:W-:Y:S02]  /*ad50*/  HADD2.F32 R25, -RZ, R4.H0_H0 ;  /* 0x20000004ff197230 */ /* 0x000fe40000004100 */
[C---:B------:R-:W-:Y:S01]  /*ad60*/  FFMA.FTZ R57, R39.reuse, R58, -R62 ;  /* 0x0000003a27397223 */ /* 0x040fe2000001083e */
[----:B------:R-:W-:Y:S02]  /*ad70*/  HADD2.F32 R27, -RZ, R6.H0_H0 ;  /* 0x20000006ff1b7230 */ /* 0x000fe40000004100 */
[----:B------:R-:W-:Y:S01]  /*ad80*/  FFMA.FTZ R60, R39, R66, R60 ;  /* 0x00000042273c7223 */ /* 0x000fe2000001003c */
[----:B------:R-:W-:-:S02]  /*ad90*/  HADD2.F32 R7, -RZ, R24.H0_H0 ;  /* 0x20000018ff077230 */ /* 0x000fc40000004100 */
[----:B------:R-:W-:Y:S01]  /*ada0*/  FMUL.FTZ R39, R40, R25 ;  /* 0x0000001928277220 */ /* 0x000fe20000410000 */
[----:B------:R-:W-:Y:S02]  /*adb0*/  HADD2.F32 R38, -RZ, R38.H1_H1 ;  /* 0x30000026ff267230 */ /* 0x000fe40000004100 */
        /* <DEDUP_REMOVED lines=8> */
[----:B------:R-:W-:-:S02]  /*ae40*/  F2FP.F16.F32.PACK_AB R7, R57, R70 ;  /* 0x000000463907723e */ /* 0x000fc400000000ff */
[----:B------:R-:W-:Y:S02]  /*ae50*/  F2FP.F16.F32.PACK_AB R5, R54, R37 ;  /* 0x000000253605723e */ /* 0x000fe400000000ff */
[----:B------:R-:W-:Y:S02]  /*ae60*/  F2FP.F16.F32.PACK_AB R4, R4, R55 ;  /* 0x000000370404723e */ /* 0x000fe400000000ff */
[----:B------:R-:W-:Y:S02]  /*ae70*/  F2FP.F16.F32.PACK_AB R6, R6, R53 ;  /* 0x000000350606723e */ /* 0x000fe400000000ff */
[----:B------:R-:W-:Y:S02]  /*ae80*/  F2FP.F16.F32.PACK_AB R27, R60, R51 ;  /* 0x000000333c1b723e */ /* 0x000fe400000000ff */
[----:B------:R-:W-:Y:S01]  /*ae90*/  F2FP.F16.F32.PACK_AB R25, R56, R41 ;  /* 0x000000293819723e */ /* 0x000fe200000000ff */
[----:B------:R0:W-:Y:S01]  /*aea0*/  STS.128 [R73], R4 ;  /* 0x0000000449007388 */ /* 0x0001e20000000c00 */
[----:B------:R-:W-:-:S02]  /*aeb0*/  F2FP.F16.F32.PACK_AB R24, R39, R52 ;  /* 0x000000342718723e */ /* 0x000fc400000000ff */
[----:B------:R-:W-:-:S05]  /*aec0*/  F2FP.F16.F32.PACK_AB R26, R43, R26 ;  /* 0x0000001a2b1a723e */ /* 0x000fca00000000ff */
[----:B------:R0:W-:Y:S02]  /*aed0*/  STS.128 [R0+0xc400], R24 ;  /* 0x00c4001800007388 */ /* 0x0001e40000000c00 */
.L_x_2433:
[----:B------:R-:W-:Y:S05]  /*aee0*/  BSYNC B1 ;  /* 0x0000000000017941 */ /* 0x000fea0003800000 */
.L_x_2432:
[----:B------:R-:W-:Y:S04]  /*aef0*/  BSSY B1, `(.L_x_2434) ;  /* 0x000006d000017945 */ /* 0x000fe80003800000 */
[----:B------:R-:W-:Y:S05]  /*af00*/  @P1 BRA `(.L_x_2435) ;  /* 0x0000000400ac1947 */ /* 0x000fea0003800000 */
[----:B0-----:R-:W2:Y:S04]  /*af10*/  LDL R6, [R1+0x3c] ;  /* 0x00003c0001067983 */ /* 0x001ea80000100800 */
[----:B------:R-:W2:Y:S04]  /*af20*/  LDL.64 R4, [R1] ;  /* 0x0000000001047983 */ /* 0x000ea80000100a00 */
[----:B------:R-:W4:Y:S01]  /*af30*/  LDL R0, [R1+0x14] ;  /* 0x0000140001007983 */ /* 0x000f220000100800 */
[--C-:B------:R-:W-:Y:S01]  /*af40*/  SHF.R.U64 R28, R28, 0x10, R29.reuse ;  /* 0x000000101c1c7819 */ /* 0x100fe2000000121d */
[--C-:B------:R-:W-:Y:S01]  /*af50*/  HADD2.F32 R51, -RZ, R50.reuse.H1_H1 ;  /* 0x30000032ff337230 */ /* 0x100fe20000004100 */
[----:B------:R-:W-:Y:S01]  /*af60*/  SHF.R.U32.HI R54, RZ, 0x10, R29 ;  /* 0x00000010ff367819 */ /* 0x000fe2000001161d */
[----:B------:R-:W-:Y:S01]  /*af70*/  HADD2.F32 R52, -RZ, R50.H0_H0 ;  /* 0x20000032ff347230 */ /* 0x000fe20000004100 */
[----:B------:R-:W-:Y:S01]  /*af80*/  SHF.R.U64 R29, R8, 0x10, R9 ;  /* 0x00000010081d7819 */ /* 0x000fe20000001209 */
[--C-:B------:R-:W-:Y:S01]  /*af90*/  HADD2.F32 R56, -RZ, R48.reuse.H1_H1 ;  /* 0x30000030ff387230 */ /* 0x100fe20000004100 */
[----:B------:R-:W-:Y:S01]  /*afa0*/  SHF.R.U64 R8, R30, 0x10, R31 ;  /* 0x000000101e087819 */ /* 0x000fe2000000121f */
[----:B------:R-:W-:Y:S01]  /*afb0*/  HADD2.F32 R48, -RZ, R48.H0_H0 ;  /* 0x20000030ff307230 */ /* 0x000fe20000004100 */
[----:B------:R-:W-:Y:S01]  /*afc0*/  SHF.R.U32.HI R53, RZ, 0x10, R9 ;  /* 0x00000010ff357819 */ /* 0x000fe20000011609 */
[----:B------:R-:W-:Y:S01]  /*afd0*/  HADD2.F32 R29, -RZ, R29.H0_H0 ;  /* 0x2000001dff1d7230 */ /* 0x000fe20000004100 */
[----:B------:R-:W-:-:S02]  /*afe0*/  SHF.R.U32.HI R30, RZ, 0x10, R31 ;  /* 0x00000010ff1e7819 */ /* 0x000fc4000001161f */
[--C-:B------:R-:W-:Y:S01]  /*aff0*/  SHF.R.U64 R9, R10, 0x10, R11.reuse ;  /* 0x000000100a097819 */ /* 0x100fe2000000120b */
[----:B------:R-:W-:Y:S01]  /*b000*/  HADD2.F32 R53, -RZ, R53.H0_H0 ;  /* 0x20000035ff357230 */ /* 0x000fe20000004100 */
[----:B------:R-:W-:Y:S01]  /*b010*/  SHF.R.U32.HI R10, RZ, 0x10, R11 ;  /* 0x00000010ff0a7819 */ /* 0x000fe2000001160b */
[----:B------:R-:W-:-:S04]  /*b020*/  HADD2.F32 R30, -RZ, R30.H0_H0 ;  /* 0x2000001eff1e7230 */ /* 0x000fc80000004100 */
[----:B------:R-:W-:Y:S02]  /*b030*/  HADD2.F32 R10, -RZ, R10.H0_H0 ;  /* 0x2000000aff0a7230 */ /* 0x000fe40000004100 */
[----:B--2---:R-:W-:Y:S01]  /*b040*/  IMAD.IADD R4, R4, 0x1, R6 ;  /* 0x0000000104047824 */ /* 0x004fe200078e0206 */
[----:B----4-:R-:W-:-:S04]  /*b050*/  LEA.HI R0, R3, R0, RZ, 0x1d ;  /* 0x0000000003007211 */ /* 0x010fc800078fe8ff */
        /* <DEDUP_REMOVED lines=14> */
[----:B------:R-:W-:-:S03]  /*b140*/  IMAD.IADD R25, R24, 0x1, R25 ;  /* 0x0000000118197824 */ /* 0x000fc600078e0219 */
[----:B------:R-:W-:Y:S01]  /*b150*/  IADD3 R6, R6, R7, RZ ;  /* 0x0000000706067210 */ /* 0x000fe20007ffe0ff */
[----:B------:R-:W-:-:S03]  /*b160*/  IMAD R36, R25, 0x2, R2 ;  /* 0x0000000219247824 */ /* 0x000fc600078e0202 */
[----:B------:R-:W-:Y:S02]  /*b170*/  LEA R0, R6, UR42, 0x1 ;  /* 0x0000002a06007c11 */ /* 0x000fe4000f8e08ff */
[----:B------:R-:W0:Y:S04]  /*b180*/  LDS.128 R24, [R36+0xc400] ;  /* 0x00c4000024187984 */ /* 0x000e280000000c00 */
[----:B------:R-:W1:Y:S01]  /*b190*/  LDS.128 R4, [R0] ;  /* 0x0000000000047984 */ /* 0x000e620000000c00 */
[----:B0-----:R-:W-:Y:S02]  /*b1a0*/  HADD2.F32 R41, -RZ, R25.H0_H0 ;  /* 0x20000019ff297230 */ /* 0x001fe40000004100 */
[----:B------:R-:W-:Y:S02]  /*b1b0*/  HADD2.F32 R50, -RZ, R27.H0_H0 ;  /* 0x2000001bff327230 */ /* 0x000fe40000004100 */
[----:B-1----:R-:W-:-:S02]  /*b1c0*/  HADD2.F32 R38, -RZ, R5.H0_H0 ;  /* 0x20000005ff267230 */ /* 0x002fc40000004100 */
[----:B------:R-:W-:Y:S02]  /*b1d0*/  HADD2.F32 R31, -RZ, R27.H1_H1 ;  /* 0x3000001bff1f7230 */ /* 0x000fe40000004100 */
[CC--:B------:R-:W-:Y:S01]  /*b1e0*/  FMUL.FTZ R27, R41.reuse, R51.reuse ;  /* 0x00000033291b7220 */ /* 0x0c0fe20000410000 */
[----:B------:R-:W-:Y:S02]  /*b1f0*/  HADD2.F32 R42, -RZ, R25.H1_H1 ;  /* 0x30000019ff2a7230 */ /* 0x000fe40000004100 */
[-C--:B------:R-:W-:Y:S01]  /*b200*/  FMUL.FTZ R25, R41, R52.reuse ;  /* 0x0000003429197220 */ /* 0x080fe20000410000 */
[----:B------:R-:W-:Y:S02]  /*b210*/  HADD2.F32 R41, -RZ, R54.H0_H0 ;  /* 0x20000036ff297230 */ /* 0x000fe40000004100 */
[C---:B------:R-:W-:Y:S01]  /*b220*/  FFMA.FTZ R27, R38.reuse, R52, R27 ;  /* 0x00000034261b7223 */ /* 0x040fe2000001001b */
[----:B------:R-:W-:Y:S02]  /*b230*/  HADD2.F32 R39, -RZ, R24.H0_H0 ;  /* 0x20000018ff277230 */ /* 0x000fe40000004100 */
[----:B------:R-:W-:Y:S01]  /*b240*/  FFMA.FTZ R25, R38, R51, -R25 ;  /* 0x0000003326197223 */ /* 0x000fe20000010819 */
[----:B------:R-:W-:-:S02]  /*b250*/  HADD2.F32 R54, -RZ, R49.H1_H1 ;  /* 0x30000031ff367230 */ /* 0x000fc40000004100 */
[C---:B------:R-:W-:Y:S01]  /*b260*/  FMUL.FTZ R51, R42.reuse, R53 ;  /* 0x000000352a337220 */ /* 0x040fe20000410000 */
[----:B------:R-:W-:Y:S02]  /*b270*/  HADD2.F32 R52, -RZ, R49.H0_H0 ;  /* 0x20000031ff347230 */ /* 0x000fe40000004100 */
[----:B------:R-:W-:Y:S01]  /*b280*/  FMUL.FTZ R49, R42, R41 ;  /* 0x000000292a317220 */ /* 0x000fe20000410000 */
[----:B------:R-:W-:Y:S02]  /*b290*/  HADD2.F32 R37, -RZ, R4.H0_H0 ;  /* 0x20000004ff257230 */ /* 0x000fe40000004100 */
[C---:B------:R-:W-:Y:S01]  /*b2a0*/  FMUL.FTZ R42, R39.reuse, R54 ;  /* 0x00000036272a7220 */ /* 0x040fe20000410000 */
[----:B------:R-:W-:Y:S02]  /*b2b0*/  HADD2.F32 R43, -RZ, R26.H0_H0 ;  /* 0x2000001aff2b7230 */ /* 0x000fe40000004100 */
[----:B------:R-:W-:Y:S01]  /*b2c0*/  FMUL.FTZ R39, R39, R52 ;  /* 0x0000003427277220 */ /* 0x000fe20000410000 */
[----:B------:R-:W-:-:S02]  /*b2d0*/  HADD2.F32 R40, -RZ, R5.H1_H1 ;  /* 0x30000005ff287230 */ /* 0x000fc40000004100 */
[C---:B------:R-:W-:Y:S01]  /*b2e0*/  FFMA.FTZ R52, R37.reuse, R52, -R42 ;  /* 0x0000003425347223 */ /* 0x040fe2000001082a */
[----:B------:R-:W-:Y:S02]  /*b2f0*/  HADD2.F32 R5, -RZ, R6.H0_H0 ;  /* 0x20000006ff057230 */ /* 0x000fe40000004100 */
[----:B------:R-:W-:Y:S01]  /*b300*/  FFMA.FTZ R39, R37, R54, R39 ;  /* 0x0000003625277223 */ /* 0x000fe20000010027 */
[--C-:B------:R-:W-:Y:S02]  /*b310*/  HADD2.F32 R42, -RZ, R47.reuse.H1_H1 ;  /* 0x3000002fff2a7230 */ /* 0x100fe40000004100 */
[----:B------:R-:W-:Y:S01]  /*b320*/  FMUL.FTZ R54, R43, R56 ;  /* 0x000000382b367220 */ /* 0x000fe20000410000 */
[----:B------:R-:W-:Y:S02]  /*b330*/  HADD2.F32 R47, -RZ, R47.H0_H0 ;  /* 0x2000002fff2f7230 */ /* 0x000fe40000004100 */
[----:B------:R-:W-:Y:S01]  /*b340*/  FFMA.FTZ R38, R40, R41, -R51 ;  /* 0x0000002928267223 */ /* 0x000fe20000010833 */
[----:B------:R-:W-:-:S02]  /*b350*/  HADD2.F32 R11, -RZ, R7.H0_H0 ;  /* 0x20000007ff0b7230 */ /* 0x000fc40000004100 */
[-C--:B------:R-:W-:Y:S01]  /*b360*/  FMUL.FTZ R58, R43, R42.reuse ;  /* 0x0000002a2b3a7220 */ /* 0x080fe20000410000 */
[C---:B------:R-:W-:Y:S01]  /*b370*/  FFMA.FTZ R54, R5.reuse, R42, -R54 ;  /* 0x0000002a05367223 */ /* 0x040fe20000010836 */
[CC--:B------:R-:W-:Y:S01]  /*b380*/  FMUL.FTZ R42, R50.reuse, R47.reuse ;  /* 0x0000002f322a7220 */ /* 0x0c0fe20000410000 */
[----:B------:R-:W-:Y:S01]  /*b390*/  FMUL.FTZ R50, R50, R48 ;  /* 0x0000003032327220 */ /* 0x000fe20000410000 */
        /* <DEDUP_REMOVED lines=19> */
[----:B------:R-:W-:Y:S01]  /*b4d0*/  FFMA.FTZ R40, R40, R53, R49 ;  /* 0x0000003528287223 */ /* 0x000fe20000010031 */
        /* <DEDUP_REMOVED lines=14> */
.L_x_2435:
[----:B------:R-:W-:Y:S05]  /*b5c0*/  BSYNC B1 ;  /* 0x0000000000017941 */ /* 0x000fea0003800000 */
.L_x_2434:
[----:B------:R-:W-:Y:S05]  /*b5d0*/  @P2 BRA `(.L_x_2416) ;  /* 0x0000000400b42947 */ /* 0x000fea0003800000 */
[----:B01----:R-:W2:Y:S04]  /*b5e0*/  LDL.64 R4, [R1] ;  /* 0x0000000001047983 */ /* 0x003ea80000100a00 */
[----:B------:R-:W4:Y:S01]  /*b5f0*/  LDL R0, [R1+0x38] ;  /* 0x0000380001007983 */ /* 0x000f220000100800 */
[----:B--2---:R-:W-:-:S03]  /*b600*/  IMAD.MOV.U32 R6, RZ, RZ, R4 ;  /* 0x000000ffff067224 */ /* 0x004fc600078e0004 */
[----:B------:R-:W2:Y:S01]  /*b610*/  LDL R4, [R1+0x18] ;  /* 0x0000180001047983 */ /* 0x000ea20000100800 */
[----:B------:R-:W-:Y:S02]  /*b620*/  IMAD.MOV.U32 R7, RZ, RZ, R5 ;  /* 0x000000ffff077224 */ /* 0x000fe400078e0005 */
[----:B----4-:R-:W-:-:S05]  /*b630*/  IMAD.IADD R0, R6, 0x1, R0 ;  /* 0x0000000106007824 */ /* 0x010fca00078e0200 */
[----:B------:R-:W-:Y:S02]  /*b640*/  SHF.R.S32.HI R5, RZ, 0x1f, R0 ;  /* 0x0000001fff057819 */ /* 0x000fe40000011400 */
[----:B------:R-:W-:Y:S02]  /*b650*/  SHF.R.U64 R25, R12, 0x10, R13 ;  /* 0x000000100c197819 */ /* 0x000fe4000000120d */
[----:B------:R-:W-:Y:S01]  /*b660*/  SHF.R.U64 R12, R34, 0x10, R35 ;  /* 0x00000010220c7819 */ /* 0x000fe20000001223 */
[----:B------:R-:W-:Y:S01]  /*b670*/  HADD2.F32 R34, -RZ, R20.H1_H1 ;  /* 0x30000014ff227230 */ /* 0x000fe20000004100 */
[----:B------:R-:W-:Y:S01]  /*b680*/  SHF.R.U64 R24, R32, 0x10, R33 ;  /* 0x0000001020187819 */ /* 0x000fe20000001221 */
[----:B------:R-:W-:Y:S01]  /*b690*/  HADD2.F32 R32, -RZ, R45.H1_H1 ;  /* 0x3000002dff207230 */ /* 0x000fe20000004100 */
[----:B------:R-:W-:Y:S02]  /*b6a0*/  SHF.R.U32.HI R31, RZ, 0x10, R13 ;  /* 0x00000010ff1f7819 */ /* 0x000fe4000001160d */
[----:B------:R-:W-:-:S03]  /*b6b0*/  SHF.R.U32.HI R33, RZ, 0x10, R33 ;  /* 0x00000010ff217819 */ /* 0x000fc60000011621 */
[----:B------:R-:W-:Y:S01]  /*b6c0*/  HADD2.F32 R31, -RZ, R31.H0_H0 ;  /* 0x2000001fff1f7230 */ /* 0x000fe20000004100 */
[----:B------:R-:W-:Y:S02]  /*b6d0*/  SHF.R.U64 R37, R14, 0x10, R15 ;  /* 0x000000100e257819 */ /* 0x000fe4000000120f */
[----:B------:R-:W-:Y:S02]  /*b6e0*/  SHF.R.U32.HI R39, RZ, 0x10, R35 ;  /* 0x00000010ff277819 */ /* 0x000fe40000011623 */
[----:B------:R-:W-:Y:S01]  /*b6f0*/  SHF.R.U32.HI R35, RZ, 0x10, R15 ;  /* 0x00000010ff237819 */ /* 0x000fe2000001160f */
        /* <DEDUP_REMOVED lines=16> */
[----:B------:R-:W-:-:S03]  /*b800*/  IMAD.IADD R0, R6, 0x1, R5 ;  /* 0x0000000106007824 */ /* 0x000fc600078e0205 */
[----:B------:R-:W-:Y:S02]  /*b810*/  LEA R3, R3, R2, 0x1 ;  /* 0x0000000203037211 */ /* 0x000fe400078e08ff */
[----:B------:R-:W-:-:S03]  /*b820*/  LEA R0, R0, UR42, 0x1 ;  /* 0x0000002a00007c11 */ /* 0x000fc6000f8e08ff */
[----:B------:R-:W0:Y:S04]  /*b830*/  LDS.128 R8, [R3+0xc400] ;  /* 0x00c4000003087984 */ /* 0x000e280000000c00 */
[----:B------:R-:W1:Y:S01]  /*b840*/  LDS.128 R4, [R0] ;  /* 0x0000000000047984 */ /* 0x000e620000000c00 */
[----:B0-----:R-:W-:Y:S02]  /*b850*/  HADD2.F32 R27, -RZ, R9.H0_H0 ;  /* 0x20000009ff1b7230 */ /* 0x001fe40000004100 */
[----:B-1----:R-:W-:-:S03]  /*b860*/  HADD2.F32 R13, -RZ, R5.H0_H0 ;  /* 0x20000005ff0d7230 */ /* 0x002fc60000004100 */
[C---:B------:R-:W-:Y:S01]  /*b870*/  FMUL.FTZ R36, R27.reuse, R34 ;  /* 0x000000221b247220 */ /* 0x040fe20000410000 */
[----:B------:R-:W-:Y:S02]  /*b880*/  HADD2.F32 R28, -RZ, R9.H1_H1 ;  /* 0x30000009ff1c7230 */ /* 0x000fe40000004100 */
[-C--:B------:R-:W-:Y:S01]  /*b890*/  FMUL.FTZ R38, R27, R32.reuse ;  /* 0x000000201b267220 */ /* 0x080fe20000410000 */
[----:B------:R-:W-:Y:S02]  /*b8a0*/  HADD2.F32 R9, -RZ, R8.H0_H0 ;  /* 0x20000008ff097230 */ /* 0x000fe40000004100 */
[----:B------:R-:W-:Y:S01]  /*b8b0*/  FFMA.FTZ R36, R13, R32, -R36 ;  /* 0x000000200d247223 */ /* 0x000fe20000010824 */
[----:B------:R-:W-:Y:S02]  /*b8c0*/  HADD2.F32 R27, -RZ, R33.H0_H0 ;  /* 0x20000021ff1b7230 */ /* 0x000fe40000004100 */
[----:B------:R-:W-:Y:S02]  /*b8d0*/  HADD2.F32 R32, -RZ, R20.H0_H0 ;  /* 0x20000014ff207230 */ /* 0x000fe40000004100 */
[----:B------:R-:W-:-:S02]  /*b8e0*/  HADD2.F32 R20, -RZ, R45.H0_H0 ;  /* 0x2000002dff147230 */ /* 0x000fc40000004100 */
[----:B------:R-:W-:Y:S01]  /*b8f0*/  FFMA.FTZ R38, R13, R34, R38 ;  /* 0x000000220d267223 */ /* 0x000fe20000010026 */
[----:B------:R-:W-:Y:S02]  /*b900*/  HADD2.F32 R14, -RZ, R5.H1_H1 ;  /* 0x30000005ff0e7230 */ /* 0x000fe40000004100 */
[C---:B------:R-:W-:Y:S01]  /*b910*/  FMUL.FTZ R33, R28.reuse, R31 ;  /* 0x0000001f1c217220 */ /* 0x040fe20000410000 */
[----:B------:R-:W-:Y:S02]  /*b920*/  HADD2.F32 R5, -RZ, R4.H0_H0 ;  /* 0x20000004ff057230 */ /* 0x000fe40000004100 */
[----:B------:R-:W-:Y:S01]  /*b930*/  FMUL.FTZ R13, R28, R27 ;  /* 0x0000001b1c0d7220 */ /* 0x000fe20000410000 */
[C---:B------:R-:W-:Y:S01]  /*b940*/  FMUL.FTZ R34, R9.reuse, R32 ;  /* 0x0000002009227220 */ /* 0x040fe20000410000 */
[----:B------:R-:W-:Y:S02]  /*b950*/  HADD2.F32 R29, -RZ, R10.H0_H0 ;  /* 0x2000000aff1d7230 */ /* 0x000fe40000004100 */
[----:B------:R-:W-:Y:S01]  /*b960*/  FMUL.FTZ R9, R9, R20 ;  /* 0x0000001409097220 */ /* 0x000fe20000410000 */
[----:B------:R-:W-:-:S02]  /*b970*/  HADD2.F32 R28, -RZ, R21.H0_H0 ;  /* 0x20000015ff1c7230 */ /* 0x000fc40000004100 */
[C---:B------:R-:W-:Y:S01]  /*b980*/  FFMA.FTZ R33, R14.reuse, R27, -R33 ;  /* 0x0000001b0e217223 */ /* 0x040fe20000010821 */
[----:B------:R-:W-:Y:S01]  /*b990*/  FFMA.FTZ R31, R14, R31, R13 ;  /* 0x0000001f0e1f7223 */ /* 0x000fe2000001000d */
[----:B------:R-:W-:Y:S02]  /*b9a0*/  HADD2.F32 R15, -RZ, R6.H0_H0 ;  /* 0x20000006ff0f7230 */ /* 0x000fe40000004100 */
[C---:B------:R-:W-:Y:S01]  /*b9b0*/  FFMA.FTZ R34, R5.reuse, R20, -R34 ;  /* 0x0000001405227223 */ /* 0x040fe20000010822 */
[----:B------:R-:W-:Y:S02]  /*b9c0*/  HADD2.F32 R30, -RZ, R11.H0_H0 ;  /* 0x2000000bff1e7230 */ /* 0x000fe40000004100 */
[----:B------:R-:W-:Y:S01]  /*b9d0*/  FFMA.FTZ R32, R5, R32, R9 ;  /* 0x0000002005207223 */ /* 0x000fe20000010009 */
[----:B------:R-:W-:Y:S02]  /*b9e0*/  HADD2.F32 R14, -RZ, R46.H0_H0 ;  /* 0x2000002eff0e7230 */ /* 0x000fe40000004100 */
[----:B------:R-:W-:Y:S01]  /*b9f0*/  FMUL.FTZ R20, R29, R28 ;  /* 0x0000001c1d147220 */ /* 0x000fe20000410000 */
[----:B------:R-:W-:-:S02]  /*ba00*/  HADD2.F32 R21, -RZ, R21.H1_H1 ;  /* 0x30000015ff157230 */ /* 0x000fc40000004100 */
[----:B------:R-:W-:Y:S02]  /*ba10*/  HADD2.F32 R5, -RZ, R46.H1_H1 ;  /* 0x3000002eff057230 */ /* 0x000fe40000004100 */
[-C--:B------:R-:W-:Y:S01]  /*ba20*/  FMUL.FTZ R40, R29, R14.reuse ;  /* 0x0000000e1d287220 */ /* 0x080fe20000410000 */
[----:B------:R-:W-:Y:S02]  /*ba30*/  HADD2.F32 R26, -RZ, R7.H0_H0 ;  /* 0x20000007ff1a7230 */ /* 0x000fe40000004100 */
[----:B------:R-:W-:Y:S01]  /*ba40*/  FFMA.FTZ R27, R15, R14, -R20 ;  /* 0x0000000e0f1b7223 */ /* 0x000fe20000010814 */
[C---:B------:R-:W-:Y:S01]  /*ba50*/  FMUL.FTZ R9, R30.reuse, R21 ;  /* 0x000000151e097220 */ /* 0x040fe20000410000 */
[----:B------:R-:W-:Y:S02]  /*ba60*/  HADD2.F32 R11, -RZ, R11.H1_H1 ;  /* 0x3000000bff0b7230 */ /* 0x000fe40000004100 */
[----:B------:R-:W-:Y:S01]  /*ba70*/  FMUL.FTZ R30, R30, R5 ;  /* 0x000000051e1e7220 */ /* 0x000fe20000410000 */
[----:B------:R-:W-:-:S02]  /*ba80*/  HADD2.F32 R20, -RZ, R35.H0_H0 ;  /* 0x20000023ff147230 */ /* 0x000fc40000004100 */
[----:B------:R-:W-:Y:S02]  /*ba90*/  HADD2.F32 R14, -RZ, R39.H0_H0 ;  /* 0x20000027ff0e7230 */ /* 0x000fe40000004100 */
[----:B------:R-:W-:Y:S01]  /*baa0*/  FFMA.FTZ R40, R15, R28, R40 ;  /* 0x0000001c0f287223 */ /* 0x000fe20000010028 */
[C---:B------:R-:W-:Y:S01]  /*bab0*/  FFMA.FTZ R28, R26.reuse, R5, -R9 ;  /* 0x000000051a1c7223 */ /* 0x040fe20000010809 */
[----:B------:R-:W-:Y:S01]  /*bac0*/  FFMA.FTZ R30, R26, R21, R30 ;  /* 0x000000151a1e7223 */ /* 0x000fe2000001001e */
[----:B------:R-:W-:Y:S02]  /*bad0*/  HADD2.F32 R7, -RZ, R7.H1_H1 ;  /* 0x30000007ff077230 */ /* 0x000fe40000004100 */
[C---:B------:R-:W-:Y:S01]  /*bae0*/  FMUL.FTZ R42, R11.reuse, R20 ;  /* 0x000000140b2a7220 */ /* 0x040fe20000410000 */
[----:B------:R-:W-:Y:S01]  /*baf0*/  FMUL.FTZ R26, R11, R14 ;  /* 0x0000000e0b1a7220 */ /* 0x000fe20000410000 */
[----:B------:R-:W-:Y:S02]  /*bb00*/  HADD2.F32 R8, -RZ, R8.H1_H1 ;  /* 0x30000008ff087230 */ /* 0x000fe40000004100 */
[----:B------:R-:W-:-:S02]  /*bb10*/  HADD2.F32 R10, -RZ, R10.H1_H1 ;  /* 0x3000000aff0a7230 */ /* 0x000fc40000004100 */
[----:B------:R-:W-:Y:S02]  /*bb20*/  HADD2.F32 R11, -RZ, R37.H0_H0 ;  /* 0x20000025ff0b7230 */ /* 0x000fe40000004100 */
[----:B------:R-:W-:Y:S02]  /*bb30*/  HADD2.F32 R5, -RZ, R24.H0_H0 ;  /* 0x20000018ff057230 */ /* 0x000fe40000004100 */
[----:B------:R-:W-:Y:S02]  /*bb40*/  HADD2.F32 R9, -RZ, R12.H0_H0 ;  /* 0x2000000cff097230 */ /* 0x000fe40000004100 */
[C---:B------:R-:W-:Y:S01]  /*bb50*/  FFMA.FTZ R21, R7.reuse, R14, -R42 ;  /* 0x0000000e07157223 */ /* 0x040fe2000001082a */
[----:B------:R-:W-:Y:S02]  /*bb60*/  HADD2.F32 R4, -RZ, R4.H1_H1 ;  /* 0x30000004ff047230 */ /* 0x000fe40000004100 */
[----:B------:R-:W-:Y:S01]  /*bb70*/  FFMA.FTZ R29, R7, R20, R26 ;  /* 0x00000014071d7223 */ /* 0x000fe2000001001a */
[----:B------:R-:W-:-:S02]  /*bb80*/  HADD2.F32 R6, -RZ, R6.H1_H1 ;  /* 0x30000006ff067230 */ /* 0x000fc40000004100 */
        /* <DEDUP_REMOVED lines=8> */
[----:B------:R-:W-:Y:S02]  /*bc10*/  F2FP.F16.F32.PACK_AB R7, R21, R28 ;  /* 0x0000001c1507723e */ /* 0x000fe400000000ff */
[----:B------:R-:W-:-:S02]  /*bc20*/  F2FP.F16.F32.PACK_AB R5, R33, R36 ;  /* 0x000000242105723e */ /* 0x000fc400000000ff */
[----:B------:R-:W-:Y:S02]  /*bc30*/  F2FP.F16.F32.PACK_AB R4, R13, R34 ;  /* 0x000000220d04723e */ /* 0x000fe400000000ff */
[----:B------:R-:W-:Y:S02]  /*bc40*/  F2FP.F16.F32.PACK_AB R6, R10, R27 ;  /* 0x0000001b0a06723e */ /* 0x000fe400000000ff */
[----:B------:R-:W-:Y:S02]  /*bc50*/  F2FP.F16.F32.PACK_AB R11, R29, R30 ;  /* 0x0000001e1d0b723e */ /* 0x000fe400000000ff */
[----:B------:R-:W-:Y:S02]  /*bc60*/  F2FP.F16.F32.PACK_AB R9, R31, R38 ;  /* 0x000000261f09723e */ /* 0x000fe400000000ff */
[----:B------:R-:W-:Y:S02]  /*bc70*/  F2FP.F16.F32.PACK_AB R8, R25, R32 ;  /* 0x000000201908723e */ /* 0x000fe400000000ff */
[----:B------:R-:W-:Y:S01]  /*bc80*/  F2FP.F16.F32.PACK_AB R10, R15, R40 ;  /* 0x000000280f0a723e */ /* 0x000fe200000000ff */
[----:B------:R0:W-:Y:S04]  /*bc90*/  STS.128 [R0], R4 ;  /* 0x0000000400007388 */ /* 0x0001e80000000c00 */
[----:B------:R0:W-:Y:S02]  /*bca0*/  STS.128 [R3+0xc400], R8 ;  /* 0x00c4000803007388 */ /* 0x0001e40000000c00 */
.L_x_2416:
[----:B------:R-:W-:Y:S05]  /*bcb0*/  BSYNC B0 ;  /* 0x0000000000007941 */ /* 0x000fea0003800000 */
.L_x_2409:
        /* <DEDUP_REMOVED lines=8> */
.L_x_2407:
[----:B01-3--:R-:W-:-:S05]  /*bd40*/  IMAD.U32 R0, RZ, RZ, UR41 ;  /* 0x00000029ff007e24 */ /* 0x00bfca000f8e00ff */
[----:B------:R-:W-:-:S13]  /*bd50*/  ISETP.NE.AND P0, PT, R0, 0x3, PT ;  /* 0x000000030000780c */ /* 0x000fda0003f05270 */
[----:B------:R-:W-:Y:S05]  /*bd60*/  @!P0 BRA `(.L_x_2436) ;  /* 0x0000000000048947 */ /* 0x000fea0003800000 */
[----:B------:R-:W-:Y:S01]  /*bd70*/  BPT.TRAP 0x1 ;  /* 0x000000040000795c */ /* 0x000fe20000300000 */
.L_x_2436:
[----:B--2-4-:R-:W-:Y:S01]  /*bd80*/  IMAD R3, R22, 0x8, R2 ;  /* 0x0000000816037824 */ /* 0x014fe200078e0202 */
[----:B------:R-:W-:-:S04]  /*bd90*/  SHF.L.U32 R4, R139, 0x1f, RZ ;  /* 0x0000001f8b047819 */ /* 0x000fc800000006ff */
[----:B------:R0:W1:Y:S01]  /*bda0*/  SYNCS.PHASECHK.TRANS64.TRYWAIT P1, [R3+URZ+0x2d830], R4 ;  /* 0x02d83004030075a7 */ /* 0x000062000802017f */
[----:B------:R-:W-:Y:S05]  /*bdb0*/  @!P0 BRA `(.L_x_2437) ;  /* 0x0000000000048947 */ /* 0x000fea0003800000 */
[----:B------:R-:W-:Y:S01]  /*bdc0*/  BPT.TRAP 0x1 ;  /* 0x000000040000795c */ /* 0x000fe20000300000 */
.L_x_2437:
        /* <DEDUP_REMOVED lines=12> */
.L_x_2438:
[----:B--2---:R-:W0:Y:S01]  /*be90*/  LDL R0, [R1+0x2c] ;  /* 0x00002c0001007983 */ /* 0x004e220000100800 */
[----:B------:R-:W-:Y:S01]  /*bea0*/  IMAD.MOV.U32 R5, RZ, RZ, -0x7fffffe0 ;  /* 0x80000020ff057424 */ /* 0x000fe200078e00ff */
[----:B------:R-:W-:Y:S01]  /*beb0*/  LOP3.LUT R144, R44, 0x10000, RZ, 0xfc, !PT ;  /* 0x000100002c907812 */ /* 0x000fe200078efcff */
[----:B------:R-:W-:Y:S01]  /*bec0*/  IMAD.MOV.U32 R145, RZ, RZ, -0x7fffffe0 ;  /* 0x80000020ff917424 */ /* 0x000fe200078e00ff */
[----:B------:R-:W-:Y:S05]  /*bed0*/  WARPSYNC.ALL ;  /* 0x0000000000007948 */ /* 0x000fea0003800000 */
[----:B------:R-:W-:Y:S01]  /*bee0*/  R2UR UR7, R5 ;  /* 0x00000000050772ca */ /* 0x000fe200000e0000 */
[----:B-----5:R-:W-:Y:S01]  /*bef0*/  WARPGROUP.ARRIVE ;  /* 0x00000000000079c5 */ /* 0x020fe20000000000 */
[C---:B------:R-:W-:Y:S01]  /*bf00*/  R2UR UR4, R144.reuse ;  /* 0x00000000900472ca */ /* 0x040fe200000e0000 */
[----:B------:R-:W-:Y:S01]  /*bf10*/  IMAD.MOV.U32 R7, RZ, RZ, -0x7fffffe0 ;  /* 0x80000020ff077424 */ /* 0x000fe200078e00ff */
[----:B------:R-:W-:Y:S01]  /*bf20*/  R2UR UR5, R145 ;  /* 0x00000000910572ca */ /* 0x000fe200000e0000 */
[----:B------:R-:W-:Y:S01]  /*bf30*/  IMAD.MOV.U32 R155, RZ, RZ, -0x7fffffe0 ;  /* 0x80000020ff9b7424 */ /* 0x000fe200078e00ff */
[C---:B------:R-:W-:Y:S01]  /*bf40*/  IADD3 R154, R144.reuse, 0x2, RZ ;  /* 0x00000002909a7810 */ /* 0x040fe20007ffe0ff */
[C---:B------:R-:W-:Y:S01]  /*bf50*/  VIADD R152, R144.reuse, 0x300 ;  /* 0x0000030090987836 */ /* 0x040fe20000000000 */
[----:B------:R-:W-:Y:S01]  /*bf60*/  IADD3 R150, R144, 0x302, RZ ;  /* 0x0000030290967810 */ /* 0x000fe20007ffe0ff */
[----:B------:R-:W-:Y:S01]  /*bf70*/  IMAD.MOV.U32 R153, RZ, RZ, -0x7fffffe0 ;  /* 0x80000020ff997424 */ /* 0x000fe200078e00ff */
[----:B------:R-:W-:Y:S01]  /*bf80*/  MOV R147, 0x80000020 ;  /* 0x8000002000937802 */ /* 0x000fe20000000f00 */
[----:B------:R-:W-:-:S02]  /*bf90*/  IMAD.MOV.U32 R151, RZ, RZ, -0x7fffffe0 ;  /* 0x80000020ff977424 */ /* 0x000fc400078e00ff */
[C---:B------:R-:W-:Y:S02]  /*bfa0*/  VIADD R148, R144.reuse, 0x600 ;  /* 0x0000060090947836 */ /* 0x040fe40000000000 */
[----:B------:R-:W-:Y:S02]  /*bfb0*/  IMAD.MOV.U32 R149, RZ, RZ, -0x7fffffe0 ;  /* 0x80000020ff957424 */ /* 0x000fe400078e00ff */
[----:B------:R-:W-:Y:S02]  /*bfc0*/  IMAD.MOV.U32 R5, RZ, RZ, -0x7fffffe0 ;  /* 0x80000020ff057424 */ /* 0x000fe400078e00ff */
[----:B------:R-:W-:Y:S02]  /*bfd0*/  VIADD R146, R144, 0x602 ;  /* 0x0000060290927836 */ /* 0x000fe40000000000 */
[----:B01----:R-:W-:-:S04]  /*bfe0*/  IMAD R4, R22, 0x600, R0 ;  /* 0x0000060016047824 */ /* 0x003fc800078e0200 */
        /* <DEDUP_REMOVED lines=46> */
[----:B------:R-:W-:Y:S05]  /*c2d0*/  @!P0 BRA `(.L_x_2440) ;  /* 0x0000000000048947 */ /* 0x000fea0003800000 */
[----:B------:R-:W-:Y:S01]  /*c2e0*/  BPT.TRAP 0x1 ;  /* 0x000000040000795c */ /* 0x000fe20000300000 */
.L_x_2440:
[----:B------:R-:W2:Y:S01]  /*c2f0*/  LDL R5, [R1+0x6c] ;  /* 0x00006c0001057983 */ /* 0x000ea20000100800 */
[----:B------:R-:W0:Y:S01]  /*c300*/  LDC R0, c[0x0][0x448] ;  /* 0x00011200ff007b82 */ /* 0x000e220000000800 */
[----:B------:R-:W-:Y:S02]  /*c310*/  ULDC UR45, c[0x0][0x988] ;  /* 0x00026200002d7ab9 */ /* 0x000fe40000000800 */
[----:B------:R-:W2:Y:S04]  /*c320*/  LDL R90, [R1+0x58] ;  /* 0x00005800015a7983 */ /* 0x000ea80000100800 */
[----:B------:R-:W3:Y:S04]  /*c330*/  LDL R8, [R1+0x64] ;  /* 0x0000640001087983 */ /* 0x000ee80000100800 */
[----:B------:R-:W4:Y:S04]  /*c340*/  LDL R89, [R1+0x4c] ;  /* 0x00004c0001597983 */ /* 0x000f280000100800 */
[----:B------:R-:W5:Y:S04]  /*c350*/  LDL R88, [R1+0x5c] ;  /* 0x00005c0001587983 */ /* 0x000f680000100800 */
[----:B------:R-:W4:Y:S01]  /*c360*/  LDL R91, [R1+0x50] ;  /* 0x00005000015b7983 */ /* 0x000f220000100800 */
[----:B------:R-:W-:Y:S01]  /*c370*/  VIADD R10, R3, 0x2d840 ;  /* 0x0002d840030a7836 */ /* 0x000fe20000000000 */
[----:B------:R-:W-:Y:S01]  /*c380*/  LOP3.LUT R18, R18, 0xfffffff7, RZ, 0xc0, !PT ;  /* 0xfffffff712127812 */ /* 0x000fe200078ec0ff */
[----:B------:R-:W-:Y:S01]  /*c390*/  ULDC UR43, c[0x0][0x988] ;  /* 0x00026200002b7ab9 */ /* 0x000fe20000000800 */
[----:B------:R-:W-:Y:S01]  /*c3a0*/  ULDC UR44, c[0x0][0x988] ;  /* 0x00026200002c7ab9 */ /* 0x000fe20000000800 */
[----:B0-----:R-:W-:-:S13]  /*c3b0*/  ISETP.NE.AND P5, PT, R0, 0x1, PT ;  /* 0x000000010000780c */ /* 0x001fda0003fa5270 */
[----:B------:R-:W0:Y:S08]  /*c3c0*/  @P5 LDC R4, c[0x0][0x44c] ;  /* 0x00011300ff045b82 */ /* 0x000e300000000800 */
[----:B------:R-:W1:Y:S01]  /*c3d0*/  @P5 LDC R0, c[0x0][0x450] ;  /* 0x00011400ff005b82 */ /* 0x000e620000000800 */
[----:B--2---:R-:W-:-:S04]  /*c3e0*/  IMAD.IADD R7, R5, 0x1, R90 ;  /* 0x0000000105077824 */ /* 0x004fc800078e025a */
[----:B0-----:R-:W-:-:S05]  /*c3f0*/  @P5 IMAD.HI.U32 R5, R7, R4, RZ ;  /* 0x0000000407055227 */ /* 0x001fca00078e00ff */
[----:B-1----:R-:W-:-:S05]  /*c400*/  @P5 SHF.R.U32.HI R7, RZ, R0, R5 ;  /* 0x00000000ff075219 */ /* 0x002fca0000011605 */
[----:B------:R-:W0:Y:S01]  /*c410*/  SHFL.IDX PT, R4, R7, RZ, 0x1c1f ;  /* 0x001c1fff07047589 */ /* 0x000e2200000e0000 */
[----:B------:R-:W-:-:S04]  /*c420*/  IMAD.MOV.U32 R5, RZ, RZ, -0x80 ;  /* 0xffffff80ff057424 */ /* 0x000fc800078e00ff */
[----:B------:R-:W-:-:S05]  /*c430*/  IMAD R5, R94, R5, 0x80 ;  /* 0x000000805e057424 */ /* 0x000fca00078e0205 */
[C-C-:B---3--:R-:W-:Y:S02]  /*c440*/  IADD3 R6, -R8.reuse, 0x1, R5.reuse ;  /* 0x0000000108067810 */ /* 0x148fe40007ffe105 */
[----:B-----5:R-:W-:Y:S02]  /*c450*/  IADD3 R5, -R8, R88, R5 ;  /* 0x0000005808057210 */ /* 0x020fe40007ffe105 */
[----:B----4-:R-:W-:-:S04]  /*c460*/  IADD3 R6, -R89, R6, R88 ;  /* 0x0000000659067210 */ /* 0x010fc80007ffe158 */
[----:B0-----:R-:W-:-:S04]  /*c470*/  VIADDMNMX R4, R4, R6, R5, PT ;  /* 0x0000000604047246 */ /* 0x001fc80003800105 */
[C---:B------:R-:W-:Y:S02]  /*c480*/  ISETP.GT.AND P1, PT, R4.reuse, RZ, PT ;  /* 0x000000ff0400720c */ /* 0x040fe40003f24270 */
[----:B------:R-:W-:Y:S02]  /*c490*/  ISETP.GT.AND P4, PT, R4, 0x1, PT ;  /* 0x000000010400780c */ /* 0x000fe40003f84270 */
[----:B------:R-:W-:Y:S02]  /*c4a0*/  FSEL R24, R24, -INF , P1 ;  /* 0xff80000018187808 */ /* 0x000fe40000800000 */
[----:B------:R-:W-:Y:S02]  /*c4b0*/  FSEL R25, R25, -INF , P4 ;  /* 0xff80000019197808 */ /* 0x000fe40002000000 */
[C---:B------:R-:W-:Y:S02]  /*c4c0*/  ISETP.GT.AND P3, PT, R4.reuse, 0x8, PT ;  /* 0x000000080400780c */ /* 0x040fe40003f64270 */
[----:B------:R-:W-:-:S02]  /*c4d0*/  ISETP.GT.AND P2, PT, R4, 0x9, PT ;  /* 0x000000090400780c */ /* 0x000fc40003f44270 */
[C---:B------:R-:W-:Y:S02]  /*c4e0*/  ISETP.GT.AND P1, PT, R4.reuse, 0x10, PT ;  /* 0x000000100400780c */ /* 0x040fe40003f24270 */
[----:B------:R-:W-:Y:S01]  /*c4f0*/  ISETP.GT.AND P4, PT, R4, 0x11, PT ;  /* 0x000000110400780c */ /* 0x000fe20003f84270 */
[----:B------:R-:W0:Y:S01]  /*c500*/  SHFL.IDX PT, R0, R7, 0x1, 0x1c1f ;  /* 0x003c1f0007007f89 */ /* 0x000e2200000e0000 */
[----:B------:R-:W-:Y:S02]  /*c510*/  FSEL R28, R28, -INF , P3 ;  /* 0xff8000001c1c7808 */ /* 0x000fe40001800000 */
[----:B------:R-:W-:Y:S02]  /*c520*/  FSEL R29, R29, -INF , P2 ;  /* 0xff8000001d1d7808 */ /* 0x000fe40001000000 */
[----:B------:R-:W-:Y:S02]  /*c530*/  FSEL R32, R32, -INF , P1 ;  /* 0xff80000020207808 */ /* 0x000fe40000800000 */
[----:B------:R-:W-:-:S02]  /*c540*/  FSEL R33, R33, -INF , P4 ;  /* 0xff80000021217808 */ /* 0x000fc40002000000 */
[C---:B------:R-:W-:Y:S02]  /*c550*/  ISETP.GT.AND P3, PT, R4.reuse, 0x18, PT ;  /* 0x000000180400780c */ /* 0x040fe40003f64270 */
[C---:B------:R-:W-:Y:S02]  /*c560*/  ISETP.GT.AND P2, PT, R4.reuse, 0x19, PT ;  /* 0x000000190400780c */ /* 0x040fe40003f44270 */
[C---:B------:R-:W-:Y:S02]  /*c570*/  ISETP.GT.AND P1, PT, R4.reuse, 0x20, PT ;  /* 0x000000200400780c */ /* 0x040fe40003f24270 */
[----:B------:R-:W-:Y:S02]  /*c580*/  ISETP.GT.AND P4, PT, R4, 0x21, PT ;  /* 0x000000210400780c */ /* 0x000fe40003f84270 */
        /* <DEDUP_REMOVED lines=8> */
[----:B------:R-:W-:Y:S02]  /*c610*/  FSEL R44, R44, -INF , P3 ;  /* 0xff8000002c2c7808 */ /* 0x000fe40001800000 */
[----:B------:R-:W-:Y:S02]  /*c620*/  FSEL R45, R45, -INF , P2 ;  /* 0xff8000002d2d7808 */ /* 0x000fe40001000000 */
[----:B------:R-:W-:Y:S02]  /*c630*/  FSEL R48, R48, -INF , P1 ;  /* 0xff80000030307808 */ /* 0x000fe40000800000 */
[----:B------:R-:W-:Y:S02]  /*c640*/  FSEL R49, R49, -INF , P4 ;  /* 0xff80000031317808 */ /* 0x000fe40002000000 */
[C---:B------:R-:W-:Y:S02]  /*c650*/  ISETP.GT.AND P3, PT, R4.reuse, 0x38, PT ;  /* 0x000000380400780c */ /* 0x040fe40003f64270 */
[----:B------:R-:W-:-:S02]  /*c660*/  ISETP.GT.AND P2, PT, R4, 0x39, PT ;  /* 0x000000390400780c */ /* 0x000fc40003f44270 */
[C---:B------:R-:W-:Y:S02]  /*c670*/  ISETP.GT.AND P1, PT, R4.reuse, 0x40, PT ;  /* 0x000000400400780c */ /* 0x040fe40003f24270 */
[----:B------:R-:W-:Y:S02]  /*c680*/  ISETP.GT.AND P4, PT, R4, 0x41, PT ;  /* 0x000000410400780c */ /* 0x000fe40003f84270 */
        /* <DEDUP_REMOVED lines=16> */
[----:B0-----:R-:W-:Y:S02]  /*c790*/  VIADDMNMX R0, R0, R6, R5, PT ;  /* 0x0000000600007246 */ /* 0x001fe40003800105 */
[----:B------:R-:W-:Y:S02]  /*c7a0*/  FSEL R68, R68, -INF , P3 ;  /* 0xff80000044447808 */ /* 0x000fe40001800000 */
[----:B------:R-:W-:Y:S02]  /*c7b0*/  FSEL R69, R69, -INF , P2 ;  /* 0xff80000045457808 */ /* 0x000fe40001000000 */
[----:B------:R-:W-:Y:S02]  /*c7c0*/  FSEL R72, R72, -INF , P1 ;  /* 0xff80000048487808 */ /* 0x000fe40000800000 */
[----:B------:R-:W-:Y:S02]  /*c7d0*/  FSEL R73, R73, -INF , P4 ;  /* 0xff80000049497808 */ /* 0x000fe40002000000 */
[----:B------:R-:W-:-:S02]  /*c7e0*/  ISETP.GT.AND P3, PT, R0, RZ, PT ;  /* 0x000000ff0000720c */ /* 0x000fc40003f64270 */
[C---:B------:R-:W-:Y:S02]  /*c7f0*/  ISETP.GT.AND P2, PT, R0.reuse, 0x1, PT ;  /* 0x000000010000780c */ /* 0x040fe40003f44270 */
        /* <DEDUP_REMOVED lines=10> */
[----:B------:R-:W-:-:S02]  /*c8a0*/  FMNMX.FTZ R5, R26, R27, !PT ;  /* 0x0000001b1a057209 */ /* 0x000fc40007810000 */
        /* <DEDUP_REMOVED lines=31> */
[----:B------:R-:W-:Y:S02]  /*caa0*/  FMNMX.FTZ R5, R35, R5, !PT ;  /* 0x0000000523057209 */ /* 0x000fe40007810000 */
        /* <DEDUP_REMOVED lines=9> */
[----:B------:R-:W-:-:S02]  /*cb40*/  ISETP.GT.AND P3, PT, R0, 0x60, PT ;  /* 0x000000600000780c */ /* 0x000fc40003f64270 */
[C---:B------:R-:W-:Y:S02]  /*cb50*/  ISETP.GT.AND P2, PT, R0.reuse, 0x61, PT ;  /* 0x000000610000780c */ /* 0x040fe40003f44270 */
[C---:B------:R-:W-:Y:S02]  /*cb60*/  ISETP.GT.AND P1, PT, R0.reuse, 0x68, PT ;  /* 0x000000680000780c */ /* 0x040fe40003f24270 */
[----:B------:R-:W-:Y:S02]  /*cb70*/  ISETP.GT.AND P4, PT, R0, 0x69, PT ;  /* 0x000000690000780c */ /* 0x000fe40003f84270 */
[----:B------:R-:W-:Y:S02]  /*cb80*/  FMNMX.FTZ R5, R39, R5, !PT ;  /* 0x0000000527057209 */ /* 0x000fe40007810000 */
[----:B------:R-:W-:Y:S02]  /*cb90*/  FMNMX.FTZ R7, R24, R25, !PT ;  /* 0x0000001918077209 */ /* 0x000fe40007810000 */
[----:B------:R-:W-:-:S02]  /*cba0*/  FSEL R74, R74, -INF , P3 ;  /* 0xff8000004a4a7808 */ /* 0x000fc40001800000 */
[----:B------:R-:W-:Y:S02]  /*cbb0*/  FSEL R75, R75, -INF , P2 ;  /* 0xff8000004b4b7808 */ /* 0x000fe40001000000 */
[----:B------:R-:W-:Y:S02]  /*cbc0*/  FSEL R78, R78, -INF , P1 ;  /* 0xff8000004e4e7808 */ /* 0x000fe40000800000 */
[----:B------:R-:W-:Y:S02]  /*cbd0*/  FSEL R79, R79, -INF , P4 ;  /* 0xff8000004f4f7808 */ /* 0x000fe40002000000 */
[C---:B------:R-:W-:Y:S02]  /*cbe0*/  ISETP.GT.AND P3, PT, R0.reuse, 0x70, PT ;  /* 0x000000700000780c */ /* 0x040fe40003f64270 */
[C---:B------:R-:W-:Y:S02]  /*cbf0*/  ISETP.GT.AND P2, PT, R0.reuse, 0x71, PT ;  /* 0x000000710000780c */ /* 0x040fe40003f44270 */
[----:B------:R-:W-:-:S02]  /*cc00*/  ISETP.GT.AND P1, PT, R0, 0x78, PT ;  /* 0x000000780000780c */ /* 0x000fc40003f24270 */
[----:B------:R-:W-:Y:S02]  /*cc10*/  ISETP.GT.AND P4, PT, R0, 0x79, PT ;  /* 0x000000790000780c */ /* 0x000fe40003f84270 */
        /* <DEDUP_REMOVED lines=49> */
[----:B------:R-:W-:Y:S02]  /*cf30*/  ISETP.GT.AND P3, PT, R4, 0x68, PT ;  /* 0x000000680400780c */ /* 0x000fe40003f64270 */
[----:B------:R-:W-:Y:S02]  /*cf40*/  FMNMX.FTZ R5, R72, R5, !PT ;  /* 0x0000000548057209 */ /* 0x000fe40007810000 */
[----:B------:R-:W-:Y:S02]  /*cf50*/  ISETP.GT.AND P2, PT, R4, 0x69, PT ;  /* 0x000000690400780c */ /* 0x000fe40003f44270 */
[----:B------:R-:W-:-:S02]  /*cf60*/  FMNMX.FTZ R0, R87, R0, !PT ;  /* 0x0000000057007209 */ /* 0x000fc40007810000 */
[----:B------:R-:W-:Y:S02]  /*cf70*/  FSEL R76, R76, -INF , P3 ;  /* 0xff8000004c4c7808 */ /* 0x000fe40001800000 */
[----:B------:R-:W-:Y:S02]  /*cf80*/  FMNMX.FTZ R5, R73, R5, !PT ;  /* 0x0000000549057209 */ /* 0x000fe40007810000 */
[----:B------:R-:W-:Y:S02]  /*cf90*/  FSEL R77, R77, -INF , P2 ;  /* 0xff8000004d4d7808 */ /* 0x000fe40001000000 */
[C---:B------:R-:W-:Y:S02]  /*cfa0*/  ISETP.GT.AND P1, PT, R4.reuse, 0x70, PT ;  /* 0x000000700400780c */ /* 0x040fe40003f24270 */
[C---:B------:R-:W-:Y:S02]  /*cfb0*/  ISETP.GT.AND P4, PT, R4.reuse, 0x71, PT ;  /* 0x000000710400780c */ /* 0x040fe40003f84270 */
[----:B------:R-:W-:-:S02]  /*cfc0*/  ISETP.GT.AND P3, PT, R4, 0x78, PT ;  /* 0x000000780400780c */ /* 0x000fc40003f64270 */
[----:B------:R-:W-:Y:S02]  /*cfd0*/  ISETP.GT.AND P2, PT, R4, 0x79, PT ;  /* 0x000000790400780c */ /* 0x000fe40003f44270 */
[----:B------:R-:W-:Y:S01]  /*cfe0*/  FMNMX.FTZ R5, R76, R5, !PT ;  /* 0x000000054c057209 */ /* 0x000fe20007810000 */
[----:B------:R-:W0:Y:S01]  /*cff0*/  SHFL.BFLY PT, R4, R0, 0x2, 0x1f ;  /* 0x0c401f0000047f89 */ /* 0x000e2200000e0000 */
[----:B------:R-:W-:Y:S02]  /*d000*/  FSEL R80, R80, -INF , P1 ;  /* 0xff80000050507808 */ /* 0x000fe40000800000 */
[----:B------:R-:W-:Y:S02]  /*d010*/  FMNMX.FTZ R5, R77, R5, !PT ;  /* 0x000000054d057209 */ /* 0x000fe40007810000 */
[----:B------:R-:W-:Y:S02]  /*d020*/  FSEL R81, R81, -INF , P4 ;  /* 0xff80000051517808 */ /* 0x000fe40002000000 */
[----:B------:R-:W-:-:S02]  /*d030*/  FMNMX.FTZ R5, R80, R5, !PT ;  /* 0x0000000550057209 */ /* 0x000fc40007810000 */
[----:B------:R-:W-:Y:S02]  /*d040*/  FSEL R84, R84, -INF , P3 ;  /* 0xff80000054547808 */ /* 0x000fe40001800000 */
[----:B------:R-:W-:Y:S02]  /*d050*/  FMNMX.FTZ R5, R81, R5, !PT ;  /* 0x0000000551057209 */ /* 0x000fe40007810000 */
[----:B------:R-:W-:Y:S02]  /*d060*/  FSEL R85, R85, -INF , P2 ;  /* 0xff80000055557808 */ /* 0x000fe40001000000 */
[----:B------:R-:W-:-:S04]  /*d070*/  FMNMX.FTZ R6, R84, R5, !PT ;  /* 0x0000000554067209 */ /* 0x000fc80007810000 */
[----:B------:R-:W-:Y:S02]  /*d080*/  FMNMX.FTZ R5, R85, R6, !PT ;  /* 0x0000000655057209 */ /* 0x000fe40007810000 */
[----:B0-----:R-:W-:-:S03]  /*d090*/  FMNMX.FTZ R4, R0, R4, !PT ;  /* 0x0000000400047209 */ /* 0x001fc60007810000 */
[----:B------:R-:W0:Y:S04]  /*d0a0*/  SHFL.BFLY PT, R0, R5, 0x2, 0x1f ;  /* 0x0c401f0005007f89 */ /* 0x000e2800000e0000 */
[----:B------:R-:W1:Y:S01]  /*d0b0*/  SHFL.BFLY PT, R7, R4, 0x1, 0x1f ;  /* 0x0c201f0004077f89 */ /* 0x000e6200000e0000 */
[----:B0-----:R-:W-:-:S05]  /*d0c0*/  FMNMX.FTZ R0, R5, R0, !PT ;  /* 0x0000000005007209 */ /* 0x001fca0007810000 */
[----:B------:R-:W0:Y:S01]  /*d0d0*/  SHFL.BFLY PT, R6, R0, 0x1, 0x1f ;  /* 0x0c201f0000067f89 */ /* 0x000e2200000e0000 */
[----:B-1----:R-:W-:-:S04]  /*d0e0*/  FMNMX.FTZ R7, R4, R7, !PT ;  /* 0x0000000704077209 */ /* 0x002fc80007810000 */
[C---:B------:R-:W-:Y:S01]  /*d0f0*/  FSETP.NEU.FTZ.AND P1, PT, R7.reuse, -INF , PT ;  /* 0xff8000000700780b */ /* 0x040fe20003f3d000 */
[----:B------:R-:W-:-:S05]  /*d100*/  FMUL.FTZ R8, R7, UR45 ;  /* 0x0000002d07087c20 */ /* 0x000fca0008410000 */
[----:B------:R-:W-:Y:S02]  /*d110*/  FSEL R8, R8, RZ, P1 ;  /* 0x000000ff08087208 */ /* 0x000fe40000800000 */
[----:B0-----:R-:W-:-:S04]  /*d120*/  FMNMX.FTZ R0, R0, R6, !PT ;  /* 0x0000000600007209 */ /* 0x001fc80007810000 */
[C---:B------:R-:W-:Y:S01]  /*d130*/  FSETP.NEU.FTZ.AND P1, PT, R0.reuse, -INF , PT ;  /* 0xff8000000000780b */ /* 0x040fe20003f3d000 */
[----:B------:R-:W-:Y:S01]  /*d140*/  FMUL.FTZ R9, R0, UR45 ;  /* 0x0000002d00097c20 */ /* 0x000fe20008410000 */
[----:B------:R-:W-:-:S04]  /*d150*/  FFMA.FTZ R4, R26, UR45, -R8 ;  /* 0x0000002d1a047c23 */ /* 0x000fc80008010808 */
[----:B------:R-:W-:Y:S01]  /*d160*/  FSEL R3, R9, RZ, P1 ;  /* 0x000000ff09037208 */ /* 0x000fe20000800000 */
[--C-:B------:R-:W-:Y:S01]  /*d170*/  FFMA.FTZ R5, R27, UR45, -R8.reuse ;  /* 0x0000002d1b057c23 */ /* 0x100fe20008010808 */
[--C-:B------:R-:W-:Y:S01]  /*d180*/  FFMA.FTZ R6, R30, UR45, -R8.reuse ;  /* 0x0000002d1e067c23 */ /* 0x100fe20008010808 */
[----:B------:R-:W-:Y:S02]  /*d190*/  FFMA.FTZ R12, R31, UR45, -R8 ;  /* 0x0000002d1f0c7c23 */ /* 0x000fe40008010808 */
[--C-:B------:R-:W-:Y:S01]  /*d1a0*/  FFMA.FTZ R13, R24, UR45, -R3.reuse ;  /* 0x0000002d180d7c23 */ /* 0x100fe20008010803 */
[--C-:B------:R-:W-:Y:S01]  /*d1b0*/  FFMA.FTZ R14, R25, UR45, -R3.reuse ;  /* 0x0000002d190e7c23 */ /* 0x100fe20008010803 */
[--C-:B------:R-:W-:Y:S01]  /*d1c0*/  FFMA.FTZ R15, R28, UR45, -R3.reuse ;  /* 0x0000002d1c0f7c23 */ /* 0x100fe20008010803 */
[----:B------:R-:W-:Y:S01]  /*d1d0*/  FFMA.FTZ R20, R29, UR45, -R3 ;  /* 0x0000002d1d147c23 */ /* 0x000fe20008010803 */
[----:B------:R-:W-:Y:S01]  /*d1e0*/  MUFU.EX2 R4, R4 ;  /* 0x0000000400047308 */ /* 0x000fe20000000800 */
[----:B------:R-:W-:-:S07]  /*d1f0*/  IMAD.U32 R9, RZ, RZ, UR40 ;  /* 0x00000028ff097e24 */ /* 0x000fce000f8e00ff */
[----:B------:R-:W0:Y:S01]  /*d200*/  MUFU.EX2 R5, R5 ;  /* 0x0000000500057308 */ /* 0x000e220000000800 */
[----:B------:R-:W-:-:S07]  /*d210*/  FFMA.FTZ R24, R32, UR45, -R3 ;  /* 0x0000002d20187c23 */ /* 0x000fce0008010803 */
[----:B------:R-:W-:Y:S08]  /*d220*/  MUFU.EX2 R6, R6 ;  /* 0x0000000600067308 */ /* 0x000ff00000000800 */
[----:B------:R-:W1:Y:S08]  /*d230*/  MUFU.EX2 R12, R12 ;  /* 0x0000000c000c7308 */ /* 0x000e700000000800 */
[----:B------:R-:W-:Y:S08]  /*d240*/  MUFU.EX2 R13, R13 ;  /* 0x0000000d000d7308 */ /* 0x000ff00000000800 */
[----:B------:R-:W2:Y:S08]  /*d250*/  MUFU.EX2 R14, R14 ;  /* 0x0000000e000e7308 */ /* 0x000eb00000000800 */
[----:B------:R-:W-:Y:S08]  /*d260*/  MUFU.EX2 R15, R15 ;  /* 0x0000000f000f7308 */ /* 0x000ff00000000800 */
[----:B------:R-:W3:Y:S01]  /*d270*/  MUFU.EX2 R20, R20 ;  /* 0x0000001400147308 */ /* 0x000ee20000000800 */
[--C-:B------:R-:W-:Y:S01]  /*d280*/  FFMA.FTZ R34, R34, UR45, -R8.reuse ;  /* 0x0000002d22227c23 */ /* 0x100fe20008010808 */
[----:B------:R-:W-:Y:S01]  /*d290*/  FFMA.FTZ R35, R35, UR45, -R8 ;  /* 0x0000002d23237c23 */ /* 0x000fe20008010808 */
[----:B------:R-:W-:Y:S01]  /*d2a0*/  PRMT R9, R9, 0x654, R10 ;  /* 0x0000065409097816 */ /* 0x000fe2000000000a */
[--C-:B------:R-:W-:Y:S01]  /*d2b0*/  FFMA.FTZ R26, R33, UR45, -R3.reuse ;  /* 0x0000002d211a7c23 */ /* 0x100fe20008010803 */
[----:B------:R-:W-:Y:S01]  /*d2c0*/  FFMA.FTZ R30, R36, UR45, -R3 ;  /* 0x0000002d241e7c23 */ /* 0x000fe20008010803 */
[--C-:B------:R-:W-:Y:S01]  /*d2d0*/  FFMA.FTZ R38, R38, UR45, -R8.reuse ;  /* 0x0000002d26267c23 */ /* 0x100fe20008010808 */
[----:B------:R0:W-:Y:S01]  /*d2e0*/  SYNCS.ARRIVE.TRANS64.RED.A1T0 RZ, [R9+URZ], RZ ;  /* 0x000000ff09ff79a7 */ /* 0x0001e2000810043f */
[----:B------:R-:W4:Y:S01]  /*d2f0*/  MUFU.EX2 R25, R34 ;  /* 0x0000002200197308 */ /* 0x000f220000000800 */
[--C-:B------:R-:W-:Y:S01]  /*d300*/  FFMA.FTZ R39, R39, UR45, -R8.reuse ;  /* 0x0000002d27277c23 */ /* 0x100fe20008010808 */
[--C-:B------:R-:W-:Y:S01]  /*d310*/  FFMA.FTZ R42, R42, UR45, -R8.reuse ;  /* 0x0000002d2a2a7c23 */ /* 0x100fe20008010808 */
[--C-:B------:R-:W-:Y:S01]  /*d320*/  FFMA.FTZ R43, R43, UR45, -R8.reuse ;  /* 0x0000002d2b2b7c23 */ /* 0x100fe20008010808 */
[--C-:B------:R-:W-:Y:S01]  /*d330*/  FFMA.FTZ R46, R46, UR45, -R8.reuse ;  /* 0x0000002d2e2e7c23 */ /* 0x100fe20008010808 */
[----:B------:R-:W-:-:S03]  /*d340*/  FFMA.FTZ R47, R47, UR45, -R8 ;  /* 0x0000002d2f2f7c23 */ /* 0x000fc60008010808 */
[----:B------:R-:W5:Y:S01]  /*d350*/  MUFU.EX2 R24, R24 ;  /* 0x0000001800187308 */ /* 0x000f620000000800 */
        /* <DEDUP_REMOVED lines=20> */
[----:B0-----:R-:W-:Y:S01]  /*d4a0*/  F2FP.F16.F32.PACK_AB R9, R5, R4 ;  /* 0x000000040509723e */ /* 0x001fe200000000ff */
[----:B------:R-:W0:Y:S01]  /*d4b0*/  MUFU.EX2 R35, R35 ;  /* 0x0000002300237308 */ /* 0x000e220000000800 */
[----:B-1----:R-:W-:Y:S01]  /*d4c0*/  F2FP.F16.F32.PACK_AB R11, R12, R6 ;  /* 0x000000060c0b723e */ /* 0x002fe200000000ff */
[----:B------:R-:W-:Y:S01]  /*d4d0*/  FADD.FTZ R5, R4, R5 ;  /* 0x0000000504057221 */ /* 0x000fe20000010000 */
[----:B--2---:R-:W-:Y:S01]  /*d4e0*/  F2FP.F16.F32.PACK_AB R8, R14, R13 ;  /* 0x0000000d0e08723e */ /* 0x004fe200000000ff */
[----:B------:R-:W-:Y:S01]  /*d4f0*/  FADD.FTZ R14, R13, R14 ;  /* 0x0000000e0d0e7221 */ /* 0x000fe20000010000 */
[----:B---3--:R-:W-:Y:S01]  /*d500*/  F2FP.F16.F32.PACK_AB R10, R20, R15 ;  /* 0x0000000f140a723e */ /* 0x008fe200000000ff */
[----:B------:R-:W-:-:S02]  /*d510*/  FFMA.FTZ R31, R37, UR45, -R3 ;  /* 0x0000002d251f7c23 */ /* 0x000fc40008010803 */
[----:B------:R-:W1:Y:S01]  /*d520*/  MUFU.EX2 R26, R26 ;  /* 0x0000001a001a7308 */ /* 0x000e620000000800 */
[----:B------:R-:W-:Y:S01]  /*d530*/  FADD.FTZ R37, R6, R5 ;  /* 0x0000000506257221 */ /* 0x000fe20000010000 */
[----:B------:R2:W-:Y:S01]  /*d540*/  STSM.16.M88.4 [R143+0x21800], R8 ;  /* 0x021800088f007844 */ /* 0x0005e20000000200 */
[----:B------:R-:W-:-:S05]  /*d550*/  FADD.FTZ R13, R15, R14 ;  /* 0x0000000e0f0d7221 */ /* 0x000fca0000010000 */
[----:B------:R-:W3:Y:S01]  /*d560*/  MUFU.EX2 R27, R38 ;  /* 0x00000026001b7308 */ /* 0x000ee20000000800 */
[----:B------:R-:W-:Y:S01]  /*d570*/  FADD.FTZ R12, R12, R37 ;  /* 0x000000250c0c7221 */ /* 0x000fe20000010000 */
[----:B------:R-:W-:-:S06]  /*d580*/  FADD.FTZ R13, R20, R13 ;  /* 0x0000000d140d7221 */ /* 0x000fcc0000010000 */
[----:B------:R-:W3:Y:S01]  /*d590*/  MUFU.EX2 R30, R30 ;  /* 0x0000001e001e7308 */ /* 0x000ee20000000800 */
[--C-:B--2---:R-:W-:Y:S01]  /*d5a0*/  FFMA.FTZ R8, R40, UR45, -R3.reuse ;  /* 0x0000002d28087c23 */ /* 0x104fe20008010803 */
[----:B------:R-:W-:-:S06]  /*d5b0*/  FFMA.FTZ R10, R41, UR45, -R3 ;  /* 0x0000002d290a7c23 */ /* 0x000fcc0008010803 */
[----:B------:R-:W2:Y:S01]  /*d5c0*/  MUFU.EX2 R39, R39 ;  /* 0x0000002700277308 */ /* 0x000ea20000000800 */
[----:B----4-:R-:W-:Y:S01]  /*d5d0*/  FADD.FTZ R12, R25, R12 ;  /* 0x0000000c190c7221 */ /* 0x010fe20000010000 */
[----:B-----5:R-:W-:-:S06]  /*d5e0*/  FADD.FTZ R13, R24, R13 ;  /* 0x0000000d180d7221 */ /* 0x020fcc0000010000 */
[----:B------:R-:W4:Y:S01]  /*d5f0*/  MUFU.EX2 R31, R31 ;  /* 0x0000001f001f7308 */ /* 0x000f220000000800 */
[----:B------:R-:W-:Y:S01]  /*d600*/  FFMA.FTZ R21, R44, UR45, -R3 ;  /* 0x0000002d2c157c23 */ /* 0x000fe20008010803 */
[----:B0-----:R-:W-:-:S06]  /*d610*/  FADD.FTZ R12, R35, R12 ;  /* 0x0000000c230c7221 */ /* 0x001fcc0000010000 */
[----:B------:R-:W0:Y:S01]  /*d620*/  MUFU.EX2 R9, R42 ;  /* 0x0000002a00097308 */ /* 0x000e220000000800 */
[----:B-1----:R-:W-:Y:S01]  /*d630*/  FADD.FTZ R13, R26, R13 ;  /* 0x0000000d1a0d7221 */ /* 0x002fe20000010000 */
[----:B------:R-:W-:-:S06]  /*d640*/  FFMA.FTZ R28, R45, UR45, -R3 ;  /* 0x0000002d2d1c7c23 */ /* 0x000fcc0008010803 */
[----:B------:R-:W1:Y:S01]  /*d650*/  MUFU.EX2 R8, R8 ;  /* 0x0000000800087308 */ /* 0x000e620000000800 */
[----:B---3--:R-:W-:Y:S01]  /*d660*/  FADD.FTZ R12, R27, R12 ;  /* 0x0000000c1b0c7221 */ /* 0x008fe20000010000 */
[----:B------:R-:W-:-:S06]  /*d670*/  FADD.FTZ R14, R30, R13 ;  /* 0x0000000d1e0e7221 */ /* 0x000fcc0000010000 */
[----:B------:R-:W3:Y:S01]  /*d680*/  MUFU.EX2 R43, R43 ;  /* 0x0000002b002b7308 */ /* 0x000ee20000000800 */
[----:B------:R-:W-:-:S07]  /*d690*/  FFMA.FTZ R29, R48, UR45, -R3 ;  /* 0x0000002d301d7c23 */ /* 0x000fce0008010803 */
[----:B------:R-:W5:Y:S01]  /*d6a0*/  MUFU.EX2 R10, R10 ;  /* 0x0000000a000a7308 */ /* 0x000f620000000800 */
[----:B--2---:R-:W-:Y:S01]  /*d6b0*/  FADD.FTZ R12, R39, R12 ;  /* 0x0000000c270c7221 */ /* 0x004fe20000010000 */
[----:B----4-:R-:W-:-:S06]  /*d6c0*/  FADD.FTZ R13, R31, R14 ;  /* 0x0000000e1f0d7221 */ /* 0x010fcc0000010000 */
[----:B------:R-:W2:Y:S01]  /*d6d0*/  MUFU.EX2 R21, R21 ;  /* 0x0000001500157308 */ /* 0x000ea20000000800 */
[----:B------:R-:W-:-:S07]  /*d6e0*/  FFMA.FTZ R32, R49, UR45, -R3 ;  /* 0x0000002d31207c23 */ /* 0x000fce0008010803 */
[----:B------:R-:W4:Y:S01]  /*d6f0*/  MUFU.EX2 R11, R46 ;  /* 0x0000002e000b7308 */ /* 0x000f220000000800 */
[----:B0-----:R-:W-:Y:S01]  /*d700*/  FADD.FTZ R12, R9, R12 ;  /* 0x0000000c090c7221 */ /* 0x001fe20000010000 */
[----:B-1----:R-:W-:-:S06]  /*d710*/  FADD.FTZ R13, R8, R13 ;  /* 0x0000000d080d7221 */ /* 0x002fcc0000010000 */
[----:B------:R-:W0:Y:S01]  /*d720*/  MUFU.EX2 R28, R28 ;  /* 0x0000001c001c7308 */ /* 0x000e220000000800 */
[----:B------:R-:W-:-:S07]  /*d730*/  FFMA.FTZ R33, R52, UR45, -R3 ;  /* 0x0000002d34217c23 */ /* 0x000fce0008010803 */
[----:B------:R-:W1:Y:S01]  /*d740*/  MUFU.EX2 R47, R47 ;  /* 0x0000002f002f7308 */ /* 0x000e620000000800 */
[----:B---3--:R-:W-:Y:S01]  /*d750*/  FADD.FTZ R14, R43, R12 ;  /* 0x0000000c2b0e7221 */ /* 0x008fe20000010000 */
[----:B-----5:R-:W-:-:S06]  /*d760*/  FADD.FTZ R12, R10, R13 ;  /* 0x0000000d0a0c7221 */ /* 0x020fcc0000010000 */
[----:B------:R-:W3:Y:S01]  /*d770*/  MUFU.EX2 R29, R29 ;  /* 0x0000001d001d7308 */ /* 0x000ee20000000800 */
[----:B------:R-:W-:-:S07]  /*d780*/  FFMA.FTZ R34, R53, UR45, -R3 ;  /* 0x0000002d35227c23 */ /* 0x000fce0008010803 */
[----:B------:R-:W5:Y:S01]  /*d790*/  MUFU.EX2 R50, R50 ;  /* 0x0000003200327308 */ /* 0x000f620000000800 */
[----:B--2---:R-:W-:Y:S01]  /*d7a0*/  FADD.FTZ R13, R21, R12 ;  /* 0x0000000c150d7221 */ /* 0x004fe20000010000 */
[----:B------:R-:W-:-:S06]  /*d7b0*/  FFMA.FTZ R4, R56, UR45, -R3 ;  /* 0x0000002d38047c23 */ /* 0x000fcc0008010803 */
[----:B------:R-:W2:Y:S01]  /*d7c0*/  MUFU.EX2 R32, R32 ;  /* 0x0000002000207308 */ /* 0x000ea20000000800 */
[----:B----4-:R-:W-:-:S07]  /*d7d0*/  FADD.FTZ R14, R11, R14 ;  /* 0x0000000e0b0e7221 */ /* 0x010fce0000010000 */
[----:B------:R-:W4:Y:S01]  /*d7e0*/  MUFU.EX2 R51, R51 ;  /* 0x0000003300337308 */ /* 0x000f220000000800 */
[----:B0-----:R-:W-:Y:S01]  /*d7f0*/  FADD.FTZ R12, R28, R13 ;  /* 0x0000000d1c0c7221 */ /* 0x001fe20000010000 */
[----:B------:R-:W-:-:S06]  /*d800*/  FFMA.FTZ R5, R57, UR45, -R3 ;  /* 0x0000002d39057c23 */ /* 0x000fcc0008010803 */
[----:B------:R-:W0:Y:S01]  /*d810*/  MUFU.EX2 R33, R33 ;  /* 0x0000002100217308 */ /* 0x000e220000000800 */
[----:B-1----:R-:W-:-:S07]  /*d820*/  FADD.FTZ R15, R47, R14 ;  /* 0x0000000e2f0f7221 */ /* 0x002fce0000010000 */
[----:B------:R-:W1:Y:S01]  /*d830*/  MUFU.EX2 R54, R54 ;  /* 0x0000003600367308 */ /* 0x000e620000000800 */
[----:B---3--:R-:W-:Y:S01]  /*d840*/  FADD.FTZ R13, R29, R12 ;  /* 0x0000000c1d0d7221 */ /* 0x008fe20000010000 */
[----:B------:R-:W-:-:S06]  /*d850*/  FFMA.FTZ R6, R60, UR45, -R3 ;  /* 0x0000002d3c067c23 */ /* 0x000fcc0008010803 */
[----:B------:R-:W3:Y:S01]  /*d860*/  MUFU.EX2 R34, R34 ;  /* 0x0000002200227308 */ /* 0x000ee20000000800 */
[----:B-----5:R-:W-:Y:S01]  /*d870*/  FADD.FTZ R14, R50, R15 ;  /* 0x0000000f320e7221 */ /* 0x020fe20000010000 */
[----:B------:R-:W-:-:S06]  /*d880*/  F2FP.F16.F32.PACK_AB R24, R26, R24 ;  /* 0x000000181a18723e */ /* 0x000fcc00000000ff */
[----:B------:R-:W5:Y:S01]  /*d890*/  MUFU.EX2 R55, R55 ;  /* 0x0000003700377308 */ /* 0x000f620000000800 */
[----:B------:R-:W-:Y:S01]  /*d8a0*/  F2FP.F16.F32.PACK_AB R25, R35, R25 ;  /* 0x000000192319723e */ /* 0x000fe200000000ff */
[----:B--2---:R-:W-:Y:S01]  /*d8b0*/  FADD.FTZ R12, R32, R13 ;  /* 0x0000000d200c7221 */ /* 0x004fe20000010000 */
[----:B------:R-:W-:-:S05]  /*d8c0*/  F2FP.F16.F32.PACK_AB R27, R39, R27 ;  /* 0x0000001b271b723e */ /* 0x000fca00000000ff */
[----:B------:R-:W2:Y:S01]  /*d8d0*/  MUFU.EX2 R4, R4 ;  /* 0x0000000400047308 */ /* 0x000ea20000000800 */
[----:B------:R-:W-:Y:S01]  /*d8e0*/  F2FP.F16.F32.PACK_AB R26, R31, R30 ;  /* 0x0000001e1f1a723e */ /* 0x000fe200000000ff */
[----:B------:R-:W-:Y:S01]  /*d8f0*/  FFMA.FTZ R20, R61, UR45, -R3 ;  /* 0x0000002d3d147c23 */ /* 0x000fe20008010803 */
[----:B----4-:R-:W-:-:S05]  /*d900*/  FADD.FTZ R15, R51, R14 ;  /* 0x0000000e330f7221 */ /* 0x010fca0000010000 */
[----:B------:R-:W4:Y:S01]  /*d910*/  MUFU.EX2 R58, R58 ;  /* 0x0000003a003a7308 */ /* 0x000f220000000800 */
[----:B------:R-:W-:Y:S01]  /*d920*/  F2FP.F16.F32.PACK_AB R8, R10, R8 ;  /* 0x000000080a08723e */ /* 0x000fe200000000ff */
[----:B------:R1:W-:Y:S01]  /*d930*/  STSM.16.M88.4 [R91], R24 ;  /* 0x000000185b007844 */ /* 0x0003e20000000200 */
[----:B------:R-:W-:-:S05]  /*d940*/  F2FP.F16.F32.PACK_AB R10, R28, R21 ;  /* 0x000000151c0a723e */ /* 0x000fca00000000ff */
[----:B------:R-:W4:Y:S01]  /*d950*/  MUFU.EX2 R5, R5 ;  /* 0x0000000500057308 */ /* 0x000f220000000800 */
[----:B0-----:R-:W-:Y:S01]  /*d960*/  FADD.FTZ R21, R33, R12 ;  /* 0x0000000c21157221 */ /* 0x001fe20000010000 */
[----:B------:R-:W-:-:S06]  /*d970*/  FFMA.FTZ R35, R64, UR45, -R3 ;  /* 0x0000002d40237c23 */ /* 0x000fcc0008010803 */
[----:B------:R-:W0:Y:S01]  /*d980*/  MUFU.EX2 R59, R59 ;  /* 0x0000003b003b7308 */ /* 0x000e220000000800 */
[----:B------:R-:W-:Y:S01]  /*d990*/  FFMA.FTZ R36, R65, UR45, -R3 ;  /* 0x0000002d41247c23 */ /* 0x000fe20008010803 */
[----:B-1----:R-:W-:Y:S01]  /*d9a0*/  FADD.FTZ R24, R54, R15 ;  /* 0x0000000f36187221 */ /* 0x002fe20000010000 */
[----:B---3--:R-:W-:-:S05]  /*d9b0*/  FADD.FTZ R21, R34, R21 ;  /* 0x0000001522157221 */ /* 0x008fca0000010000 */
[----:B------:R-:W1:Y:S01]  /*d9c0*/  MUFU.EX2 R6, R6 ;  /* 0x0000000600067308 */ /* 0x000e620000000800 */
[----:B-----5:R-:W-:-:S07]  /*d9d0*/  FADD.FTZ R25, R55, R24 ;  /* 0x0000001837197221 */ /* 0x020fce0000010000 */
[----:B------:R-:W-:Y:S01]  /*d9e0*/  MUFU.EX2 R62, R62 ;  /* 0x0000003e003e7308 */ /* 0x000fe20000000800 */
[----:B--2---:R-:W-:Y:S01]  /*d9f0*/  FADD.FTZ R24, R4, R21 ;  /* 0x0000001504187221 */ /* 0x004fe20000010000 */
[----:B----4-:R-:W-:-:S06]  /*da00*/  FADD.FTZ R26, R58, R25 ;  /* 0x000000193a1a7221 */ /* 0x010fcc0000010000 */
[----:B------:R-:W-:Y:S01]  /*da10*/  MUFU.EX2 R63, R63 ;  /* 0x0000003f003f7308 */ /* 0x000fe20000000800 */
[----:B------:R-:W-:Y:S01]  /*da20*/  F2FP.F16.F32.PACK_AB R9, R43, R9 ;  /* 0x000000092b09723e */ /* 0x000fe200000000ff */
[----:B------:R-:W-:Y:S01]  /*da30*/  FFMA.FTZ R68, R68, UR45, -R3 ;  /* 0x0000002d44447c23 */ /* 0x000fe20008010803 */
[----:B------:R-:W-:-:S05]  /*da40*/  F2FP.F16.F32.PACK_AB R11, R47, R11 ;  /* 0x0000000b2f0b723e */ /* 0x000fca00000000ff */
[----:B------:R-:W-:Y:S01]  /*da50*/  MUFU.EX2 R66, R66 ;  /* 0x0000004200427308 */ /* 0x000fe20000000800 */
[----:B------:R-:W-:-:S07]  /*da60*/  FFMA.FTZ R37, R72, UR45, -R3 ;  /* 0x0000002d48257c23 */ /* 0x000fce0008010803 */
[----:B------:R-:W-:Y:S01]  /*da70*/  MUFU.EX2 R67, R67 ;  /* 0x0000004300437308 */ /* 0x000fe20000000800 */
[----:B------:R-:W-:-:S07]  /*da80*/  F2FP.F16.F32.PACK_AB R13, R51, R50 ;  /* 0x00000032330d723e */ /* 0x000fce00000000ff */
[----:B------:R-:W-:Y:S08]  /*da90*/  MUFU.EX2 R70, R70 ;  /* 0x0000004600467308 */ /* 0x000ff00000000800 */
[----:B------:R-:W-:Y:S08]  /*daa0*/  MUFU.EX2 R71, R71 ;  /* 0x0000004700477308 */ /* 0x000ff00000000800 */
[----:B------:R-:W-:Y:S01]  /*dab0*/  MUFU.EX2 R74, R74 ;  /* 0x0000004a004a7308 */ /* 0x000fe20000000800 */
[--C-:B------:R-:W-:Y:S01]  /*dac0*/  FFMA.FTZ R38, R73, UR45, -R3.reuse ;  /* 0x0000002d49267c23 */ /* 0x100fe20008010803 */
[--C-:B------:R-:W-:Y:S01]  /*dad0*/  FFMA.FTZ R76, R76, UR45, -R3.reuse ;  /* 0x0000002d4c4c7c23 */ /* 0x100fe20008010803 */
[----:B------:R-:W2:Y:S05]  /*dae0*/  LDL R39, [R1+0x54] ;  /* 0x0000540001277983 */ /* 0x000eaa0000100800 */
[----:B------:R-:W3:Y:S01]  /*daf0*/  MUFU.EX2 R20, R20 ;  /* 0x0000001400147308 */ /* 0x000ee20000000800 */
[----:B------:R-:W-:Y:S01]  /*db00*/  FADD.FTZ R21, R5, R24 ;  /* 0x0000001805157221 */ /* 0x000fe20000010000 */
[--C-:B------:R-:W-:Y:S01]  /*db10*/  FFMA.FTZ R31, R69, UR45, -R3.reuse ;  /* 0x0000002d451f7c23 */ /* 0x100fe20008010803 */
[----:B------:R-:W-:Y:S01]  /*db20*/  F2FP.F16.F32.PACK_AB R14, R34, R33 ;  /* 0x00000021220e723e */ /* 0x000fe200000000ff */
[--C-:B------:R-:W-:Y:S01]  /*db30*/  FFMA.FTZ R77, R77, UR45, -R3.reuse ;  /* 0x0000002d4d4d7c23 */ /* 0x100fe20008010803 */
[----:B------:R-:W-:Y:S01]  /*db40*/  FFMA.FTZ R80, R80, UR45, -R3 ;  /* 0x0000002d50507c23 */ /* 0x000fe20008010803 */
[----:B------:R-:W4:Y:S02]  /*db50*/  @P5 LDC R27, c[0x0][0x450] ;  /* 0x00011400ff1b5b82 */ /* 0x000f240000000800 */
[----:B------:R-:W5:Y:S01]  /*db60*/  MUFU.EX2 R35, R35 ;  /* 0x0000002300237308 */ /* 0x000f620000000800 */
[----:B0-----:R-:W-:Y:S01]  /*db70*/  FADD.FTZ R25, R59, R26 ;  /* 0x0000001a3b197221 */ /* 0x001fe20000010000 */
[----:B------:R0:W-:Y:S01]  /*db80*/  STSM.16.M88.4 [R157], R8 ;  /* 0x000000089d007844 */ /* 0x0001e20000000200 */
[----:B-1----:R-:W-:-:S05]  /*db90*/  FADD.FTZ R21, R6, R21 ;  /* 0x0000001506157221 */ /* 0x002fca0000010000 */
[----:B------:R-:W1:Y:S01]  /*dba0*/  MUFU.EX2 R36, R36 ;  /* 0x0000002400247308 */ /* 0x000e620000000800 */
[----:B---3--:R-:W-:-:S07]  /*dbb0*/  FADD.FTZ R24, R20, R21 ;  /* 0x0000001514187221 */ /* 0x008fce0000010000 */
[----:B------:R-:W3:Y:S01]  /*dbc0*/  MUFU.EX2 R30, R68 ;  /* 0x00000044001e7308 */ /* 0x000ee20000000800 */
[----:B0-----:R-:W-:Y:S01]  /*dbd0*/  F2FP.F16.F32.PACK_AB R8, R5, R4 ;  /* 0x000000040508723e */ /* 0x001fe200000000ff */
[----:B------:R-:W-:Y:S01]  /*dbe0*/  FADD.FTZ R4, R62, R25 ;  /* 0x000000193e047221 */ /* 0x000fe20000010000 */
[----:B------:R-:W-:-:S05]  /*dbf0*/  F2FP.F16.F32.PACK_AB R12, R32, R29 ;  /* 0x0000001d200c723e */ /* 0x000fca00000000ff */
[----:B------:R-:W0:Y:S01]  /*dc00*/  MUFU.EX2 R31, R31 ;  /* 0x0000001f001f7308 */ /* 0x000e220000000800 */
[----:B------:R-:W-:Y:S01]  /*dc10*/  FADD.FTZ R5, R63, R4 ;  /* 0x000000043f057221 */ /* 0x000fe20000010000 */
[----:B------:R-:W-:Y:S01]  /*dc20*/  F2FP.F16.F32.PACK_AB R15, R55, R54 ;  /* 0x00000036370f723e */ /* 0x000fe200000000ff */
[----:B-----5:R-:W-:-:S05]  /*dc30*/  FADD.FTZ R11, R35, R24 ;  /* 0x00000018230b7221 */ /* 0x020fca0000010000 */
[----:B------:R-:W5:Y:S01]  /*dc40*/  MUFU.EX2 R37, R37 ;  /* 0x0000002500257308 */ /* 0x000f620000000800 */
[----:B------:R-:W-:Y:S01]  /*dc50*/  FADD.FTZ R4, R66, R5 ;  /* 0x0000000542047221 */ /* 0x000fe20000010000 */
[----:B------:R3:W-:Y:S01]  /*dc60*/  STSM.16.M88.4 [R156], R12 ;  /* 0x0000000c9c007844 */ /* 0x0007e20000000200 */
[----:B-1----:R-:W-:Y:S01]  /*dc70*/  FADD.FTZ R5, R36, R11 ;  /* 0x0000000b24057221 */ /* 0x002fe20000010000 */
[----:B------:R-:W-:Y:S01]  /*dc80*/  F2FP.F16.F32.PACK_AB R10, R20, R6 ;  /* 0x00000006140a723e */ /* 0x000fe200000000ff */
[----:B------:R-:W1:Y:S03]  /*dc90*/  @P5 LDC R25, c[0x0][0x44c] ;  /* 0x00011300ff195b82 */ /* 0x000e660000000800 */
[----:B------:R-:W4:Y:S01]  /*dca0*/  MUFU.EX2 R75, R75 ;  /* 0x0000004b004b7308 */ /* 0x000f220000000800 */
[----:B---3--:R-:W-:-:S07]  /*dcb0*/  FADD.FTZ R13, R67, R4 ;  /* 0x00000004430d7221 */ /* 0x008fce0000010000 */
[----:B------:R-:W3:Y:S01]  /*dcc0*/  MUFU.EX2 R78, R78 ;  /* 0x0000004e004e7308 */ /* 0x000ee20000000800 */
[----:B------:R-:W-:Y:S01]  /*dcd0*/  FADD.FTZ R4, R30, R5 ;  /* 0x000000051e047221 */ /* 0x000fe20000010000 */
[----:B------:R-:W-:-:S03]  /*dce0*/  FADD.FTZ R6, R70, R13 ;  /* 0x0000000d46067221 */ /* 0x000fc60000010000 */
[----:B0-----:R-:W-:Y:S01]  /*dcf0*/  FADD.FTZ R4, R31, R4 ;  /* 0x000000041f047221 */ /* 0x001fe20000010000 */
[----:B------:R-:W-:Y:S02]  /*dd00*/  FADD.FTZ R5, R71, R6 ;  /* 0x0000000647057221 */ /* 0x000fe40000010000 */
[----:B------:R-:W-:Y:S01]  /*dd10*/  MUFU.EX2 R79, R79 ;  /* 0x0000004f004f7308 */ /* 0x000fe20000000800 */
[----:B-----5:R-:W-:Y:S01]  /*dd20*/  FADD.FTZ R21, R37, R4 ;  /* 0x0000000425157221 */ /* 0x020fe20000010000 */
[----:B------:R-:W-:-:S06]  /*dd30*/  FADD.FTZ R4, R74, R5 ;  /* 0x000000054a047221 */ /* 0x000fcc0000010000 */
[----:B------:R-:W-:Y:S01]  /*dd40*/  MUFU.EX2 R82, R82 ;  /* 0x0000005200527308 */ /* 0x000fe20000000800 */
[----:B----4-:R-:W-:-:S07]  /*dd50*/  FADD.FTZ R5, R75, R4 ;  /* 0x000000044b057221 */ /* 0x010fce0000010000 */
[----:B------:R-:W0:Y:S01]  /*dd60*/  MUFU.EX2 R38, R38 ;  /* 0x0000002600267308 */ /* 0x000e220000000800 */
[----:B------:R-:W-:Y:S02]  /*dd70*/  F2FP.F16.F32.PACK_AB R9, R59, R58 ;  /* 0x0000003a3b09723e */ /* 0x000fe400000000ff */
[----:B------:R-:W-:-:S05]  /*dd80*/  F2FP.F16.F32.PACK_AB R11, R63, R62 ;  /* 0x0000003e3f0b723e */ /* 0x000fca00000000ff */
[----:B------:R-:W4:Y:S01]  /*dd90*/  MUFU.EX2 R76, R76 ;  /* 0x0000004c004c7308 */ /* 0x000f220000000800 */
[----:B---3--:R-:W-:-:S07]  /*dda0*/  FADD.FTZ R6, R78, R5 ;  /* 0x000000054e067221 */ /* 0x008fce0000010000 */
[----:B------:R-:W3:Y:S01]  /*ddb0*/  MUFU.EX2 R83, R83 ;  /* 0x0000005300537308 */ /* 0x000ee20000000800 */
[----:B------:R5:W-:Y:S01]  /*ddc0*/  STSM.16.M88.4 [R143+0x27800], R8 ;  /* 0x027800088f007844 */ /* 0x000be20000000200 */
[----:B0-----:R-:W-:-:S04]  /*ddd0*/  FADD.FTZ R21, R38, R21 ;  /* 0x0000001526157221 */ /* 0x001fc80000010000 */
[----:B----4-:R-:W-:Y:S01]  /*dde0*/  FADD.FTZ R4, R76, R21 ;  /* 0x000000154c047221 */ /* 0x010fe20000010000 */
[----:B-----5:R-:W-:-:S04]  /*ddf0*/  FADD.FTZ R11, R79, R6 ;  /* 0x000000064f0b7221 */ /* 0x020fc80000010000 */
[----:B------:R-:W-:-:S04]  /*de00*/  FADD.FTZ R6, R82, R11 ;  /* 0x0000000b52067221 */ /* 0x000fc80000010000 */
[----:B---3--:R-:W-:Y:S02]  /*de10*/  FADD.FTZ R21, R83, R6 ;  /* 0x0000000653157221 */ /* 0x008fe40000010000 */
[----:B------:R-:W3:Y:S01]  /*de20*/  LDL R6, [R1+0x60] ;  /* 0x0000600001067983 */ /* 0x000ee20000100800 */
[----:B------:R-:W0:Y:S01]  /*de30*/  MUFU.EX2 R77, R77 ;  /* 0x0000004d004d7308 */ /* 0x000e220000000800 */
[--C-:B------:R-:W-:Y:S01]  /*de40*/  FFMA.FTZ R81, R81, UR45, -R3.reuse ;  /* 0x0000002d51517c23 */ /* 0x100fe20008010803 */
[--C-:B------:R-:W-:Y:S01]  /*de50*/  FFMA.FTZ R84, R84, UR45, -R3.reuse ;  /* 0x0000002d54547c23 */ /* 0x100fe20008010803 */
[----:B------:R-:W-:-:S05]  /*de60*/  FFMA.FTZ R3, R85, UR45, -R3 ;  /* 0x0000002d55037c23 */ /* 0x000fca0008010803 */
[----:B------:R-:W4:Y:S08]  /*de70*/  MUFU.EX2 R80, R80 ;  /* 0x0000005000507308 */ /* 0x000f300000000800 */
[----:B------:R-:W5:Y:S01]  /*de80*/  MUFU.EX2 R81, R81 ;  /* 0x0000005100517308 */ /* 0x000f620000000800 */
[----:B-1----:R-:W-:-:S04]  /*de90*/  @P5 IMAD.HI.U32 R24, R90, R25, RZ ;  /* 0x000000195a185227 */ /* 0x002fc800078e00ff */
[----:B0-----:R-:W-:-:S03]  /*dea0*/  FADD.FTZ R5, R77, R4 ;  /* 0x000000044d057221 */ /* 0x001fc60000010000 */
[----:B------:R-:W-:Y:S08]  /*deb0*/  MUFU.EX2 R84, R84 ;  /* 0x0000005400547308 */ /* 0x000ff00000000800 */
[----:B------:R-:W0:Y:S01]  /*dec0*/  MUFU.EX2 R3, R3 ;  /* 0x0000000300037308 */ /* 0x000e220000000800 */
[----:B------:R-:W-:Y:S02]  /*ded0*/  IMAD.MOV.U32 R20, RZ, RZ, R90 ;  /* 0x000000ffff147224 */ /* 0x000fe400078e005a */
[----:B----4-:R-:W-:Y:S01]  /*dee0*/  FADD.FTZ R4, R80, R5 ;  /* 0x0000000550047221 */ /* 0x010fe20000010000 */
[----:B------:R-:W-:-:S04]  /*def0*/  F2FP.F16.F32.PACK_AB R12, R36, R35 ;  /* 0x00000023240c723e */ /* 0x000fc800000000ff */
[----:B------:R-:W-:Y:S01]  /*df00*/  MUFU.EX2 R86, R86 ;  /* 0x0000005600567308 */ /* 0x000fe20000000800 */
[----:B------:R-:W-:Y:S02]  /*df10*/  F2FP.F16.F32.PACK_AB R13, R67, R66 ;  /* 0x00000042430d723e */ /* 0x000fe400000000ff */
[----:B------:R-:W-:-:S05]  /*df20*/  F2FP.F16.F32.PACK_AB R14, R31, R30 ;  /* 0x0000001e1f0e723e */ /* 0x000fca00000000ff */
[----:B------:R-:W1:Y:S01]  /*df30*/  MUFU.EX2 R87, R87 ;  /* 0x0000005700577308 */ /* 0x000e620000000800 */
[----:B------:R-:W-:Y:S02]  /*df40*/  F2FP.F16.F32.PACK_AB R15, R71, R70 ;  /* 0x00000046470f723e */ /* 0x000fe400000000ff */
[----:B------:R-:W-:Y:S01]  /*df50*/  @P5 SHF.R.U32.HI R20, RZ, R27, R24 ;  /* 0x0000001bff145219 */ /* 0x000fe20000011618 */
[----:B-----5:R-:W-:-:S03]  /*df60*/  FADD.FTZ R5, R81, R4 ;  /* 0x0000000451057221 */ /* 0x020fc60000010000 */
[----:B------:R-:W-:Y:S02]  /*df70*/  IADD3 R4, R20, R88, -R89 ;  /* 0x0000005814047210 */ /* 0x000fe40007ffe859 */
[----:B------:R-:W-:Y:S02]  /*df80*/  F2FP.F16.F32.PACK_AB R8, R38, R37 ;  /* 0x000000252608723e */ /* 0x000fe400000000ff */
[----:B------:R-:W-:Y:S02]  /*df90*/  F2FP.F16.F32.PACK_AB R9, R75, R74 ;  /* 0x0000004a4b09723e */ /* 0x000fe400000000ff */
[----:B------:R-:W-:Y:S02]  /*dfa0*/  F2FP.F16.F32.PACK_AB R10, R77, R76 ;  /* 0x0000004c4d0a723e */ /* 0x000fe400000000ff */
[----:B------:R-:W-:Y:S02]  /*dfb0*/  F2FP.F16.F32.PACK_AB R11, R79, R78 ;  /* 0x0000004e4f0b723e */ /* 0x000fe400000000ff */
[----:B------:R-:W-:-:S02]  /*dfc0*/  CS2R R134, SRZ ;  /* 0x0000000000867805 */ /* 0x000fc4000001ff00 */
[----:B------:R-:W-:Y:S02]  /*dfd0*/  @P5 LOP3.LUT R18, R18, 0x8, RZ, 0xfc, !PT ;  /* 0x0000000812125812 */ /* 0x000fe400078efcff */
        /* <DEDUP_REMOVED lines=22> */
[----:B--2---:R0:W-:Y:S04]  /*e140*/  STSM.16.M88.4 [R39], R12 ;  /* 0x0000000c27007844 */ /* 0x0041e80000000200 */
[----:B------:R2:W-:Y:S01]  /*e150*/  STSM.16.M88.4 [R157+0x6000], R8 ;  /* 0x006000089d007844 */ /* 0x0005e20000000200 */
[----:B0-----:R-:W-:Y:S01]  /*e160*/  F2FP.F16.F32.PACK_AB R14, R3, R84 ;  /* 0x00000054030e723e */ /* 0x001fe200000000ff */
[----:B------:R-:W-:Y:S01]  /*e170*/  FADD.FTZ R84, R84, R5 ;  /* 0x0000000554547221 */ /* 0x000fe20000010000 */
[----:B------:R-:W-:-:S02]  /*e180*/  SHF.R.S32.HI R5, RZ, 0x1f, R4 ;  /* 0x0000001fff057819 */ /* 0x000fc40000011404 */
[----:B------:R-:W-:Y:S02]  /*e190*/  F2FP.F16.F32.PACK_AB R12, R81, R80 ;  /* 0x00000050510c723e */ /* 0x000fe400000000ff */
[----:B------:R-:W-:Y:S02]  /*e1a0*/  F2FP.F16.F32.PACK_AB R13, R83, R82 ;  /* 0x00000052530d723e */ /* 0x000fe400000000ff */
[----:B-1----:R-:W-:Y:S02]  /*e1b0*/  F2FP.F16.F32.PACK_AB R15, R87, R86 ;  /* 0x00000056570f723e */ /* 0x002fe400000000ff */
[----:B------:R-:W-:-:S03]  /*e1c0*/  LEA.HI R5, R5, R4, RZ, 0x7 ;  /* 0x0000000405057211 */ /* 0x000fc600078f38ff */
[----:B------:R2:W-:Y:S01]  /*e1d0*/  STSM.16.M88.4 [R156+0x6000], R12 ;  /* 0x0060000c9c007844 */ /* 0x0005e20000000200 */
[----:B------:R-:W-:Y:S01]  /*e1e0*/  SHF.R.S32.HI R5, RZ, 0x7, R5 ;  /* 0x00000007ff057819 */ /* 0x000fe20000011405 */
[----:B------:R0:W-:Y:S06]  /*e1f0*/  MEMBAR.ALL.CTA ;  /* 0x0000000000007992 */ /* 0x0001ec0000008000 */
[----:B0-----:R-:W0:Y:S01]  /*e200*/  FENCE.VIEW.ASYNC.S ;  /* 0x00000000000073c6 */ /* 0x001e220000000000 */
[----:B------:R-:W-:Y:S02]  /*e210*/  VIADD R4, R94, 0xfffffffe ;  /* 0xfffffffe5e047836 */ /* 0x000fe40000000000 */
[----:B------:R-:W-:Y:S01]  /*e220*/  FADD.FTZ R86, R86, R21 ;  /* 0x0000001556567221 */ /* 0x000fe20000010000 */
[----:B------:R-:W-:Y:S01]  /*e230*/  FADD.FTZ R140, R3, R84 ;  /* 0x00000054038c7221 */ /* 0x000fe20000010000 */
[----:B------:R-:W-:-:S02]  /*e240*/  CS2R R94, SRZ ;  /* 0x00000000005e7805 */ /* 0x000fc4000001ff00 */
[----:B------:R-:W-:Y:S01]  /*e250*/  FADD.FTZ R21, R87, R86 ;  /* 0x0000005657157221 */ /* 0x000fe20000010000 */
[----:B---3--:R-:W-:-:S05]  /*e260*/  VIMNMX R6, R6, R5, !PT ;  /* 0x0000000506067248 */ /* 0x008fca0007fe0100 */
[----:B------:R2:W-:Y:S01]  /*e270*/  STL [R1+0x34], R6 ;  /* 0x0000340601007387 */ /* 0x0005e20000100800 */
[----:B------:R-:W-:Y:S01]  /*e280*/  ISETP.GE.AND P1, PT, R4, R6, PT ;  /* 0x000000060400720c */ /* 0x000fe20003f26270 */
[----:B0-----:R-:W-:-:S12]  /*e290*/  NOP ;  /* 0x0000000000007918 */ /* 0x001fd80000000000 */
[----:B--2---:R-:W-:Y:S05]  /*e2a0*/  @!P1 BRA `(.L_x_2441) ;  /* 0x0000002c00a49947 */ /* 0x004fea0003800000 */
[----:B------:R-:W-:Y:S01]  /*e2b0*/  IMAD.MOV.U32 R6, RZ, RZ, R7 ;  /* 0x000000ffff067224 */ /* 0x000fe200078e0007 */
[----:B------:R-:W-:Y:S01]  /*e2c0*/  MOV R8, R139 ;  /* 0x0000008b00087202 */ /* 0x000fe20000000f00 */
[----:B------:R-:W-:Y:S02]  /*e2d0*/  IMAD.MOV.U32 R3, RZ, RZ, R0 ;  /* 0x000000ffff037224 */ /* 0x000fe400078e0000 */
[----:B------:R-:W-:Y:S02]  /*e2e0*/  IMAD.MOV.U32 R5, RZ, RZ, R22 ;  /* 0x000000ffff057224 */ /* 0x000fe400078e0016 */
[----:B------:R-:W-:-:S07]  /*e2f0*/  IMAD.MOV.U32 R135, RZ, RZ, RZ ;  /* 0x000000ffff877224 */ /* 0x000fce00078e00ff */
.L_x_2453:
        /* <DEDUP_REMOVED lines=9> */
.L_x_2443:
        /* <DEDUP_REMOVED lines=8> */
.L_x_2444:
[----:B------:R-:W-:Y:S04]  /*e410*/  BSSY B0, `(.L_x_2442) ;  /* 0x0000004000007945 */ /* 0x000fe80003800000 */
[----:B-1----:R-:W-:Y:S05]  /*e420*/  @P2 BRA `(.L_x_2445) ;  /* 0x0000000000082947 */ /* 0x002fea0003800000 */
[----:B------:R-:W1:Y:S02]  /*e430*/  SYNCS.PHASECHK.TRANS64.TRYWAIT P2, [R7+URZ+0x2d830], R0 ;  /* 0x02d83000070075a7 */ /* 0x000e64000804017f */
[----:B-1----:R-:W-:Y:S05]  /*e440*/  @!P2 BRA `(.L_x_2446) ;  /* 0x0000010c00d8a947 */ /* 0x002fea0003800000 */
.L_x_2445:
[----:B------:R-:W-:Y:S05]  /*e450*/  BSYNC B0 ;  /* 0x0000000000007941 */ /* 0x000fea0003800000 */
.L_x_2442:
[----:B01----:R-:W2:Y:S01]  /*e460*/  LDL R7, [R1+0x2c] ;  /* 0x00002c0001077983 */ /* 0x003ea20000100800 */
[----:B------:R-:W0:Y:S01]  /*e470*/  S2R R0, SR_TID.X ;  /* 0x0000000000007919 */ /* 0x000e220000002100 */
[----:B------:R-:W-:Y:S01]  /*e480*/  VIADD R22, R5, 0x1 ;  /* 0x0000000105167836 */ /* 0x000fe20000000000 */
[----:B------:R-:W-:Y:S05]  /*e490*/  WARPSYNC.ALL ;  /* 0x0000000000007948 */ /* 0x000fea0003800000 */
[----:B------:R-:W-:-:S04]  /*e4a0*/  ISETP.NE.AND P2, PT, R22, 0x2, PT ;  /* 0x000000021600780c */ /* 0x000fc80003f45270 */
[----:B------:R-:W-:Y:S02]  /*e4b0*/  SEL R22, R22, RZ, P2 ;  /* 0x000000ff16167207 */ /* 0x000fe40001000000 */
[----:B0-----:R-:W-:-:S05]  /*e4c0*/  SHF.R.U32.HI R0, RZ, 0x7, R0 ;  /* 0x00000007ff007819 */ /* 0x001fca0000011600 */
[----:B------:R-:W-:Y:S02]  /*e4d0*/  VIADD R0, R0, 0x8 ;  /* 0x0000000800007836 */ /* 0x000fe40000000000 */
[----:B------:R-:W-:Y:S01]  /*e4e0*/  IMAD.MOV.U32 R11, RZ, RZ, -0x7fffffe0 ;  /* 0x80000020ff0b7424 */ /* 0x000fe200078e00ff */
[----:B------:R-:W-:Y:S01]  /*e4f0*/  R2UR UR4, R144 ;  /* 0x00000000900472ca */ /* 0x000fe200000e0000 */
[----:B------:R-:W-:Y:S01]  /*e500*/  IMAD.MOV.U32 R25, RZ, RZ, -0x7fffffe0 ;  /* 0x80000020ff197424 */ /* 0x000fe200078e00ff */
[----:B------:R-:W-:Y:S02]  /*e510*/  R2UR UR5, R145 ;  /* 0x00000000910572ca */ /* 0x000fe400000e0000 */
[----:B------:R-:W-:Y:S02]  /*e520*/  R2UR UR7, R11 ;  /* 0x000000000b0772ca */ /* 0x000fe400000e0000 */
[----:B------:R-:W-:Y:S01]  /*e530*/  R2UR UR23, R25 ;  /* 0x00000000191772ca */ /* 0x000fe200000e0000 */
[----:B------:R-:W-:Y:S01]  /*e540*/  IMAD.MOV.U32 R15, RZ, RZ, -0x7fffffe0 ;  /* 0x80000020ff0f7424 */ /* 0x000fe200078e00ff */
[----:B------:R-:W-:-:S02]  /*e550*/  R2UR UR8, R154 ;  /* 0x000000009a0872ca */ /* 0x000fc400000e0000 */
[----:B------:R-:W-:Y:S02]  /*e560*/  R2UR UR9, R155 ;  /* 0x000000009b0972ca */ /* 0x000fe400000e0000 */
[----:B------:R-:W-:Y:S01]  /*e570*/  R2UR UR11, R15 ;  /* 0x000000000f0b72ca */ /* 0x000fe200000e0000 */
[----:B------:R0:W-:Y:S01]  /*e580*/  BAR.SYNC.DEFER_BLOCKING R0, 0x100 ;  /* 0x000400000000751d */ /* 0x0001e20000010000 */
[----:B------:R-:W-:Y:S01]  /*e590*/  IMAD.MOV.U32 R13, RZ, RZ, -0x7fffffe0 ;  /* 0x80000020ff0d7424 */ /* 0x000fe200078e00ff */
[----:B------:R-:W-:Y:S02]  /*e5a0*/  R2UR UR12, R152 ;  /* 0x00000000980c72ca */ /* 0x000fe400000e0000 */
[----:B------:R-:W-:Y:S02]  /*e5b0*/  R2UR UR13, R153 ;  /* 0x00000000990d72ca */ /* 0x000fe400000e0000 */
[----:B------:R-:W-:Y:S01]  /*e5c0*/  R2UR UR15, R13 ;  /* 0x000000000d0f72ca */ /* 0x000fe200000e0000 */
[----:B--2---:R-:W-:-:S04]  /*e5d0*/  IMAD R10, R22, 0x600, R7 ;  /* 0x00000600160a7824 */ /* 0x004fc800078e0207 */
[C---:B------:R-:W-:Y:S01]  /*e5e0*/  VIADD R24, R10.reuse, 0x400 ;  /* 0x000004000a187836 */ /* 0x040fe20000000000 */
[----:B------:R-:W-:-:S04]  /*e5f0*/  R2UR UR6, R10 ;  /* 0x000000000a0672ca */ /* 0x000fc800000e0000 */
[----:B------:R-:W-:Y:S02]  /*e600*/  R2UR UR22, R24 ;  /* 0x00000000181672ca */ /* 0x000fe400000e0000 */
[----:B------:R-:W-:-:S07]  /*e610*/  WARPGROUP.ARRIVE ;  /* 0x00000000000079c5 */ /* 0x000fce0000000000 */
[----:B------:R-:W-:Y:S01]  /*e620*/  HGMMA.64x128x16.F32 R24, gdesc[UR4], RZ, !UPT, gsb0 ;  /* 0x01e00000041879f0 */ /* 0x000fe2000c0008ff */
[----:B------:R-:W-:-:S05]  /*e630*/  VIADD R14, R10, 0x2 ;  /* 0x000000020a0e7836 */ /* 0x000fca0000000000 */
[----:B------:R-:W-:Y:S02]  /*e640*/  R2UR UR10, R14 ;  /* 0x000000000e0a72ca */ /* 0x000fe400000e0000 */
[----:B------:R-:W-:-:S04]  /*e650*/  IADD3 R12, R10, 0x200, RZ ;  /* 0x000002000a0c7810 */ /* 0x000fc80007ffe0ff */
[----:B------:R-:W-:Y:S01]  /*e660*/  R2UR UR14, R12 ;  /* 0x000000000c0e72ca */ /* 0x000fe200000e0000 */
[----:B------:R-:W-:Y:S02]  /*e670*/  WARPGROUP.DEPBAR.LE gsb0, 0x0 ;  /* 0x00008000000079c5 */ /* 0x000fe40000010000 */
        /* <DEDUP_REMOVED lines=30> */
.L_x_2448:
[----:B------:R-:W-:Y:S01]  /*e860*/  SHF.L.U32 R0, R8, 0x1f, RZ ;  /* 0x0000001f08007819 */ /* 0x000fe200000006ff */
[----:B------:R-:W-:-:S04]  /*e870*/  IMAD R7, R5, 0x8, R2 ;  /* 0x0000000805077824 */ /* 0x000fc800078e0202 */
[----:B------:R0:W1:Y:S01]  /*e880*/  SYNCS.PHASECHK.TRANS64.TRYWAIT P1, [R7+URZ+0x2d850], R0 ;  /* 0x02d85000070075a7 */ /* 0x000062000802017f */
[----:B------:R-:W-:Y:S05]  /*e890*/  @!P0 BRA `(.L_x_2449) ;  /* 0x0000000000048947 */ /* 0x000fea0003800000 */
[----:B------:R-:W-:Y:S01]  /*e8a0*/  BPT.TRAP 0x1 ;  /* 0x000000040000795c */ /* 0x000fe20000300000 */
.L_x_2449:
[----:B-1----:R-:W-:Y:S05]  /*e8b0*/  @P1 BRA `(.L_x_2447) ;  /* 0x0000000000081947 */ /* 0x002fea0003800000 */
[----:B------:R-:W1:Y:S02]  /*e8c0*/  SYNCS.PHASECHK.TRANS64.TRYWAIT P1, [R7+URZ+0x2d850], R0 ;  /* 0x02d85000070075a7 */ /* 0x000e64000802017f */
[----:B-1----:R-:W-:Y:S05]  /*e8d0*/  @!P1 BRA `(.L_x_2450) ;  /* 0x0000010800c89947 */ /* 0x002fea0003800000 */
.L_x_2447:
[----:B------:R-:W2:Y:S01]  /*e8e0*/  LDL R12, [R1+0x30] ;  /* 0x00003000010c7983 */ /* 0x000ea20000100800 */
[----:B01----:R-:W-:Y:S01]  /*e8f0*/  VIADD R0, R2, 0x400 ;  /* 0x0000040002007836 */ /* 0x003fe20000000000 */
[----:B------:R-:W-:Y:S05]  /*e900*/  WARPSYNC.ALL ;  /* 0x0000000000007948 */ /* 0x000fea0003800000 */
[----:B------:R-:W-:Y:S01]  /*e910*/  SHF.R.U32.HI R0, RZ, 0x4, R0 ;  /* 0x00000004ff007819 */ /* 0x000fe20000011600 */
[----:B------:R-:W-:Y:S01]  /*e920*/  WARPGROUP.ARRIVE ;  /* 0x00000000000079c5 */ /* 0x000fe20000000000 */
[----:B------:R-:W-:Y:S01]  /*e930*/  MOV R9, 0x80000020 ;  /* 0x8000002000097802 */ /* 0x000fe20000000f00 */
[----:B------:R-:W-:Y:S01]  /*e940*/  IMAD.MOV.U32 R11, RZ, RZ, -0x7fffffe0 ;  /* 0x80000020ff0b7424 */ /* 0x000fe200078e00ff */
[----:B------:R-:W-:-:S02]  /*e950*/  LOP3.LUT R0, R0, 0x3fff, RZ, 0xc0, !PT ;  /* 0x00003fff00007812 */ /* 0x000fc400078ec0ff */
[C---:B------:R-:W-:Y:S02]  /*e960*/  R2UR UR7, R9.reuse ;  /* 0x00000000090772ca */ /* 0x040fe400000e0000 */
[----:B------:R-:W-:Y:S02]  /*e970*/  LOP3.LUT R0, R0, 0x2000000, RZ, 0xfc, !PT ;  /* 0x0200000000007812 */ /* 0x000fe400078efcff */
[----:B------:R-:W-:Y:S02]  /*e980*/  R2UR UR35, R9 ;  /* 0x00000000092372ca */ /* 0x000fe400000e0000 */
[----:B------:R-:W-:Y:S01]  /*e990*/  MOV R9, 0x40000040 ;  /* 0x4000004000097802 */ /* 0x000fe20000000f00 */
        /* <DEDUP_REMOVED lines=13> */
[C---:B------:R-:W-:Y:S02]  /*ea70*/  R2UR UR27, R11.reuse ;  /* 0x000000000b1b72ca */ /* 0x040fe400000e0000 */
        /* <DEDUP_REMOVED lines=34> */
[----:B------:R-:W-:Y:S02]  /*eca0*/  R2UR UR20, R10 ;  /* 0x000000000a1472ca */ /* 0x000fe400000e0000 */
[----:B------:R-:W-:Y:S02]  /*ecb0*/  IADD3 R10, R8, 0x602, RZ ;  /* 0x00000602080a7810 */ /* 0x000fe40007ffe0ff */
[----:B0-----:R-:W-:Y:S02]  /*ecc0*/  SHF.R.U32.HI R0, RZ, 0x7, R12 ;  /* 0x00000007ff007819 */ /* 0x001fe4000001160c */
[----:B------:R-:W-:Y:S01]  /*ecd0*/  R2UR UR24, R10 ;  /* 0x000000000a1872ca */ /* 0x000fe200000e0000 */
[----:B------:R-:W-:Y:S01]  /*ece0*/  VIADD R10, R8, 0x604 ;  /* 0x00000604080a7836 */ /* 0x000fe20000000000 */
[----:B------:R-:W-:Y:S01]  /*ecf0*/  ISETP.GE.U32.AND P1, PT, R12, 0x180, PT ;  /* 0x000001800c00780c */ /* 0x000fe20003f26070 */
[----:B------:R-:W-:Y:S02]  /*ed00*/  VIADD R8, R8, 0x606 ;  /* 0x0000060608087836 */ /* 0x000fe40000000000 */
[----:B------:R-:W-:Y:S01]  /*ed10*/  VIADD R0, R0, 0x9 ;  /* 0x0000000900007836 */ /* 0x000fe20000000000 */
[----:B------:R-:W-:-:S02]  /*ed20*/  R2UR UR28, R10 ;  /* 0x000000000a1c72ca */ /* 0x000fc400000e0000 */
[----:B------:R-:W-:Y:S02]  /*ed30*/  R2UR UR32, R8 ;  /* 0x00000000082072ca */ /* 0x000fe400000e0000 */
[----:B------:R-:W-:Y:S01]  /*ed40*/  SEL R0, R0, 0x9, !P1 ;  /* 0x0000000900007807 */ /* 0x000fe20004800000 */
        /* <DEDUP_REMOVED lines=25> */
.L_x_2451:
[----:B------:R-:W2:Y:S01]  /*eee0*/  LDL R12, [R1+0x58] ;  /* 0x00005800010c7983 */ /* 0x000ea20000100800 */
[----:B0-----:R-:W0:Y:S03]  /*eef0*/  LDC R0, c[0x0][0x448] ;  /* 0x00011200ff007b82 */ /* 0x001e260000000800 */
[----:B------:R-:W2:Y:S04]  /*ef00*/  LDL R7, [R1+0x6c] ;  /* 0x00006c0001077983 */ /* 0x000ea80000100800 */
[----:B------:R-:W3:Y:S04]  /*ef10*/  LDL R11, [R1+0x64] ;  /* 0x00006400010b7983 */ /* 0x000ee80000100800 */
[----:B------:R-:W3:Y:S04]  /*ef20*/  LDL R10, [R1+0x5c] ;  /* 0x00005c00010a7983 */ /* 0x000ee80000100800 */
[----:B------:R-:W4:Y:S01]  /*ef30*/  LDL R9, [R1+0x4c] ;  /* 0x00004c0001097983 */ /* 0x000f220000100800 */
[----:B------:R-:W-:Y:S01]  /*ef40*/  LOP3.LUT R18, R18, 0xffffffdf, RZ, 0xc0, !PT ;  /* 0xffffffdf12127812 */ /* 0x000fe200078ec0ff */
[----:B------:R-:W-:Y:S01]  /*ef50*/  UMOV UR45, UR44 ;  /* 0x0000002c002d7c82 */ /* 0x000fe20008000000 */
[----:B------:R-:W-:-:S02]  /*ef60*/  IMAD R14, R22, 0x8, R2 ;  /* 0x00000008160e7824 */ /* 0x000fc400078e0202 */
[----:B------:R-:W-:Y:S01]  /*ef70*/  @P0 LOP3.LUT R18, R18, 0x20, RZ, 0xfc, !PT ;  /* 0x0000002012120812 */ /* 0x000fe200078efcff */
[----:B------:R-:W-:Y:S02]  /*ef80*/  IMAD.U32 R15, RZ, RZ, UR40 ;  /* 0x00000028ff0f7e24 */ /* 0x000fe4000f8e00ff */
[----:B------:R-:W-:Y:S01]  /*ef90*/  VIADD R14, R14, 0x2d840 ;  /* 0x0002d8400e0e7836 */ /* 0x000fe20000000000 */
[----:B0-----:R-:W-:Y:S02]  /*efa0*/  ISETP.NE.AND P1, PT, R0, 0x1, PT ;  /* 0x000000010000780c */ /* 0x001fe40003f25270 */
[----:B------:R-:W-:Y:S02]  /*efb0*/  LOP3.LUT R18, R18, 0xffffffbf, RZ, 0xc0, !PT ;  /* 0xffffffbf12127812 */ /* 0x000fe400078ec0ff */
[----:B------:R-:W-:-:S04]  /*efc0*/  PRMT R14, R15, 0x654, R14 ;  /* 0x000006540f0e7816 */ /* 0x000fc8000000000e */
[----:B------:R0:W-:Y:S05]  /*efd0*/  SYNCS.ARRIVE.TRANS64.RED.A1T0 RZ, [R14+URZ], RZ ;  /* 0x000000ff0eff79a7 */ /* 0x0001ea000810043f */
[----:B------:R-:W1:Y:S08]  /*efe0*/  @P1 LDC R8, c[0x0][0x44c] ;  /* 0x00011300ff081b82 */ /* 0x000e700000000800 */
[----:B------:R-:W5:Y:S01]  /*eff0*/  @P1 LDC R0, c[0x0][0x450] ;  /* 0x00011400ff001b82 */ /* 0x000f620000000800 */
[----:B--2---:R-:W-:-:S04]  /*f000*/  IMAD.IADD R7, R7, 0x1, R12 ;  /* 0x0000000107077824 */ /* 0x004fc800078e020c */
[----:B-1----:R-:W-:-:S05]  /*f010*/  @P1 IMAD.HI.U32 R8, R7, R8, RZ ;  /* 0x0000000807081227 */ /* 0x002fca00078e00ff */
[----:B-----5:R-:W-:Y:S01]  /*f020*/  @P1 SHF.R.U32.HI R7, RZ, R0, R8 ;  /* 0x00000000ff071219 */ /* 0x020fe20000011608 */
[----:B------:R-:W-:-:S04]  /*f030*/  IMAD.MOV.U32 R8, RZ, RZ, -0x80 ;  /* 0xffffff80ff087424 */ /* 0x000fc800078e00ff */
[----:B------:R-:W1:Y:S01]  /*f040*/  SHFL.IDX PT, R0, R7, RZ, 0x1c1f ;  /* 0x001c1fff07007589 */ /* 0x000e6200000e0000 */
[----:B------:R-:W-:-:S03]  /*f050*/  IMAD R8, R4, R8, 0x1 ;  /* 0x0000000104087424 */ /* 0x000fc600078e0208 */
[----:B------:R-:W2:Y:S02]  /*f060*/  SHFL.IDX PT, R7, R7, 0x1, 0x1c1f ;  /* 0x003c1f0007077f89 */ /* 0x000ea400000e0000 */
[----:B---3--:R-:W-:-:S04]  /*f070*/  IADD3 R8, R10, R8, -R11 ;  /* 0x000000080a087210 */ /* 0x008fc80007ffe80b */
[----:B----4-:R-:W-:-:S05]  /*f080*/  IADD3 R8, R8, -R9, RZ ;  /* 0x8000000908087210 */ /* 0x010fca0007ffe0ff */
[C---:B-1----:R-:W-:Y:S02]  /*f090*/  IMAD.IADD R0, R8.reuse, 0x1, R0 ;  /* 0x0000000108007824 */ /* 0x042fe400078e0200 */
[----:B--2---:R-:W-:-:S03]  /*f0a0*/  IMAD.IADD R7, R8, 0x1, R7 ;  /* 0x0000000108077824 */ /* 0x004fc600078e0207 */
[C---:B------:R-:W-:Y:S02]  /*f0b0*/  ISETP.GT.AND P4, PT, R0.reuse, RZ, PT ;  /* 0x000000ff0000720c */ /* 0x040fe40003f84270 */
        /* <DEDUP_REMOVED lines=59> */
[----:B------:R-:W-:Y:S02]  /*f470*/  FMNMX.FTZ R0, R24, R3, !PT ;  /* 0x0000000318007209 */ /* 0x000fe40007810000 */
[----:B------:R-:W-:Y:S02]  /*f480*/  FSEL R80, R80, -INF , P4 ;  /* 0xff80000050507808 */ /* 0x000fe40002000000 */
[----:B------:R-:W-:Y:S02]  /*f490*/  FMNMX.FTZ R0, R25, R0, !PT ;  /* 0x0000000019007209 */ /* 0x000fe40007810000 */
[----:B------:R-:W-:Y:S02]  /*f4a0*/  FSEL R81, R81, -INF , P3 ;  /* 0xff80000051517808 */ /* 0x000fe40001800000 */
[----:B------:R-:W-:Y:S02]  /*f4b0*/  FMNMX.FTZ R0, R28, R0, !PT ;  /* 0x000000001c007209 */ /* 0x000fe40007810000 */
[----:B------:R-:W-:-:S02]  /*f4c0*/  FSEL R84, R84, -INF , P2 ;  /* 0xff80000054547808 */ /* 0x000fc40001000000 */
[----:B------:R-:W-:Y:S02]  /*f4d0*/  FMNMX.FTZ R0, R29, R0, !PT ;  /* 0x000000001d007209 */ /* 0x000fe40007810000 */
[----:B------:R-:W-:Y:S02]  /*f4e0*/  FSEL R85, R85, -INF , P1 ;  /* 0xff80000055557808 */ /* 0x000fe40000800000 */
[----:B------:R-:W-:Y:S02]  /*f4f0*/  FMNMX.FTZ R0, R32, R0, !PT ;  /* 0x0000000020007209 */ /* 0x000fe40007810000 */
[----:B------:R-:W-:Y:S02]  /*f500*/  ISETP.GT.AND P4, PT, R7, RZ, PT ;  /* 0x000000ff0700720c */ /* 0x000fe40003f84270 */
[----:B------:R-:W-:Y:S02]  /*f510*/  FMNMX.FTZ R0, R33, R0, !PT ;  /* 0x0000000021007209 */ /* 0x000fe40007810000 */
[----:B------:R-:W-:-:S02]  /*f520*/  ISETP.GT.AND P3, PT, R7, 0x1, PT ;  /* 0x000000010700780c */ /* 0x000fc40003f64270 */
[----:B------:R-:W-:Y:S02]  /*f530*/  FMNMX.FTZ R0, R36, R0, !PT ;  /* 0x0000000024007209 */ /* 0x000fe40007810000 */
[----:B------:R-:W-:Y:S02]  /*f540*/  ISETP.GT.AND P2, PT, R7, 0x8, PT ;  /* 0x000000080700780c */ /* 0x000fe40003f44270 */
[----:B------:R-:W-:Y:S02]  /*f550*/  FMNMX.FTZ R0, R37, R0, !PT ;  /* 0x0000000025007209 */ /* 0x000fe40007810000 */
[----:B------:R-:W-:Y:S02]  /*f560*/  ISETP.GT.AND P1, PT, R7, 0x9, PT ;  /* 0x000000090700780c */ /* 0x000fe40003f24270 */
[----:B------:R-:W-:Y:S02]  /*f570*/  FMNMX.FTZ R0, R40, R0, !PT ;  /* 0x0000000028007209 */ /* 0x000fe40007810000 */
[----:B------:R-:W-:-:S02]  /*f580*/  FSEL R26, R26, -INF , P4 ;  /* 0xff8000001a1a7808 */ /* 0x000fc40002000000 */
[----:B------:R-:W-:Y:S02]  /*f590*/  FMNMX.FTZ R0, R41, R0, !PT ;  /* 0x0000000029007209 */ /* 0x000fe40007810000 */
[----:B------:R-:W-:Y:S02]  /*f5a0*/  FSEL R27, R27, -INF , P3 ;  /* 0xff8000001b1b7808 */ /* 0x000fe40001800000 */
[----:B------:R-:W-:Y:S02]  /*f5b0*/  FMNMX.FTZ R0, R44, R0, !PT ;  /* 0x000000002c007209 */ /* 0x000fe40007810000 */
[----:B------:R-:W-:Y:S02]  /*f5c0*/  FSEL R30, R30, -INF , P2 ;  /* 0xff8000001e1e7808 */ /* 0x000fe40001000000 */
[----:B------:R-:W-:Y:S02]  /*f5d0*/  FMNMX.FTZ R0, R45, R0, !PT ;  /* 0x000000002d007209 */ /* 0x000fe40007810000 */
[----:B------:R-:W-:-:S02]  /*f5e0*/  FSEL R31, R31, -INF , P1 ;  /* 0xff8000001f1f7808 */ /* 0x000fc40000800000 */
[----:B------:R-:W-:Y:S02]  /*f5f0*/  FMNMX.FTZ R0, R48, R0, !PT ;  /* 0x0000000030007209 */ /* 0x000fe40007810000 */
[----:B------:R-:W-:Y:S02]  /*f600*/  ISETP.GT.AND P4, PT, R7, 0x10, PT ;  /* 0x000000100700780c */ /* 0x000fe40003f84270 */
[----:B------:R-:W-:Y:S02]  /*f610*/  FMNMX.FTZ R0, R49, R0, !PT ;  /* 0x0000000031007209 */ /* 0x000fe40007810000 */
[C---:B------:R-:W-:Y:S02]  /*f620*/  ISETP.GT.AND P3, PT, R7.reuse, 0x11, PT ;  /* 0x000000110700780c */ /* 0x040fe40003f64270 */
[----:B------:R-:W-:Y:S02]  /*f630*/  FMNMX.FTZ R0, R52, R0, !PT ;  /* 0x0000000034007209 */ /* 0x000fe40007810000 */
[----:B------:R-:W-:-:S02]  /*f640*/  ISETP.GT.AND P2, PT, R7, 0x18, PT ;  /* 0x000000180700780c */ /* 0x000fc40003f44270 */
[----:B------:R-:W-:Y:S02]  /*f650*/  FMNMX.FTZ R0, R53, R0, !PT ;  /* 0x0000000035007209 */ /* 0x000fe40007810000 */
[----:B------:R-:W-:Y:S02]  /*f660*/  ISETP.GT.AND P1, PT, R7, 0x19, PT ;  /* 0x000000190700780c */ /* 0x000fe40003f24270 */
[----:B------:R-:W-:Y:S02]  /*f670*/  FMNMX.FTZ R0, R56, R0, !PT ;  /* 0x0000000038007209 */ /* 0x000fe40007810000 */
[----:B------:R-:W-:Y:S02]  /*f680*/  FSEL R34, R34, -INF , P4 ;  /* 0xff80000022227808 */ /* 0x000fe40002000000 */
[----:B------:R-:W-:Y:S02]  /*f690*/  FMNMX.FTZ R0, R57, R0, !PT ;  /* 0x0000000039007209 */ /* 0x000fe40007810000 */
[----:B------:R-:W-:-:S02]  /*f6a0*/  FSEL R35, R35, -INF , P3 ;  /* 0xff80000023237808 */ /* 0x000fc40001800000 */
[----:B------:R-:W-:Y:S02]  /*f6b0*/  FMNMX.FTZ R0, R60, R0, !PT ;  /* 0x000000003c007209 */ /* 0x000fe40007810000 */
[----:B------:R-:W-:Y:S02]  /*f6c0*/  FSEL R38, R38, -INF , P2 ;  /* 0xff80000026267808 */ /* 0x000fe40001000000 */
[----:B------:R-:W-:Y:S02]  /*f6d0*/  FMNMX.FTZ R0, R61, R0, !PT ;  /* 0x000000003d007209 */ /* 0x000fe40007810000 */
[----:B------:R-:W-:Y:S02]  /*f6e0*/  FSEL R39, R39, -INF , P1 ;  /* 0xff80000027277808 */ /* 0x000fe40000800000 */
[----:B------:R-:W-:Y:S02]  /*f6f0*/  FMNMX.FTZ R0, R64, R0, !PT ;  /* 0x0000000040007209 */ /* 0x000fe40007810000 */
[----:B------:R-:W-:-:S02]  /*f700*/  ISETP.GT.AND P4, PT, R7, 0x20, PT ;  /* 0x000000200700780c */ /* 0x000fc40003f84270 */
[----:B------:R-:W-:Y:S02]  /*f710*/  FMNMX.FTZ R0, R65, R0, !PT ;  /* 0x0000000041007209 */ /* 0x000fe40007810000 */
[C---:B------:R-:W-:Y:S02]  /*f720*/  ISETP.GT.AND P3, PT, R7.reuse, 0x21, PT ;  /* 0x000000210700780c */ /* 0x040fe40003f64270 */
[----:B------:R-:W-:Y:S02]  /*f730*/  FMNMX.FTZ R0, R68, R0, !PT ;  /* 0x0000000044007209 */ /* 0x000fe40007810000 */
[----:B------:R-:W-:Y:S02]  /*f740*/  ISETP.GT.AND P2, PT, R7, 0x28, PT ;  /* 0x000000280700780c */ /* 0x000fe40003f44270 */
[----:B------:R-:W-:Y:S02]  /*f750*/  FMNMX.FTZ R0, R69, R0, !PT ;  /* 0x0000000045007209 */ /* 0x000fe40007810000 */
        /* <DEDUP_REMOVED lines=10> */
[----:B------:R-:W-:Y:S02]  /*f800*/  ISETP.GT.AND P4, PT, R7, 0x30, PT ;  /* 0x000000300700780c */ /* 0x000fe40003f84270 */
[----:B------:R-:W-:Y:S02]  /*f810*/  FMNMX.FTZ R0, R81, R0, !PT ;  /* 0x0000000051007209 */ /* 0x000fe40007810000 */
[----:B------:R-:W-:-:S02]  /*f820*/  ISETP.GT.AND P3, PT, R7, 0x31, PT ;  /* 0x000000310700780c */ /* 0x000fc40003f64270 */
[----:B------:R-:W-:Y:S02]  /*f830*/  FMNMX.FTZ R0, R84, R0, !PT ;  /* 0x0000000054007209 */ /* 0x000fe40007810000 */
[----:B------:R-:W-:Y:S02]  /*f840*/  ISETP.GT.AND P2, PT, R7, 0x38, PT ;  /* 0x000000380700780c */ /* 0x000fe40003f44270 */
[----:B------:R-:W-:Y:S02]  /*f850*/  FMNMX.FTZ R0, R85, R0, !PT ;  /* 0x0000000055007209 */ /* 0x000fe40007810000 */
[C---:B------:R-:W-:Y:S02]  /*f860*/  ISETP.GT.AND P1, PT, R7.reuse, 0x39, PT ;  /* 0x000000390700780c */ /* 0x040fe40003f24270 */
[----:B------:R-:W-:Y:S01]  /*f870*/  ISETP.GT.AND P0, PT, R7, 0x61, PT ;  /* 0x000000610700780c */ /* 0x000fe20003f04270 */
[----:B------:R-:W1:Y:S01]  /*f880*/  SHFL.BFLY PT, R8, R0, 0x2, 0x1f ;  /* 0x0c401f0000087f89 */ /* 0x000e6200000e0000 */
        /* <DEDUP_REMOVED lines=12> */
[----:B-1----:R-:W-:-:S02]  /*f950*/  FMNMX.FTZ R0, R0, R8, !PT ;  /* 0x0000000800007209 */ /* 0x002fc40007810000 */
[C---:B------:R-:W-:Y:S02]  /*f960*/  ISETP.GT.AND P4, PT, R7.reuse, 0x50, PT ;  /* 0x000000500700780c */ /* 0x040fe40003f84270 */
[C---:B------:R-:W-:Y:S01]  /*f970*/  ISETP.GT.AND P3, PT, R7.reuse, 0x51, PT ;  /* 0x000000510700780c */ /* 0x040fe20003f64270 */
[----:B------:R-:W1:Y:S01]  /*f980*/  SHFL.BFLY PT, R8, R0, 0x1, 0x1f ;  /* 0x0c201f0000087f89 */ /* 0x000e6200000e0000 */
[C---:B------:R-:W-:Y:S02]  /*f990*/  ISETP.GT.AND P2, PT, R7.reuse, 0x58, PT ;  /* 0x000000580700780c */ /* 0x040fe40003f44270 */
[----:B------:R-:W-:Y:S02]  /*f9a0*/  ISETP.GT.AND P1, PT, R7, 0x59, PT ;  /* 0x000000590700780c */ /* 0x000fe40003f24270 */
[----:B------:R-:W-:Y:S02]  /*f9b0*/  FSEL R66, R66, -INF , P4 ;  /* 0xff80000042427808 */ /* 0x000fe40002000000 */
[----:B------:R-:W-:-:S02]  /*f9c0*/  FSEL R67, R67, -INF , P3 ;  /* 0xff80000043437808 */ /* 0x000fc40001800000 */
[----:B------:R-:W-:Y:S02]  /*f9d0*/  @P0 LOP3.LUT R18, R18, 0x40, RZ, 0xfc, !PT ;  /* 0x0000004012120812 */ /* 0x000fe400078efcff */
[----:B------:R-:W-:Y:S02]  /*f9e0*/  FSEL R70, R70, -INF , P2 ;  /* 0xff80000046467808 */ /* 0x000fe40001000000 */
[----:B------:R-:W-:Y:S02]  /*f9f0*/  FSEL R71, R71, -INF , P1 ;  /* 0xff80000047477808 */ /* 0x000fe40000800000 */
[C---:B------:R-:W-:Y:S02]  /*fa00*/  ISETP.GT.AND P1, PT, R7.reuse, 0x69, PT ;  /* 0x000000690700780c */ /* 0x040fe40003f24270 */
[C---:B------:R-:W-:Y:S02]  /*fa10*/  ISETP.GT.AND P2, PT, R7.reuse, 0x70, PT ;  /* 0x000000700700780c */ /* 0x040fe40003f44270 */
[----:B------:R-:W-:-:S02]  /*fa20*/  ISETP.GT.AND P3, PT, R7, 0x71, PT ;  /* 0x000000710700780c */ /* 0x000fc40003f64270 */
[C---:B------:R-:W-:Y:S02]  /*fa30*/  ISETP.GT.AND P4, PT, R7.reuse, 0x78, PT ;  /* 0x000000780700780c */ /* 0x040fe40003f84270 */
[C---:B------:R-:W-:Y:S02]  /*fa40*/  ISETP.GT.AND P5, PT, R7.reuse, 0x79, PT ;  /* 0x000000790700780c */ /* 0x040fe40003fa4270 */
[----:B-1----:R-:W-:Y:S02]  /*fa50*/  FMNMX.FTZ R0, R0, R8, !PT ;  /* 0x0000000800007209 */ /* 0x002fe40007810000 */
[----:B------:R-:W-:Y:S02]  /*fa60*/  ISETP.GT.AND P0, PT, R7, 0x60, PT ;  /* 0x000000600700780c */ /* 0x000fe40003f04270 */
[----:B------:R-:W-:Y:S02]  /*fa70*/  FSETP.NEU.FTZ.AND P6, PT, R0, -INF , PT ;  /* 0xff8000000000780b */ /* 0x000fe40003fdd000 */
[----:B------:R-:W-:-:S02]  /*fa80*/  FSEL R74, R74, -INF , P0 ;  /* 0xff8000004a4a7808 */ /* 0x000fc40000000000 */
[----:B------:R-:W-:Y:S02]  /*fa90*/  FSEL R8, R0, RZ, P6 ;  /* 0x000000ff00087208 */ /* 0x000fe40003000000 */
[----:B------:R-:W-:Y:S02]  /*faa0*/  LOP3.LUT P0, RZ, R18, 0x40, RZ, 0xc0, !PT ;  /* 0x0000004012ff7812 */ /* 0x000fe4000780c0ff */
[----:B------:R-:W-:Y:S01]  /*fab0*/  FSEL R79, R79, -INF , P1 ;  /* 0xff8000004f4f7808 */ /* 0x000fe20000800000 */
[----:B------:R-:W-:Y:S01]  /*fac0*/  FADD.FTZ R3, -R8, R3 ;  /* 0x0000000308037221 */ /* 0x000fe20000010100 */
[----:B------:R-:W-:Y:S01]  /*fad0*/  FMUL.FTZ R8, R0, UR45 ;  /* 0x0000002d00087c20 */ /* 0x000fe20008410000 */
[----:B------:R-:W-:Y:S02]  /*fae0*/  FSEL R75, R75, -INF , P0 ;  /* 0xff8000004b4b7808 */ /* 0x000fe40000000000 */
[----:B------:R-:W-:Y:S01]  /*faf0*/  FSEL R82, R82, -INF , P2 ;  /* 0xff80000052527808 */ /* 0x000fe20001000000 */
[----:B------:R-:W-:Y:S01]  /*fb00*/  FMUL.FTZ R3, R3, UR45 ;  /* 0x0000002d03037c20 */ /* 0x000fe20008410000 */
[----:B------:R-:W-:-:S02]  /*fb10*/  FSEL R8, R8, RZ, P6 ;  /* 0x000000ff08087208 */ /* 0x000fc40003000000 */
[----:B------:R-:W-:Y:S02]  /*fb20*/  ISETP.GT.AND P6, PT, R7, 0x68, PT ;  /* 0x000000680700780c */ /* 0x000fe40003fc4270 */
[----:B------:R-:W-:Y:S01]  /*fb30*/  FMNMX.FTZ R7, R26, R6, !PT ;  /* 0x000000061a077209 */ /* 0x000fe20007810000 */
[--C-:B------:R-:W-:Y:S01]  /*fb40*/  FFMA.FTZ R24, R24, UR45, -R8.reuse ;  /* 0x0000002d18187c23 */ /* 0x100fe20008010808 */
[----:B------:R-:W-:Y:S01]  /*fb50*/  FSEL R78, R78, -INF , P6 ;  /* 0xff8000004e4e7808 */ /* 0x000fe20003000000 */
[--C-:B------:R-:W-:Y:S01]  /*fb60*/  FFMA.FTZ R25, R25, UR45, -R8.reuse ;  /* 0x0000002d19197c23 */ /* 0x100fe20008010808 */
[----:B------:R-:W-:Y:S01]  /*fb70*/  FMNMX.FTZ R7, R27, R7, !PT ;  /* 0x000000071b077209 */ /* 0x000fe20007810000 */
[----:B------:R-:W-:Y:S01]  /*fb80*/  MUFU.EX2 R3, R3 ;  /* 0x0000000300037308 */ /* 0x000fe20000000800 */
[----:B------:R-:W-:Y:S01]  /*fb90*/  FSEL R83, R83, -INF , P3 ;  /* 0xff80000053537808 */ /* 0x000fe20001800000 */
[--C-:B------:R-:W-:Y:S01]  /*fba0*/  FFMA.FTZ R28, R28, UR45, -R8.reuse ;  /* 0x0000002d1c1c7c23 */ /* 0x100fe20008010808 */
[----:B------:R-:W-:Y:S01]  /*fbb0*/  FMNMX.FTZ R7, R30, R7, !PT ;  /* 0x000000071e077209 */ /* 0x000fe20007810000 */
[--C-:B------:R-:W-:Y:S01]  /*fbc0*/  FFMA.FTZ R29, R29, UR45, -R8.reuse ;  /* 0x0000002d1d1d7c23 */ /* 0x100fe20008010808 */
[----:B------:R-:W-:Y:S01]  /*fbd0*/  FSEL R86, R86, -INF , P4 ;  /* 0xff80000056567808 */ /* 0x000fe20002000000 */
[--C-:B------:R-:W-:Y:S01]  /*fbe0*/  FFMA.FTZ R32, R32, UR45, -R8.reuse ;  /* 0x0000002d20207c23 */ /* 0x100fe20008010808 */
[----:B------:R-:W-:Y:S01]  /*fbf0*/  FMNMX.FTZ R7, R31, R7, !PT ;  /* 0x000000071f077209 */ /* 0x000fe20007810000 */
[----:B------:R-:W1:Y:S01]  /*fc00*/  MUFU.EX2 R24, R24 ;  /* 0x0000001800187308 */ /* 0x000e620000000800 */
[----:B------:R-:W-:Y:S01]  /*fc10*/  FSEL R87, R87, -INF , P5 ;  /* 0xff80000057577808 */ /* 0x000fe20002800000 */
[--C-:B------:R-:W-:Y:S01]  /*fc20*/  FFMA.FTZ R33, R33, UR45, -R8.reuse ;  /* 0x0000002d21217c23 */ /* 0x100fe20008010808 */
[----:B------:R-:W-:Y:S01]  /*fc30*/  FMNMX.FTZ R7, R34, R7, !PT ;  /* 0x0000000722077209 */ /* 0x000fe20007810000 */
[--C-:B------:R-:W-:Y:S01]  /*fc40*/  FFMA.FTZ R36, R36, UR45, -R8.reuse ;  /* 0x0000002d24247c23 */ /* 0x100fe20008010808 */
[--C-:B------:R-:W-:Y:S01]  /*fc50*/  FFMA.FTZ R37, R37, UR45, -R8.reuse ;  /* 0x0000002d25257c23 */ /* 0x100fe20008010808 */
[--C-:B------:R-:W-:Y:S01]  /*fc60*/  FFMA.FTZ R40, R40, UR45, -R8.reuse ;  /* 0x0000002d28287c23 */ /* 0x100fe20008010808 */
[----:B------:R-:W-:Y:S01]  /*fc70*/  FMNMX.FTZ R7, R35, R7, !PT ;  /* 0x0000000723077209 */ /* 0x000fe20007810000 */
[----:B------:R-:W0:Y:S01]  /*fc80*/  MUFU.EX2 R25, R25 ;  /* 0x0000001900197308 */ /* 0x000e220000000800 */
[--C-:B------:R-:W-:Y:S01]  /*fc90*/  FFMA.FTZ R41, R41, UR45, -R8.reuse ;  /* 0x0000002d29297c23 */ /* 0x100fe20008010808 */
[--C-:B------:R-:W-:Y:S01]  /*fca0*/  FFMA.FTZ R44, R44, UR45, -R8.reuse ;  /* 0x0000002d2c2c7c23 */ /* 0x100fe20008010808 */
[----:B------:R-:W-:Y:S01]  /*fcb0*/  FMNMX.FTZ R7, R38, R7, !PT ;  /* 0x0000000726077209 */ /* 0x000fe20007810000 */
[--C-:B------:R-:W-:Y:S01]  /*fcc0*/  FFMA.FTZ R45, R45, UR45, -R8.reuse ;  /* 0x0000002d2d2d7c23 */ /* 0x100fe20008010808 */
[--C-:B------:R-:W-:Y:S01]  /*fcd0*/  FFMA.FTZ R48, R48, UR45, -R8.reuse ;  /* 0x0000002d30307c23 */ /* 0x100fe20008010808 */
[----:B------:R-:W-:Y:S01]  /*fce0*/  FFMA.FTZ R49, R49, UR45, -R8 ;  /* 0x0000002d31317c23 */ /* 0x000fe20008010808 */
[----:B------:R-:W-:Y:S01]  /*fcf0*/  FMNMX.FTZ R7, R39, R7, !PT ;  /* 0x0000000727077209 */ /* 0x000fe20007810000 */
[----:B------:R-:W2:Y:S01]  /*fd00*/  MUFU.EX2 R28, R28 ;  /* 0x0000001c001c7308 */ /* 0x000ea20000000800 */
[----:B-1----:R-:W-:Y:S01]  /*fd10*/  FFMA.FTZ R140, R3, R140, R24 ;  /* 0x0000008c038c7223 */ /* 0x002fe20000010018 */
[--C-:B------:R-:W-:Y:S01]  /*fd20*/  FFMA.FTZ R52, R52, UR45, -R8.reuse ;  /* 0x0000002d34347c23 */ /* 0x100fe20008010808 */
[----:B------:R-:W-:Y:S01]  /*fd30*/  FMNMX.FTZ R7, R42, R7, !PT ;  /* 0x000000072a077209 */ /* 0x000fe20007810000 */
[--C-:B------:R-:W-:Y:S01]  /*fd40*/  FFMA.FTZ R53, R53, UR45, -R8.reuse ;  /* 0x0000002d35357c23 */ /* 0x100fe20008010808 */
[--C-:B------:R-:W-:Y:S01]  /*fd50*/  FFMA.FTZ R56, R56, UR45, -R8.reuse ;  /* 0x0000002d38387c23 */ /* 0x100fe20008010808 */
[----:B------:R-:W-:Y:S01]  /*fd60*/  FFMA.FTZ R57, R57, UR45, -R8 ;  /* 0x0000002d39397c23 */ /* 0x000fe20008010808 */
[----:B------:R-:W-:Y:S01]  /*fd70*/  FMNMX.FTZ R7, R43, R7, !PT ;  /* 0x000000072b077209 */ /* 0x000fe20007810000 */
[----:B------:R-:W1:Y:S01]  /*fd80*/  MUFU.EX2 R29, R29 ;  /* 0x0000001d001d7308 */ /* 0x000e620000000800 */
[----:B0-----:R-:W-:Y:S01]  /*fd90*/  FADD.FTZ R14, R25, R140 ;  /* 0x0000008c190e7221 */ /* 0x001fe20000010000 */
[--C-:B------:R-:W-:Y:S01]  /*fda0*/  FFMA.FTZ R60, R60, UR45, -R8.reuse ;  /* 0x0000002d3c3c7c23 */ /* 0x100fe20008010808 */
[----:B------:R-:W-:Y:S01]  /*fdb0*/  FMNMX.FTZ R7, R46, R7, !PT ;  /* 0x000000072e077209 */ /* 0x000fe20007810000 */
[--C-:B------:R-:W-:Y:S01]  /*fdc0*/  FFMA.FTZ R61, R61, UR45, -R8.reuse ;  /* 0x0000002d3d3d7c23 */ /* 0x100fe20008010808 */
[--C-:B------:R-:W-:Y:S01]  /*fdd0*/  FFMA.FTZ R64, R64, UR45, -R8.reuse ;  /* 0x0000002d40407c23 */ /* 0x100fe20008010808 */
[----:B------:R-:W-:Y:S01]  /*fde0*/  FFMA.FTZ R65, R65, UR45, -R8 ;  /* 0x0000002d41417c23 */ /* 0x000fe20008010808 */
[----:B------:R-:W-:Y:S01]  /*fdf0*/  FMNMX.FTZ R7, R47, R7, !PT ;  /* 0x000000072f077209 */ /* 0x000fe20007810000 */
[----:B------:R-:W0:Y:S01]  /*fe00*/  MUFU.EX2 R32, R32 ;  /* 0x0000002000207308 */ /* 0x000e220000000800 */
[----:B--2---:R-:W-:Y:S01]  /*fe10*/  FADD.FTZ R14, R28, R14 ;  /* 0x0000000e1c0e7221 */ /* 0x004fe20000010000 */
[--C-:B------:R-:W-:Y:S01]  /*fe20*/  FFMA.FTZ R68, R68, UR45, -R8.reuse ;  /* 0x0000002d44447c23 */ /* 0x100fe20008010808 */
[----:B------:R-:W-:Y:S01]  /*fe30*/  FMNMX.FTZ R7, R50, R7, !PT ;  /* 0x0000000732077209 */ /* 0x000fe20007810000 */
[--C-:B------:R-:W-:Y:S01]  /*fe40*/  FFMA.FTZ R69, R69, UR45, -R8.reuse ;  /* 0x0000002d45457c23 */ /* 0x100fe20008010808 */
[--C-:B------:R-:W-:Y:S01]  /*fe50*/  FFMA.FTZ R72, R72, UR45, -R8.reuse ;  /* 0x0000002d48487c23 */ /* 0x100fe20008010808 */
[----:B------:R-:W-:Y:S01]  /*fe60*/  FFMA.FTZ R73, R73, UR45, -R8 ;  /* 0x0000002d49497c23 */ /* 0x000fe20008010808 */
[----:B------:R-:W-:Y:S01]  /*fe70*/  FMNMX.FTZ R7, R51, R7, !PT ;  /* 0x0000000733077209 */ /* 0x000fe20007810000 */
[----:B------:R-:W2:Y:S01]  /*fe80*/  MUFU.EX2 R33, R33 ;  /* 0x0000002100217308 */ /* 0x000ea20000000800 */
[----:B-1----:R-:W-:Y:S01]  /*fe90*/  FADD.FTZ R14, R29, R14 ;  /* 0x0000000e1d0e7221 */ /* 0x002fe20000010000 */
        /* <DEDUP_REMOVED lines=10> */
[----:B------:R-:W-:Y:S01]  /*ff40*/  FFMA.FTZ R8, R85, UR45, -R8 ;  /* 0x0000002d55087c23 */ /* 0x000fe20008010808 */
[----:B------:R-:W-:-:S02]  /*ff50*/  LOP3.LUT P0, RZ, R18, 0x20, RZ, 0xc0, !PT ;  /* 0x0000002012ff7812 */ /* 0x000fc4000780c0ff */
[----:B------:R-:W-:Y:S01]  /*ff60*/  FMNMX.FTZ R7, R59, R7, !PT ;  /* 0x000000073b077209 */ /* 0x000fe20007810000 */
[----:B------:R-:W0:Y:S01]  /*ff70*/  MUFU.EX2 R37, R37 ;  /* 0x0000002500257308 */ /* 0x000e220000000800 */
[----:B--2---:R-:W-:Y:S02]  /*ff80*/  FADD.FTZ R14, R33, R14 ;  /* 0x0000000e210e7221 */ /* 0x004fe40000010000 */
[----:B------:R-:W-:-:S04]  /*ff90*/  FMNMX.FTZ R7, R62, R7, !PT ;  /* 0x000000073e077209 */ /* 0x000fc80007810000 */
[----:B------:R-:W-:Y:S01]  /*ffa0*/  FMNMX.FTZ R7, R63, R7, !PT ;  /* 0x000000073f077209 */ /* 0x000fe20007810000 */
[----:B------:R-:W2:Y:S01]  /*ffb0*/  MUFU.EX2 R40, R40 ;  /* 0x0000002800287308 */ /* 0x000ea20000000800 */
[----:B-1----:R-:W-:Y:S02]  /*ffc0*/  FADD.FTZ R14, R36, R14 ;  /* 0x0000000e240e7221 */ /* 0x002fe40000010000 */
[----:B------:R-:W-:-:S04]  /*ffd0*/  FMNMX.FTZ R7, R66, R7, !PT ;  /* 0x0000000742077209 */ /* 0x000fc80007810000 */
[----:B------:R-:W-:Y:S01]  /*ffe0*/  FMNMX.FTZ R7, R67, R7, !PT ;  /* 0x0000000743077209 */ /* 0x000fe20007810000 */
[----:B------:R-:W1:Y:S01]  /*fff0*/  MUFU.EX2 R41, R41 ;  /* 0x0000002900297308 */ /* 0x000e620000000800 */
[----:B0-----:R-:W-:Y:S02]  /*10000*/  FADD.FTZ R14, R37, R14 ;  /* 0x0000000e250e7221 */ /* 0x001fe40000010000 */
[----:B------:R-:W-:-:S04]  /*10010*/  FMNMX.FTZ R7, R70, R7, !PT ;  /* 0x0000000746077209 */ /* 0x000fc80007810000 */
        /* <DEDUP_REMOVED lines=17> */
[----:B------:R-:W-:Y:S01]  /*10130*/  MUFU.EX2 R52, R52 ;  /* 0x0000003400347308 */ /* 0x000fe20000000800 */
[----:B-1----:R-:W-:-:S03]  /*10140*/  FADD.FTZ R14, R48, R14 ;  /* 0x0000000e300e7221 */ /* 0x002fc60000010000 */
[----:B------:R-:W1:Y:S04]  /*10150*/  SHFL.BFLY PT, R9, R7, 0x2, 0x1f ;  /* 0x0c401f0007097f89 */ /* 0x000e6800000e0000 */
[----:B------:R-:W-:Y:S01]  /*10160*/  MUFU.EX2 R53, R53 ;  /* 0x0000003500357308 */ /* 0x000fe20000000800 */
[----:B0-----:R-:W-:-:S07]  /*10170*/  FADD.FTZ R14, R49, R14 ;  /* 0x0000000e310e7221 */ /* 0x001fce0000010000 */
[----:B------:R-:W-:Y:S08]  /*10180*/  MUFU.EX2 R56, R56 ;  /* 0x0000003800387308 */ /* 0x000ff00000000800 */
[----:B------:R-:W-:Y:S01]  /*10190*/  MUFU.EX2 R57, R57 ;  /* 0x0000003900397308 */ /* 0x000fe20000000800 */
[----:B-1----:R-:W-:-:S07]  /*101a0*/  FMNMX.FTZ R7, R7, R9, !PT ;  /* 0x0000000907077209 */ /* 0x002fce0007810000 */
        /* <DEDUP_REMOVED lines=11> */
[----:B------:R-:W-:Y:S02]  /*10260*/  MUFU.EX2 R69, R69 ;  /* 0x0000004500457308 */ /* 0x000fe40000000800 */
[----:B------:R-:W-:Y:S02]  /*10270*/  FMUL.FTZ R6, R6, UR45 ;  /* 0x0000002d06067c20 */ /* 0x000fe40008410000 */
[----:B------:R-:W-:-:S04]  /*10280*/  FSEL R9, R9, RZ, P1 ;  /* 0x000000ff09097208 */ /* 0x000fc80000800000 */
        /* <DEDUP_REMOVED lines=34> */
[--C-:B------:R-:W-:Y:S01]  /*104b0*/  FFMA.FTZ R79, R79, UR45, -R9.reuse ;  /* 0x0000002d4f4f7c23 */ /* 0x100fe20008010809 */
[--C-:B------:R-:W-:Y:S01]  /*104c0*/  FFMA.FTZ R82, R82, UR45, -R9.reuse ;  /* 0x0000002d52527c23 */ /* 0x100fe20008010809 */
[--C-:B------:R-:W-:Y:S01]  /*104d0*/  FFMA.FTZ R83, R83, UR45, -R9.reuse ;  /* 0x0000002d53537c23 */ /* 0x100fe20008010809 */
[--C-:B------:R-:W-:Y:S01]  /*104e0*/  FFMA.FTZ R86, R86, UR45, -R9.reuse ;  /* 0x0000002d56567c23 */ /* 0x100fe20008010809 */
[----:B------:R-:W-:-:S02]  /*104f0*/  FFMA.FTZ R9, R87, UR45, -R9 ;  /* 0x0000002d57097c23 */ /* 0x000fc40008010809 */
        /* <DEDUP_REMOVED lines=86> */
.L_x_2452:
        /* <DEDUP_REMOVED lines=106> */
[----:B------:R-:W-:Y:S01]  /*11100*/  IMAD.MOV.U32 R5, RZ, RZ, R22 ;  /* 0x000000ffff057224 */ /* 0x000fe200078e0016 */
[----:B------:R-:W-:Y:S01]  /*11110*/  IADD3 R4, R4, -0x1, RZ ;  /* 0xffffffff04047810 */ /* 0x000fe20007ffe0ff */
[----:B0-----:R-:W-:-:S10]  /*11120*/  NOP ;  /* 0x0000000000007918 */ /* 0x001fd40000000000 */
[----:B-1----:R-:W-:Y:S05]  /*11130*/  @P1 BRA `(.L_x_2453) ;  /* 0xffffffd000701947 */ /* 0x002fea000383ffff */
.L_x_2441:
[----:B------:R-:W2:Y:S02]  /*11140*/  LDL R3, [R1+0x60] ;  /* 0x0000600001037983 */ /* 0x000ea40000100800 */
[----:B--2---:R-:W-:-:S13]  /*11150*/  ISETP.GE.AND P1, PT, R4, R3, PT ;  /* 0x000000030400720c */ /* 0x004fda0003f26270 */
[----:B------:R-:W-:Y:S05]  /*11160*/  @!P1 BRA `(.L_x_2454) ;  /* 0x0000002400209947 */ /* 0x000fea0003800000 */
[----:B------:R-:W-:Y:S02]  /*11170*/  IMAD.MOV.U32 R6, RZ, RZ, R7 ;  /* 0x000000ffff067224 */ /* 0x000fe400078e0007 */
[----:B------:R-:W-:Y:S02]  /*11180*/  IMAD.MOV.U32 R8, RZ, RZ, R0 ;  /* 0x000000ffff087224 */ /* 0x000fe400078e0000 */
[----:B------:R-:W-:Y:S02]  /*11190*/  IMAD.MOV.U32 R5, RZ, RZ, R139 ;  /* 0x000000ffff057224 */ /* 0x000fe400078e008b */
[----:B------:R-:W-:-:S07]  /*111a0*/  IMAD.MOV.U32 R3, RZ, RZ, R22 ;  /* 0x000000ffff037224 */ /* 0x000fce00078e0016 */
.L_x_2466:
        /* <DEDUP_REMOVED lines=9> */
.L_x_2456:
[----:B------:R-:W-:-:S04]  /*11240*/  IADD3 R0, R3, 0x1, RZ ;  /* 0x0000000103007810 */ /* 0x000fc80007ffe0ff */
[----:B------:R-:W-:-:S04]  /*11250*/  ISETP.NE.AND P2, PT, R0, 0x2, PT ;  /* 0x000000020000780c */ /* 0x000fc80003f45270 */
[----:B------:R-:W-:Y:S02]  /*11260*/  SEL R7, R0, RZ, P2 ;  /* 0x000000ff00077207 */ /* 0x000fe40001000000 */
[----:B------:R-:W-:-:S03]  /*11270*/  SHF.L.U32 R0, R139, 0x1f, RZ ;  /* 0x0000001f8b007819 */ /* 0x000fc600000006ff */
[----:B------:R-:W-:-:S04]  /*11280*/  IMAD R7, R7, 0x8, R2 ;  /* 0x0000000807077824 */ /* 0x000fc800078e0202 */
[----:B------:R0:W1:Y:S01]  /*11290*/  SYNCS.PHASECHK.TRANS64.TRYWAIT P2, [R7+URZ+0x2d830], R0 ;  /* 0x02d83000070075a7 */ /* 0x000062000804017f */
[----:B------:R-:W-:Y:S05]  /*112a0*/  @!P0 BRA `(.L_x_2457) ;  /* 0x0000000000048947 */ /* 0x000fea0003800000 */
[----:B------:R-:W-:Y:S01]  /*112b0*/  BPT.TRAP 0x1 ;  /* 0x000000040000795c */ /* 0x000fe20000300000 */
.L_x_2457:
[----:B------:R-:W-:Y:S04]  /*112c0*/  BSSY B0, `(.L_x_2455) ;  /* 0x0000004000007945 */ /* 0x000fe80003800000 */
[----:B-1----:R-:W-:Y:S05]  /*112d0*/  @P2 BRA `(.L_x_2458) ;  /* 0x0000000000082947 */ /* 0x002fea0003800000 */
[----:B------:R-:W1:Y:S02]  /*112e0*/  SYNCS.PHASECHK.TRANS64.TRYWAIT P2, [R7+URZ+0x2d830], R0 ;  /* 0x02d83000070075a7 */ /* 0x000e64000804017f */
[----:B-1----:R-:W-:Y:S05]  /*112f0*/  @!P2 BRA `(.L_x_2459) ;  /* 0x000000e00054a947 */ /* 0x002fea0003800000 */
.L_x_2458:
[----:B------:R-:W-:Y:S05]  /*11300*/  BSYNC B0 ;  /* 0x0000000000007941 */ /* 0x000fea0003800000 */
.L_x_2455:
        /* <DEDUP_REMOVED lines=23> */
[----:B--2---:R-:W-:-:S05]  /*11480*/  IMAD R10, R22, 0x600, R7 ;  /* 0x00000600160a7824 */ /* 0x004fca00078e0207 */
[C---:B------:R-:W-:Y:S02]  /*11490*/  R2UR UR6, R10.reuse ;  /* 0x000000000a0672ca */ /* 0x040fe400000e0000 */
[----:B------:R-:W-:-:S04]  /*114a0*/  IADD3 R24, R10, 0x400, RZ ;  /* 0x000004000a187810 */ /* 0x000fc80007ffe0ff */
[----:B------:R-:W-:Y:S02]  /*114b0*/  R2UR UR22, R24 ;  /* 0x00000000181672ca */ /* 0x000fe400000e0000 */
[----:B------:R-:W-:-:S06]  /*114c0*/  WARPGROUP.ARRIVE ;  /* 0x00000000000079c5 */ /* 0x000fcc0000000000 */
[----:B------:R-:W-:Y:S01]  /*114d0*/  HGMMA.64x128x16.F32 R24, gdesc[UR4], RZ, !UPT, gsb0 ;  /* 0x01e00000041879f0 */ /* 0x000fe2000c0008ff */
[----:B------:R-:W-:-:S05]  /*114e0*/  VIADD R14, R10, 0x2 ;  /* 0x000000020a0e7836 */ /* 0x000fca0000000000 */
[----:B------:R-:W-:Y:S01]  /*114f0*/  R2UR UR10, R14 ;  /* 0x000000000e0a72ca */ /* 0x000fe200000e0000 */
[----:B------:R-:W-:-:S05]  /*11500*/  VIADD R12, R10, 0x200 ;  /* 0x000002000a0c7836 */ /* 0x000fca0000000000 */
        /* <DEDUP_REMOVED lines=32> */
.L_x_2461:
[----:B------:R-:W-:Y:S01]  /*11710*/  SHF.L.U32 R0, R5, 0x1f, RZ ;  /* 0x0000001f05007819 */ /* 0x000fe200000006ff */
[----:B------:R-:W-:-:S04]  /*11720*/  IMAD R5, R3, 0x8, R2 ;  /* 0x0000000803057824 */ /* 0x000fc800078e0202 */
[----:B------:R0:W1:Y:S01]  /*11730*/  SYNCS.PHASECHK.TRANS64.TRYWAIT P1, [R5+URZ+0x2d850], R0 ;  /* 0x02d85000050075a7 */ /* 0x000062000802017f */
[----:B------:R-:W-:Y:S05]  /*11740*/  @!P0 BRA `(.L_x_2462) ;  /* 0x0000000000048947 */ /* 0x000fea0003800000 */
[----:B------:R-:W-:Y:S01]  /*11750*/  BPT.TRAP 0x1 ;  /* 0x000000040000795c */ /* 0x000fe20000300000 */
.L_x_2462:
[----:B-1----:R-:W-:Y:S05]  /*11760*/  @P1 BRA `(.L_x_2460) ;  /* 0x0000000000081947 */ /* 0x002fea0003800000 */
[----:B------:R-:W1:Y:S02]  /*11770*/  SYNCS.PHASECHK.TRANS64.TRYWAIT P1, [R5+URZ+0x2d850], R0 ;  /* 0x02d85000050075a7 */ /* 0x000e64000802017f */
[----:B-1----:R-:W-:Y:S05]  /*11780*/  @!P1 BRA `(.L_x_2463) ;  /* 0x000000dc00449947 */ /* 0x002fea0003800000 */
.L_x_2460:
        /* <DEDUP_REMOVED lines=12> */
[----:B------:R-:W-:Y:S01]  /*11850*/  R2UR UR11, R13 ;  /* 0x000000000d0b72ca */ /* 0x000fe200000e0000 */
[----:B------:R-:W-:Y:S01]  /*11860*/  IMAD R10, R3, 0x600, R0 ;  /* 0x00000600030a7824 */ /* 0x000fe200078e0200 */
[----:B------:R-:W-:Y:S02]  /*11870*/  R2UR UR15, R13 ;  /* 0x000000000d0f72ca */ /* 0x000fe400000e0000 */
[----:B------:R-:W-:Y:S01]  /*11880*/  R2UR UR5, R11 ;  /* 0x000000000b0572ca */ /* 0x000fe200000e0000 */
[C---:B------:R-:W-:Y:S01]  /*11890*/  VIADD R12, R10.reuse, 0x40 ;  /* 0x000000400a0c7836 */ /* 0x040fe20000000000 */
[----:B------:R-:W-:Y:S01]  /*118a0*/  R2UR UR6, R10 ;  /* 0x000000000a0672ca */ /* 0x000fe200000e0000 */
[----:B------:R-:W-:Y:S01]  /*118b0*/  IMAD.MOV.U32 R11, RZ, RZ, 0x40000040 ;  /* 0x40000040ff0b7424 */ /* 0x000fe200078e00ff */
[----:B------:R-:W-:-:S02]  /*118c0*/  R2UR UR19, R13 ;  /* 0x000000000d1372ca */ /* 0x000fc400000e0000 */
[----:B------:R-:W-:Y:S02]  /*118d0*/  R2UR UR10, R12 ;  /* 0x000000000c0a72ca */ /* 0x000fe400000e0000 */
[----:B------:R-:W-:Y:S02]  /*118e0*/  IADD3 R12, R10, 0x80, RZ ;  /* 0x000000800a0c7810 */ /* 0x000fe40007ffe0ff */
        /* <DEDUP_REMOVED lines=24> */
[----:B------:R-:W-:Y:S02]  /*11a70*/  R2UR UR25, R13 ;  /* 0x000000000d1972ca */ /* 0x000fe400000e0000 */
[----:B------:R-:W-:-:S04]  /*11a80*/  MOV R13, 0x40000040 ;  /* 0x40000040000d7802 */ /* 0x000fc80000000f00 */
[----:B------:R-:W-:Y:S02]  /*11a90*/  R2UR UR29, R13 ;  /* 0x000000000d1d72ca */ /* 0x000fe400000e0000 */
[----:B--2---:R-:W-:Y:S02]  /*11aa0*/  LOP3.LUT R10, R7, 0x10000, RZ, 0xfc, !PT ;  /* 0x00010000070a7812 */ /* 0x004fe400078efcff */
[----:B------:R-:W0:Y:S02]  /*11ab0*/  S2R R7, SR_TID.X ;  /* 0x0000000000077919 */ /* 0x000e240000002100 */
[C---:B------:R-:W-:Y:S01]  /*11ac0*/  R2UR UR4, R10.reuse ;  /* 0x000000000a0472ca */ /* 0x040fe200000e0000 */
[----:B------:R-:W-:-:S05]  /*11ad0*/  VIADD R12, R10, 0x2 ;  /* 0x000000020a0c7836 */ /* 0x000fca0000000000 */
[----:B------:R-:W-:Y:S02]  /*11ae0*/  R2UR UR8, R12 ;  /* 0x000000000c0872ca */ /* 0x000fe400000e0000 */
[----:B------:R-:W-:-:S04]  /*11af0*/  IADD3 R12, R10, 0x4, RZ ;  /* 0x000000040a0c7810 */ /* 0x000fc80007ffe0ff */
        /* <DEDUP_REMOVED lines=41> */
.L_x_2464:
        /* <DEDUP_REMOVED lines=85> */
[----:B------:R-:W-:Y:S01]  /*122e0*/  FFMA.FTZ R25, R25, UR45, -R5 ;  /* 0x0000002d19197c23 */ /* 0x000fe20008010805 */
[--C-:B------:R-:W-:Y:S01]  /*122f0*/  FFMA.FTZ R26, R26, UR45, -R9.reuse ;  /* 0x0000002d1a1a7c23 */ /* 0x100fe20008010809 */
[----:B------:R-:W-:Y:S01]  /*12300*/  MUFU.EX2 R6, R6 ;  /* 0x0000000600067308 */ /* 0x000fe20000000800 */
[----:B------:R-:W-:Y:S01]  /*12310*/  FFMA.FTZ R27, R27, UR45, -R9 ;  /* 0x0000002d1b1b7c23 */ /* 0x000fe20008010809 */
[----:B------:R-:W-:Y:S01]  /*12320*/  FFMA.FTZ R28, R28, UR45, -R5 ;  /* 0x0000002d1c1c7c23 */ /* 0x000fe20008010805 */
[----:B------:R-:W-:Y:S01]  /*12330*/  FFMA.FTZ R30, R30, UR45, -R9 ;  /* 0x0000002d1e1e7c23 */ /* 0x000fe20008010809 */
[----:B------:R-:W-:Y:S01]  /*12340*/  FFMA.FTZ R29, R29, UR45, -R5 ;  /* 0x0000002d1d1d7c23 */ /* 0x000fe20008010805 */
[----:B------:R-:W-:Y:S01]  /*12350*/  FFMA.FTZ R31, R31, UR45, -R9 ;  /* 0x0000002d1f1f7c23 */ /* 0x000fe20008010809 */
        /* <DEDUP_REMOVED lines=18> */
[----:B------:R-:W1:Y:S01]  /*12480*/  MUFU.EX2 R26, R26 ;  /* 0x0000001a001a7308 */ /* 0x000e620000000800 */
[----:B0-----:R-:W-:Y:S01]  /*12490*/  FFMA.FTZ R140, R6, R140, R24 ;  /* 0x0000008c068c7223 */ /* 0x001fe20000010018 */
        /* <DEDUP_REMOVED lines=24> */
[----:B------:R-:W-:Y:S01]  /*12620*/  FFMA.FTZ R67, R67, UR45, -R9 ;  /* 0x0000002d43437c23 */ /* 0x000fe20008010809 */
[----:B------:R-:W-:Y:S01]  /*12630*/  FFMA.FTZ R68, R68, UR45, -R5 ;  /* 0x0000002d44447c23 */ /* 0x000fe20008010805 */
[----:B------:R-:W-:Y:S01]  /*12640*/  FFMA.FTZ R70, R70, UR45, -R9 ;  /* 0x0000002d46467c23 */ /* 0x000fe20008010809 */
[----:B------:R-:W-:Y:S01]  /*12650*/  FFMA.FTZ R69, R69, UR45, -R5 ;  /* 0x0000002d45457c23 */ /* 0x000fe20008010805 */
[----:B------:R-:W-:Y:S01]  /*12660*/  FFMA.FTZ R71, R71, UR45, -R9 ;  /* 0x0000002d47477c23 */ /* 0x000fe20008010809 */
[----:B------:R-:W-:Y:S01]  /*12670*/  FFMA.FTZ R72, R72, UR45, -R5 ;  /* 0x0000002d48487c23 */ /* 0x000fe20008010805 */
[----:B------:R-:W0:Y:S01]  /*12680*/  MUFU.EX2 R27, R30 ;  /* 0x0000001e001b7308 */ /* 0x000e220000000800 */
[----:B--2---:R-:W-:Y:S01]  /*12690*/  FADD.FTZ R11, R20, R21 ;  /* 0x00000015140b7221 */ /* 0x004fe20000010000 */
[----:B------:R-:W-:Y:S01]  /*126a0*/  FFMA.FTZ R74, R74, UR45, -R9 ;  /* 0x0000002d4a4a7c23 */ /* 0x000fe20008010809 */
[----:B------:R-:W-:Y:S01]  /*126b0*/  FFMA.FTZ R73, R73, UR45, -R5 ;  /* 0x0000002d49497c23 */ /* 0x000fe20008010805 */
[----:B------:R-:W-:Y:S01]  /*126c0*/  FFMA.FTZ R75, R75, UR45, -R9 ;  /* 0x0000002d4b4b7c23 */ /* 0x000fe20008010809 */
[----:B------:R-:W-:Y:S01]  /*126d0*/  FFMA.FTZ R76, R76, UR45, -R5 ;  /* 0x0000002d4c4c7c23 */ /* 0x000fe20008010805 */
[----:B------:R-:W-:Y:S01]  /*126e0*/  FFMA.FTZ R78, R78, UR45, -R9 ;  /* 0x0000002d4e4e7c23 */ /* 0x000fe20008010809 */
[----:B------:R-:W-:Y:S01]  /*126f0*/  FFMA.FTZ R77, R77, UR45, -R5 ;  /* 0x0000002d4d4d7c23 */ /* 0x000fe20008010805 */
[----:B------:R-:W2:Y:S01]  /*12700*/  MUFU.EX2 R29, R29 ;  /* 0x0000001d001d7308 */ /* 0x000ea20000000800 */
[----:B-1----:R-:W-:Y:S01]  /*12710*/  FADD.FTZ R10, R28, R10 ;  /* 0x0000000a1c0a7221 */ /* 0x002fe20000010000 */
        /* <DEDUP_REMOVED lines=127> */
.L_x_2465:
[----:B------:R-:W2:Y:S01]  /*12f10*/  LDL R46, [R1+0x50] ;  /* 0x00005000012e7983 */ /* 0x000ea20000100800 */
[----:B------:R-:W-:-:S03]  /*12f20*/  IMAD R3, R3, 0x8, R2 ;  /* 0x0000000803037824 */ /* 0x000fc600078e0202 */
[----:B------:R-:W3:Y:S01]  /*12f30*/  LDL R38, [R1+0x54] ;  /* 0x0000540001267983 */ /* 0x000ee20000100800 */
[----:B------:R-:W-:Y:S01]  /*12f40*/  VIADD R3, R3, 0x2d860 ;  /* 0x0002d86003037836 */ /* 0x000fe20000000000 */
[----:B------:R-:W-:Y:S02]  /*12f50*/  MOV R30, UR40 ;  /* 0x00000028001e7c02 */ /* 0x000fe40008000f00 */
[----:B------:R-:W-:Y:S02]  /*12f60*/  F2FP.F16.F32.PACK_AB R24, R25, R24 ;  /* 0x000000181918723e */ /* 0x000fe400000000ff */
[----:B------:R-:W-:Y:S02]  /*12f70*/  PRMT R3, R30, 0x654, R3 ;  /* 0x000006541e037816 */ /* 0x000fe40000000003 */
[----:B------:R-:W-:Y:S02]  /*12f80*/  F2FP.F16.F32.PACK_AB R25, R20, R26 ;  /* 0x0000001a1419723e */ /* 0x000fe400000000ff */
[----:B------:R0:W-:Y:S01]  /*12f90*/  SYNCS.ARRIVE.TRANS64.RED.A1T0 RZ, [R3+URZ], RZ ;  /* 0x000000ff03ff79a7 */ /* 0x0001e2000810043f */
[----:B------:R-:W-:-:S02]  /*12fa0*/  F2FP.F16.F32.PACK_AB R32, R33, R32 ;  /* 0x000000202120723e */ /* 0x000fc400000000ff */
[----:B------:R-:W-:Y:S02]  /*12fb0*/  F2FP.F16.F32.PACK_AB R26, R29, R28 ;  /* 0x0000001c1d1a723e */ /* 0x000fe400000000ff */
[----:B------:R-:W-:Y:S02]  /*12fc0*/  F2FP.F16.F32.PACK_AB R27, R31, R27 ;  /* 0x0000001b1f1b723e */ /* 0x000fe400000000ff */
[----:B------:R-:W-:Y:S01]  /*12fd0*/  F2FP.F16.F32.PACK_AB R33, R15, R34 ;  /* 0x000000220f21723e */ /* 0x000fe200000000ff */
[----:B0-----:R-:W4:Y:S01]  /*12fe0*/  LDL R3, [R1+0x60] ;  /* 0x0000600001037983 */ /* 0x001f220000100800 */
[----:B------:R-:W-:Y:S02]  /*12ff0*/  F2FP.F16.F32.PACK_AB R40, R41, R40 ;  /* 0x000000282928723e */ /* 0x000fe400000000ff */
[----:B------:R-:W-:Y:S01]  /*13000*/  F2FP.F16.F32.PACK_AB R34, R37, R36 ;  /* 0x000000242522723e */ /* 0x000fe200000000ff */
[----:B------:R0:W-:Y:S01]  /*13010*/  STSM.16.M88.4 [R143+0x21800], R24 ;  /* 0x021800188f007844 */ /* 0x0001e20000000200 */
        /* <DEDUP_REMOVED lines=88> */
[C---:B----4-:R-:W-:Y:S01]  /*135a0*/  ISETP.GT.AND P1, PT, R4.reuse, R3, PT ;  /* 0x000000030400720c */ /* 0x050fe20003f24270 */
[----:B------:R-:W-:-:S02]  /*135b0*/  VIADD R4, R4, 0xffffffff ;  /* 0xffffffff04047836 */ /* 0x000fc40000000000 */
[----:B------:R-:W-:Y:S01]  /*135c0*/  IMAD.MOV.U32 R3, RZ, RZ, R22 ;  /* 0x000000ffff037224 */ /* 0x000fe200078e0016 */
[----:B-1----:R-:W-:-:S09]  /*135d0*/  NOP ;  /* 0x0000000000007918 */ /* 0x002fd20000000000 */
[----:B0-----:R-:W-:Y:S05]  /*135e0*/  @P1 BRA `(.L_x_2466) ;  /* 0xffffffd800f01947 */ /* 0x001fea000383ffff */
.L_x_2454:
[----:B------:R-:W-:Y:S05]  /*135f0*/  WARPSYNC.ALL ;  /* 0x0000000000007948 */ /* 0x000fea0003800000 */
[----:B------:R-:W-:Y:S06]  /*13600*/  BAR.ARV 0x8, 0x200 ;  /* 0x0208000000007b1d */ /* 0x000fec0000002000 */
[----:B------:R-:W-:Y:S05]  /*13610*/  @!P0 BRA `(.L_x_2467) ;  /* 0x0000000000048947 */ /* 0x000fea0003800000 */
[----:B------:R-:W-:Y:S01]  /*13620*/  BPT.TRAP 0x1 ;  /* 0x000000040000795c */ /* 0x000fe20000300000 */
.L_x_2467:
[----:B------:R-:W-:Y:S01]  /*13630*/  IMAD R6, R22, 0x8, R2 ;  /* 0x0000000816067824 */ /* 0x000fe200078e0202 */
[----:B------:R-:W-:-:S04]  /*13640*/  SHF.L.U32 R5, R139, 0x1f, RZ ;  /* 0x0000001f8b057819 */ /* 0x000fc800000006ff */
[----:B------:R0:W1:Y:S01]  /*13650*/  SYNCS.PHASECHK.TRANS64.TRYWAIT P1, [R6+URZ+0x2d850], R5 ;  /* 0x02d85005060075a7 */ /* 0x000062000802017f */
[----:B------:R-:W-:Y:S05]  /*13660*/  @!P0 BRA `(.L_x_2468) ;  /* 0x0000000000048947 */ /* 0x000fea0003800000 */
[----:B------:R-:W-:Y:S01]  /*13670*/  BPT.TRAP 0x1 ;  /* 0x000000040000795c */ /* 0x000fe20000300000 */
.L_x_2468:
[----:B------:R-:W2:Y:S01]  /*13680*/  LDL.LU R4, [R1+0x30] ;  /* 0x0000300001047983 */ /* 0x000ea20000300800 */
[----:B------:R-:W-:-:S05]  /*13690*/  VIADD R2, R2, 0x400 ;  /* 0x0000040002027836 */ /* 0x000fca0000000000 */
[----:B------:R-:W-:-:S04]  /*136a0*/  SHF.R.U32.HI R3, RZ, 0x4, R2 ;  /* 0x00000004ff037819 */ /* 0x000fc80000011602 */
[----:B------:R-:W-:-:S04]  /*136b0*/  LOP3.LUT R3, R3, 0x3fff, RZ, 0xc0, !PT ;  /* 0x00003fff03037812 */ /* 0x000fc800078ec0ff */
[----:B------:R-:W-:Y:S01]  /*136c0*/  LOP3.LUT R9, R3, 0x2000000, RZ, 0xfc, !PT ;  /* 0x0200000003097812 */ /* 0x000fe200078efcff */
[----:B------:R-:W-:Y:S01]  /*136d0*/  IMAD.MOV.U32 R3, RZ, RZ, 0x40000040 ;  /* 0x40000040ff037424 */ /* 0x000fe200078e00ff */
[----:B--2---:R-:W-:Y:S01]  /*136e0*/  LOP3.LUT R2, R4, 0x10000, RZ, 0xfc, !PT ;  /* 0x0001000004027812 */ /* 0x004fe200078efcff */
[----:B-1----:R-:W-:Y:S06]  /*136f0*/  @P1 BRA `(.L_x_2469) ;  /* 0x0000000000081947 */ /* 0x002fec0003800000 */
[----:B------:R-:W1:Y:S02]  /*13700*/  SYNCS.PHASECHK.TRANS64.TRYWAIT P1, [R6+URZ+0x2d850], R5 ;  /* 0x02d85005060075a7 */ /* 0x000e64000802017f */
[----:B-1----:R-:W-:Y:S05]  /*13710*/  @!P1 BRA `(.L_x_2470) ;  /* 0x000000bc00749947 */ /* 0x002fea0003800000 */
.L_x_2469:
[----:B------:R-:W-:Y:S01]  /*13720*/  IMAD R4, R22, 0x600, R9 ;  /* 0x0000060016047824 */ /* 0x000fe200078e0209 */
[----:B01----:R-:W-:Y:S01]  /*13730*/  MOV R5, 0x80000020 ;  /* 0x8000002000057802 */ /* 0x003fe20000000f00 */
[----:B------:R-:W-:Y:S05]  /*13740*/  WARPSYNC.ALL ;  /* 0x0000000000007948 */ /* 0x000fea0003800000 */
        /* <DEDUP_REMOVED lines=8> */
[----:B------:R-:W-:Y:S01]  /*137d0*/  MOV R3, 0x40000040 ;  /* 0x4000004000037802 */ /* 0x000fe20000000f00 */
[----:B------:R-:W-:-:S02]  /*137e0*/  IMAD.MOV.U32 R11, RZ, RZ, -0x7fffffe0 ;  /* 0x80000020ff0b7424 */ /* 0x000fc400078e00ff */
[----:B------:R-:W-:Y:S02]  /*137f0*/  IMAD.MOV.U32 R5, RZ, RZ, -0x7fffffe0 ;  /* 0x80000020ff057424 */ /* 0x000fe400078e00ff */
[----:B------:R-:W-:-:S06]  /*13800*/  IMAD.U32 R13, RZ, RZ, UR45 ;  /* 0x0000002dff0d7e24 */ /* 0x000fcc000f8e00ff */
        /* <DEDUP_REMOVED lines=38> */
[----:B------:R-:W-:Y:S02]  /*13a70*/  R2UR UR6, R10 ;  /* 0x000000000a0672ca */ /* 0x000fe400000e0000 */
        /* <DEDUP_REMOVED lines=20> */
[----:B------:R-:W-:Y:S01]  /*13bc0*/  R2UR UR5, R9 ;  /* 0x00000000090572ca */ /* 0x000fe200000e0000 */
[----:B------:R-:W-:Y:S01]  /*13bd0*/  IMAD.U32 R9, RZ, RZ, UR45 ;  /* 0x0000002dff097e24 */ /* 0x000fe2000f8e00ff */
[----:B------:R-:W-:Y:S02]  /*13be0*/  R2UR UR6, R10 ;  /* 0x000000000a0672ca */ /* 0x000fe400000e0000 */
[----:B------:R-:W-:Y:S01]  /*13bf0*/  R2UR UR7, R11 ;  /* 0x000000000b0772ca */ /* 0x000fe200000e0000 */
[----:B------:R-:W-:Y:S02]  /*13c00*/  WARPGROUP.DEPBAR.LE gsb0, 0x0 ;  /* 0x00008000000079c5 */ /* 0x000fe40000010000 */
[----:B------:R-:W-:-:S10]  /*13c10*/  WARPGROUP.ARRIVE ;  /* 0x00000000000079c5 */ /* 0x000fd40000000000 */
[----:B------:R-:W-:Y:S01]  /*13c20*/  HGMMA.64x96x16.F32 R88, gdesc[UR4].tnspB, R88, gsb0 ;  /* 0x41600000045879f0 */ /* 0x000fe20008000858 */
[----:B------:R-:W-:Y:S02]  /*13c30*/  R2UR UR4, R2 ;  /* 0x00000000020472ca */ /* 0x000fe400000e0000 */
[----:B------:R-:W-:Y:S01]  /*13c40*/  R2UR UR5, R3 ;  /* 0x00000000030572ca */ /* 0x000fe200000e0000 */
[----:B------:R-:W0:Y:S01]  /*13c50*/  SHFL.BFLY PT, R2, R21, 0x2, 0x1f ;  /* 0x0c401f0015027f89 */ /* 0x000e2200000e0000 */
[----:B------:R-:W-:Y:S02]  /*13c60*/  R2UR UR6, R4 ;  /* 0x00000000040672ca */ /* 0x000fe400000e0000 */
[----:B------:R-:W-:Y:S01]  /*13c70*/  R2UR UR7, R5 ;  /* 0x00000000050772ca */ /* 0x000fe200000e0000 */
[----:B------:R-:W1:Y:S01]  /*13c80*/  SHFL.BFLY PT, R3, R140, 0x2, 0x1f ;  /* 0x0c401f008c037f89 */ /* 0x000e6200000e0000 */
[----:B0-----:R-:W-:Y:S01]  /*13c90*/  FADD.FTZ R4, R2, R21 ;  /* 0x0000001502047221 */ /* 0x001fe20000010000 */
[----:B-1----:R-:W-:-:S04]  /*13ca0*/  FADD.FTZ R3, R3, R140 ;  /* 0x0000008c03037221 */ /* 0x002fc80000010000 */
[----:B------:R-:W0:Y:S04]  /*13cb0*/  SHFL.BFLY PT, R5, R4, 0x1, 0x1f ;  /* 0x0c201f0004057f89 */ /* 0x000e2800000e0000 */
[----:B------:R-:W1:Y:S01]  /*13cc0*/  SHFL.BFLY PT, R2, R3, 0x1, 0x1f ;  /* 0x0c201f0003027f89 */ /* 0x000e6200000e0000 */
[----:B0-----:R-:W-:Y:S01]  /*13cd0*/  FADD.FTZ R12, R4, R5 ;  /* 0x00000005040c7221 */ /* 0x001fe20000010000 */
[----:B------:R-:W-:Y:S02]  /*13ce0*/  IMAD.MOV.U32 R5, RZ, RZ, RZ ;  /* 0x000000ffff057224 */ /* 0x000fe400078e00ff */
[----:B------:R-:W-:Y:S02]  /*13cf0*/  IMAD.MOV.U32 R4, RZ, RZ, -0x800000 ;  /* 0xff800000ff047424 */ /* 0x000fe400078e00ff */
[----:B-1----:R-:W-:Y:S01]  /*13d00*/  FADD.FTZ R11, R3, R2 ;  /* 0x00000002030b7221 */ /* 0x002fe20000010000 */
[----:B------:R-:W-:Y:S01]  /*13d10*/  FSETP.NE.FTZ.AND P2, PT, R12, RZ, PT ;  /* 0x000000ff0c00720b */ /* 0x000fe20003f55000 */
[----:B------:R-:W-:-:S02]  /*13d20*/  IMAD.MOV.U32 R2, RZ, RZ, RZ ;  /* 0x000000ffff027224 */ /* 0x000fc400078e00ff */
[----:B------:R-:W-:Y:S01]  /*13d30*/  IMAD.MOV.U32 R3, RZ, RZ, -0x800000 ;  /* 0xff800000ff037424 */ /* 0x000fe200078e00ff */
        /* <DEDUP_REMOVED lines=9> */
[----:B-1----:R-:W-:Y:S01]  /*13dd0*/  @P1 FMUL.FTZ R8, R8, 0.69314718246459960938 ;  /* 0x3f31721808081820 */ /* 0x002fe20000410000 */
[----:B------:R-:W-:Y:S02]  /*13de0*/  WARPGROUP.DEPBAR.LE gsb0, 0x0 ;  /* 0x00008000000079c5 */ /* 0x000fe40000010000 */
[----:B------:R-:W-:Y:S01]  /*13df0*/  WARPGROUP.ARRIVE ;  /* 0x00000000000079c5 */ /* 0x000fe20000000000 */
[----:B------:R-:W-:-:S05]  /*13e00*/  @P1 FFMA.FTZ R3, R9, R0, R8 ;  /* 0x0000000009031223 */ /* 0x000fca0000010008 */
[----:B------:R-:W-:Y:S03]  /*13e10*/  HGMMA.64x96x16.F32 R88, gdesc[UR4].tnspB, R88, gsb0 ;  /* 0x41600000045879f0 */ /* 0x000fe60008000858 */
[----:B------:R-:W-:Y:S02]  /*13e20*/  WARPGROUP.DEPBAR.LE gsb0, 0x0 ;  /* 0x00008000000079c5 */ /* 0x000fe40000010000 */
[----:B------:R-:W-:Y:S05]  /*13e30*/  @!P0 BRA `(.L_x_2471) ;  /* 0x0000000000048947 */ /* 0x000fea0003800000 */
[----:B------:R-:W-:Y:S01]  /*13e40*/  BPT.TRAP 0x1 ;  /* 0x000000040000795c */ /* 0x000fe20000300000 */
.L_x_2471:
[----:B------:R-:W-:Y:S01]  /*13e50*/  VIADD R22, R22, 0x1 ;  /* 0x0000000116167836 */ /* 0x000fe20000000000 */
[----:B------:R-:W-:Y:S01]  /*13e60*/  MOV R7, UR40 ;  /* 0x0000002800077c02 */ /* 0x000fe20008000f00 */
[----:B------:R-:W-:Y:S02]  /*13e70*/  VIADD R6, R6, 0x2d860 ;  /* 0x0002d86006067836 */ /* 0x000fe40000000000 */
[-C--:B---3--:R-:W-:Y:S01]  /*13e80*/  FMUL.FTZ R88, R88, R5.reuse ;  /* 0x0000000558587220 */ /* 0x088fe20000410000 */
        /* <DEDUP_REMOVED lines=15> */
[-C--:B-1----:R-:W-:Y:S01]  /*13f80*/  FMUL.FTZ R6, R96, R5.reuse ;  /* 0x0000000560067220 */ /* 0x082fe20000410000 */
        /* <DEDUP_REMOVED lines=12> */
[-C--:B0-----:R-:W-:Y:S01]  /*14050*/  FMUL.FTZ R90, R90, R2.reuse ;  /* 0x000000025a5a7220 */ /* 0x081fe20000410000 */
        /* <DEDUP_REMOVED lines=25> */
[----:B------:R-:W-:-:S11]  /*141f0*/  SEL R22, R22, RZ, P1 ;  /* 0x000000ff16167207 */ /* 0x000fd60000800000 */
.L_x_2399:
[----:B------:R-:W-:Y:S05]  /*14200*/  WARPSYNC.ALL ;  /* 0x0000000000007948 */ /* 0x000fea0003800000 */
[----:B------:R-:W0:Y:S08]  /*14210*/  S2UR UR40, SR_CgaCtaId ;  /* 0x00000000002879c3 */ /* 0x000e300000008800 */
[----:B------:R-:W-:Y:S06]  /*14220*/  BAR.SYNC.DEFER_BLOCKING 0x5, 0x200 ;  /* 0x0148000000007b1d */ /* 0x000fec0000010000 */
[----:B------:R-:W-:Y:S01]  /*14230*/  UMOV UR4, 0x400 ;  /* 0x0000040000047882 */ /* 0x000fe20000000000 */
[----:B------:R-:W-:Y:S01]  /*14240*/  BSSY B0, `(.L_x_2472) ;  /* 0x00002b9000007945 */ /* 0x000fe20003800000 */
[----:B0-----:R-:W-:-:S06]  /*14250*/  ULEA UR4, UR40, UR4, 0x18 ;  /* 0x0000000428047291 */ /* 0x001fcc000f8ec03f */
[----:B------:R-:W-:-:S05]  /*14260*/  IMAD.U32 R2, RZ, RZ, UR4 ;  /* 0x00000004ff027e24 */ /* 0x000fca000f8e00ff */
[----:B---3--:R0:W1:Y:S01]  /*14270*/  LDS.128 R96, [R2+0x2d8d0] ;  /* 0x02d8d00002607984 */ /* 0x0080620000000c00 */
[----:B------:R-:W-:Y:S06]  /*14280*/  BAR.ARV 0x4, 0x200 ;  /* 0x0108000000007b1d */ /* 0x000fec0000002000 */
[----:B------:R-:W-:Y:S05]  /*14290*/  @P0 BRA `(.L_x_2473) ;  /* 0x0000001c00f40947 */ /* 0x000fea0003800000 */
[----:B------:R-:W3:Y:S01]  /*142a0*/  LDL R0, [R1+0xe4] ;  /* 0x0000e40001007983 */ /* 0x000ee20000100800 */
[----:B------:R-:W-:Y:S01]  /*142b0*/  ULDC UR4, c[0x0][0xad4] ;  /* 0x0002b50000047ab9 */ /* 0x000fe20000000800 */
[----:B------:R-:W4:Y:S02]  /*142c0*/  LDC R44, c[0x0][0xbe8] ;  /* 0x0002fa00ff2c7b82 */ /* 0x000f240000000800 */
[----:B------:R-:W4:Y:S04]  /*142d0*/  LDL.LU R30, [R1+0x70] ;  /* 0x00007000011e7983 */ /* 0x000f280000300800 */
[----:B------:R-:W4:Y:S04]  /*142e0*/  LDL.LU R41, [R1+0x78] ;  /* 0x0000780001297983 */ /* 0x000f280000300800 */
[----:B------:R-:W4:Y:S01]  /*142f0*/  LDL.LU R40, [R1+0x7c] ;  /* 0x00007c0001287983 */ /* 0x000f220000300800 */
[----:B------:R-:W2:Y:S01]  /*14300*/  S2R R5, SR_SWINHI ;  /* 0x0000000000057919 */ /* 0x000ea20000002f00 */
[----:B------:R-:W-:-:S02]  /*14310*/  MOV R34, R2 ;  /* 0x0000000200227202 */ /* 0x000fc40000000f00 */
[----:B--2---:R-:W-:-:S03]  /*14320*/  MOV R35, R5 ;  /* 0x0000000500237202 */ /* 0x004fc60000000f00 */
        /* <DEDUP_REMOVED lines=58> */
[----:B--2---:R-:W-:Y:S02]  /*146d0*/  F2FP.F16.F32.PACK_AB R31, R111, R110 ;  /* 0x0000006e6f1f723e */ /* 0x004fe400000000ff */
        /* <DEDUP_REMOVED lines=9> */
[----:B------:R-:W-:Y:S04]  /*14770*/  STSM.16.M88.4 [R38], R8 ;  /* 0x0000000826007844 */ /* 0x000fe80000000200 */
[----:B------:R3:W-:Y:S04]  /*14780*/  STSM.16.M88.4 [R37], R12 ;  /* 0x0000000c25007844 */ /* 0x0007e80000000200 */
[----:B------:R4:W-:Y:S01]  /*14790*/  STSM.16.M88.4 [R36], R24 ;  /* 0x0000001824007844 */ /* 0x0009e20000000200 */
[----:B------:R-:W-:Y:S01]  /*147a0*/  BAR.SYNC.DEFER_BLOCKING 0x1, 0x180 ;  /* 0x0046000000007b1d */ /* 0x000fe20000010000 */
[----:B------:R-:W-:-:S04]  /*147b0*/  ISETP.NE.U32.AND P0, PT, RZ, UR4, PT ;  /* 0x00000004ff007c0c */ /* 0x000fc8000bf05070 */
[----:B------:R-:W-:Y:S02]  /*147c0*/  ISETP.NE.AND.EX P0, PT, RZ, UR5, PT, P0 ;  /* 0x00000005ff007c0c */ /* 0x000fe4000bf05300 */
[----:B--2---:R-:W-:Y:S01]  /*147d0*/  IADD3 R28, P1, R41, UR4, RZ ;  /* 0x00000004291c7c10 */ /* 0x004fe2000ff3e0ff */
[----:B------:R-:W-:-:S03]  /*147e0*/  IMAD.MOV.U32 R0, RZ, RZ, RZ ;  /* 0x000000ffff007224 */ /* 0x000fc600078e00ff */
[----:B------:R-:W-:-:S07]  /*147f0*/  IADD3.X R29, R40, UR5, RZ, P1, !PT ;  /* 0x00000005281d7c10 */ /* 0x000fce0008ffe4ff */
[----:B------:R-:W5:Y:S01]  /*14800*/  @P0 LDG.E R0, desc[UR38][R28.64] ;  /* 0x000000261c000981 */ /* 0x000f62000c1e1900 */
[----:B------:R-:W-:-:S04]  /*14810*/  ISETP.NE.U32.AND P3, PT, RZ, UR6, PT ;  /* 0x00000006ff007c0c */ /* 0x000fc8000bf65070 */
[----:B------:R-:W-:Y:S01]  /*14820*/  ISETP.NE.AND.EX P3, PT, RZ, UR7, PT, P3 ;  /* 0x00000007ff007c0c */ /* 0x000fe2000bf65330 */
[----:B---3--:R-:W-:Y:S01]  /*14830*/  IMAD.MOV.U32 R14, RZ, RZ, 0x9b8 ;  /* 0x000009b8ff0e7424 */ /* 0x008fe200078e00ff */
[----:B------:R-:W-:-:S04]  /*14840*/  ISETP.GT.AND P2, PT, R5, 0x1, PT ;  /* 0x000000010500780c */ /* 0x000fc80003f44270 */
[----:B------:R-:W-:-:S07]  /*14850*/  SEL R14, R14, 0x978, P2 ;  /* 0x000009780e0e7807 */ /* 0x000fce0001000000 */
[----:B------:R-:W-:Y:S01]  /*14860*/  @P3 IADD3 R8, P1, R41, UR6, RZ ;  /* 0x0000000629083c10 */ /* 0x000fe2000ff3e0ff */
[----:B------:R-:W-:Y:S02]  /*14870*/  ULDC UR6, c[0x0][0xa88] ;  /* 0x0002a20000067ab9 */ /* 0x000fe40000000800 */
[----:B------:R-:W-:Y:S02]  /*14880*/  MOV R31, UR6 ;  /* 0x00000006001f7c02 */ /* 0x000fe40008000f00 */
[----:B------:R-:W-:Y:S01]  /*14890*/  @P3 IADD3.X R9, R40, UR7, RZ, P1, !PT ;  /* 0x0000000728093c10 */ /* 0x000fe20008ffe4ff */
[----:B------:R4:W2:Y:S04]  /*148a0*/  LDC.64 R10, c[0x0][R14+0x218] ;  /* 0x000086000e0a7b82 */ /* 0x0008a80000000a00 */
[----:B------:R3:W5:Y:S04]  /*148b0*/  @P3 LDG.E R31, desc[UR38][R8.64] ;  /* 0x00000026081f3981 */ /* 0x000768000c1e1900 */
[----:B------:R4:W0:Y:S08]  /*148c0*/  LDC.64 R12, c[0x0][R14+0x228] ;  /* 0x00008a000e0c7b82 */ /* 0x0008300000000a00 */
[----:B---3--:R4:W3:Y:S01]  /*148d0*/  LDC.64 R8, c[0x0][R14+0x220] ;  /* 0x000088000e087b82 */ /* 0x0088e20000000a00 */
[----:B------:R-:W-:Y:S01]  /*148e0*/  ISETP.NE.AND P1, PT, R44, 0x1, PT ;  /* 0x000000012c00780c */ /* 0x000fe20003f25270 */
[----:B------:R-:W-:-:S12]  /*148f0*/  @P3 BRA `(.L_x_2474) ;  /* 0x0000000000103947 */ /* 0x000fd80003800000 */
[----:B------:R-:W-:Y:S05]  /*14900*/  @!P0 BRA `(.L_x_2474) ;  /* 0x00000000000c8947 */ /* 0x000fea0003800000 */
[----:B----4-:R-:W4:Y:S04]  /*14910*/  LDG.E R24, desc[UR38][R28.64] ;  /* 0x000000261c187981 */ /* 0x010f28000c1e1900 */
[----:B-----5:R-:W4:Y:S02]  /*14920*/  LDG.E R31, desc[UR38][R28.64+0x4] ;  /* 0x000004261c1f7981 */ /* 0x020f24000c1e1900 */
[----:B----4-:R-:W-:-:S07]  /*14930*/  IMAD.IADD R31, R31, 0x1, -R24 ;  /* 0x000000011f1f7824 */ /* 0x010fce00078e0a18 */
.L_x_2474:
[----:B----4-:R-:W4:Y:S01]  /*14940*/  LDL.LU R24, [R1+0x74] ;  /* 0x0000740001187983 */ /* 0x010f220000300800 */
[----:B------:R-:W1:Y:S03]  /*14950*/  LDC.64 R14, c[0x0][R14+0x210] ;  /* 0x000084000e0e7b82 */ /* 0x000e660000000a00 */
[----:B------:R-:W3:Y:S04]  /*14960*/  LDL.LU R5, [R1+0xac] ;  /* 0x0000ac0001057983 */ /* 0x000ee80000300800 */
[----:B------:R-:W3:Y:S01]  /*14970*/  LDL R26, [R1+0x6c] ;  /* 0x00006c00011a7983 */ /* 0x000ee20000100800 */
[----:B------:R-:W-:Y:S01]  /*14980*/  ISETP.NE.U32.AND P0, PT, RZ, UR4, PT ;  /* 0x00000004ff007c0c */ /* 0x000fe2000bf05070 */
[----:B------:R-:W0:Y:S02]  /*14990*/  @P1 LDC R37, c[0x0][0xbec] ;  /* 0x0002fb00ff251b82 */ /* 0x000e240000000800 */
[----:B------:R-:W3:Y:S04]  /*149a0*/  LDL R51, [R1+0x58] ;  /* 0x0000580001337983 */ /* 0x000ee80000100800 */
[----:B------:R-:W3:Y:S01]  /*149b0*/  LDL R50, [R1+0x84] ;  /* 0x0000840001327983 */ /* 0x000ee20000100800 */
[----:B------:R-:W-:Y:S01]  /*149c0*/  ISETP.NE.AND.EX P0, PT, RZ, UR5, PT, P0 ;  /* 0x00000005ff007c0c */ /* 0x000fe2000bf05300 */
[----:B------:R-:W1:Y:S01]  /*149d0*/  @P1 LDC R39, c[0x0][0xbf0] ;  /* 0x0002fc00ff271b82 */ /* 0x000e620000000800 */
[-C--:B--2---:R-:W-:Y:S01]  /*149e0*/  IMAD R27, R11, R138.reuse, RZ ;  /* 0x0000008a0b1b7224 */ /* 0x084fe200078e02ff */
[----:B------:R-:W2:Y:S01]  /*149f0*/  LDL R36, [R1+0xe0] ;  /* 0x0000e00001247983 */ /* 0x000ea20000100800 */
[----:B------:R-:W-:-:S03]  /*14a00*/  IMAD.WIDE.U32 R10, R10, R138, RZ ;  /* 0x0000008a0a0a7225 */ /* 0x000fc600078e00ff */
[----:B------:R-:W2:Y:S01]  /*14a10*/  LDL R30, [R1+0xb4] ;  /* 0x0000b400011e7983 */ /* 0x000ea20000100800 */
[----:B------:R-:W-:Y:S01]  /*14a20*/  IMAD.IADD R28, R11, 0x1, R27 ;  /* 0x000000010b1c7824 */ /* 0x000fe200078e021b */
[----:B-----5:R-:W-:Y:S01]  /*14a30*/  SHF.R.S32.HI R47, RZ, 0x1f, R0 ;  /* 0x0000001fff2f7819 */ /* 0x020fe20000011400 */
[----:B------:R-:W-:Y:S01]  /*14a40*/  IMAD R46, R31, R44, RZ ;  /* 0x0000002c1f2e7224 */ /* 0x000fe200078e02ff */
[----:B----4-:R-:W-:Y:S02]  /*14a50*/  SEL R45, R24, RZ, !P0 ;  /* 0x000000ff182d7207 */ /* 0x010fe40004000000 */
[----:B------:R-:W4:Y:S01]  /*14a60*/  LDC.64 R24, c[0x0][0xba8] ;  /* 0x0002ea00ff187b82 */ /* 0x000f220000000a00 */
[----:B---3--:R-:W-:Y:S02]  /*14a70*/  SEL R5, R5, RZ, !P0 ;  /* 0x000000ff05057207 */ /* 0x008fe40004000000 */
[----:B------:R-:W-:-:S04]  /*14a80*/  IMAD R9, R9, R45, RZ ;  /* 0x0000002d09097224 */ /* 0x000fc800078e02ff */
[C---:B------:R-:W-:Y:S02]  /*14a90*/  IMAD R29, R8.reuse, R5, R9 ;  /* 0x00000005081d7224 */ /* 0x040fe400078e0209 */
[----:B------:R-:W-:-:S04]  /*14aa0*/  IMAD.WIDE.U32 R8, R8, R45, RZ ;  /* 0x0000002d08087225 */ /* 0x000fc800078e00ff */
[----:B------:R-:W-:Y:S01]  /*14ab0*/  IMAD.IADD R26, R26, 0x1, R51 ;  /* 0x000000011a1a7824 */ /* 0x000fe200078e0233 */
[----:B------:R-:W-:-:S03]  /*14ac0*/  IADD3 R10, P0, P3, R8, R10, R0 ;  /* 0x0000000a080a7210 */ /* 0x000fc60007b1e000 */
[----:B0-----:R-:W-:Y:S01]  /*14ad0*/  @P1 IMAD.HI.U32 R8, R26, R37, RZ ;  /* 0x000000251a081227 */ /* 0x001fe200078e00ff */
[----:B------:R-:W-:-:S03]  /*14ae0*/  SEL R5, R50, RZ, P2 ;  /* 0x000000ff32057207 */ /* 0x000fc60001000000 */
[----:B------:R-:W-:Y:S02]  /*14af0*/  IMAD.IADD R11, R9, 0x1, R29 ;  /* 0x00000001090b7824 */ /* 0x000fe400078e021d */
[----:B------:R-:W-:Y:S01]  /*14b00*/  IMAD.MOV.U32 R9, RZ, RZ, R26 ;  /* 0x000000ffff097224 */ /* 0x000fe200078e001a */
[----:B-1----:R-:W-:Y:S01]  /*14b10*/  @P1 SHF.R.U32.HI R9, RZ, R39, R8 ;  /* 0x00000027ff091219 */ /* 0x002fe20000011608 */
[----:B----4-:R-:W0:Y:S01]  /*14b20*/  @!P2 LDC R24, c[0x0][0xb50] ;  /* 0x0002d400ff18ab82 */ /* 0x010e220000000800 */
[-C--:B------:R-:W-:Y:S02]  /*14b30*/  IMAD R27, R13, R5.reuse, RZ ;  /* 0x000000050d1b7224 */ /* 0x080fe400078e02ff */
[----:B------:R-:W-:-:S04]  /*14b40*/  IMAD.WIDE.U32 R12, R12, R5, RZ ;  /* 0x000000050c0c7225 */ /* 0x000fc800078e00ff */
[----:B------:R-:W-:Y:S01]  /*14b50*/  IMAD.MOV R5, RZ, RZ, -R9 ;  /* 0x000000ffff057224 */ /* 0x000fe200078e0a09 */
[----:B------:R-:W1:Y:S01]  /*14b60*/  @!P2 LDC R25, c[0x0][0xb54] ;  /* 0x0002d500ff19ab82 */ /* 0x000e620000000800 */
[----:B------:R-:W-:Y:S01]  /*14b70*/  IADD3.X R11, R11, R28, R47, P0, P3 ;  /* 0x0000001c0b0b7210 */ /* 0x000fe200007e642f */
[----:B------:R-:W-:Y:S01]  /*14b80*/  IMAD.IADD R27, R13, 0x1, R27 ;  /* 0x000000010d1b7824 */ /* 0x000fe200078e021b */
[----:B------:R-:W-:Y:S01]  /*14b90*/  IADD3 R12, P0, P3, R9, R10, R12 ;  /* 0x0000000a090c7210 */ /* 0x000fe20007b1e00c */
[----:B------:R-:W-:Y:S01]  /*14ba0*/  IMAD R5, R44, R5, R26 ;  /* 0x000000052c057224 */ /* 0x000fe200078e021a */
[----:B------:R-:W-:-:S04]  /*14bb0*/  SHF.R.S32.HI R8, RZ, 0x1f, R9 ;  /* 0x0000001fff087819 */ /* 0x000fc80000011409 */
[----:B------:R-:W-:Y:S01]  /*14bc0*/  IADD3.X R13, R8, R11, R27, P0, P3 ;  /* 0x0000000b080d7210 */ /* 0x000fe200007e641b */
[-C--:B------:R-:W-:Y:S01]  /*14bd0*/  IMAD R8, R15, R5.reuse, RZ ;  /* 0x000000050f087224 */ /* 0x080fe200078e02ff */
[----:B------:R-:W-:Y:S01]  /*14be0*/  SHF.R.S32.HI R9, RZ, 0x1f, R5 ;  /* 0x0000001fff097819 */ /* 0x000fe20000011405 */
[----:B------:R-:W-:-:S04]  /*14bf0*/  IMAD.WIDE.U32 R12, R14, R5, R12 ;  /* 0x000000050e0c7225 */ /* 0x000fc800078e000c */
[----:B------:R-:W-:-:S05]  /*14c00*/  IMAD R9, R14, R9, R8 ;  /* 0x000000090e097224 */ /* 0x000fca00078e0208 */
[----:B------:R-:W-:Y:S02]  /*14c10*/  IADD3 R5, R13, R9, RZ ;  /* 0x000000090d057210 */ /* 0x000fe40007ffe0ff */
[----:B0-----:R-:W-:-:S04]  /*14c20*/  LEA R13, P0, R12, R24, 0x2 ;  /* 0x000000180c0d7211 */ /* 0x001fc800078010ff */
[----:B-1----:R-:W-:Y:S01]  /*14c30*/  LEA.HI.X R5, R12, R25, R5, 0x2, P0 ;  /* 0x000000190c057211 */ /* 0x002fe200000f1405 */
[----:B------:R-:W-:Y:S01]  /*14c40*/  SHFL.IDX PT, R8, R13, RZ, 0x1c1f ;  /* 0x001c1fff0d087589 */ /* 0x000fe200000e0000 */
[----:B--2---:R-:W-:-:S03]  /*14c50*/  IMAD.IADD R25, R36, 0x1, R51 ;  /* 0x0000000124197824 */ /* 0x004fc600078e0233 */
[----:B------:R-:W0:Y:S04]  /*14c60*/  SHFL.IDX PT, R9, R5, RZ, 0x1c1f ;  /* 0x001c1fff05097589 */ /* 0x000e2800000e0000 */
[----:B------:R-:W-:Y:S04]  /*14c70*/  SHFL.IDX PT, R10, R13, 0x1, 0x1c1f ;  /* 0x003c1f000d0a7f89 */ /* 0x000fe800000e0000 */
        /* <DEDUP_REMOVED lines=9> */
[----:B------:R-:W2:Y:S01]  /*14d10*/  @P1 LDC R14, c[0x0][0xbec] ;  /* 0x0002fb00ff0e1b82 */ /* 0x000ea20000000800 */
[----:B------:R-:W-:-:S07]  /*14d20*/  ULDC.64 UR4, c[0x0][0xaa0] ;  /* 0x0002a80000047ab9 */ /* 0x000fce0000000a00 */
[----:B0-----:R-:W0:Y:S01]  /*14d30*/  @P1 LDC R11, c[0x0][0xbf0] ;  /* 0x0002fc00ff0b1b82 */ /* 0x001e220000000800 */
[----:B-1----:R-:W-:-:S05]  /*14d40*/  VIADD R3, R30, 0xffffff80 ;  /* 0xffffff801e037836 */ /* 0x002fca0000000000 */
        /* <DEDUP_REMOVED lines=21> */
[----:B------:R-:W-:Y:S02]  /*14ea0*/  LOP3.LUT R36, R37, 0x180, RZ, 0xc0, !PT ;  /* 0x0000018025247812 */ /* 0x000fe400078ec0ff */
[----:B------:R-:W-:Y:S01]  /*14eb0*/  LOP3.LUT R5, R34, 0x180, RZ, 0xc0, !PT ;  /* 0x0000018022057812 */ /* 0x000fe200078ec0ff */
[----:B------:R-:W-:Y:S01]  /*14ec0*/  IMAD.IADD R9, R9, 0x1, R47 ;  /* 0x0000000109097824 */ /* 0x000fe200078e022f */
[----:B------:R-:W-:Y:S01]  /*14ed0*/  LOP3.LUT R3, R6, 0x180, RZ, 0xc0, !PT ;  /* 0x0000018006037812 */ /* 0x000fe200078ec0ff */
[----:B------:R-:W-:Y:S01]  /*14ee0*/  IMAD.IADD R13, R51, 0x1, R0 ;  /* 0x00000001330d7824 */ /* 0x000fe200078e0200 */
[----:B------:R-:W-:Y:S01]  /*14ef0*/  SHF.R.U64 R24, R24, 0x3, RZ ;  /* 0x0000000318187819 */ /* 0x000fe200000012ff */
[----:B------:R-:W-:Y:S01]  /*14f00*/  IMAD.X R41, RZ, RZ, R35, P5 ;  /* 0x000000ffff297224 */ /* 0x000fe200028e0623 */
[----:B------:R-:W-:Y:S02]  /*14f10*/  SHF.R.U64 R28, R28, 0x3, RZ ;  /* 0x000000031c1c7819 */ /* 0x000fe400000012ff */
[----:B------:R-:W-:-:S02]  /*14f20*/  SHF.R.U64 R32, R32, 0x3, RZ ;  /* 0x0000000320207819 */ /* 0x000fc400000012ff */
[----:B------:R-:W-:Y:S02]  /*14f30*/  SHF.R.U64 R36, R36, 0x3, RZ ;  /* 0x0000000324247819 */ /* 0x000fe400000012ff */
[----:B------:R-:W-:Y:S01]  /*14f40*/  SHF.R.U64 R5, R5, 0x3, RZ ;  /* 0x0000000305057819 */ /* 0x000fe200000012ff */
[----:B------:R-:W-:Y:S01]  /*14f50*/  IMAD.WIDE.U32 R8, R138, UR4, R8 ;  /* 0x000000048a087c25 */ /* 0x000fe2000f8e0008 */
[----:B------:R-:W-:Y:S02]  /*14f60*/  SHF.R.U64 R3, R3, 0x3, RZ ;  /* 0x0000000303037819 */ /* 0x000fe400000012ff */
[----:B------:R-:W-:Y:S01]  /*14f70*/  LOP3.LUT R24, R24, R25, RZ, 0x3c, !PT ;  /* 0x0000001918187212 */ /* 0x000fe200078e3cff */
[----:B--2---:R-:W-:Y:S01]  /*14f80*/  @P1 IMAD.HI.U32 R0, R13, R14, RZ ;  /* 0x0000000e0d001227 */ /* 0x004fe200078e00ff */
        /* <DEDUP_REMOVED lines=8> */
[----:B------:R-:W-:Y:S01]  /*15010*/  IMAD.MOV.U32 R5, RZ, RZ, R35 ;  /* 0x000000ffff057224 */ /* 0x000fe200078e0023 */
[----:B------:R-:W-:Y:S01]  /*15020*/  IADD3.X R33, RZ, R35, RZ, P3, !PT ;  /* 0x00000023ff217210 */ /* 0x000fe20001ffe4ff */
[----:B------:R-:W-:Y:S01]  /*15030*/  IMAD R9, R138, UR5, R9 ;  /* 0x000000058a097c24 */ /* 0x000fe2000f8e0209 */
[----:B------:R-:W-:Y:S01]  /*15040*/  LOP3.LUT R40, R3, R6, RZ, 0x3c, !PT ;  /* 0x0000000603287212 */ /* 0x000fe200078e3cff */
[----:B------:R-:W-:Y:S01]  /*15050*/  ULDC.64 UR4, c[0x0][0xaf0] ;  /* 0x0002bc0000047ab9 */ /* 0x000fe20000000a00 */
[----:B------:R-:W-:Y:S01]  /*15060*/  IMAD.MOV.U32 R3, RZ, RZ, R13 ;  /* 0x000000ffff037224 */ /* 0x000fe200078e000d */
[----:B0-----:R-:W-:Y:S01]  /*15070*/  @P1 SHF.R.U32.HI R3, RZ, R11, R0 ;  /* 0x0000000bff031219 */ /* 0x001fe20000011600 */
[----:B------:R-:W-:Y:S01]  /*15080*/  IMAD R12, R12, UR4, RZ ;  /* 0x000000040c0c7c24 */ /* 0x000fe2000f8e02ff */
[----:B------:R-:W5:Y:S01]  /*15090*/  LD.E.128 R4, desc[UR38][R4.64] ;  /* 0x0000002604047980 */ /* 0x000f62000c101d00 */
[----:B------:R-:W-:Y:S01]  /*150a0*/  IMAD.WIDE.U32 R8, R45, UR4, R8 ;  /* 0x000000042d087c25 */ /* 0x000fe2000f8e0008 */
[----:B------:R-:W-:-:S02]  /*150b0*/  SHF.R.S32.HI R0, RZ, 0x1f, R3 ;  /* 0x0000001fff007819 */ /* 0x000fc40000011403 */
[----:B------:R-:W5:Y:S01]  /*150c0*/  LD.E.128 R24, desc[UR38][R24.64] ;  /* 0x0000002618187980 */ /* 0x000f62000c101d00 */
[----:B------:R-:W-:Y:S01]  /*150d0*/  IMAD R11, R45, UR5, R12 ;  /* 0x000000052d0b7c24 */ /* 0x000fe2000f8e020c */
[----:B------:R-:W-:Y:S02]  /*150e0*/  ULDC.64 UR4, c[0x0][0xae0] ;  /* 0x0002b80000047ab9 */ /* 0x000fe40000000a00 */
[----:B------:R-:W5:Y:S01]  /*150f0*/  LD.E.128 R28, desc[UR38][R28.64] ;  /* 0x000000261c1c7980 */ /* 0x000f62000c101d00 */
[----:B------:R-:W-:-:S03]  /*15100*/  IMAD.MOV R21, RZ, RZ, -R3 ;  /* 0x000000ffff157224 */ /* 0x000fc600078e0a03 */
[----:B------:R-:W5:Y:S04]  /*15110*/  LD.E.128 R32, desc[UR38][R32.64] ;  /* 0x0000002620207980 */ /* 0x000f68000c101d00 */
[----:B------:R-:W5:Y:S04]  /*15120*/  LD.E.128 R36, desc[UR38][R36.64] ;  /* 0x0000002624247980 */ /* 0x000f68000c101d00 */
[----:B------:R-:W5:Y:S01]  /*15130*/  LD.E.128 R40, desc[UR38][R40.64] ;  /* 0x0000002628287980 */ /* 0x000f62000c101d00 */
[----:B------:R-:W-:Y:S02]  /*15140*/  IMAD.IADD R9, R9, 0x1, R11 ;  /* 0x0000000109097824 */ /* 0x000fe400078e020b */
[----:B------:R-:W-:Y:S01]  /*15150*/  IMAD R0, R0, UR4, RZ ;  /* 0x0000000400007c24 */ /* 0x000fe2000f8e02ff */
[----:B------:R-:W-:Y:S01]  /*15160*/  @!PT LDS RZ, [RZ] ;  /* 0x00000000fffff984 */ /* 0x000fe20000000800 */
[----:B------:R-:W-:Y:S01]  /*15170*/  @!PT LDS RZ, [RZ] ;  /* 0x00000000fffff984 */ /* 0x000fe20000000800 */
[----:B------:R-:W-:Y:S01]  /*15180*/  @!PT LDS RZ, [RZ] ;  /* 0x00000000fffff984 */ /* 0x000fe20000000800 */
[----:B------:R-:W-:Y:S01]  /*15190*/  @!PT LDS RZ, [RZ] ;  /* 0x00000000fffff984 */ /* 0x000fe20000000800 */
[----:B------:R0:W-:Y:S06]  /*151a0*/  MEMBAR.ALL.CTA ;  /* 0x0000000000007992 */ /* 0x0001ec0000008000 */
[----:B0-----:R-:W0:Y:S01]  /*151b0*/  FENCE.VIEW.ASYNC.S ;  /* 0x00000000000073c6 */ /* 0x001e220000000000 */
[----:B------:R-:W-:-:S02]  /*151c0*/  IMAD R21, R44, R21, R13 ;  /* 0x000000152c157224 */ /* 0x000fc400078e020d */
[----:B------:R-:W-:-:S04]  /*151d0*/  IMAD.WIDE.U32 R8, R3, UR4, R8 ;  /* 0x0000000403087c25 */ /* 0x000fc8000f8e0008 */
[----:B------:R-:W-:Y:S01]  /*151e0*/  IMAD R11, R3, UR5, R0 ;  /* 0x00000005030b7c24 */ /* 0x000fe2000f8e0200 */
[----:B------:R-:W-:Y:S01]  /*151f0*/  SHF.R.S32.HI R3, RZ, 0x1f, R21 ;  /* 0x0000001fff037819 */ /* 0x000fe20000011415 */
[----:B------:R-:W-:Y:S01]  /*15200*/  ULDC.64 UR4, c[0x0][0xad8] ;  /* 0x0002b60000047ab9 */ /* 0x000fe20000000a00 */
[----:B------:R-:W-:Y:S01]  /*15210*/  IADD3 R0, R2, 0x2d820, RZ ;  /* 0x0002d82002007810 */ /* 0x000fe20007ffe0ff */
[----:B------:R-:W-:Y:S02]  /*15220*/  IMAD.IADD R9, R9, 0x1, R11 ;  /* 0x0000000109097824 */ /* 0x000fe400078e020b */
[----:B------:R-:W-:Y:S01]  /*15230*/  IMAD R12, R3, UR4, RZ ;  /* 0x00000004030c7c24 */ /* 0x000fe2000f8e02ff */
[----:B------:R-:W-:Y:S01]  /*15240*/  PRMT R0, RZ, 0x654, R0 ;  /* 0x00000654ff007816 */ /* 0x000fe20000000000 */
[----:B------:R-:W-:Y:S02]  /*15250*/  VIADD R44, R49, 0x40 ;  /* 0x00000040312c7836 */ /* 0x000fe40000000000 */
[----:B------:R-:W-:-:S02]  /*15260*/  IMAD R3, R21, UR5, R12 ;  /* 0x0000000515037c24 */ /* 0x000fc4000f8e020c */
[----:B------:R-:W-:Y:S01]  /*15270*/  IMAD.WIDE.U32 R20, R21, UR4, R8 ;  /* 0x0000000415147c25 */ /* 0x000fe2000f8e0008 */
[----:B------:R-:W-:Y:S01]  /*15280*/  ULDC.64 UR4, c[0x0][0xa80] ;  /* 0x0002a00000047ab9 */ /* 0x000fe20000000a00 */
[----:B------:R-:W-:Y:S02]  /*15290*/  SHF.R.S32.HI R45, RZ, 0x1f, R44 ;  /* 0x0000001fff2d7819 */ /* 0x000fe4000001142c */
[----:B------:R-:W-:Y:S01]  /*152a0*/  IMAD.IADD R3, R21, 0x1, R3 ;  /* 0x0000000115037824 */ /* 0x000fe200078e0203 */
[----:B0-----:R0:W-:Y:S01]  /*152b0*/  SYNCS.ARRIVE.TRANS64.RED.A1T0 RZ, [R0+URZ], RZ ;  /* 0x000000ff00ff79a7 */ /* 0x0011e2000810043f */
[----:B------:R-:W-:-:S05]  /*152c0*/  VIADD R47, R49, 0x20 ;  /* 0x00000020312f7836 */ /* 0x000fca0000000000 */
[----:B------:R-:W-:Y:S02]  /*152d0*/  SHF.R.S32.HI R48, RZ, 0x1f, R47 ;  /* 0x0000001fff307819 */ /* 0x000fe4000001142f */
[----:B0-----:R-:W-:Y:S01]  /*152e0*/  LEA R0, P0, R20, UR4, 0x1 ;  /* 0x0000000414007c11 */ /* 0x001fe2000f8008ff */
[----:B------:R-:W-:-:S03]  /*152f0*/  UMOV UR4, 0xffffffff ;  /* 0xffffffff00047882 */ /* 0x000fc60000000000 */
[----:B------:R-:W-:Y:S01]  /*15300*/  LEA.HI.X R20, R20, UR5, R3, 0x1, P0 ;  /* 0x0000000514147c11 */ /* 0x000fe200080f0c03 */
[----:B------:R-:W-:Y:S08]  /*15310*/  BRA.DIV UR4, `(.L_x_2476) ;  /* 0x000000a204887947 */ /* 0x000ff0000b800000 */
[----:B------:R0:W1:Y:S04]  /*15320*/  SHFL.IDX PT, R3, R20, RZ, 0x1c1f ;  /* 0x001c1fff14037589 */ /* 0x00006800000e0000 */
[----:B------:R0:W2:Y:S02]  /*15330*/  SHFL.IDX PT, R14, R0, RZ, 0x1c1f ;  /* 0x001c1fff000e7589 */ /* 0x0000a400000e0000 */
.L_x_2654:
        /* <DEDUP_REMOVED lines=8> */
[----:B-1----:R-:W-:Y:S02]  /*153c0*/  @!P0 IMAD.MOV.U32 R15, RZ, RZ, R3 ;  /* 0x000000ffff0f8224 */ /* 0x002fe400078e0003 */
        /* <DEDUP_REMOVED lines=8> */
.L_x_2478:
[----:B------:R-:W-:Y:S05]  /*15450*/  BSYNC B1 ;  /* 0x0000000000017941 */ /* 0x000fea0003800000 */
.L_x_2477:
[----:B------:R-:W-:-:S03]  /*15460*/  UMOV UR4, 0xffffffff ;  /* 0xffffffff00047882 */ /* 0x000fc60000000000 */
[----:B------:R-:W-:Y:S05]  /*15470*/  BRA.DIV UR4, `(.L_x_2479) ;  /* 0x000000a204647947 */ /* 0x000fea000b800000 */
[----:B-1----:R1:W4:Y:S04]  /*15480*/  SHFL.IDX PT, R3, R20, 0x1, 0x1c1f ;  /* 0x003c1f0014037f89 */ /* 0x00232800000e0000 */
[----:B--2---:R1:W2:Y:S02]  /*15490*/  SHFL.IDX PT, R14, R0, 0x1, 0x1c1f ;  /* 0x003c1f00000e7f89 */ /* 0x0042a400000e0000 */
.L_x_2658:
        /* <DEDUP_REMOVED lines=18> */
.L_x_2475:
        /* <DEDUP_REMOVED lines=8> */
[----:B------:R-:W-:Y:S01]  /*15640*/  IMAD.MOV.U32 R3, RZ, RZ, R26 ;  /* 0x000000ffff037224 */ /* 0x000fe200078e001a */
[----:B------:R-:W-:-:S03]  /*15650*/  IADD3 R5, R5, R47, RZ ;  /* 0x0000002f05057210 */ /* 0x000fc60007ffe0ff */
        /* <DEDUP_REMOVED lines=8> */
[----:B------:R-:W-:Y:S01]  /*156e0*/  IMAD.IADD R5, R5, 0x1, R9 ;  /* 0x0000000105057824 */ /* 0x000fe200078e0209 */
[----:B-1----:R-:W-:Y:S01]  /*156f0*/  @P1 SHF.R.U32.HI R3, RZ, R8, R11 ;  /* 0x00000008ff031219 */ /* 0x002fe2000001160b */
[----:B------:R-:W-:Y:S02]  /*15700*/  VIADD R8, R2, 0x2d820 ;  /* 0x0002d82002087836 */ /* 0x000fe40000000000 */
[C---:B------:R-:W-:Y:S01]  /*15710*/  IMAD.WIDE.U32 R4, R50.reuse, UR4, R4 ;  /* 0x0000000432047c25 */ /* 0x040fe2000f8e0004 */
[--C-:B------:R-:W-:Y:S02]  /*15720*/  SHF.R.S32.HI R0, RZ, 0x1f, R3.reuse ;  /* 0x0000001fff007819 */ /* 0x100fe40000011403 */
[----:B------:R-:W-:Y:S01]  /*15730*/  PRMT R8, RZ, 0x654, R8 ;  /* 0x00000654ff087816 */ /* 0x000fe20000000008 */
[----:B------:R-:W-:Y:S02]  /*15740*/  IMAD.MOV R9, RZ, RZ, -R3 ;  /* 0x000000ffff097224 */ /* 0x000fe400078e0a03 */
[----:B------:R-:W-:Y:S01]  /*15750*/  IMAD R5, R50, UR5, R5 ;  /* 0x0000000532057c24 */ /* 0x000fe2000f8e0205 */
[----:B------:R-:W-:Y:S01]  /*15760*/  ULDC.64 UR4, c[0x0][0xb30] ;  /* 0x0002cc0000047ab9 */ /* 0x000fe20000000a00 */
[----:B------:R-:W-:Y:S01]  /*15770*/  IMAD R9, R44, R9, R26 ;  /* 0x000000092c097224 */ /* 0x000fe200078e021a */
[----:B------:R0:W-:Y:S01]  /*15780*/  SYNCS.ARRIVE.TRANS64.RED.A1T0 RZ, [R8+URZ], RZ ;  /* 0x000000ff08ff79a7 */ /* 0x0001e2000810043f */
[----:B------:R-:W-:-:S02]  /*15790*/  IMAD R0, R0, UR4, RZ ;  /* 0x0000000400007c24 */ /* 0x000fc4000f8e02ff */
        /* <DEDUP_REMOVED lines=16> */
.L_x_2661:
        /* <DEDUP_REMOVED lines=42> */
[----:B------:R-:W-:-:S05]  /*15b40*/  @!P1 LEA.HI.X R9, R38, R3, R39, 0x2, P4 ;  /* 0x0000000326099211 */ /* 0x000fca00020f1427 */
[----:B------:R-:W-:Y:S01]  /*15b50*/  @!P1 ST.E.64 desc[UR38][R8.64], R100 ;  /* 0x0000006408009985 */ /* 0x000fe2000c101b26 */
[----:B-1----:R-:W-:-:S04]  /*15b60*/  @!P2 LEA R4, P5, R36, R14, 0x2 ;  /* 0x0000000e2404a211 */ /* 0x002fc800078a10ff */
[-C--:B------:R-:W-:Y:S02]  /*15b70*/  @!P2 LEA.HI.X R5, R36, R3.reuse, R37, 0x2, P5 ;  /* 0x000000032405a211 */ /* 0x080fe400028f1425 */
[----:B------:R-:W-:Y:S02]  /*15b80*/  ISETP.GE.AND P1, PT, R28, UR4, PT ;  /* 0x000000041c007c0c */ /* 0x000fe4000bf26270 */
[----:B------:R-:W-:Y:S01]  /*15b90*/  @!P3 LEA R6, P5, R34, R14, 0x2 ;  /* 0x0000000e2206b211 */ /* 0x000fe200078a10ff */
        /* <DEDUP_REMOVED lines=28> */
.L_x_2483:
[----:B------:R-:W-:Y:S05]  /*15d60*/  BSYNC B1 ;  /* 0x0000000000017941 */ /* 0x000fea0003800000 */
.L_x_2482:
[----:B------:R-:W-:-:S03]  /*15d70*/  UMOV UR4, 0xffffffff ;  /* 0xffffffff00047882 */ /* 0x000fc60000000000 */
[----:B------:R-:W-:Y:S05]  /*15d80*/  BRA.DIV UR4, `(.L_x_2484) ;  /* 0x0000009a049c7947 */ /* 0x000fea000b800000 */
[----:B-1----:R1:W4:Y:S04]  /*15d90*/  SHFL.IDX PT, R3, R26, 0x1, 0x1c1f ;  /* 0x003c1f001a037f89 */ /* 0x00232800000e0000 */
[----:B--2---:R1:W2:Y:S02]  /*15da0*/  SHFL.IDX PT, R14, R0, 0x1, 0x1c1f ;  /* 0x003c1f00000e7f89 */ /* 0x0042a400000e0000 */
.L_x_2665:
        /* <DEDUP_REMOVED lines=56> */
[-C--:B0-----:R-:W-:Y:S02]  /*16130*/  @!P4 LEA R10, P1, R29, R14.reuse, 0x2 ;  /* 0x0000000e1d0ac211 */ /* 0x081fe400078210ff */
        /* <DEDUP_REMOVED lines=19> */
.L_x_2473:
[----:B------:R-:W3:Y:S01]  /*16270*/  LDL.LU R6, [R1+0x78] ;  /* 0x0000780001067983 */ /* 0x000ee20000300800 */
[----:B------:R-:W-:Y:S01]  /*16280*/  ULDC.64 UR6, c[0x0][0xc08] ;  /* 0x0003020000067ab9 */ /* 0x000fe20000000a00 */
[----:B------:R-:W-:Y:S02]  /*16290*/  ULDC.64 UR4, c[0x0][0xc00] ;  /* 0x0003000000047ab9 */ /* 0x000fe40000000a00 */
[----:B------:R-:W4:Y:S04]  /*162a0*/  LDL.LU R0, [R1+0x7c] ;  /* 0x00007c0001007983 */ /* 0x000f280000300800 */
[----:B------:R-:W2:Y:S01]  /*162b0*/  LDL R8, [R1+0x70] ;  /* 0x0000700001087983 */ /* 0x000ea20000100800 */
[----:B------:R-:W-:Y:S01]  /*162c0*/  ISETP.NE.U32.AND P1, PT, RZ, UR6, PT ;  /* 0x00000006ff007c0c */ /* 0x000fe2000bf25070 */
[----:B------:R-:W-:Y:S01]  /*162d0*/  IMAD.MOV.U32 R3, RZ, RZ, RZ ;  /* 0x000000ffff037224 */ /* 0x000fe200078e00ff */
[----:B------:R-:W-:-:S02]  /*162e0*/  ISETP.NE.U32.AND P0, PT, RZ, UR4, PT ;  /* 0x00000004ff007c0c */ /* 0x000fc4000bf05070 */
[----:B------:R-:W-:Y:S02]  /*162f0*/  ISETP.NE.AND.EX P1, PT, RZ, UR7, PT, P1 ;  /* 0x00000007ff007c0c */ /* 0x000fe4000bf25310 */
[----:B------:R-:W-:Y:S01]  /*16300*/  ISETP.NE.AND.EX P0, PT, RZ, UR5, PT, P0 ;  /* 0x00000005ff007c0c */ /* 0x000fe2000bf05300 */
[----:B------:R-:W0:Y:S01]  /*16310*/  S2R R9, SR_TID.X ;  /* 0x0000000000097919 */ /* 0x000e220000002100 */
[----:B---3--:R-:W-:Y:S01]  /*16320*/  IADD3 R4, P2, R6, UR4, RZ ;  /* 0x0000000406047c10 */ /* 0x008fe2000ff5e0ff */
[----:B------:R-:W-:-:S03]  /*16330*/  ULDC UR4, c[0x0][0xa88] ;  /* 0x0002a20000047ab9 */ /* 0x000fc60000000800 */
[----:B----4-:R-:W-:-:S05]  /*16340*/  IADD3.X R5, R0, UR5, RZ, P2, !PT ;  /* 0x0000000500057c10 */ /* 0x010fca00097fe4ff */
        /* <DEDUP_REMOVED lines=15> */
[----:B--2---:R-:W-:-:S07]  /*16440*/  IMAD.IADD R20, R20, 0x1, -R7 ;  /* 0x0000000114147824 */ /* 0x004fce00078e0a07 */
.L_x_2485:
        /* <DEDUP_REMOVED lines=9> */
[----:B0-----:R-:W-:Y:S01]  /*164e0*/  IMAD R0, R20, R33, RZ ;  /* 0x0000002114007224 */ /* 0x001fe200078e02ff */
[----:B--2---:R-:W-:-:S04]  /*164f0*/  IADD3 R31, R4, -0x80, R9 ;  /* 0xffffff80041f7810 */ /* 0x004fc80007ffe009 */
        /* <DEDUP_REMOVED lines=24> */
[----:B------:R-:W-:Y:S02]  /*16680*/  IADD3 R25, R15, R25, RZ ;  /* 0x000000190f197210 */ /* 0x000fe40007ffe0ff */
[----:B------:R-:W-:Y:S01]  /*16690*/  IADD3 R14, P1, P3, R10, R14, R3 ;  /* 0x0000000e0a0e7210 */ /* 0x000fe20007b3e003 */
        /* <DEDUP_REMOVED lines=20> */
.L_x_2487:
[----:B------:R-:W-:Y:S05]  /*167e0*/  BSYNC B1 ;  /* 0x0000000000017941 */ /* 0x000fea0003800000 */
.L_x_2486:
        /* <DEDUP_REMOVED lines=26> */
[----:B--2---:R-:W-:-:S04]  /*16990*/  IMAD.IADD R9, R27, 0x1, R0 ;  /* 0x000000011b097824 */ /* 0x004fc800078e0200 */
        /* <DEDUP_REMOVED lines=28> */
.L_x_2668:
        /* <DEDUP_REMOVED lines=9> */
[-C--:B--2---:R-:W-:Y:S02]  /*16bf0*/  @!P2 MOV R15, R3.reuse ;  /* 0x00000003000fa202 */ /* 0x084fe40000000f00 */
        /* <DEDUP_REMOVED lines=8> */
.L_x_2490:
[----:B------:R-:W-:Y:S05]  /*16c80*/  BSYNC B1 ;  /* 0x0000000000017941 */ /* 0x000fea0003800000 */
.L_x_2489:
[----:B------:R-:W-:-:S03]  /*16c90*/  UMOV UR4, 0xffffffff ;  /* 0xffffffff00047882 */ /* 0x000fc60000000000 */
[----:B------:R-:W-:Y:S05]  /*16ca0*/  BRA.DIV UR4, `(.L_x_2491) ;  /* 0x0000008e04507947 */ /* 0x000fea000b800000 */
[----:B--2---:R2:W0:Y:S04]  /*16cb0*/  SHFL.IDX PT, R3, R4, 0x1, 0x1c1f ;  /* 0x003c1f0004037f89 */ /* 0x00442800000e0000 */
[----:B---3--:R2:W3:Y:S02]  /*16cc0*/  SHFL.IDX PT, R14, R0, 0x1, 0x1c1f ;  /* 0x003c1f00000e7f89 */ /* 0x0084e400000e0000 */
.L_x_2672:
        /* <DEDUP_REMOVED lines=16> */
.L_x_2480:
[----:B------:R-:W-:Y:S05]  /*16dd0*/  BSYNC B0 ;  /* 0x0000000000007941 */ /* 0x000fea0003800000 */
.L_x_2472:
[----:B------:R-:W-:Y:S02]  /*16de0*/  ULDC UR4, c[0x0][0xc3c] ;  /* 0x00030f0000047ab9 */ /* 0x000fe40000000800 */
[----:B-1----:R-:W-:-:S13]  /*16df0*/  ISETP.GE.AND P0, PT, R99, UR4, PT ;  /* 0x0000000463007c0c */ /* 0x002fda000bf06270 */
[----:B------:R-:W-:Y:S05]  /*16e00*/  @!P0 BRA `(.L_x_2492) ;  /* 0xfffffea800088947 */ /* 0x000fea000383ffff */
[----:B------:R-:W-:Y:S05]  /*16e10*/  BRA `(.L_x_2326) ;  /* 0x0000007800e87947 */ /* 0x000fea0003800000 */
.L_x_2324:
        /* <DEDUP_REMOVED lines=16> */
.L_x_2493:
        /* <DEDUP_REMOVED lines=44> */
.L_x_2497:
        /* <DEDUP_REMOVED lines=37> */
.L_x_2495:
        /* <DEDUP_REMOVED lines=13> */
.L_x_2498:
        /* <DEDUP_REMOVED lines=11> */
[----:B0-----:R-:W-:Y:S01]  /*175b0*/  IMAD.MOV.U32 R2, RZ, RZ, RZ ;  /* 0x000000ffff027224 */ /* 0x001fe200078e00ff */
[----:B-1----:R-:W-:-:S05]  /*175c0*/  IADD3 R10, RZ, -R3, RZ ;  /* 0x80000003ff0a7210 */ /* 0x002fca0007ffe0ff */
        /* <DEDUP_REMOVED lines=20> */
[----:B------:R-:W-:Y:S02]  /*17710*/  IMAD.MOV.U32 R9, RZ, RZ, R2 ;  /* 0x000000ffff097224 */ /* 0x000fe400078e0002 */
[----:B0-----:R-:W-:-:S03]  /*17720*/  IMAD.MOV R2, RZ, RZ, -R3 ;  /* 0x000000ffff027224 */ /* 0x001fc600078e0a03 */
[----:B------:R-:W-:Y:S02]  /*17730*/  @!P2 IADD3 R9, -R9, RZ, RZ ;  /* 0x000000ff0909a210 */ /* 0x000fe40007ffe1ff */
[----:B------:R-:W-:Y:S01]  /*17740*/  @!P1 LOP3.LUT R9, RZ, R25, RZ, 0x33, !PT ;  /* 0x00000019ff099212 */ /* 0x000fe200078e33ff */
[----:B------:R-:W-:Y:S02]  /*17750*/  IMAD R7, R2, R5, RZ ;  /* 0x0000000502077224 */ /* 0x000fe400078e02ff */
[----:B------:R-:W-:Y:S01]  /*17760*/  IMAD.MOV.U32 R2, RZ, RZ, RZ ;  /* 0x000000ffff027224 */ /* 0x000fe200078e00ff */
[----:B------:R-:W-:-:S03]  /*17770*/  IABS R8, R9 ;  /* 0x0000000900087213 */ /* 0x000fc60000000000 */
        /* <DEDUP_REMOVED lines=15> */
[----:B------:R-:W-:-:S04]  /*17870*/  @!P1 LOP3.LUT R2, RZ, R6, RZ, 0x33, !PT ;  /* 0x00000006ff029212 */ /* 0x000fc800078e33ff */
[----:B------:R-:W-:-:S05]  /*17880*/  IADD3 R3, -R2, RZ, RZ ;  /* 0x000000ff02037210 */ /* 0x000fca0007ffe1ff */
[C---:B------:R-:W-:Y:S02]  /*17890*/  IMAD R26, R6.reuse, R3, R9 ;  /* 0x00000003061a7224 */ /* 0x040fe400078e0209 */
[----:B------:R-:W-:Y:S02]  /*178a0*/  IMAD R3, R6, 0x1000000, R2 ;  /* 0x0100000006037824 */ /* 0x000fe400078e0202 */
[----:B------:R-:W-:Y:S02]  /*178b0*/  IMAD R2, R25, R5, R4 ;  /* 0x0000000519027224 */ /* 0x000fe400078e0204 */
[----:B------:R-:W-:Y:S01]  /*178c0*/  IMAD R26, R26, 0x10000, R3 ;  /* 0x000100001a1a7824 */ /* 0x000fe200078e0203 */
[----:B------:R-:W-:Y:S06]  /*178d0*/  BRA `(.L_x_2500) ;  /* 0x0000000000f87947 */ /* 0x000fec0003800000 */
.L_x_2499:
        /* <DEDUP_REMOVED lines=20> */
[-C--:B------:R-:W-:Y:S01]  /*17a20*/  @!P1 IADD3 R3, R3, -R10.reuse, RZ ;  /* 0x8000000a03039210 */ /* 0x080fe20007ffe0ff */
        /* <DEDUP_REMOVED lines=26> */
[----:B------:R-:W-:-:S03]  /*17bd0*/  MOV R5, R10 ;  /* 0x0000000a00057202 */ /* 0x000fc60000000f00 */
        /* <DEDUP_REMOVED lines=14> */
.L_x_2500:
[----:B------:R-:W-:-:S05]  /*17cc0*/  LOP3.LUT R2, RZ, R2, RZ, 0x33, !PT ;  /* 0x00000002ff027212 */ /* 0x000fca00078e33ff */
[----:B------:R-:W-:Y:S01]  /*17cd0*/  IMAD.IADD R25, R25, 0x1, R2 ;  /* 0x0000000119197824 */ /* 0x000fe200078e0202 */
[----:B------:R-:W-:Y:S06]  /*17ce0*/  BRA `(.L_x_2501) ;  /* 0x00000000000c7947 */ /* 0x000fec0003800000 */
.L_x_2496:
[----:B------:R-:W-:Y:S01]  /*17cf0*/  IMAD.MOV.U32 R25, RZ, RZ, RZ ;  /* 0x000000ffff197224 */ /* 0x000fe200078e00ff */
[----:B------:R-:W-:Y:S01]  /*17d00*/  MOV R24, UR6 ;  /* 0x0000000600187c02 */ /* 0x000fe20008000f00 */
[----:B------:R-:W-:-:S07]  /*17d10*/  IMAD.MOV.U32 R26, RZ, RZ, RZ ;  /* 0x000000ffff1a7224 */ /* 0x000fce00078e00ff */
.L_x_2501:
[----:B------:R-:W-:-:S13]  /*17d20*/  ISETP.NE.AND P0, PT, R0, RZ, PT ;  /* 0x000000ff0000720c */ /* 0x000fda0003f05270 */
[----:B------:R-:W0:Y:S01]  /*17d30*/  @!P0 S2R R3, SR_CgaCtaId ;  /* 0x0000000000038919 */ /* 0x000e220000008800 */
[----:B------:R-:W-:-:S04]  /*17d40*/  @!P0 MOV R0, 0x400 ;  /* 0x0000040000008802 */ /* 0x000fc80000000f00 */
[----:B0-----:R-:W-:-:S05]  /*17d50*/  @!P0 LEA R0, R3, R0, 0x18 ;  /* 0x0000000003008211 */ /* 0x001fca00078ec0ff */
[----:B------:R1:W-:Y:S01]  /*17d60*/  @!P0 STS.128 [R0+0x2d8d0], R24 ;  /* 0x02d8d01800008388 */ /* 0x0003e20000000c00 */
[----:B------:R-:W-:Y:S06]  /*17d70*/  BAR.ARV 0x5, 0x200 ;  /* 0x0148000000007b1d */ /* 0x000fec0000002000 */
.L_x_2494:
[----:B-1----:R-:W-:Y:S01]  /*17d80*/  IMAD.MOV.U32 R0, RZ, RZ, 0x1 ;  /* 0x00000001ff007424 */ /* 0x002fe200078e00ff */
[----:B------:R-:W-:Y:S01]  /*17d90*/  ULDC UR4, c[0x0][0xc3c] ;  /* 0x00030f0000047ab9 */ /* 0x000fe20000000800 */
[----:B------:R-:W-:Y:S01]  /*17da0*/  IMAD.MOV.U32 R28, RZ, RZ, RZ ;  /* 0x000000ffff1c7224 */ /* 0x000fe200078e00ff */
[----:B0-----:R-:W-:Y:S02]  /*17db0*/  ISETP.GE.AND P0, PT, R27, UR4, PT ;  /* 0x000000041b007c0c */ /* 0x001fe4000bf06270 */
[----:B------:R0:W-:Y:S04]  /*17dc0*/  STL [R1], R0 ;  /* 0x0000000001007387 */ /* 0x0001e80000100800 */
[----:B------:R0:W-:Y:S07]  /*17dd0*/  STL [R1+0x4c], RZ ;  /* 0x00004cff01007387 */ /* 0x0001ee0000100800 */
[----:B------:R-:W-:Y:S05]  /*17de0*/  @P0 BRA `(.L_x_2502) ;  /* 0x0000006800100947 */ /* 0x000fea0003800000 */
[----:B------:R-:W0:Y:S01]  /*17df0*/  S2R R7, SR_TID.X ;  /* 0x0000000000077919 */ /* 0x000e220000002100 */
[----:B------:R-:W1:Y:S01]  /*17e00*/  S2UR UR5, SR_CgaCtaId ;  /* 0x00000000000579c3 */ /* 0x000e620000008800 */
[----:B------:R-:W-:Y:S01]  /*17e10*/  UMOV UR4, 0x400 ;  /* 0x0000040000047882 */ /* 0x000fe20000000000 */
[----:B------:R-:W-:Y:S01]  /*17e20*/  BSSY B8, `(.L_x_2502) ;  /* 0x0000680000087945 */ /* 0x000fe20003800000 */
[----:B------:R-:W-:Y:S01]  /*17e30*/  CS2R R28, SRZ ;  /* 0x00000000001c7805 */ /* 0x000fe2000001ff00 */
[----:B------:R-:W-:Y:S01]  /*17e40*/  ULDC.64 UR42, c[0x0][0x198] ;  /* 0x00006600002a7ab9 */ /* 0x000fe20000000a00 */
[----:B------:R-:W-:Y:S01]  /*17e50*/  ULOP3.LUT UR40, UR36, 0x2, URZ, 0xfc, !UPT ;  /* 0x0000000224287892 */ /* 0x000fe2000f8efc3f */
[----:B------:R-:W-:Y:S01]  /*17e60*/  ULDC UR37, c[0x0][0xc] ;  /* 0x0000030000257ab9 */ /* 0x000fe20000000800 */
[----:B-1----:R-:W-:-:S06]  /*17e70*/  ULEA UR4, UR5, UR4, 0x18 ;  /* 0x0000000405047291 */ /* 0x002fcc000f8ec03f */
[----:B------:R-:W-:Y:S01]  /*17e80*/  MOV R16, UR4 ;  /* 0x0000000400107c02 */ /* 0x000fe20008000f00 */
[C---:B0-----:R-:W-:Y:S01]  /*17e90*/  IMAD.SHL.U32 R0, R7.reuse, 0x8, RZ ;  /* 0x0000000807007824 */ /* 0x041fe200078e00ff */
[----:B------:R-:W-:-:S04]  /*17ea0*/  LOP3.LUT R6, R7, 0x7f, RZ, 0xc0, !PT ;  /* 0x0000007f07067812 */ /* 0x000fc800078ec0ff */
[----:B------:R-:W-:Y:S01]  /*17eb0*/  LOP3.LUT R3, R0, 0x20, RZ, 0xc0, !PT ;  /* 0x0000002000037812 */ /* 0x000fe200078ec0ff */
[----:B------:R-:W-:Y:S01]  /*17ec0*/  IMAD.SHL.U32 R4, R6, 0x8, RZ ;  /* 0x0000000806047824 */ /* 0x000fe200078e00ff */
[C---:B------:R-:W-:Y:S02]  /*17ed0*/  LOP3.LUT R2, R0.reuse, 0xd8, RZ, 0xc0, !PT ;  /* 0x000000d800027812 */ /* 0x040fe400078ec0ff */
[----:B------:R-:W-:Y:S02]  /*17ee0*/  LOP3.LUT R0, R0, 0x18, RZ, 0xc0, !PT ;  /* 0x0000001800007812 */ /* 0x000fe400078ec0ff */
[----:B------:R-:W-:Y:S01]  /*17ef0*/  LOP3.LUT R3, R3, 0x300, R4, 0xf8, !PT ;  /* 0x0000030003037812 */ /* 0x000fe200078ef804 */
[----:B------:R-:W-:Y:S01]  /*17f00*/  IMAD.MOV.U32 R4, RZ, RZ, 0x1 ;  /* 0x00000001ff047424 */ /* 0x000fe200078e00ff */
[----:B------:R-:W-:-:S04]  /*17f10*/  LOP3.LUT R2, R2, 0x18, R7, 0x78, !PT ;  /* 0x0000001802027812 */ /* 0x000fc800078e7807 */
[----:B------:R-:W-:Y:S01]  /*17f20*/  LOP3.LUT R5, R3, R2, RZ, 0xfc, !PT ;  /* 0x0000000203057212 */ /* 0x000fe200078efcff */
[----:B------:R-:W-:Y:S01]  /*17f30*/  IMAD.SHL.U32 R2, R7, 0x20, RZ ;  /* 0x0000002007027824 */ /* 0x000fe200078e00ff */
[----:B------:R-:W-:Y:S01]  /*17f40*/  SHF.R.U32.HI R3, RZ, 0x2, R6 ;  /* 0x00000002ff037819 */ /* 0x000fe20000011606 */
[----:B------:R-:W-:Y:S02]  /*17f50*/  IMAD.MOV.U32 R6, RZ, RZ, 0x1 ;  /* 0x00000001ff067424 */ /* 0x000fe400078e00ff */
        /* <DEDUP_REMOVED lines=10> */
.L_x_2607:
[----:B------:R-:W0:Y:S02]  /*18000*/  LDC.64 R2, c[0x0][0xc88] ;  /* 0x00032200ff027b82 */ /* 0x000e240000000a00 */
[----:B0-----:R-:W-:-:S05]  /*18010*/  IMAD.WIDE R2, R27, 0x4, R2 ;  /* 0x000000041b027825 */ /* 0x001fca00078e0202 */
[----:B--2---:R-:W2:Y:S01]  /*18020*/  LDG.E R11, desc[UR38][R2.64] ;  /* 0x00000026020b7981 */ /* 0x004ea2000c1e1900 */
[----:B------:R-:W-:Y:S05]  /*18030*/  YIELD ;  /* 0x0000000000007946 */ /* 0x000fea0003800000 */
[----:B------:R-:W-:Y:S01]  /*18040*/  ULDC.64 UR4, c[0x0][0xa28] ;  /* 0x00028a0000047ab9 */ /* 0x000fe20000000a00 */
[----:B------:R-:W-:Y:S01]  /*18050*/  IMAD.MOV.U32 R10, RZ, RZ, RZ ;  /* 0x000000ffff0a7224 */ /* 0x000fe200078e00ff */
[----:B------:R-:W-:Y:S01]  /*18060*/  ISETP.NE.U32.AND P0, PT, RZ, UR4, PT ;  /* 0x00000004ff007c0c */ /* 0x000fe2000bf05070 */
[----:B-1----:R-:W-:Y:S01]  /*18070*/  IMAD.MOV.U32 R6, RZ, RZ, RZ ;  /* 0x000000ffff067224 */ /* 0x002fe200078e00ff */
[----:B------:R-:W-:Y:S01]  /*18080*/  ULDC.64 UR8, c[0x0][0xa18] ;  /* 0x0002860000087ab9 */ /* 0x000fe20000000a00 */
        /* <DEDUP_REMOVED lines=39> */
[----:B0-----:R-:W-:Y:S01]  /*18300*/  IMAD.U32 R6, RZ, RZ, UR4 ;  /* 0x00000004ff067e24 */ /* 0x001fe2000f8e00ff */
[----:B---3--:R0:W-:Y:S04]  /*18310*/  STL [R1+0x40], R8 ;  /* 0x0000400801007387 */ /* 0x0081e80000100800 */
[----:B--2---:R0:W-:Y:S01]  /*18320*/  STL [R1+0x28], R10 ;  /* 0x0000280a01007387 */ /* 0x0041e20000100800 */
[----:B----4-:R-:W-:Y:S05]  /*18330*/  @P2 BRA `(.L_x_2503) ;  /* 0x0000000000142947 */ /* 0x010fea0003800000 */
[----:B------:R-:W-:Y:S05]  /*18340*/  @!P0 BRA `(.L_x_2503) ;  /* 0x0000000000108947 */ /* 0x000fea0003800000 */
[----:B------:R-:W0:Y:S04]  /*18350*/  LDG.E R7, desc[UR38][R2.64] ;  /* 0x0000002602077981 */ /* 0x000e28000c1e1900 */
[----:B------:R-:W0:Y:S02]  /*18360*/  LDG.E R2, desc[UR38][R2.64+0x4] ;  /* 0x0000042602027981 */ /* 0x000e24000c1e1900 */
[----:B0-----:R-:W-:-:S05]  /*18370*/  IADD3 R8, -R7, R2, RZ ;  /* 0x0000000207087210 */ /* 0x001fca0007ffe1ff */
[----:B------:R1:W-:Y:S02]  /*18380*/  STL [R1+0x40], R8 ;  /* 0x0000400801007387 */ /* 0x0003e40000100800 */
.L_x_2503:
[----:B------:R-:W-:Y:S01]  /*18390*/  IMAD.MOV.U32 R12, RZ, RZ, R11 ;  /* 0x000000ffff0c7224 */ /* 0x000fe200078e000b */
[----:B------:R-:W-:Y:S01]  /*183a0*/  ULDC.64 UR4, c[0x0][0xa20] ;  /* 0x0002880000047ab9 */ /* 0x000fe20000000a00 */
[C---:B------:R-:W-:Y:S02]  /*183b0*/  LOP3.LUT R7, R26.reuse, 0xff000000, RZ, 0xc0, !PT ;  /* 0xff0000001a077812 */ /* 0x040fe400078ec0ff */
[----:B------:R-:W-:Y:S01]  /*183c0*/  ISETP.NE.U32.AND P0, PT, RZ, UR4, PT ;  /* 0x00000004ff007c0c */ /* 0x000fe2000bf05070 */
[----:B------:R2:W-:Y:S01]  /*183d0*/  STL [R1+0xc], R12 ;  /* 0x00000c0c01007387 */ /* 0x0005e20000100800 */
[----:B------:R-:W-:Y:S02]  /*183e0*/  SHF.R.U32.HI R7, RZ, 0x8, R7 ;  /* 0x00000008ff077819 */ /* 0x000fe40000011607 */
[----:B------:R-:W-:Y:S02]  /*183f0*/  ISETP.NE.AND.EX P0, PT, RZ, UR5, PT, P0 ;  /* 0x00000005ff007c0c */ /* 0x000fe4000bf05300 */
[----:B------:R-:W-:-:S02]  /*18400*/  LOP3.LUT R2, R26, 0xff0000, RZ, 0xc0, !PT ;  /* 0x00ff00001a027812 */ /* 0x000fc400078ec0ff */
[----:B------:R-:W-:Y:S02]  /*18410*/  LOP3.LUT R17, R26, 0xffff, RZ, 0xc0, !PT ;  /* 0x0000ffff1a117812 */ /* 0x000fe400078ec0ff */
[----:B------:R-:W-:-:S07]  /*18420*/  LEA.HI R7, R2, R7, RZ, 0x10 ;  /* 0x0000000702077211 */ /* 0x000fce00078f80ff */
[----:B--2---:R-:W-:Y:S05]  /*18430*/  @!P0 BRA `(.L_x_2504) ;  /* 0x0000000000108947 */ /* 0x004fea0003800000 */
[----:B------:R-:W-:-:S04]  /*18440*/  IADD3 R2, P0, R19, UR4, RZ ;  /* 0x0000000413027c10 */ /* 0x000fc8000ff1e0ff */
[----:B------:R-:W-:-:S05]  /*18450*/  IADD3.X R3, R22, UR5, RZ, P0, !PT ;  /* 0x0000000516037c10 */ /* 0x000fca00087fe4ff */
[----:B------:R2:W5:Y:S01]  /*18460*/  LDG.E R6, desc[UR38][R2.64] ;  /* 0x0000002602067981 */ /* 0x000562000c1e1900 */
[----:B------:R-:W-:Y:S05]  /*18470*/  BRA `(.L_x_2505) ;  /* 0x0000000000247947 */ /* 0x000fea0003800000 */
.L_x_2504:
[----:B------:R-:W-:Y:S02]  /*18480*/  ULDC.64 UR4, c[0x0][0xa08] ;  /* 0x0002820000047ab9 */ /* 0x000fe40000000a00 */
[----:B------:R-:W-:-:S04]  /*18490*/  ISETP.NE.U32.AND P0, PT, RZ, UR4, PT ;  /* 0x00000004ff007c0c */ /* 0x000fc8000bf05070 */
[----:B------:R-:W-:-:S13]  /*184a0*/  ISETP.NE.AND.EX P0, PT, RZ, UR5, PT, P0 ;  /* 0x00000005ff007c0c */ /* 0x000fda000bf05300 */
[----:B------:R-:W-:Y:S05]  /*184b0*/  @!P0 BRA `(.L_x_2505) ;  /* 0x0000000000148947 */ /* 0x000fea0003800000 */
[----:B------:R-:W2:Y:S02]  /*184c0*/  LDC.64 R2, c[0x0][0xa08] ;  /* 0x00028200ff027b82 */ /* 0x000ea40000000a00 */
[----:B--2---:R-:W-:-:S05]  /*184d0*/  IMAD.WIDE R2, R12, 0x4, R2 ;  /* 0x000000040c027825 */ /* 0x004fca00078e0202 */
[----:B------:R-:W2:Y:S04]  /*184e0*/  LDG.E R6, desc[UR38][R2.64] ;  /* 0x0000002602067981 */ /* 0x000ea8000c1e1900 */
[----:B------:R-:W2:Y:S02]  /*184f0*/  LDG.E R2, desc[UR38][R2.64+0x4] ;  /* 0x0000042602027981 */ /* 0x000ea4000c1e1900 */
[----:B--2---:R-:W-:-:S07]  /*18500*/  IMAD.IADD R6, R2, 0x1, -R6 ;  /* 0x0000000102067824 */ /* 0x004fce00078e0a06 */
.L_x_2505:
[----:B--2---:R-:W2:Y:S01]  /*18510*/  @P1 LDG.E R2, desc[UR38][R4.64] ;  /* 0x0000002604021981 */ /* 0x004ea2000c1e1900 */
[----:B------:R-:W3:Y:S03]  /*18520*/  LDC R3, c[0x0][0x448] ;  /* 0x00011200ff037b82 */ /* 0x000ee60000000800 */
[----:B------:R4:W2:Y:S01]  /*18530*/  @P1 LDG.E R4, desc[UR38][R4.64+0x4] ;  /* 0x0000042604041981 */ /* 0x0008a2000c1e1900 */
[----:B-----5:R-:W-:Y:S01]  /*18540*/  IMAD.IADD R6, R6, 0x1, -R10 ;  /* 0x0000000106067824 */ /* 0x020fe200078e0a0a */
[----:B------:R-:W-:Y:S01]  /*18550*/  BSSY B0, `(.L_x_2506) ;  /* 0x0000037000007945 */ /* 0x000fe20003800000 */
[----:B------:R-:W-:Y:S02]  /*18560*/  LOP3.LUT R23, R7, 0xff, RZ, 0xc0, !PT ;  /* 0x000000ff07177812 */ /* 0x000fe400078ec0ff */
[----:B---3--:R-:W-:-:S13]  /*18570*/  ISETP.NE.AND P0, PT, R3, 0x1, PT ;  /* 0x000000010300780c */ /* 0x008fda0003f05270 */
[----:B------:R-:W3:Y:S08]  /*18580*/  @P0 LDC R3, c[0x0][0x44c] ;  /* 0x00011300ff030b82 */ /* 0x000ef00000000800 */
[----:B----4-:R-:W4:Y:S01]  /*18590*/  @P0 LDC R5, c[0x0][0x450] ;  /* 0x00011400ff050b82 */ /* 0x010f220000000800 */
[----:B--2---:R-:W-:Y:S02]  /*185a0*/  @P1 IMAD.IADD R9, R4, 0x1, -R2 ;  /* 0x0000000104091824 */ /* 0x004fe400078e0a02 */
[----:B------:R-:W-:-:S04]  /*185b0*/  IMAD R2, R25, 0xc0, RZ ;  /* 0x000000c019027824 */ /* 0x000fc800078e02ff */
[----:B------:R-:W-:-:S04]  /*185c0*/  VIADD R2, R2, 0xbf ;  /* 0x000000bf02027836 */ /* 0x000fc80000000000 */
[----:B---3--:R-:W-:-:S05]  /*185d0*/  @P0 IMAD.HI.U32 R3, R2, R3, RZ ;  /* 0x0000000302030227 */ /* 0x008fca00078e00ff */
[----:B----4-:R-:W-:Y:S01]  /*185e0*/  @P0 SHF.R.U32.HI R2, RZ, R5, R3 ;  /* 0x00000005ff020219 */ /* 0x010fe20000011603 */
[----:B------:R-:W-:-:S05]  /*185f0*/  IMAD.IADD R3, R6, 0x1, R9 ;  /* 0x0000000106037824 */ /* 0x000fca00078e0209 */
[----:B------:R2:W-:Y:S01]  /*18600*/  STL [R1+0x20], R3 ;  /* 0x0000200301007387 */ /* 0x0005e20000100800 */
[----:B------:R-:W-:-:S05]  /*18610*/  IADD3 R20, R3, 0x80, -R8 ;  /* 0x0000008003147810 */ /* 0x000fca0007ffe808 */
[----:B------:R-:W-:Y:S02]  /*18620*/  IMAD.IADD R2, R20, 0x1, R2 ;  /* 0x0000000114027824 */ /* 0x000fe400078e0202 */
[----:B--2---:R-:W-:-:S05]  /*18630*/  VIADD R3, R3, 0x7f ;  /* 0x0000007f03037836 */ /* 0x004fca0000000000 */
[----:B------:R-:W-:-:S04]  /*18640*/  SHF.R.S32.HI R4, RZ, 0x1f, R3 ;  /* 0x0000001fff047819 */ /* 0x000fc80000011403 */
[----:B------:R-:W-:Y:S02]  /*18650*/  LEA.HI R4, R4, R3, RZ, 0x7 ;  /* 0x0000000304047211 */ /* 0x000fe400078f38ff */
[----:B------:R-:W-:Y:S02]  /*18660*/  SHF.R.S32.HI R3, RZ, 0x1f, R2 ;  /* 0x0000001fff037819 */ /* 0x000fe40000011402 */
[----:B------:R-:W-:Y:S02]  /*18670*/  SHF.R.S32.HI R21, RZ, 0x7, R4 ;  /* 0x00000007ff157819 */ /* 0x000fe40000011404 */
[----:B------:R-:W-:Y:S02]  /*18680*/  LEA.HI R3, R3, R2, RZ, 0x7 ;  /* 0x0000000203037211 */ /* 0x000fe400078f38ff */
[----:B------:R-:W-:Y:S02]  /*18690*/  SHF.R.U32.HI R4, RZ, 0x10, R7 ;  /* 0x00000010ff047819 */ /* 0x000fe40000011607 */
[----:B------:R-:W-:-:S02]  /*186a0*/  SHF.R.S32.HI R3, RZ, 0x7, R3 ;  /* 0x00000007ff037819 */ /* 0x000fc40000011403 */
[----:B------:R-:W-:Y:S02]  /*186b0*/  MOV R2, RZ ;  /* 0x000000ff00027202 */ /* 0x000fe40000000f00 */
[----:B------:R-:W-:-:S04]  /*186c0*/  VIMNMX R5, R21, R3, PT ;  /* 0x0000000315057248 */ /* 0x000fc80003fe0100 */
[----:B------:R-:W-:-:S13]  /*186d0*/  ISETP.GE.AND P0, PT, R5, 0x1, PT ;  /* 0x000000010500780c */ /* 0x000fda0003f06270 */
[----:B------:R-:W-:Y:S05]  /*186e0*/  @!P0 BRA `(.L_x_2507) ;  /* 0x0000000000748947 */ /* 0x000fea0003800000 */
[----:B------:R-:W-:Y:S01]  /*186f0*/  ISETP.NE.AND P0, PT, R4, RZ, PT ;  /* 0x000000ff0400720c */ /* 0x000fe20003f05270 */
[----:B------:R-:W-:-:S03]  /*18700*/  ULDC UR4, c[0x0][0x9f0] ;  /* 0x00027c0000047ab9 */ /* 0x000fc60000000800 */
[----:B------:R-:W-:-:S04]  /*18710*/  SEL R7, R4, UR4, P0 ;  /* 0x0000000404077c07 */ /* 0x000fc80008000000 */
[----:B01----:R-:W-:Y:S02]  /*18720*/  IABS R8, R7 ;  /* 0x0000000700087213 */ /* 0x003fe40000000000 */
        /* <DEDUP_REMOVED lines=22> */
[----:B------:R-:W-:-:S05]  /*18890*/  @P0 VIADD R2, R2, 0x1 ;  /* 0x0000000102020836 */ /* 0x000fca0000000000 */
[----:B------:R-:W-:Y:S02]  /*188a0*/  @!P3 IADD3 R2, -R2, RZ, RZ ;  /* 0x000000ff0202b210 */ /* 0x000fe40007ffe1ff */
[----:B------:R-:W-:-:S07]  /*188b0*/  @!P2 LOP3.LUT R2, RZ, R7, RZ, 0x33, !PT ;  /* 0x00000007ff02a212 */ /* 0x000fce00078e33ff */
.L_x_2507:
[----:B------:R-:W-:Y:S05]  /*188c0*/  BSYNC B0 ;  /* 0x0000000000007941 */ /* 0x000fea0003800000 */
.L_x_2506:
        /* <DEDUP_REMOVED lines=20> */
[----:B------:R-:W2:Y:S02]  /*18a10*/  S2R R6, SR_TID.X ;  /* 0x0000000000067919 */ /* 0x000ea40000002100 */
[----:B--2---:R-:W-:-:S04]  /*18a20*/  SHF.R.U32.HI R6, RZ, 0x5, R6 ;  /* 0x00000005ff067819 */ /* 0x004fc80000011606 */
[----:B------:R-:W-:-:S05]  /*18a30*/  LOP3.LUT R6, R6, 0x3, RZ, 0xc0, !PT ;  /* 0x0000000306067812 */ /* 0x000fca00078ec0ff */
[----:B------:R2:W3:Y:S02]  /*18a40*/  SHFL.IDX PT, R14, R6, RZ, 0x1f ;  /* 0x00001fff060e7589 */ /* 0x0004e400000e0000 */
.L_x_2675:
[----:B---3--:R-:W-:Y:S02]  /*18a50*/  ISETP.NE.AND P0, PT, R14, RZ, PT ;  /* 0x000000ff0e00720c */ /* 0x008fe40003f05270 */
[----:B------:R-:W-:-:S11]  /*18a60*/  PLOP3.LUT P6, PT, PT, PT, PT, 0x8, 0x0 ;  /* 0x000000000000781c */ /* 0x000fd60003fce170 */
[----:B------:R-:W-:Y:S05]  /*18a70*/  @P0 BRA `(.L_x_2511) ;  /* 0x00000000000c0947 */ /* 0x000fea0003800000 */
[----:B------:R-:W-:-:S03]  /*18a80*/  UMOV UR4, 0xffffffff ;  /* 0xffffffff00047882 */ /* 0x000fc60000000000 */
[----:B------:R-:W-:Y:S05]  /*18a90*/  BRA.DIV UR4, `(.L_x_2512) ;  /* 0x0000007204507947 */ /* 0x000fea000b800000 */
[----:B------:R-:W-:-:S13]  /*18aa0*/  ELECT P6, URZ, PT ;  /* 0x00000000003f782f */ /* 0x000fda00038c0000 */
.L_x_2511:
[----:B--2---:R-:W2:Y:S01]  /*18ab0*/  LDL R6, [R1+0x4c] ;  /* 0x00004c0001067983 */ /* 0x004ea20000100800 */
[----:B------:R-:W-:Y:S01]  /*18ac0*/  BSSY B1, `(.L_x_2513) ;  /* 0x0000008000017945 */ /* 0x000fe20003800000 */
[----:B--2---:R-:W-:-:S05]  /*18ad0*/  VIADD R6, R6, 0x1 ;  /* 0x0000000106067836 */ /* 0x004fca0000000000 */
[----:B------:R-:W-:-:S04]  /*18ae0*/  LEA.HI R7, R6, R6, RZ, 0x1 ;  /* 0x0000000606077211 */ /* 0x000fc800078f08ff */
[----:B------:R-:W-:-:S05]  /*18af0*/  LOP3.LUT R7, R7, 0xfffffffe, RZ, 0xc0, !PT ;  /* 0xfffffffe07077812 */ /* 0x000fca00078ec0ff */
[----:B------:R-:W-:-:S05]  /*18b00*/  IMAD.IADD R6, R6, 0x1, -R7 ;  /* 0x0000000106067824 */ /* 0x000fca00078e0a07 */
[----:B------:R-:W-:-:S04]  /*18b10*/  SHF.L.U32 R6, R6, 0x1f, RZ ;  /* 0x0000001f06067819 */ /* 0x000fc800000006ff */
[----:B------:R-:W2:Y:S02]  /*18b20*/  SYNCS.PHASECHK.TRANS64.TRYWAIT P0, [R16+URZ+0x2d820], R6 ;  /* 0x02d82006100075a7 */ /* 0x000ea4000800017f */
[----:B--2---:R-:W-:Y:S05]  /*18b30*/  @!P0 BRA `(.L_x_2514) ;  /* 0x0000007000488947 */ /* 0x004fea0003800000 */
.L_x_2678:
[----:B------:R-:W-:Y:S05]  /*18b40*/  BSYNC B1 ;  /* 0x0000000000017941 */ /* 0x000fea0003800000 */
.L_x_2513:
[----:B------:R-:W-:Y:S04]  /*18b50*/  BSSY B1, `(.L_x_2515) ;  /* 0x000008c000017945 */ /* 0x000fe80003800000 */
[----:B------:R-:W-:Y:S05]  /*18b60*/  @!P6 BRA `(.L_x_2516) ;  /* 0x000000080028e947 */ /* 0x000fea0003800000 */
[----:B01----:R-:W3:Y:S01]  /*18b70*/  LDL R8, [R1+0x4] ;  /* 0x0000040001087983 */ /* 0x003ee20000100800 */
[----:B------:R-:W-:Y:S01]  /*18b80*/  IMAD R9, R29, 0x8, R16 ;  /* 0x000000081d097824 */ /* 0x000fe200078e0210 */
[----:B------:R-:W0:Y:S01]  /*18b90*/  S2R R7, SR_TID.X ;  /* 0x0000000000077919 */ /* 0x000e220000002100 */
[----:B------:R-:W-:Y:S01]  /*18ba0*/  BSSY B2, `(.L_x_2517) ;  /* 0x0000006000027945 */ /* 0x000fe20003800000 */
[----:B0-----:R-:W-:-:S04]  /*18bb0*/  LOP3.LUT R7, R7, 0x7f, RZ, 0xc0, !PT ;  /* 0x0000007f07077812 */ /* 0x001fc800078ec0ff */
[----:B------:R-:W-:Y:S02]  /*18bc0*/  ISETP.NE.AND P1, PT, R7, RZ, PT ;  /* 0x000000ff0700720c */ /* 0x000fe40003f25270 */
[----:B---3--:R-:W-:-:S04]  /*18bd0*/  SHF.L.U32 R11, R8, 0x1f, RZ ;  /* 0x0000001f080b7819 */ /* 0x008fc800000006ff */
[----:B------:R-:W0:Y:S02]  /*18be0*/  SYNCS.PHASECHK.TRANS64.TRYWAIT P0, [R9+URZ+0x2d8a0], R11 ;  /* 0x02d8a00b090075a7 */ /* 0x000e24000800017f */
[----:B0-----:R-:W-:Y:S05]  /*18bf0*/  @!P0 BRA `(.L_x_2518) ;  /* 0x00000070002c8947 */ /* 0x001fea0003800000 */
.L_x_2679:
[----:B------:R-:W-:Y:S05]  /*18c00*/  BSYNC B2 ;  /* 0x0000000000027941 */ /* 0x000fea0003800000 */
.L_x_2517:
[----:B------:R-:W-:Y:S04]  /*18c10*/  BSSY B2, `(.L_x_2519) ;  /* 0x0000009000027945 */ /* 0x000fe80003800000 */
[----:B------:R-:W-:Y:S05]  /*18c20*/  @P1 BRA `(.L_x_2520) ;  /* 0x00000000001c1947 */ /* 0x000fea0003800000 */
[----:B--2---:R-:W1:Y:S02]  /*18c30*/  S2R R6, SR_TID.X ;  /* 0x0000000000067919 */ /* 0x004e640000002100 */
[----:B-1----:R-:W-:Y:S01]  /*18c40*/  LOP3.LUT R7, R6, 0x1f, RZ, 0xc0, !PT ;  /* 0x0000001f06077812 */ /* 0x002fe200078ec0ff */
[----:B------:R-:W-:-:S03]  /*18c50*/  IMAD.MOV.U32 R6, RZ, RZ, 0x6000 ;  /* 0x00006000ff067424 */ /* 0x000fc600078e00ff */
[----:B------:R-:W-:Y:S01]  /*18c60*/  ISETP.NE.AND P0, PT, R7, RZ, PT ;  /* 0x000000ff0700720c */ /* 0x000fe20003f05270 */
[----:B------:R1:W-:-:S12]  /*18c70*/  SYNCS.ARRIVE.TRANS64 RZ, [R9+URZ+0x2d890], R6 ;  /* 0x02d8900609ff79a7 */ /* 0x0003d8000800003f */
[----:B-1----:R-:W-:Y:S05]  /*18c80*/  @!P0 BRA `(.L_x_2520) ;  /* 0x0000000000048947 */ /* 0x002fea0003800000 */
[----:B------:R-:W-:Y:S01]  /*18c90*/  BPT.TRAP 0x1 ;  /* 0x000000040000795c */ /* 0x000fe20000300000 */
.L_x_2520:
[----:B------:R-:W-:Y:S05]  /*18ca0*/  BSYNC B2 ;  /* 0x0000000000027941 */ /* 0x000fea0003800000 */
.L_x_2519:
[----:B------:R-:W-:Y:S01]  /*18cb0*/  MOV R14, RZ ;  /* 0x000000ff000e7202 */ /* 0x000fe20000000f00 */
[----:B------:R-:W-:Y:S01]  /*18cc0*/  IMAD R7, R5, 0x80, R0 ;  /* 0x0000008005077824 */ /* 0x000fe200078e0200 */
[----:B------:R-:W-:Y:S01]  /*18cd0*/  UIADD3 UR4, UP0, UR42, 0x570, URZ ;  /* 0x000005702a047890 */ /* 0x000fe2000ff1e03f */
[----:B------:R-:W-:Y:S01]  /*18ce0*/  IMAD R8, R29, 0x6000, R16 ;  /* 0x000060001d087824 */ /* 0x000fe200078e0210 */
[----:B------:R-:W-:Y:S01]  /*18cf0*/  R2UR UR10, R14 ;  /* 0x000000000e0a72ca */ /* 0x000fe200000e0000 */
[----:B------:R-:W-:Y:S01]  /*18d00*/  VIADD R7, R7, 0xffffff80 ;  /* 0xffffff8007077836 */ /* 0x000fe20000000000 */
[----:B------:R-:W-:Y:S01]  /*18d10*/  PLOP3.LUT P0, PT, PT, PT, PT, 0x80, 0x0 ;  /* 0x000000000000781c */ /* 0x000fe20003f0f070 */
[----:B--2---:R-:W-:Y:S01]  /*18d20*/  VIADD R6, R9, 0x2d890 ;  /* 0x0002d89009067836 */ /* 0x004fe20000000000 */
[----:B------:R-:W-:Y:S01]  /*18d30*/  UIADD3.X UR5, URZ, UR43, URZ, UP0, !UPT ;  /* 0x0000002b3f057290 */ /* 0x000fe200087fe43f */
[----:B------:R-:W-:Y:S01]  /*18d40*/  VIADD R10, R8, 0x15400 ;  /* 0x00015400080a7836 */ /* 0x000fe20000000000 */
[----:B------:R-:W-:Y:S01]  /*18d50*/  UMOV UR6, 0x0 ;  /* 0x0000000000067882 */ /* 0x000fe20000000000 */
[----:B------:R-:W-:-:S09]  /*18d60*/  UMOV UR7, 0x12f00000 ;  /* 0x12f0000000077882 */ /* 0x000fd20000000000 */
.L_x_2521:
        /* <DEDUP_REMOVED lines=16> */
.L_x_2522:
        /* <DEDUP_REMOVED lines=16> */
.L_x_2523:
        /* <DEDUP_REMOVED lines=13> */
.L_x_2680:
[----:B------:R-:W-:Y:S05]  /*19040*/  BSYNC B2 ;  /* 0x0000000000027941 */ /* 0x000fea0003800000 */
.L_x_2524:
[----:B------:R-:W-:Y:S01]  /*19050*/  BSSY B2, `(.L_x_2526) ;  /* 0x000000b000027945 */ /* 0x000fe20003800000 */
[----:B------:R-:W-:Y:S01]  /*19060*/  MOV R10, 0x0 ;  /* 0x00000000000a7802 */ /* 0x000fe20000000f00 */
[----:B01----:R-:W-:Y:S02]  /*19070*/  IMAD.MOV.U32 R11, RZ, RZ, 0x12f00000 ;  /* 0x12f00000ff0b7424 */ /* 0x003fe400078e00ff */
[----:B------:R-:W-:Y:S05]  /*19080*/  @P1 BRA `(.L_x_2527) ;  /* 0x00000000001c1947 */ /* 0x000fea0003800000 */
[----:B------:R-:W0:Y:S02]  /*19090*/  S2R R6, SR_TID.X ;  /* 0x0000000000067919 */ /* 0x000e240000002100 */
[----:B0-----:R-:W-:Y:S01]  /*190a0*/  LOP3.LUT R15, R6, 0x1f, RZ, 0xc0, !PT ;  /* 0x0000001f060f7812 */ /* 0x001fe200078ec0ff */
[----:B------:R-:W-:-:S03]  /*190b0*/  IMAD.MOV.U32 R6, RZ, RZ, 0x6000 ;  /* 0x00006000ff067424 */ /* 0x000fc600078e00ff */
[----:B------:R-:W-:Y:S01]  /*190c0*/  ISETP.NE.AND P0, PT, R15, RZ, PT ;  /* 0x000000ff0f00720c */ /* 0x000fe20003f05270 */
[----:B------:R0:W-:-:S12]  /*190d0*/  SYNCS.ARRIVE.TRANS64 RZ, [R9+URZ+0x2d8b0], R6 ;  /* 0x02d8b00609ff79a7 */ /* 0x0001d8000800003f */
[----:B0-----:R-:W-:Y:S05]  /*190e0*/  @!P0 BRA `(.L_x_2527) ;  /* 0x0000000000048947 */ /* 0x001fea0003800000 */
[----:B------:R-:W-:Y:S01]  /*190f0*/  BPT.TRAP 0x1 ;  /* 0x000000040000795c */ /* 0x000fe20000300000 */
.L_x_2527:
[----:B------:R-:W-:Y:S05]  /*19100*/  BSYNC B2 ;  /* 0x0000000000027941 */ /* 0x000fea0003800000 */
.L_x_2526:
[----:B------:R-:W-:Y:S01]  /*19110*/  R2UR UR10, R14 ;  /* 0x000000000e0a72ca */ /* 0x000fe200000e0000 */
[----:B------:R-:W-:Y:S01]  /*19120*/  UIADD3 UR4, UP0, UR42, 0x670, URZ ;  /* 0x000006702a047890 */ /* 0x000fe2000ff1e03f */
[----:B------:R-:W-:Y:S01]  /*19130*/  R2UR UR6, R10 ;  /* 0x000000000a0672ca */ /* 0x000fe200000e0000 */
[----:B------:R-:W-:Y:S01]  /*19140*/  VIADD R9, R9, 0x2d8b0 ;  /* 0x0002d8b009097836 */ /* 0x000fe20000000000 */
[----:B------:R-:W-:Y:S01]  /*19150*/  R2UR UR7, R11 ;  /* 0x000000000b0772ca */ /* 0x000fe200000e0000 */
[----:B------:R-:W-:Y:S01]  /*19160*/  VIADD R6, R8, 0x400 ;  /* 0x0000040008067836 */ /* 0x000fe20000000000 */
[----:B------:R-:W-:Y:S01]  /*19170*/  PLOP3.LUT P0, PT, PT, PT, PT, 0x80, 0x0 ;  /* 0x000000000000781c */ /* 0x000fe20003f0f070 */
[----:B------:R-:W-:-:S12]  /*19180*/  UIADD3.X UR5, URZ, UR43, URZ, UP0, !UPT ;  /* 0x0000002b3f057290 */ /* 0x000fd800087fe43f */
.L_x_2528:
        /* <DEDUP_REMOVED lines=15> */
.L_x_2529:
        /* <DEDUP_REMOVED lines=15> */
.L_x_2530:
        /* <DEDUP_REMOVED lines=9> */
[----:B---3--:R-:W-:Y:S05]  /*19400*/  @P0 BRA.U.ANY `(.L_x_2530) ;  /* 0xfffffffd00d80947 */ /* 0x008fea000393ffff */
.L_x_2516:
[----:B------:R-:W-:Y:S05]  /*19410*/  BSYNC B1 ;  /* 0x0000000000017941 */ /* 0x000fea0003800000 */
.L_x_2515:
[----:B--2---:R-:W2:Y:S01]  /*19420*/  LDL.LU R6, [R1+0x4] ;  /* 0x0000040001067983 */ /* 0x004ea20000300800 */
[----:B------:R-:W-:Y:S01]  /*19430*/  VIADD R29, R29, 0x1 ;  /* 0x000000011d1d7836 */ /* 0x000fe20000000000 */
[----:B------:R-:W-:Y:S01]  /*19440*/  PLOP3.LUT P0, PT, PT, PT, PT, 0x8, 0x0 ;  /* 0x000000000000781c */ /* 0x000fe20003f0e170 */
[----:B0-----:R-:W-:-:S03]  /*19450*/  VIADD R10, R5, 0xfffffffe ;  /* 0xfffffffe050a7836 */ /* 0x001fc60000000000 */
[C---:B------:R-:W-:Y:S02]  /*19460*/  ISETP.NE.AND P1, PT, R29.reuse, 0x2, PT ;  /* 0x000000021d00780c */ /* 0x040fe40003f25270 */
[----:B------:R-:W-:Y:S02]  /*19470*/  ISETP.GE.AND P2, PT, R10, R3, PT ;  /* 0x000000030a00720c */ /* 0x000fe40003f46270 */
[----:B------:R-:W-:Y:S02]  /*19480*/  SEL R5, RZ, 0x1, P1 ;  /* 0x00000001ff057807 */ /* 0x000fe40000800000 */
[----:B------:R-:W-:Y:S02]  /*19490*/  SEL R29, R29, RZ, P1 ;  /* 0x000000ff1d1d7207 */ /* 0x000fe40000800000 */
[----:B--2---:R-:W-:-:S05]  /*194a0*/  LOP3.LUT R6, R6, R5, RZ, 0x3c, !PT ;  /* 0x0000000506067212 */ /* 0x004fca00078e3cff */
[----:B------:R2:W-:Y:S02]  /*194b0*/  STL [R1+0x4], R6 ;  /* 0x0000040601007387 */ /* 0x0005e40000100800 */
[----:B------:R-:W-:Y:S05]  /*194c0*/  @!P2 BRA `(.L_x_2509) ;  /* 0x00000008005ca947 */ /* 0x000fea0003800000 */
.L_x_2547:
[----:B------:R-:W-:Y:S05]  /*194d0*/  YIELD ;  /* 0x0000000000007946 */ /* 0x000fea0003800000 */
[----:B------:R-:W-:Y:S04]  /*194e0*/  BSSY B1, `(.L_x_2531) ;  /* 0x000008b000017945 */ /* 0x000fe80003800000 */
[----:B---3--:R-:W-:Y:S05]  /*194f0*/  @!P6 BRA `(.L_x_2532) ;  /* 0x000000080024e947 */ /* 0x008fea0003800000 */
[----:B--2---:R-:W1:Y:S01]  /*19500*/  LDL R6, [R1+0x4] ;  /* 0x0000040001067983 */ /* 0x004e620000100800 */
[----:B------:R-:W-:Y:S01]  /*19510*/  LEA R9, R29, R16, 0x3 ;  /* 0x000000101d097211 */ /* 0x000fe200078e18ff */
[----:B------:R-:W0:Y:S01]  /*19520*/  S2R R5, SR_TID.X ;  /* 0x0000000000057919 */ /* 0x000e220000002100 */
[----:B------:R-:W-:Y:S01]  /*19530*/  BSSY B2, `(.L_x_2533) ;  /* 0x0000006000027945 */ /* 0x000fe20003800000 */
[----:B0-----:R-:W-:-:S04]  /*19540*/  LOP3.LUT R5, R5, 0x7f, RZ, 0xc0, !PT ;  /* 0x0000007f05057812 */ /* 0x001fc800078ec0ff */
[----:B------:R-:W-:Y:S02]  /*19550*/  ISETP.NE.AND P2, PT, R5, RZ, PT ;  /* 0x000000ff0500720c */ /* 0x000fe40003f45270 */
[----:B-1----:R-:W-:-:S04]  /*19560*/  SHF.L.U32 R8, R6, 0x1f, RZ ;  /* 0x0000001f06087819 */ /* 0x002fc800000006ff */
[----:B------:R-:W0:Y:S02]  /*19570*/  SYNCS.PHASECHK.TRANS64.TRYWAIT P1, [R9+URZ+0x2d8a0], R8 ;  /* 0x02d8a008090075a7 */ /* 0x000e24000802017f */
[----:B0-----:R-:W-:Y:S05]  /*19580*/  @!P1 BRA `(.L_x_2534) ;  /* 0x0000006400f09947 */ /* 0x001fea0003800000 */
.L_x_2681:
[----:B------:R-:W-:Y:S05]  /*19590*/  BSYNC B2 ;  /* 0x0000000000027941 */ /* 0x000fea0003800000 */
.L_x_2533:
        /* <DEDUP_REMOVED lines=9> */
.L_x_2536:
[----:B------:R-:W-:Y:S05]  /*19630*/  BSYNC B2 ;  /* 0x0000000000027941 */ /* 0x000fea0003800000 */
.L_x_2535:
        /* <DEDUP_REMOVED lines=11> */
.L_x_2537:
        /* <DEDUP_REMOVED lines=16> */
.L_x_2538:
        /* <DEDUP_REMOVED lines=12> */
[----:B------:R-:W-:Y:S01]  /*198b0*/  UMOV UR6, 0x0 ;  /* 0x0000000000067882 */ /* 0x000fe20000000000 */
[----:B------:R-:W-:Y:S01]  /*198c0*/  IADD3 R11, R7, 0x19400, RZ ;  /* 0x00019400070b7810 */ /* 0x000fe20007ffe0ff */
[----:B------:R-:W-:Y:S01]  /*198d0*/  UMOV UR7, 0x12f00000 ;  /* 0x12f0000000077882 */ /* 0x000fe20000000000 */
[----:B------:R-:W-:-:S15]  /*198e0*/  R2UR UR10, R15 ;  /* 0x000000000f0a72ca */ /* 0x000fde00000e0000 */
.L_x_2539:
        /* <DEDUP_REMOVED lines=13> */
.L_x_2682:
[----:B------:R-:W-:Y:S05]  /*199c0*/  BSYNC B2 ;  /* 0x0000000000027941 */ /* 0x000fea0003800000 */
.L_x_2540:
[----:B------:R-:W-:Y:S01]  /*199d0*/  BSSY B2, `(.L_x_2542) ;  /* 0x000000b000027945 */ /* 0x000fe20003800000 */
[----:B------:R-:W-:Y:S02]  /*199e0*/  IMAD.MOV.U32 R12, RZ, RZ, 0x0 ;  /* 0x00000000ff0c7424 */ /* 0x000fe400078e00ff */
[----:B------:R-:W-:Y:S01]  /*199f0*/  IMAD.MOV.U32 R13, RZ, RZ, 0x12f00000 ;  /* 0x12f00000ff0d7424 */ /* 0x000fe200078e00ff */
[----:B------:R-:W-:Y:S06]  /*19a00*/  @P2 BRA `(.L_x_2543) ;  /* 0x00000000001c2947 */ /* 0x000fec0003800000 */
[----:B------:R-:W2:Y:S02]  /*19a10*/  S2R R5, SR_TID.X ;  /* 0x0000000000057919 */ /* 0x000ea40000002100 */
[----:B--2---:R-:W-:Y:S01]  /*19a20*/  LOP3.LUT R11, R5, 0x1f, RZ, 0xc0, !PT ;  /* 0x0000001f050b7812 */ /* 0x004fe200078ec0ff */
[----:B------:R-:W-:-:S03]  /*19a30*/  IMAD.MOV.U32 R5, RZ, RZ, 0x6000 ;  /* 0x00006000ff057424 */ /* 0x000fc600078e00ff */
[----:B------:R-:W-:Y:S01]  /*19a40*/  ISETP.NE.AND P1, PT, R11, RZ, PT ;  /* 0x000000ff0b00720c */ /* 0x000fe20003f25270 */
[----:B------:R2:W-:-:S12]  /*19a50*/  SYNCS.ARRIVE.TRANS64 RZ, [R9+URZ+0x2d8b0], R5 ;  /* 0x02d8b00509ff79a7 */ /* 0x0005d8000800003f */
[----:B--2---:R-:W-:Y:S05]  /*19a60*/  @!P1 BRA `(.L_x_2543) ;  /* 0x0000000000049947 */ /* 0x004fea0003800000 */
[----:B------:R-:W-:Y:S01]  /*19a70*/  BPT.TRAP 0x1 ;  /* 0x000000040000795c */ /* 0x000fe20000300000 */
.L_x_2543:
[----:B------:R-:W-:Y:S05]  /*19a80*/  BSYNC B2 ;  /* 0x0000000000027941 */ /* 0x000fea0003800000 */
.L_x_2542:
        /* <DEDUP_REMOVED lines=8> */
.L_x_2544:
        /* <DEDUP_REMOVED lines=15> */
.L_x_2545:
        /* <DEDUP_REMOVED lines=15> */
.L_x_2546:
        /* <DEDUP_REMOVED lines=10> */
.L_x_2532:
[----:B------:R-:W-:Y:S05]  /*19d90*/  BSYNC B1 ;  /* 0x0000000000017941 */ /* 0x000fea0003800000 */
.L_x_2531:
[----:B-1----:R-:W3:Y:S01]  /*19da0*/  LDL.LU R8, [R1+0x4] ;  /* 0x0000040001087983 */ /* 0x002ee20000300800 */
[----:B------:R-:W-:Y:S01]  /*19db0*/  VIADD R29, R29, 0x1 ;  /* 0x000000011d1d7836 */ /* 0x000fe20000000000 */
[C---:B------:R-:W-:Y:S02]  /*19dc0*/  ISETP.GT.AND P2, PT, R10.reuse, R3, PT ;  /* 0x000000030a00720c */ /* 0x040fe40003f44270 */
[----:B------:R-:W-:Y:S02]  /*19dd0*/  IADD3 R10, R10, -0x1, RZ ;  /* 0xffffffff0a0a7810 */ /* 0x000fe40007ffe0ff */
[----:B------:R-:W-:-:S04]  /*19de0*/  ISETP.NE.AND P1, PT, R29, 0x2, PT ;  /* 0x000000021d00780c */ /* 0x000fc80003f25270 */
[----:B------:R-:W-:Y:S02]  /*19df0*/  SEL R5, RZ, 0x1, P1 ;  /* 0x00000001ff057807 */ /* 0x000fe40000800000 */
[----:B------:R-:W-:Y:S02]  /*19e00*/  SEL R29, R29, RZ, P1 ;  /* 0x000000ff1d1d7207 */ /* 0x000fe40000800000 */
[----:B---3--:R-:W-:-:S05]  /*19e10*/  LOP3.LUT R8, R8, R5, RZ, 0x3c, !PT ;  /* 0x0000000508087212 */ /* 0x008fca00078e3cff */
[----:B------:R3:W-:Y:S01]  /*19e20*/  STL [R1+0x4], R8 ;  /* 0x0000040801007387 */ /* 0x0007e20000100800 */
[----:B------:R-:W-:Y:S05]  /*19e30*/  @P2 BRA `(.L_x_2547) ;  /* 0xfffffff400a42947 */ /* 0x000fea000383ffff */
.L_x_2509:
[----:B------:R-:W-:Y:S05]  /*19e40*/  BSYNC B0 ;  /* 0x0000000000007941 */ /* 0x000fea0003800000 */
.L_x_2508:
[----:B------:R-:W4:Y:S01]  /*19e50*/  LDC R0, c[0x0][0x448] ;  /* 0x00011200ff007b82 */ /* 0x000f220000000800 */
[----:B------:R-:W-:Y:S01]  /*19e60*/  IMAD.MOV.U32 R2, RZ, RZ, 0xc0 ;  /* 0x000000c0ff027424 */ /* 0x000fe200078e00ff */
[----:B------:R-:W-:Y:S01]  /*19e70*/  ISETP.NE.AND P2, PT, R4, RZ, PT ;  /* 0x000000ff0400720c */ /* 0x000fe20003f45270 */
[----:B------:R-:W-:Y:S05]  /*19e80*/  @!P0 WARPSYNC.ALL ;  /* 0x0000000000008948 */ /* 0x000fea0003800000 */
[----:B------:R-:W-:Y:S01]  /*19e90*/  IMAD R2, R25, R2, 0xbf ;  /* 0x000000bf19027424 */ /* 0x000fe200078e0202 */
[----:B------:R-:W-:Y:S06]  /*19ea0*/  BSSY B0, `(.L_x_2548) ;  /* 0x000002a000007945 */ /* 0x000fec0003800000 */
[----:B------:R-:W0:Y:S08]  /*19eb0*/  @!P2 LDC R4, c[0x0][0x9f0] ;  /* 0x00027c00ff04ab82 */ /* 0x000e300000000800 */
[----:B------:R-:W-:Y:S01]  /*19ec0*/  @!P0 BAR.SYNC.DEFER_BLOCKING 0xc, 0x200 ;  /* 0x0308000000008b1d */ /* 0x000fe20000010000 */
[----:B----4-:R-:W-:-:S13]  /*19ed0*/  ISETP.NE.AND P1, PT, R0, 0x1, PT ;  /* 0x000000010000780c */ /* 0x010fda0003f25270 */
[----:B------:R-:W4:Y:S08]  /*19ee0*/  @P1 LDC R0, c[0x0][0x44c] ;  /* 0x00011300ff001b82 */ /* 0x000f300000000800 */
[----:B------:R-:W5:Y:S01]  /*19ef0*/  @P1 LDC R3, c[0x0][0x450] ;  /* 0x00011400ff031b82 */ /* 0x000f620000000800 */
[----:B----4-:R-:W-:-:S05]  /*19f00*/  @P1 IMAD.HI.U32 R0, R2, R0, RZ ;  /* 0x0000000002001227 */ /* 0x010fca00078e00ff */
[----:B-----5:R-:W-:-:S05]  /*19f10*/  @P1 SHF.R.U32.HI R2, RZ, R3, R0 ;  /* 0x00000003ff021219 */ /* 0x020fca0000011600 */
[----:B------:R-:W-:-:S05]  /*19f20*/  IMAD.IADD R2, R20, 0x1, R2 ;  /* 0x0000000114027824 */ /* 0x000fca00078e0202 */
[----:B------:R-:W-:-:S04]  /*19f30*/  SHF.R.S32.HI R0, RZ, 0x1f, R2 ;  /* 0x0000001fff007819 */ /* 0x000fc80000011402 */
[----:B------:R-:W-:-:S04]  /*19f40*/  LEA.HI R0, R0, R2, RZ, 0x7 ;  /* 0x0000000200007211 */ /* 0x000fc800078f38ff */
[----:B------:R-:W-:-:S04]  /*19f50*/  SHF.R.S32.HI R0, RZ, 0x7, R0 ;  /* 0x00000007ff007819 */ /* 0x000fc80000011400 */
[----:B------:R-:W-:Y:S01]  /*19f60*/  VIMNMX R21, R21, R0, PT ;  /* 0x0000000015157248 */ /* 0x000fe20003fe0100 */
[----:B------:R-:W-:-:S03]  /*19f70*/  IMAD.MOV.U32 R0, RZ, RZ, RZ ;  /* 0x000000ffff007224 */ /* 0x000fc600078e00ff */
[----:B------:R-:W-:-:S13]  /*19f80*/  ISETP.GE.AND P1, PT, R21, 0x1, PT ;  /* 0x000000011500780c */ /* 0x000fda0003f26270 */
[----:B0-----:R-:W-:Y:S05]  /*19f90*/  @!P1 BRA `(.L_x_2549) ;  /* 0x0000000000689947 */ /* 0x001fea0003800000 */
[-C--:B------:R-:W-:Y:S02]  /*19fa0*/  IABS R0, R4.reuse ;  /* 0x0000000400007213 */ /* 0x080fe40000000000 */
        /* <DEDUP_REMOVED lines=25> */
.L_x_2549:
[----:B------:R-:W-:Y:S05]  /*1a140*/  BSYNC B0 ;  /* 0x0000000000007941 */ /* 0x000fea0003800000 */
.L_x_2548:
[-C--:B------:R-:W-:Y:S01]  /*1a150*/  IMAD R2, R23, R0.reuse, RZ ;  /* 0x0000000017027224 */ /* 0x080fe200078e02ff */
        /* <DEDUP_REMOVED lines=12> */
[----:B------:R-:W4:Y:S01]  /*1a220*/  LDC.64 R2, c[0x0][0xc60] ;  /* 0x00031800ff027b82 */ /* 0x000f220000000a00 */
[----:B------:R-:W0:Y:S02]  /*1a230*/  FLO.U32 R0, UR4 ;  /* 0x0000000400007d00 */ /* 0x000e2400080e0000 */
[----:B0-----:R-:W-:-:S06]  /*1a240*/  ISETP.EQ.U32.AND P0, PT, R0, R5, PT ;  /* 0x000000050000720c */ /* 0x001fcc0003f02070 */
[----:B------:R-:W4:Y:S07]  /*1a250*/  POPC R5, UR4 ;  /* 0x0000000400057d09 */ /* 0x000f2e0008000000 */
[----:B----4-:R-:W4:Y:S01]  /*1a260*/  @P0 ATOMG.E.ADD.STRONG.GPU PT, R3, desc[UR38][R2.64], R5 ;  /* 0x00000005020309a8 */ /* 0x010f2200081ee1e6 */
[----:B------:R-:W0:Y:S02]  /*1a270*/  S2R R4, SR_LTMASK ;  /* 0x0000000000047919 */ /* 0x000e240000003900 */
[----:B0-----:R-:W-:-:S04]  /*1a280*/  LOP3.LUT R4, R4, UR4, RZ, 0xc0, !PT ;  /* 0x0000000404047c12 */ /* 0x001fc8000f8ec0ff */
[----:B------:R-:W0:Y:S01]  /*1a290*/  POPC R7, R4 ;  /* 0x0000000400077309 */ /* 0x000e220000000000 */
[----:B----4-:R-:W0:Y:S02]  /*1a2a0*/  SHFL.IDX PT, R0, R3, R0, 0x1f ;  /* 0x00001f0003007589 */ /* 0x010e2400000e0000 */
[----:B0-----:R-:W-:Y:S01]  /*1a2b0*/  IADD3 R24, R0, UR37, R7 ;  /* 0x0000002500187c10 */ /* 0x001fe2000fffe007 */
[----:B------:R-:W-:Y:S06]  /*1a2c0*/  BRA `(.L_x_2552) ;  /* 0x0000003000c07947 */ /* 0x000fec0003800000 */
.L_x_2551:
        /* <DEDUP_REMOVED lines=12> */
[----:B--2---:R-:W-:Y:S02]  /*1a390*/  IMAD.U32 R6, RZ, RZ, UR8 ;  /* 0x00000008ff067e24 */ /* 0x004fe4000f8e00ff */
[----:B------:R-:W-:-:S02]  /*1a3a0*/  IMAD.U32 R7, RZ, RZ, UR9 ;  /* 0x00000009ff077e24 */ /* 0x000fc4000f8e00ff */
[----:B------:R-:W-:Y:S02]  /*1a3b0*/  IMAD.U32 R11, RZ, RZ, UR5 ;  /* 0x00000005ff0b7e24 */ /* 0x000fe4000f8e00ff */
[----:B-1-3--:R-:W-:Y:S02]  /*1a3c0*/  IMAD.MOV.U32 R8, RZ, RZ, 0x70 ;  /* 0x00000070ff087424 */ /* 0x00afe400078e00ff */
[----:B------:R-:W-:Y:S02]  /*1a3d0*/  IMAD.MOV.U32 R12, RZ, RZ, 0x1 ;  /* 0x00000001ff0c7424 */ /* 0x000fe400078e00ff */
[----:B------:R-:W-:-:S07]  /*1a3e0*/  IMAD.MOV.U32 R13, RZ, RZ, RZ ;  /* 0x000000ffff0d7224 */ /* 0x000fce00078e00ff */
[----:B------:R-:W-:-:S07]  /*1a3f0*/  LEPC R20, `(.L_x_2554) ;  /* 0x000000001014794e */ /* 0x000fce0000000000 */
[----:B0-----:R-:W-:Y:S05]  /*1a400*/  CALL.ABS.NOINC R2 ;  /* 0x0000000002007343 */ /* 0x001fea0003c00000 */
.L_x_2554:
[----:B------:R-:W-:Y:S05]  /*1a410*/  BSYNC B6 ;  /* 0x0000000000067941 */ /* 0x000fea0003800000 */
.L_x_2553:
        /* <DEDUP_REMOVED lines=10> */
[----:B------:R-:W-:Y:S01]  /*1a4c0*/  MOV R7, UR9 ;  /* 0x0000000900077c02 */ /* 0x000fe20008000f00 */
[----:B------:R-:W-:Y:S02]  /*1a4d0*/  IMAD.U32 R5, RZ, RZ, UR7 ;  /* 0x00000007ff057e24 */ /* 0x000fe4000f8e00ff */
[----:B--2---:R-:W-:Y:S02]  /*1a4e0*/  IMAD.U32 R6, RZ, RZ, UR8 ;  /* 0x00000008ff067e24 */ /* 0x004fe4000f8e00ff */
[----:B------:R-:W-:-:S02]  /*1a4f0*/  IMAD.U32 R10, RZ, RZ, UR4 ;  /* 0x00000004ff0a7e24 */ /* 0x000fc4000f8e00ff */
[----:B------:R-:W-:Y:S02]  /*1a500*/  IMAD.U32 R11, RZ, RZ, UR5 ;  /* 0x00000005ff0b7e24 */ /* 0x000fe4000f8e00ff */
[----:B-1-3--:R-:W-:Y:S02]  /*1a510*/  IMAD.MOV.U32 R8, RZ, RZ, 0x70 ;  /* 0x00000070ff087424 */ /* 0x00afe400078e00ff */
[----:B------:R-:W-:Y:S02]  /*1a520*/  IMAD.MOV.U32 R12, RZ, RZ, 0x1 ;  /* 0x00000001ff0c7424 */ /* 0x000fe400078e00ff */
[----:B0-----:R-:W-:-:S07]  /*1a530*/  IMAD.MOV.U32 R13, RZ, RZ, RZ ;  /* 0x000000ffff0d7224 */ /* 0x001fce00078e00ff */
[----:B------:R-:W-:-:S07]  /*1a540*/  LEPC R20, `(.L_x_2557) ;  /* 0x000000001014794e */ /* 0x000fce0000000000 */
[----:B----4-:R-:W-:Y:S05]  /*1a550*/  CALL.ABS.NOINC R2 ;  /* 0x0000000002007343 */ /* 0x010fea0003c00000 */
.L_x_2557:
        /* <DEDUP_REMOVED lines=15> */
.L_x_2556:
[----:B------:R-:W-:Y:S05]  /*1a650*/  BSYNC B6 ;  /* 0x0000000000067941 */ /* 0x000fea0003800000 */
.L_x_2555:
[----:B------:R-:W4:Y:S01]  /*1a660*/  LDL R20, [R1+0xc] ;  /* 0x00000c0001147983 */ /* 0x000f220000100800 */
[----:B------:R-:W-:Y:S01]  /*1a670*/  ULDC.64 UR4, c[0x0][0x9f8] ;  /* 0x00027e0000047ab9 */ /* 0x000fe20000000a00 */
[----:B------:R-:W-:Y:S01]  /*1a680*/  IMAD.MOV.U32 R23, RZ, RZ, R26 ;  /* 0x000000ffff177224 */ /* 0x000fe200078e001a */
[----:B------:R-:W-:Y:S01]  /*1a690*/  ISETP.NE.U32.AND P0, PT, RZ, UR4, PT ;  /* 0x00000004ff007c0c */ /* 0x000fe2000bf05070 */
[----:B------:R-:W2:Y:S01]  /*1a6a0*/  LDL R26, [R1+0x20] ;  /* 0x00002000011a7983 */ /* 0x000ea20000100800 */
[----:B------:R-:W0:Y:S02]  /*1a6b0*/  LDC R5, c[0x0][0x430] ;  /* 0x00010c00ff057b82 */ /* 0x000e240000000800 */
[----:B------:R-:W-:Y:S01]  /*1a6c0*/  ISETP.NE.AND.EX P0, PT, RZ, UR5, PT, P0 ;  /* 0x00000005ff007c0c */ /* 0x000fe2000bf05300 */
[----:B------:R-:W3:-:S12]  /*1a6d0*/  LDL R21, [R1+0x28] ;  /* 0x0000280001157983 */ /* 0x000ed80000100800 */
[----:B------:R-:W-:Y:S01]  /*1a6e0*/  @P0 IADD3 R2, P1, R19, UR4, RZ ;  /* 0x0000000413020c10 */ /* 0x000fe2000ff3e0ff */
[----:B------:R-:W1:Y:S01]  /*1a6f0*/  S2R R4, SR_TID.X ;  /* 0x0000000000047919 */ /* 0x000e620000002100 */
[----:B------:R-:W1:Y:S02]  /*1a700*/  S2R R0, SR_TID.X ;  /* 0x0000000000007919 */ /* 0x000e640000002100 */
[----:B------:R-:W-:Y:S01]  /*1a710*/  @P0 IADD3.X R3, R22, UR5, RZ, P1, !PT ;  /* 0x0000000516030c10 */ /* 0x000fe20008ffe4ff */
[----:B------:R-:W-:Y:S01]  /*1a720*/  VIADD R23, R23, 0xffffffff ;  /* 0xffffffff17177836 */ /* 0x000fe20000000000 */
[----:B------:R-:W-:Y:S01]  /*1a730*/  ULDC UR4, c[0x0][0x2f4] ;  /* 0x0000bd0000047ab9 */ /* 0x000fe20000000800 */
[----:B0-----:R-:W-:Y:S02]  /*1a740*/  ISETP.NE.AND P1, PT, R5, 0x1, PT ;  /* 0x000000010500780c */ /* 0x001fe40003f25270 */
[----:B----4-:R0:W4:Y:S01]  /*1a750*/  @P0 LDG.E R20, desc[UR38][R2.64] ;  /* 0x0000002602140981 */ /* 0x010122000c1e1900 */
[----:B-1----:R-:W-:Y:S01]  /*1a760*/  IMAD.SHL.U32 R4, R4, 0x20, RZ ;  /* 0x0000002004047824 */ /* 0x002fe200078e00ff */
[----:B------:R-:W-:-:S09]  /*1a770*/  LOP3.LUT R0, R0, 0x7f, RZ, 0xc0, !PT ;  /* 0x0000007f00007812 */ /* 0x000fd200078ec0ff */
[----:B0-----:R-:W0:Y:S01]  /*1a780*/  @P1 LDC R2, c[0x0][0x434] ;  /* 0x00010d00ff021b82 */ /* 0x001e220000000800 */
[----:B------:R-:W-:Y:S02]  /*1a790*/  SHF.R.U32.HI R0, RZ, 0x2, R0 ;  /* 0x00000002ff007819 */ /* 0x000fe40000011600 */
[----:B------:R-:W-:-:S05]  /*1a7a0*/  LOP3.LUT R4, R4, 0x60, RZ, 0xc0, !PT ;  /* 0x0000006004047812 */ /* 0x000fca00078ec0ff */
[----:B------:R-:W1:Y:S01]  /*1a7b0*/  @P1 LDC R3, c[0x0][0x438] ;  /* 0x00010e00ff031b82 */ /* 0x000e620000000800 */
[----:B------:R-:W-:-:S04]  /*1a7c0*/  SHF.L.U32 R10, R23, 0x7, RZ ;  /* 0x00000007170a7819 */ /* 0x000fc800000006ff */
[----:B------:R-:W-:Y:S01]  /*1a7d0*/  LOP3.LUT R0, R10, R0, R4, 0xfe, !PT ;  /* 0x000000000a007212 */ /* 0x000fe200078efe04 */
[----:B------:R-:W2:Y:S01]  /*1a7e0*/  S2R R11, SR_TID.X ;  /* 0x00000000000b7919 */ /* 0x000ea20000002100 */
[----:B------:R-:W-:Y:S01]  /*1a7f0*/  LOP3.LUT R18, R18, 0xfffffff7, RZ, 0xc0, !PT ;  /* 0xfffffff712127812 */ /* 0x000fe200078ec0ff */
[----:B--2---:R-:W-:-:S05]  /*1a800*/  IMAD.SHL.U32 R11, R11, 0x8, RZ ;  /* 0x000000080b0b7824 */ /* 0x004fca00078e00ff */
[----:B------:R-:W-:-:S04]  /*1a810*/  LOP3.LUT R11, R11, 0x18, RZ, 0xc0, !PT ;  /* 0x000000180b0b7812 */ /* 0x000fc800078ec0ff */
[----:B------:R-:W-:Y:S01]  /*1a820*/  LOP3.LUT R12, R11, 0x20, RZ, 0xfc, !PT ;  /* 0x000000200b0c7812 */ /* 0x000fe200078efcff */
[----:B------:R-:W-:Y:S01]  /*1a830*/  UMOV UR5, 0xffffffff ;  /* 0xffffffff00057882 */ /* 0x000fe20000000000 */
[----:B----4-:R-:W-:Y:S01]  /*1a840*/  @P0 STL [R1+0xc], R20 ;  /* 0x00000c1401000387 */ /* 0x010fe20000100800 */
[C---:B------:R-:W-:Y:S01]  /*1a850*/  ISETP.GE.AND P0, PT, R0.reuse, R26, PT ;  /* 0x0000001a0000720c */ /* 0x040fe20003f06270 */
[----:B---3--:R-:W-:-:S04]  /*1a860*/  IMAD.IADD R0, R0, 0x1, R21 ;  /* 0x0000000100007824 */ /* 0x008fc800078e0215 */
        /* <DEDUP_REMOVED lines=16> */
[----:B0-----:R-:W-:Y:S01]  /*1a970*/  @!P0 LEA R8, P1, R6, R2, 0x2 ;  /* 0x0000000206088211 */ /* 0x001fe200078210ff */
[----:B------:R-:W-:-:S03]  /*1a980*/  IMAD.MOV.U32 R2, RZ, RZ, RZ ;  /* 0x000000ffff027224 */ /* 0x000fc600078e00ff */
        /* <DEDUP_REMOVED lines=14> */
.L_x_2685:
[----:B------:R-:W-:Y:S05]  /*1aa70*/  @!P2 BRA `(.L_x_2559) ;  /* 0x000000000004a947 */ /* 0x000fea0003800000 */
[----:B------:R-:W-:Y:S01]  /*1aa80*/  BPT.TRAP 0x1 ;  /* 0x000000040000795c */ /* 0x000fe20000300000 */
.L_x_2559:
        /* <DEDUP_REMOVED lines=14> */
[----:B------:R-:W-:-:S04]  /*1ab70*/  ULDC.64 UR4, c[0x0][0x330] ;  /* 0x0000cc0000047ab9 */ /* 0x000fc80000000a00 */
[----:B------:R-:W-:Y:S01]  /*1ab80*/  IADD3 R7, R7, R0, RZ ;  /* 0x0000000007077210 */ /* 0x000fe20007ffe0ff */
        /* <DEDUP_REMOVED lines=8> */
.L_x_2686:
[----:B------:R-:W-:Y:S05]  /*1ac10*/  BSYNC B0 ;  /* 0x0000000000007941 */ /* 0x000fea0003800000 */
.L_x_2560:
        /* <DEDUP_REMOVED lines=8> */
[----:B------:R-:W-:-:S03]  /*1aca0*/  ULDC.64 UR4, c[0x0][0x310] ;  /* 0x0000c40000047ab9 */ /* 0x000fc60000000a00 */
[----:B------:R-:W-:Y:S02]  /*1acb0*/  IMAD.IADD R5, R5, 0x1, R3 ;  /* 0x0000000105057824 */ /* 0x000fe400078e0203 */
        /* <DEDUP_REMOVED lines=38> */
[----:B0-----:R-:W-:-:S05]  /*1af20*/  @P1 LEA R5, P0, R9, R4, 0x1 ;  /* 0x0000000409051211 */ /* 0x001fca00078008ff */
[----:B-1----:R-:W-:Y:S01]  /*1af30*/  @P1 IMAD.X R4, RZ, RZ, R6, P0 ;  /* 0x000000ffff041224 */ /* 0x002fe200000e0606 */
[----:B------:R-:W-:-:S04]  /*1af40*/  @P1 LEA R6, R8, R16, 0x1 ;  /* 0x0000001008061211 */ /* 0x000fc800078e08ff */
        /* <DEDUP_REMOVED lines=20> */
.L_x_2696:
        /* <DEDUP_REMOVED lines=12> */
.L_x_2563:
[----:B------:R-:W-:Y:S02]  /*1b150*/  PLOP3.LUT P1, PT, P1, P0, PT, 0xa2, 0x0 ;  /* 0x000000000000781c */ /* 0x000fe40000f21472 */
[----:B------:R-:W-:-:S08]  /*1b160*/  @P0 R2UR P1, UR4, R0 ;  /* 0x00000000000402ca */ /* 0x000fd00000020000 */
[----:B------:R-:W-:-:S05]  /*1b170*/  @P0 PLOP3.LUT P0, PT, P1, PT, PT, 0x80, 0x0 ;  /* 0x000000000000081c */ /* 0x000fca0000f0f070 */
[----:B------:R-:W-:Y:S01]  /*1b180*/  @!P1 SYNCS.ARRIVE.TRANS64.RED.A0T1 RZ, [UR4+0x2d830], RZ ;  /* 0x02d830ffffff99a7 */ /* 0x000fe20008200404 */
[----:B------:R-:W-:Y:S07]  /*1b190*/  @!P1 ARRIVES.LDGSTSBAR.64.TRANSCNT [UR4+0x2d830] ;  /* 0x02d83000ff0099b0 */ /* 0x000fee0008000a84 */
[----:B------:R-:W-:Y:S05]  /*1b1a0*/  @P0 BRA.U.ANY `(.L_x_2563) ;  /* 0xfffffffd00e80947 */ /* 0x000fea000393ffff */
[----:B------:R-:W-:Y:S01]  /*1b1b0*/  NOP ;  /* 0x0000000000007918 */ /* 0x000fe20000000000 */
[----:B--2---:R-:W-:-:S05]  /*1b1c0*/  IMAD.U32 R2, RZ, RZ, UR40 ;  /* 0x00000028ff027e24 */ /* 0x004fca000f8e00ff */
[----:B------:R-:W-:-:S13]  /*1b1d0*/  ISETP.NE.AND P2, PT, R2, 0x3, PT ;  /* 0x000000030200780c */ /* 0x000fda0003f45270 */
[----:B------:R-:W-:Y:S05]  /*1b1e0*/  @!P2 BRA `(.L_x_2564) ;  /* 0x000000000004a947 */ /* 0x000fea0003800000 */
[----:B------:R-:W-:Y:S01]  /*1b1f0*/  BPT.TRAP 0x1 ;  /* 0x000000040000795c */ /* 0x000fe20000300000 */
.L_x_2564:
        /* <DEDUP_REMOVED lines=40> */
.L_x_2566:
[----:B------:R-:W-:Y:S05]  /*1b480*/  BSYNC B6 ;  /* 0x0000000000067941 */ /* 0x000fea0003800000 */
.L_x_2565:
        /* <DEDUP_REMOVED lines=11> */
[----:B--2---:R-:W-:Y:S01]  /*1b540*/  IMAD.MOV.U32 R3, RZ, RZ, R2 ;  /* 0x000000ffff037224 */ /* 0x004fe200078e0002 */
[----:B---3--:R-:W-:Y:S01]  /*1b550*/  MOV R2, R20 ;  /* 0x0000001400027202 */ /* 0x008fe20000000f00 */
[----:B------:R-:W2:Y:S01]  /*1b560*/  S2R R21, SR_TID.X ;  /* 0x0000000000157919 */ /* 0x000ea20000002100 */
[----:B----4-:R-:W-:Y:S01]  /*1b570*/  IMAD R0, R0, UR6, RZ ;  /* 0x0000000600007c24 */ /* 0x010fe2000f8e02ff */
[----:B------:R-:W3:Y:S02]  /*1b580*/  S2R R20, SR_TID.X ;  /* 0x0000000000147919 */ /* 0x000ee40000002100 */
[----:B------:R-:W-:-:S04]  /*1b590*/  IMAD.WIDE.U32 R2, R17, UR4, R2 ;  /* 0x0000000411027c25 */ /* 0x000fc8000f8e0002 */
[----:B------:R-:W-:Y:S01]  /*1b5a0*/  IMAD R3, R17, UR5, R3 ;  /* 0x0000000511037c24 */ /* 0x000fe2000f8e0203 */
[----:B------:R-:W-:Y:S01]  /*1b5b0*/  ULDC.64 UR4, c[0x0][0x2d0] ;  /* 0x0000b40000047ab9 */ /* 0x000fe20000000a00 */
[C---:B------:R-:W-:Y:S02]  /*1b5c0*/  IMAD R0, R26.reuse, UR7, R0 ;  /* 0x000000071a007c24 */ /* 0x040fe4000f8e0200 */
[----:B------:R-:W-:Y:S01]  /*1b5d0*/  IMAD.WIDE.U32 R2, R26, UR6, R2 ;  /* 0x000000061a027c25 */ /* 0x000fe2000f8e0002 */
        /* <DEDUP_REMOVED lines=32> */
[----:B------:R-:W0:Y:S01]  /*1b7e0*/  S2R R13, SR_TID.X ;  /* 0x00000000000d7919 */ /* 0x000e220000002100 */
[----:B------:R-:W-:-:S05]  /*1b7f0*/  IADD3 R7, -R6, RZ, RZ ;  /* 0x000000ff06077210 */ /* 0x000fca0007ffe1ff */
        /* <DEDUP_REMOVED lines=13> */
[----:B------:R-:W-:Y:S01]  /*1b8d0*/  LOP3.LUT R11, R11, 0x18, RZ, 0xc0, !PT ;  /* 0x000000180b0b7812 */ /* 0x000fe200078ec0ff */
[----:B------:R-:W-:Y:S01]  /*1b8e0*/  IMAD.IADD R6, R3, 0x1, R6 ;  /* 0x0000000103067824 */ /* 0x000fe200078e0206 */
        /* <DEDUP_REMOVED lines=44> */
[----:B0-----:R-:W-:-:S04]  /*1bbb0*/  @!P3 LEA R3, P4, R10, R3, 0x1 ;  /* 0x000000030a03b211 */ /* 0x001fc800078808ff */
[----:B-1----:R-:W-:-:S04]  /*1bbc0*/  @!P3 IADD3.X R2, RZ, R2, RZ, P4, !PT ;  /* 0x00000002ff02b210 */ /* 0x002fc800027fe4ff */
        /* <DEDUP_REMOVED lines=27> */
.L_x_2709:
        /* <DEDUP_REMOVED lines=12> */
.L_x_2568:
        /* <DEDUP_REMOVED lines=18> */
.L_x_2710:
[----:B------:R-:W-:Y:S05]  /*1bf60*/  BSYNC B0 ;  /* 0x0000000000007941 */ /* 0x000fea0003800000 */
.L_x_2569:
[----:B------:R-:W1:Y:S04]  /*1bf70*/  LDL.LU R3, [R1+0x44] ;  /* 0x0000440001037983 */ /* 0x000e680000300800 */
[----:B------:R-:W2:Y:S01]  /*1bf80*/  LDL R2, [R1+0x24] ;  /* 0x0000240001027983 */ /* 0x000ea20000100800 */
[----:B------:R-:W-:Y:S01]  /*1bf90*/  BSSY B0, `(.L_x_2571) ;  /* 0x00000f1000007945 */ /* 0x000fe20003800000 */
[----:B-1----:R-:W-:-:S04]  /*1bfa0*/  IADD3 R0, R3, -0x2, RZ ;  /* 0xfffffffe03007810 */ /* 0x002fc80007ffe0ff */
        /* <DEDUP_REMOVED lines=14> */
.L_x_2585:
        /* <DEDUP_REMOVED lines=33> */
[----:B-----5:R-:W-:Y:S02]  /*1c2a0*/  LOP3.LUT R2, R20, R2, RZ, 0x3c, !PT ;  /* 0x0000000214027212 */ /* 0x020fe400078e3cff */
[----:B------:R-:W-:-:S03]  /*1c2b0*/  MOV R6, UR40 ;  /* 0x0000002800067c02 */ /* 0x000fc60008000f00 */
[----:B------:R0:W-:Y:S01]  /*1c2c0*/  STL [R1], R2 ;  /* 0x0000000201007387 */ /* 0x0001e20000100800 */
[----:B------:R-:W-:Y:S01]  /*1c2d0*/  ISETP.NE.AND P4, PT, R6, 0x3, PT ;  /* 0x000000030600780c */ /* 0x000fe20003f85270 */
[----:B------:R-:W-:Y:S01]  /*1c2e0*/  IMAD.MOV.U32 R23, RZ, RZ, R0 ;  /* 0x000000ffff177224 */ /* 0x000fe200078e0000 */
[----:B------:R-:W-:Y:S02]  /*1c2f0*/  SEL R28, R28, RZ, P0 ;  /* 0x000000ff1c1c7207 */ /* 0x000fe40000000000 */
[----:B--2---:R-:W-:-:S09]  /*1c300*/  SHF.R.S32.HI R26, RZ, 0x1f, R8 ;  /* 0x0000001fff1a7819 */ /* 0x004fd20000011408 */
[----:B0-----:R-:W-:Y:S05]  /*1c310*/  @!P4 BRA `(.L_x_2573) ;  /* 0x000000000004c947 */ /* 0x001fea0003800000 */
[----:B------:R-:W-:Y:S01]  /*1c320*/  BPT.TRAP 0x1 ;  /* 0x000000040000795c */ /* 0x000fe20000300000 */
.L_x_2573:
[----:B------:R-:W-:Y:S01]  /*1c330*/  IMAD R5, R28, 0x8, R16 ;  /* 0x000000081c057824 */ /* 0x000fe200078e0210 */
[----:B------:R-:W-:Y:S01]  /*1c340*/  SHF.L.U32 R0, R2, 0x1f, RZ ;  /* 0x0000001f02007819 */ /* 0x000fe200000006ff */
[----:B------:R-:W-:Y:S03]  /*1c350*/  BSSY B1, `(.L_x_2574) ;  /* 0x0000003000017945 */ /* 0x000fe60003800000 */
[----:B------:R-:W0:Y:S02]  /*1c360*/  SYNCS.PHASECHK.TRANS64.TRYWAIT P0, [R5+URZ+0x2d840], R0 ;  /* 0x02d84000050075a7 */ /* 0x000e24000800017f */
[----:B0-----:R-:W-:Y:S05]  /*1c370*/  @!P0 BRA `(.L_x_2575) ;  /* 0x0000004800708947 */ /* 0x001fea0003800000 */
.L_x_2711:
[----:B------:R-:W-:Y:S05]  /*1c380*/  BSYNC B1 ;  /* 0x0000000000017941 */ /* 0x000fea0003800000 */
.L_x_2574:
        /* <DEDUP_REMOVED lines=39> */
[----:B0-----:R-:W-:-:S04]  /*1c600*/  IADD3 R2, P0, R2, R0, RZ ;  /* 0x0000000002027210 */ /* 0x001fc80007f1e0ff */
[----:B-1----:R-:W-:-:S05]  /*1c610*/  IADD3.X R3, RZ, R3, RZ, P0, !PT ;  /* 0x00000003ff037210 */ /* 0x002fca00007fe4ff */
        /* <DEDUP_REMOVED lines=11> */
.L_x_2721:
        /* <DEDUP_REMOVED lines=11> */
.L_x_2577:
        /* <DEDUP_REMOVED lines=11> */
.L_x_2578:
[----:B------:R1:W-:Y:S01]  /*1c830*/  SYNCS.ARRIVE.TRANS64.A1T0 RZ, [R5+URZ+0x2d830], RZ ;  /* 0x02d830ff05ff79a7 */ /* 0x0003e2000810003f */
[----:B------:R-:W-:Y:S05]  /*1c840*/  @!P5 BRA `(.L_x_2579) ;  /* 0x000000000004d947 */ /* 0x000fea0003800000 */
[----:B------:R-:W-:Y:S01]  /*1c850*/  BPT.TRAP 0x1 ;  /* 0x000000040000795c */ /* 0x000fe20000300000 */
.L_x_2579:
[----:B------:R-:W-:Y:S01]  /*1c860*/  SHF.L.U32 R2, R20, 0x1f, RZ ;  /* 0x0000001f14027819 */ /* 0x000fe200000006ff */
[----:B-1----:R-:W-:Y:S01]  /*1c870*/  IMAD R5, R10, 0x8, R16 ;  /* 0x000000080a057824 */ /* 0x002fe200078e0210 */
[----:B------:R-:W-:Y:S03]  /*1c880*/  BSSY B1, `(.L_x_2580) ;  /* 0x0000003000017945 */ /* 0x000fe60003800000 */
[----:B------:R-:W1:Y:S02]  /*1c890*/  SYNCS.PHASECHK.TRANS64.TRYWAIT P0, [R5+URZ+0x2d860], R2 ;  /* 0x02d86002050075a7 */ /* 0x000e64000800017f */
[----:B-1----:R-:W-:Y:S05]  /*1c8a0*/  @!P0 BRA `(.L_x_2581) ;  /* 0x00000048008c8947 */ /* 0x002fea0003800000 */
.L_x_2722:
[----:B------:R-:W-:Y:S05]  /*1c8b0*/  BSYNC B1 ;  /* 0x0000000000017941 */ /* 0x000fea0003800000 */
.L_x_2580:
        /* <DEDUP_REMOVED lines=44> */
[----:B0-2---:R0:W1:Y:S02]  /*1cb80*/  SHFL.IDX PT, R2, R19, 0x3, 0x1c1f ;  /* 0x007c1f0013027f89 */ /* 0x00506400000e0000 */
.L_x_2732:
        /* <DEDUP_REMOVED lines=29> */
.L_x_2583:
        /* <DEDUP_REMOVED lines=12> */
.L_x_2584:
        /* <DEDUP_REMOVED lines=8> */
.L_x_2572:
[----:B------:R-:W-:Y:S05]  /*1cea0*/  BSYNC B0 ;  /* 0x0000000000007941 */ /* 0x000fea0003800000 */
.L_x_2571:
        /* <DEDUP_REMOVED lines=17> */
.L_x_2587:
[----:B------:R-:W-:Y:S05]  /*1cfc0*/  BSYNC B0 ;  /* 0x0000000000007941 */ /* 0x000fea0003800000 */
.L_x_2586:
[----:B------:R-:W-:-:S05]  /*1cfd0*/  IMAD.U32 R0, RZ, RZ, UR40 ;  /* 0x00000028ff007e24 */ /* 0x000fca000f8e00ff */
[----:B------:R-:W-:-:S13]  /*1cfe0*/  ISETP.NE.AND P0, PT, R0, 0x3, PT ;  /* 0x000000030000780c */ /* 0x000fda0003f05270 */
[----:B------:R-:W-:Y:S05]  /*1cff0*/  @!P0 BRA `(.L_x_2588) ;  /* 0x0000000000048947 */ /* 0x000fea0003800000 */
[----:B------:R-:W-:Y:S01]  /*1d000*/  BPT.TRAP 0x1 ;  /* 0x000000040000795c */ /* 0x000fe20000300000 */
.L_x_2588:
[----:B------:R-:W2:Y:S04]  /*1d010*/  LDL R3, [R1] ;  /* 0x0000000001037983 */ /* 0x000ea80000100800 */
[----:B------:R-:W3:Y:S01]  /*1d020*/  LDL.LU R2, [R1+0x20] ;  /* 0x0000200001027983 */ /* 0x000ee20000300800 */
[----:B------:R-:W-:Y:S01]  /*1d030*/  LEA R0, R28, R16, 0x3 ;  /* 0x000000101c007211 */ /* 0x000fe200078e18ff */
[----:B------:R-:W-:Y:S01]  /*1d040*/  BSSY B0, `(.L_x_2589) ;  /* 0x0000005000007945 */ /* 0x000fe20003800000 */
[----:B--2---:R-:W-:-:S04]  /*1d050*/  SHF.L.U32 R3, R3, 0x1f, RZ ;  /* 0x0000001f03037819 */ /* 0x004fc800000006ff */
[----:B------:R-:W1:Y:S01]  /*1d060*/  SYNCS.PHASECHK.TRANS64.TRYWAIT P0, [R0+URZ+0x2d860], R3 ;  /* 0x02d86003000075a7 */ /* 0x000e62000800017f */
[----:B---3--:R-:W-:Y:S01]  /*1d070*/  IMAD R6, R23, -0x80, R2 ;  /* 0xffffff8017067824 */ /* 0x008fe200078e0202 */
[----:B-1----:R-:W-:Y:S06]  /*1d080*/  @!P0 BRA `(.L_x_2590) ;  /* 0x00000048000c8947 */ /* 0x002fec0003800000 */
.L_x_2733:
[----:B------:R-:W-:Y:S05]  /*1d090*/  BSYNC B0 ;  /* 0x0000000000007941 */ /* 0x000fea0003800000 */
.L_x_2589:
        /* <DEDUP_REMOVED lines=51> */
.L_x_2743:
        /* <DEDUP_REMOVED lines=13> */
.L_x_2592:
[----:B------:R-:W-:Y:S02]  /*1d4a0*/  PLOP3.LUT P1, PT, P1, P0, PT, 0xa2, 0x0 ;  /* 0x000000000000781c */ /* 0x000fe40000f21472 */
[----:B------:R-:W-:-:S08]  /*1d4b0*/  @P0 R2UR P1, UR4, R0 ;  /* 0x00000000000402ca */ /* 0x000fd00000020000 */
[----:B------:R-:W-:-:S05]  /*1d4c0*/  @P0 PLOP3.LUT P0, PT, P1, PT, PT, 0x80, 0x0 ;  /* 0x000000000000081c */ /* 0x000fca0000f0f070 */
[----:B------:R-:W-:Y:S01]  /*1d4d0*/  @!P1 SYNCS.ARRIVE.TRANS64.RED.A0T1 RZ, [UR4+0x2d850], RZ ;  /* 0x02d850ffffff99a7 */ /* 0x000fe20008200404 */
[----:B------:R-:W-:Y:S07]  /*1d4e0*/  @!P1 ARRIVES.LDGSTSBAR.64.TRANSCNT [UR4+0x2d850] ;  /* 0x02d85000ff0099b0 */ /* 0x000fee0008000a84 */
[----:B------:R-:W-:Y:S05]  /*1d4f0*/  @P0 BRA.U.ANY `(.L_x_2592) ;  /* 0xfffffffd00e80947 */ /* 0x000fea000393ffff */
[----:B------:R-:W-:Y:S01]  /*1d500*/  NOP ;  /* 0x0000000000007918 */ /* 0x000fe20000000000 */
[----:B0-----:R-:W-:-:S04]  /*1d510*/  MOV R2, UR40 ;  /* 0x0000002800027c02 */ /* 0x001fc80008000f00 */
[----:B------:R-:W-:-:S13]  /*1d520*/  ISETP.NE.AND P2, PT, R2, 0x3, PT ;  /* 0x000000030200780c */ /* 0x000fda0003f45270 */
[----:B------:R-:W-:Y:S05]  /*1d530*/  @!P2 BRA `(.L_x_2593) ;  /* 0x000000000004a947 */ /* 0x000fea0003800000 */
[----:B------:R-:W-:Y:S01]  /*1d540*/  BPT.TRAP 0x1 ;  /* 0x000000040000795c */ /* 0x000fe20000300000 */
.L_x_2593:
        /* <DEDUP_REMOVED lines=8> */
.L_x_2552:
[----:B------:R-:W-:Y:S05]  /*1d5d0*/  BSYNC B7 ;  /* 0x0000000000077941 */ /* 0x000fea0003800000 */
.L_x_2550:
[----:B------:R-:W-:-:S13]  /*1d5e0*/  LOP3.LUT P0, RZ, R18, 0x10, RZ, 0xc0, !PT ;  /* 0x0000001012ff7812 */ /* 0x000fda000780c0ff */
[----:B------:R-:W-:Y:S05]  /*1d5f0*/  @!P0 BRA `(.L_x_2594) ;  /* 0x0000000000248947 */ /* 0x000fea0003800000 */
[----:B------:R-:W-:Y:S05]  /*1d600*/  WARPSYNC.ALL ;  /* 0x0000000000007948 */ /* 0x000fea0003800000 */
[----:B------:R-:W4:Y:S08]  /*1d610*/  S2UR UR5, SR_CgaCtaId ;  /* 0x00000000000579c3 */ /* 0x000f300000008800 */
[----:B------:R-:W-:Y:S06]  /*1d620*/  BAR.SYNC.DEFER_BLOCKING 0x5, 0x200 ;  /* 0x0148000000007b1d */ /* 0x000fec0000010000 */
[----:B------:R-:W-:-:S02]  /*1d630*/  UMOV UR4, 0x400 ;  /* 0x0000040000047882 */ /* 0x000fc40000000000 */
[----:B----4-:R-:W-:-:S06]  /*1d640*/  ULEA UR4, UR5, UR4, 0x18 ;  /* 0x0000000405047291 */ /* 0x010fcc000f8ec03f */
[----:B------:R-:W-:-:S05]  /*1d650*/  IMAD.U32 R16, RZ, RZ, UR4 ;  /* 0x00000004ff107e24 */ /* 0x000fca000f8e00ff */
[----:B------:R4:W0:Y:S01]  /*1d660*/  LDS.128 R24, [R16+0x2d8d0] ;  /* 0x02d8d00010187984 */ /* 0x0008220000000c00 */
[----:B------:R-:W-:Y:S06]  /*1d670*/  BAR.ARV 0x4, 0x200 ;  /* 0x0108000000007b1d */ /* 0x000fec0000002000 */
[----:B------:R-:W-:Y:S05]  /*1d680*/  BRA `(.L_x_2595) ;  /* 0x0000000c00d87947 */ /* 0x000fea0003800000 */
.L_x_2594:
[----:B------:R-:W1:Y:S01]  /*1d690*/  S2R R0, SR_TID.X ;  /* 0x0000000000007919 */ /* 0x000e620000002100 */
[----:B------:R-:W-:Y:S01]  /*1d6a0*/  UMOV UR4, 0xffffffff ;  /* 0xffffffff00047882 */ /* 0x000fe20000000000 */
[----:B-1-3--:R-:W-:-:S04]  /*1d6b0*/  LOP3.LUT R8, R0, 0x1f, RZ, 0xc0, !PT ;  /* 0x0000001f00087812 */ /* 0x00afc800078ec0ff */
[----:B------:R-:W-:Y:S01]  /*1d6c0*/  ISETP.NE.AND P0, PT, R8, 0x1f, PT ;  /* 0x0000001f0800780c */ /* 0x000fe20003f05270 */
[----:B------:R-:W-:-:S12]  /*1d6d0*/  BRA.DIV UR4, `(.L_x_2596) ;  /* 0x0000004604fc7947 */ /* 0x000fd8000b800000 */
[----:B------:R-:W-:Y:S01]  /*1d6e0*/  IMAD.IADD R9, R27, 0x1, R8 ;  /* 0x000000011b097824 */ /* 0x000fe200078e0208 */
[----:B------:R-:W-:-:S04]  /*1d6f0*/  ULDC UR4, c[0x0][0xc3c] ;  /* 0x00030f0000047ab9 */ /* 0x000fc80000000800 */
[----:B------:R-:W-:-:S13]  /*1d700*/  ISETP.GE.OR P1, PT, R9, UR4, !P0 ;  /* 0x0000000409007c0c */ /* 0x000fda000c726670 */
[----:B0-----:R-:W0:Y:S08]  /*1d710*/  @!P1 LDC.64 R2, c[0x0][0xc80] ;  /* 0x00032000ff029b82 */ /* 0x001e300000000a00 */
[----:B------:R-:W1:Y:S01]  /*1d720*/  @!P1 LDC.64 R4, c[0x0][0xc78] ;  /* 0x00031e00ff049b82 */ /* 0x000e620000000a00 */
[----:B0-----:R-:W-:-:S05]  /*1d730*/  @!P1 IMAD.WIDE R2, R9, 0x4, R2 ;  /* 0x0000000409029825 */ /* 0x001fca00078e0202 */
[----:B------:R1:W3:Y:S02]  /*1d740*/  @!P1 LDG.E R7, desc[UR38][R2.64] ;  /* 0x0000002602079981 */ /* 0x0002e4000c1e1900 */
[----:B-1----:R-:W-:-:S05]  /*1d750*/  @!P1 IMAD.WIDE R2, R9, 0x4, R4 ;  /* 0x0000000409029825 */ /* 0x002fca00078e0204 */
[----:B------:R-:W4:Y:S01]  /*1d760*/  @!P1 LDG.E R4, desc[UR38][R2.64] ;  /* 0x0000002602049981 */ /* 0x000f22000c1e1900 */
[----:B------:R-:W-:Y:S01]  /*1d770*/  IMAD.MOV.U32 R25, RZ, RZ, RZ ;  /* 0x000000ffff197224 */ /* 0x000fe200078e00ff */
[C---:B------:R-:W-:Y:S01]  /*1d780*/  ISETP.GE.U32.AND P2, PT, R8.reuse, 0x2, PT ;  /* 0x000000020800780c */ /* 0x040fe20003f46070 */
[----:B------:R-:W-:Y:S01]  /*1d790*/  IMAD.MOV.U32 R5, RZ, RZ, RZ ;  /* 0x000000ffff057224 */ /* 0x000fe200078e00ff */
[C---:B------:R-:W-:Y:S01]  /*1d7a0*/  ISETP.GE.U32.AND P3, PT, R8.reuse, 0x4, PT ;  /* 0x000000040800780c */ /* 0x040fe20003f66070 */
[----:B------:R-:W-:Y:S01]  /*1d7b0*/  SHFL.IDX PT, R0, R24, RZ, 0x1f ;  /* 0x00001fff18007589 */ /* 0x000fe200000e0000 */
[C---:B------:R-:W-:Y:S02]  /*1d7c0*/  ISETP.GE.U32.AND P4, PT, R8.reuse, 0x8, PT ;  /* 0x000000080800780c */ /* 0x040fe40003f86070 */
[----:B------:R-:W-:Y:S01]  /*1d7d0*/  ISETP.GE.U32.AND P5, PT, R8, 0x10, PT ;  /* 0x000000100800780c */ /* 0x000fe20003fa6070 */
[----:B--2---:R0:W-:Y:S02]  /*1d7e0*/  SHFL.IDX PT, R6, R24, 0x1, 0x1f ;  /* 0x00201f0018067f89 */ /* 0x0041e400000e0000 */
[----:B0-----:R-:W-:-:S02]  /*1d7f0*/  IMAD.MOV.U32 R24, RZ, RZ, RZ ;  /* 0x000000ffff187224 */ /* 0x001fc400078e00ff */
[----:B---3--:R-:W-:Y:S02]  /*1d800*/  @!P1 IMAD.MOV.U32 R25, RZ, RZ, R7 ;  /* 0x000000ffff199224 */ /* 0x008fe400078e0007 */
[----:B----4-:R-:W-:Y:S01]  /*1d810*/  @!P1 IMAD.MOV.U32 R5, RZ, RZ, R4 ;  /* 0x000000ffff059224 */ /* 0x010fe200078e0004 */
[----:B------:R-:W-:-:S03]  /*1d820*/  ISETP.NE.AND P1, PT, R8, RZ, PT ;  /* 0x000000ff0800720c */ /* 0x000fc60003f25270 */
[----:B------:R-:W-:-:S05]  /*1d830*/  IMAD R13, R5, R25, RZ ;  /* 0x00000019050d7224 */ /* 0x000fca00078e02ff */
        /* <DEDUP_REMOVED lines=16> */
.L_x_2753:
[----:B------:R-:W-:Y:S02]  /*1d940*/  ULDC UR4, c[0x0][0xc38] ;  /* 0x00030e0000047ab9 */ /* 0x000fe40000000800 */
[----:B------:R-:W-:-:S04]  /*1d950*/  IMAD.U32 R4, RZ, RZ, UR4 ;  /* 0x00000004ff047e24 */ /* 0x000fc8000f8e00ff */
[----:B-1----:R-:W-:-:S04]  /*1d960*/  IMAD R3, R14, R4, RZ ;  /* 0x000000040e037224 */ /* 0x002fc800078e02ff */
[----:B------:R-:W-:-:S05]  /*1d970*/  IMAD.IADD R6, R6, 0x1, R3 ;  /* 0x0000000106067824 */ /* 0x000fca00078e0203 */
[----:B------:R-:W-:-:S13]  /*1d980*/  ISETP.GT.AND P6, PT, R6, R0, PT ;  /* 0x000000000600720c */ /* 0x000fda0003fc4270 */
[----:B------:R-:W-:Y:S05]  /*1d990*/  @P6 BRA `(.L_x_2597) ;  /* 0x0000000000a46947 */ /* 0x000fea0003800000 */
.L_x_2600:
[----:B0-----:R-:W0:Y:S01]  /*1d9a0*/  LDC R2, c[0x0][0xc3c] ;  /* 0x00030f00ff027b82 */ /* 0x001e220000000800 */
[----:B------:R-:W-:-:S04]  /*1d9b0*/  IADD3 R27, R27, 0x1f, RZ ;  /* 0x0000001f1b1b7810 */ /* 0x000fc80007ffe0ff */
        /* <DEDUP_REMOVED lines=32> */
[----:B------:R0:W1:Y:S02]  /*1dbc0*/  SHFL.IDX PT, R14, R2, 0x1f, 0x1f ;  /* 0x03e01f00020e7f89 */ /* 0x00006400000e0000 */
.L_x_2761:
[----:B------:R-:W-:Y:S02]  /*1dbd0*/  ULDC UR4, c[0x0][0xc38] ;  /* 0x00030e0000047ab9 */ /* 0x000fe40000000800 */
[----:B------:R-:W-:-:S04]  /*1dbe0*/  IMAD.U32 R4, RZ, RZ, UR4 ;  /* 0x00000004ff047e24 */ /* 0x000fc8000f8e00ff */
[----:B-1----:R-:W-:-:S04]  /*1dbf0*/  IMAD R3, R14, R4, RZ ;  /* 0x000000040e037224 */ /* 0x002fc800078e02ff */
[----:B------:R-:W-:-:S05]  /*1dc00*/  IMAD.IADD R6, R3, 0x1, R6 ;  /* 0x0000000103067824 */ /* 0x000fca00078e0206 */
[----:B------:R-:W-:-:S13]  /*1dc10*/  ISETP.GT.AND P6, PT, R6, R0, PT ;  /* 0x000000000600720c */ /* 0x000fda0003fc4270 */
[----:B------:R-:W-:Y:S05]  /*1dc20*/  @!P6 BRA `(.L_x_2600) ;  /* 0xfffffffc005ce947 */ /* 0x000fea000383ffff */
.L_x_2597:
        /* <DEDUP_REMOVED lines=10> */
.L_x_2766:
[----:B------:R-:W-:-:S13]  /*1dcd0*/  ISETP.NE.AND P0, PT, R3, RZ, PT ;  /* 0x000000ff0300720c */ /* 0x000fda0003f05270 */
[----:B------:R-:W-:Y:S05]  /*1dce0*/  @!P0 BRA `(.L_x_2602) ;  /* 0x0000000000108947 */ /* 0x000fea0003800000 */
[----:B------:R-:W-:Y:S01]  /*1dcf0*/  UMOV UR4, 0xffffffff ;  /* 0xffffffff00047882 */ /* 0x000fe20000000000 */
[----:B------:R-:W-:Y:S02]  /*1dd00*/  VIADD R12, R7, 0xffffffff ;  /* 0xffffffff070c7836 */ /* 0x000fe40000000000 */
[----:B------:R-:W-:Y:S05]  /*1dd10*/  BRA.DIV UR4, `(.L_x_2603) ;  /* 0x0000004a04bc7947 */ /* 0x000fea000b800000 */
[----:B------:R4:W0:Y:S02]  /*1dd20*/  SHFL.IDX PT, R24, R2, R12, 0x1f ;  /* 0x00001f0c02187589 */ /* 0x00082400000e0000 */
.L_x_2602:
        /* <DEDUP_REMOVED lines=12> */
[----:B0-----:R-:W-:-:S05]  /*1ddf0*/  IADD3 R9, RZ, -R3, RZ ;  /* 0x80000003ff097210 */ /* 0x001fca0007ffe0ff */
        /* <DEDUP_REMOVED lines=13> */
[----:B------:R-:W-:Y:S01]  /*1ded0*/  @P0 IADD3 R4, R4, 0x1, RZ ;  /* 0x0000000104040810 */ /* 0x000fe20007ffe0ff */
        /* <DEDUP_REMOVED lines=24> */
[----:B------:R-:W-:-:S04]  /*1e060*/  @!P1 LOP3.LUT R2, RZ, R5, RZ, 0x33, !PT ;  /* 0x00000005ff029212 */ /* 0x000fc800078e33ff */
[C---:B------:R-:W-:Y:S01]  /*1e070*/  LEA R26, R5.reuse, R2, 0x18 ;  /* 0x00000002051a7211 */ /* 0x040fe200078ec0ff */
[----:B------:R-:W-:Y:S02]  /*1e080*/  IMAD.MOV R3, RZ, RZ, -R2 ;  /* 0x000000ffff037224 */ /* 0x000fe400078e0a02 */
[--C-:B------:R-:W-:Y:S02]  /*1e090*/  IMAD.MOV R2, RZ, RZ, -R4.reuse ;  /* 0x000000ffff027224 */ /* 0x100fe400078e0a04 */
[----:B------:R-:W-:Y:S02]  /*1e0a0*/  IMAD R5, R5, R3, R4 ;  /* 0x0000000305057224 */ /* 0x000fe400078e0204 */
[----:B------:R-:W-:Y:S02]  /*1e0b0*/  IMAD R2, R25, R2, R0 ;  /* 0x0000000219027224 */ /* 0x000fe400078e0200 */
[----:B------:R-:W-:Y:S01]  /*1e0c0*/  IMAD R26, R5, 0x10000, R26 ;  /* 0x00010000051a7824 */ /* 0x000fe200078e021a */
[----:B------:R-:W-:Y:S06]  /*1e0d0*/  BRA `(.L_x_2605) ;  /* 0x0000000000f47947 */ /* 0x000fec0003800000 */
.L_x_2604:
        /* <DEDUP_REMOVED lines=19> */
[----:B------:R-:W-:Y:S01]  /*1e210*/  @!P1 IMAD.IADD R2, R2, 0x1, -R7 ;  /* 0x0000000102029824 */ /* 0x000fe200078e0a07 */
[----:B------:R-:W-:Y:S02]  /*1e220*/  @!P1 IADD3 R9, R9, 0x1, RZ ;  /* 0x0000000109099810 */ /* 0x000fe40007ffe0ff */
[----:B------:R-:W-:Y:S02]  /*1e230*/  ISETP.NE.AND P1, PT, R5, RZ, PT ;  /* 0x000000ff0500720c */ /* 0x000fe40003f25270 */
[----:B------:R-:W-:Y:S02]  /*1e240*/  ISETP.GE.U32.AND P0, PT, R2, R7, PT ;  /* 0x000000070200720c */ /* 0x000fe40003f06070 */
[----:B------:R-:W-:-:S04]  /*1e250*/  LOP3.LUT R2, R0, R5, RZ, 0x3c, !PT ;  /* 0x0000000500027212 */ /* 0x000fc800078e3cff */
[----:B------:R-:W-:Y:S02]  /*1e260*/  ISETP.GE.AND P2, PT, R2, RZ, PT ;  /* 0x000000ff0200720c */ /* 0x000fe40003f46270 */
[----:B------:R-:W-:-:S05]  /*1e270*/  MOV R2, RZ ;  /* 0x000000ff00027202 */ /* 0x000fca0000000f00 */
        /* <DEDUP_REMOVED lines=35> */
.L_x_2605:
[----:B------:R-:W-:-:S05]  /*1e4b0*/  LOP3.LUT R2, RZ, R2, RZ, 0x33, !PT ;  /* 0x00000002ff027212 */ /* 0x000fca00078e33ff */
[----:B------:R-:W-:Y:S01]  /*1e4c0*/  IMAD.IADD R25, R25, 0x1, R2 ;  /* 0x0000000119197824 */ /* 0x000fe200078e0202 */
[----:B------:R-:W-:Y:S06]  /*1e4d0*/  BRA `(.L_x_2606) ;  /* 0x00000000001c7947 */ /* 0x000fec0003800000 */
.L_x_2598:
[----:B------:R-:W-:Y:S01]  /*1e4e0*/  UMOV UR4, URZ ;  /* 0x0000003f00047c82 */ /* 0x000fe20008000000 */
[----:B------:R-:W-:Y:S01]  /*1e4f0*/  UMOV UR5, URZ ;  /* 0x0000003f00057c82 */ /* 0x000fe20008000000 */
[----:B------:R-:W-:Y:S01]  /*1e500*/  ULDC UR6, c[0x0][0xc3c] ;  /* 0x00030f0000067ab9 */ /* 0x000fe20000000800 */
[----:B------:R-:W-:Y:S01]  /*1e510*/  MOV R24, R0 ;  /* 0x0000000000187202 */ /* 0x000fe20000000f00 */
[----:B------:R-:W-:Y:S02]  /*1e520*/  IMAD.U32 R25, RZ, RZ, UR4 ;  /* 0x00000004ff197e24 */ /* 0x000fe4000f8e00ff */
[----:B------:R-:W-:Y:S02]  /*1e530*/  IMAD.U32 R26, RZ, RZ, UR5 ;  /* 0x00000005ff1a7e24 */ /* 0x000fe4000f8e00ff */
[----:B------:R-:W-:-:S07]  /*1e540*/  IMAD.U32 R27, RZ, RZ, UR6 ;  /* 0x00000006ff1b7e24 */ /* 0x000fce000f8e00ff */
.L_x_2606:
        /* <DEDUP_REMOVED lines=10> */
.L_x_2595:
[----:B------:R-:W-:Y:S02]  /*1e5f0*/  ULDC UR4, c[0x0][0xc3c] ;  /* 0x00030f0000047ab9 */ /* 0x000fe40000000800 */
[----:B0-----:R-:W-:-:S13]  /*1e600*/  ISETP.GE.AND P0, PT, R27, UR4, PT ;  /* 0x000000041b007c0c */ /* 0x001fda000bf06270 */
[----:B------:R-:W-:Y:S05]  /*1e610*/  @!P0 BRA `(.L_x_2607) ;  /* 0xffffff9800788947 */ /* 0x000fea000383ffff */
[----:B------:R-:W-:Y:S05]  /*1e620*/  BSYNC B8 ;  /* 0x0000000000087941 */ /* 0x000fea0003800000 */
.L_x_2502:
[----:B0-----:R-:W2:Y:S01]  /*1e630*/  LDL.LU R0, [R1+0x4c] ;  /* 0x00004c0001007983 */ /* 0x001ea20000300800 */
[----:B------:R-:W-:Y:S01]  /*1e640*/  BSSY B0, `(.L_x_2608) ;  /* 0x000000b000007945 */ /* 0x000fe20003800000 */
[----:B------:R-:W0:Y:S01]  /*1e650*/  S2R R5, SR_CgaCtaId ;  /* 0x0000000000057919 */ /* 0x000e220000008800 */
[----:B--2---:R-:W-:-:S05]  /*1e660*/  VIADD R0, R0, 0x1 ;  /* 0x0000000100007836 */ /* 0x004fca0000000000 */
        /* <DEDUP_REMOVED lines=8> */
.L_x_2769:
[----:B------:R-:W-:Y:S05]  /*1e6f0*/  BSYNC B0 ;  /* 0x0000000000007941 */ /* 0x000fea0003800000 */
.L_x_2608:
[----:B------:R-:W-:-:S03]  /*1e700*/  UMOV UR4, 0xffffffff ;  /* 0xffffffff00047882 */ /* 0x000fc60000000000 */
[----:B------:R-:W-:Y:S05]  /*1e710*/  BRA.DIV UR4, `(.L_x_2610) ;  /* 0x0000004204787947 */ /* 0x000fea000b800000 */
[----:B0-----:R-:W0:Y:S02]  /*1e720*/  S2R R0, SR_TID.X ;  /* 0x0000000000007919 */ /* 0x001e240000002100 */
[----:B0-----:R-:W-:-:S04]  /*1e730*/  SHF.R.U32.HI R0, RZ, 0x5, R0 ;  /* 0x00000005ff007819 */ /* 0x001fc80000011600 */
[----:B------:R-:W-:-:S05]  /*1e740*/  LOP3.LUT R0, R0, 0x3, RZ, 0xc0, !PT ;  /* 0x0000000300007812 */ /* 0x000fca00078ec0ff */
[----:B------:R0:W2:Y:S02]  /*1e750*/  SHFL.IDX PT, R14, R0, RZ, 0x1f ;  /* 0x00001fff000e7589 */ /* 0x0000a400000e0000 */
.L_x_2772:
[----:B--2---:R-:W-:-:S13]  /*1e760*/  ISETP.NE.AND P0, PT, R14, RZ, PT ;  /* 0x000000ff0e00720c */ /* 0x004fda0003f05270 */
[----:B------:R-:W-:Y:S05]  /*1e770*/  @P0 BRA `(.L_x_2326) ;  /* 0x0000000000900947 */ /* 0x000fea0003800000 */
[----:B------:R-:W-:-:S03]  /*1e780*/  UMOV UR4, 0xffffffff ;  /* 0xffffffff00047882 */ /* 0x000fc60000000000 */
[----:B------:R-:W-:Y:S05]  /*1e790*/  BRA.DIV UR4, `(.L_x_2611) ;  /* 0x00000042048c7947 */ /* 0x000fea000b800000 */
[----:B------:R-:W-:-:S13]  /*1e7a0*/  ELECT P6, URZ, PT ;  /* 0x00000000003f782f */ /* 0x000fda00038c0000 */
.L_x_2775:
[----:B------:R-:W-:Y:S05]  /*1e7b0*/  @!P6 BRA `(.L_x_2326) ;  /* 0x000000000080e947 */ /* 0x000fea0003800000 */
[----:B------:R-:W-:-:S06]  /*1e7c0*/  ULOP3.LUT UR4, UR36, 0x2, URZ, 0xfc, !UPT ;  /* 0x0000000224047892 */ /* 0x000fcc000f8efc3f */
[----:B0-----:R-:W-:-:S05]  /*1e7d0*/  IMAD.U32 R0, RZ, RZ, UR4 ;  /* 0x00000004ff007e24 */ /* 0x001fca000f8e00ff */
[----:B------:R-:W-:-:S13]  /*1e7e0*/  ISETP.NE.AND P0, PT, R0, 0x3, PT ;  /* 0x000000030000780c */ /* 0x000fda0003f05270 */
[----:B------:R-:W-:Y:S05]  /*1e7f0*/  @!P0 BRA `(.L_x_2612) ;  /* 0x0000000000048947 */ /* 0x000fea0003800000 */
[----:B------:R-:W-:Y:S01]  /*1e800*/  BPT.TRAP 0x1 ;  /* 0x000000040000795c */ /* 0x000fe20000300000 */
.L_x_2612:
[----:B------:R-:W2:Y:S01]  /*1e810*/  LDL R0, [R1] ;  /* 0x0000000001007983 */ /* 0x000ea20000100800 */
[C---:B------:R-:W-:Y:S01]  /*1e820*/  IMAD R3, R28.reuse, 0x8, R5 ;  /* 0x000000081c037824 */ /* 0x040fe200078e0205 */
[----:B------:R-:W-:-:S04]  /*1e830*/  IADD3 R28, R28, 0x1, RZ ;  /* 0x000000011c1c7810 */ /* 0x000fc80007ffe0ff */
[----:B------:R-:W-:Y:S02]  /*1e840*/  ISETP.NE.AND P2, PT, R28, 0x2, PT ;  /* 0x000000021c00780c */ /* 0x000fe40003f45270 */
[----:B--2---:R-:W-:Y:S02]  /*1e850*/  SHF.L.U32 R2, R0, 0x1f, RZ ;  /* 0x0000001f00027819 */ /* 0x004fe400000006ff */
[----:B------:R-:W-:Y:S02]  /*1e860*/  SEL R0, RZ, 0x1, P2 ;  /* 0x00000001ff007807 */ /* 0x000fe40001000000 */
[----:B------:R-:W0:Y:S02]  /*1e870*/  SYNCS.PHASECHK.TRANS64.TRYWAIT P1, [R3+URZ+0x2d840], R2 ;  /* 0x02d84002030075a7 */ /* 0x000e24000802017f */
[----:B0-----:R-:W-:Y:S05]  /*1e880*/  @!P1 BRA `(.L_x_2613) ;  /* 0x0000004000709947 */ /* 0x001fea0003800000 */
.L_x_2776:
[----:B------:R-:W2:Y:S01]  /*1e890*/  LDL.LU R4, [R1] ;  /* 0x0000000001047983 */ /* 0x000ea20000300800 */
[----:B------:R-:W-:Y:S02]  /*1e8a0*/  SEL R28, R28, RZ, P2 ;  /* 0x000000ff1c1c7207 */ /* 0x000fe40001000000 */
[----:B--2---:R-:W-:Y:S01]  /*1e8b0*/  LOP3.LUT R0, R4, R0, RZ, 0x3c, !PT ;  /* 0x0000000004007212 */ /* 0x004fe200078e3cff */
[----:B------:R-:W-:Y:S06]  /*1e8c0*/  @!P0 BRA `(.L_x_2614) ;  /* 0x0000000000048947 */ /* 0x000fec0003800000 */
[----:B------:R-:W-:Y:S01]  /*1e8d0*/  BPT.TRAP 0x1 ;  /* 0x000000040000795c */ /* 0x000fe20000300000 */
.L_x_2614:
[----:B------:R-:W-:Y:S01]  /*1e8e0*/  IMAD R5, R28, 0x8, R5 ;  /* 0x000000081c057824 */ /* 0x000fe200078e0205 */
[----:B------:R-:W-:-:S04]  /*1e8f0*/  SHF.L.U32 R0, R0, 0x1f, RZ ;  /* 0x0000001f00007819 */ /* 0x000fc800000006ff */
[----:B------:R-:W2:Y:S02]  /*1e900*/  SYNCS.PHASECHK.TRANS64.TRYWAIT P1, [R5+URZ+0x2d840], R0 ;  /* 0x02d84000050075a7 */ /* 0x000ea4000802017f */
[----:B--2---:R-:W-:Y:S05]  /*1e910*/  @!P1 BRA `(.L_x_2615) ;  /* 0x0000004000609947 */ /* 0x004fea0003800000 */
.L_x_2777:
[----:B------:R-:W-:Y:S05]  /*1e920*/  @!P0 BRA `(.L_x_2616) ;  /* 0x0000000000048947 */ /* 0x000fea0003800000 */
[----:B------:R-:W-:Y:S01]  /*1e930*/  BPT.TRAP 0x1 ;  /* 0x000000040000795c */ /* 0x000fe20000300000 */
.L_x_2616:
[----:B------:R-:W0:Y:S02]  /*1e940*/  SYNCS.PHASECHK.TRANS64.TRYWAIT P1, [R3+URZ+0x2d860], R2 ;  /* 0x02d86002030075a7 */ /* 0x000e24000802017f */
[----:B0-----:R-:W-:Y:S05]  /*1e950*/  @!P1 BRA `(.L_x_2617) ;  /* 0x0000004000649947 */ /* 0x001fea0003800000 */
.L_x_2778:
[----:B------:R-:W-:Y:S05]  /*1e960*/  @!P0 BRA `(.L_x_2618) ;  /* 0x0000000000048947 */ /* 0x000fea0003800000 */
[----:B------:R-:W-:Y:S01]  /*1e970*/  BPT.TRAP 0x1 ;  /* 0x000000040000795c */ /* 0x000fe20000300000 */
.L_x_2618:
[----:B------:R0:W0:Y:S02]  /*1e980*/  SYNCS.PHASECHK.TRANS64.TRYWAIT P0, [R5+URZ+0x2d860], R0 ;  /* 0x02d86000050075a7 */ /* 0x000024000800017f */
[----:B0-----:R-:W-:Y:S05]  /*1e990*/  @!P0 NANOSLEEP.SYNCS 0x989680 ;  /* 0x009896800000895d */ /* 0x001fea0003900000 */
[----:B------:R-:W0:Y:S02]  /*1e9a0*/  @!P0 SYNCS.PHASECHK.TRANS64 P0, [R5+URZ+0x2d860], R0 ;  /* 0x02d86000050085a7 */ /* 0x000e24000800007f */
[----:B0-----:R-:W-:Y:S05]  /*1e9b0*/  @!P0 BRA `(.L_x_2618) ;  /* 0xfffffffc00f08947 */ /* 0x001fea000383ffff */
.L_x_2326:
[----:B------:R-:W-:Y:S05]  /*1e9c0*/  BSYNC B9 ;  /* 0x0000000000097941 */ /* 0x000fea0003800000 */
.L_x_2323:
[----:B------:R-:W-:Y:S05]  /*1e9d0*/  EXIT ;  /* 0x000000000000794d */ /* 0x000fea0003800000 */
.L_x_2344:
[----:B0-----:R0:W1:Y:S02]  /*1e9e0*/  SYNCS.PHASECHK.TRANS64.TRYWAIT P4, [R57+URZ+0x2d890], R84 ;  /* 0x02d89054390075a7 */ /* 0x001064000808017f */
[----:B-1----:R-:W-:Y:S05]  /*1e9f0*/  @!P4 NANOSLEEP.SYNCS 0x989680 ;  /* 0x009896800000c95d */ /* 0x002fea0003900000 */
[----:B------:R-:W1:Y:S02]  /*1ea00*/  @!P4 SYNCS.PHASECHK.TRANS64 P4, [R57+URZ+0x2d890], R84 ;  /* 0x02d890543900c5a7 */ /* 0x000e64000808007f */
[----:B-1----:R-:W-:Y:S05]  /*1ea10*/  @!P4 BRA `(.L_x_2344) ;  /* 0xfffffffc00f0c947 */ /* 0x002fea000383ffff */
[----:B------:R-:W-:Y:S05]  /*1ea20*/  BRA `(.L_x_2619) ;  /* 0xfffffe4c002c7947 */ /* 0x000fea000383ffff */
.L_x_2345:
        /* <DEDUP_REMOVED lines=8> */
.L_x_2621:
[----:B------:R-:W-:Y:S05]  /*1eab0*/  BSYNC B1 ;  /* 0x0000000000017941 */ /* 0x000fea0003800000 */
.L_x_2620:
        /* <DEDUP_REMOVED lines=8> */
.L_x_2622:
[----:B------:R-:W-:Y:S01]  /*1eb40*/  IMAD.MOV.U32 R60, RZ, RZ, R14 ;  /* 0x000000ffff3c7224 */ /* 0x000fe200078e000e */
[----:B------:R-:W-:Y:S06]  /*1eb50*/  BRA `(.L_x_2623) ;  /* 0xfffffe4800f47947 */ /* 0x000fec000383ffff */
.L_x_2373:
[----:B0-----:R0:W1:Y:S02]  /*1eb60*/  SYNCS.PHASECHK.TRANS64.TRYWAIT P4, [R57+URZ+0x2d890], R84 ;  /* 0x02d89054390075a7 */ /* 0x001064000808017f */
[----:B-1----:R-:W-:Y:S05]  /*1eb70*/  @!P4 NANOSLEEP.SYNCS 0x989680 ;  /* 0x009896800000c95d */ /* 0x002fea0003900000 */
[----:B------:R-:W1:Y:S02]  /*1eb80*/  @!P4 SYNCS.PHASECHK.TRANS64 P4, [R57+URZ+0x2d890], R84 ;  /* 0x02d890543900c5a7 */ /* 0x000e64000808007f */
[----:B-1----:R-:W-:Y:S05]  /*1eb90*/  @!P4 BRA `(.L_x_2373) ;  /* 0xfffffffc00f0c947 */ /* 0x002fea000383ffff */
[----:B------:R-:W-:Y:S05]  /*1eba0*/  BRA `(.L_x_2624) ;  /* 0xfffffe6400d07947 */ /* 0x000fea000383ffff */
.L_x_2374:
        /* <DEDUP_REMOVED lines=8> */
.L_x_2626:
[----:B------:R-:W-:Y:S05]  /*1ec30*/  BSYNC B1 ;  /* 0x0000000000017941 */ /* 0x000fea0003800000 */
.L_x_2625:
        /* <DEDUP_REMOVED lines=8> */
.L_x_2627:
[----:B------:R-:W-:Y:S01]  /*1ecc0*/  IMAD.MOV.U32 R88, RZ, RZ, R14 ;  /* 0x000000ffff587224 */ /* 0x000fe200078e000e */
[----:B------:R-:W-:Y:S06]  /*1ecd0*/  BRA `(.L_x_2628) ;  /* 0xfffffe6400987947 */ /* 0x000fec000383ffff */
.L_x_2387:
[----:B0-----:R0:W1:Y:S02]  /*1ece0*/  SYNCS.PHASECHK.TRANS64.TRYWAIT P3, [R57+URZ+0x2d890], R84 ;  /* 0x02d89054390075a7 */ /* 0x001064000806017f */
[----:B-1----:R-:W-:Y:S05]  /*1ecf0*/  @!P3 NANOSLEEP.SYNCS 0x989680 ;  /* 0x009896800000b95d */ /* 0x002fea0003900000 */
[----:B------:R-:W1:Y:S02]  /*1ed00*/  @!P3 SYNCS.PHASECHK.TRANS64 P3, [R57+URZ+0x2d890], R84 ;  /* 0x02d890543900b5a7 */ /* 0x000e64000806007f */
[----:B-1----:R-:W-:Y:S05]  /*1ed10*/  @!P3 BRA `(.L_x_2387) ;  /* 0xfffffffc00f0b947 */ /* 0x002fea000383ffff */
[----:B------:R-:W-:Y:S05]  /*1ed20*/  BRA `(.L_x_2629) ;  /* 0xfffffe7c00907947 */ /* 0x000fea000383ffff */
.L_x_2388:
[----:B------:R-:W-:Y:S01]  /*1ed30*/  BSSY B1, `(.L_x_2630) ;  /* 0x0000007000017945 */ /* 0x000fe20003800000 */
[----:B------:R-:W-:Y:S01]  /*1ed40*/  IMAD.MOV.U32 R12, RZ, RZ, RZ ;  /* 0x000000ffff0c7224 */ /* 0x000fe200078e00ff */
[----:B------:R-:W-:Y:S01]  /*1ed50*/  MOV R15, 0xffffffff ;  /* 0xffffffff000f7802 */ /* 0x000fe20000000f00 */
[----:B------:R-:W-:-:S07]  /*1ed60*/  IMAD.MOV.U32 R11, RZ, RZ, 0x1e1f ;  /* 0x00001e1fff0b7424 */ /* 0x000fce00078e00ff */
[----:B0-----:R-:W-:Y:S05]  /*1ed70*/  WARPSYNC.COLLECTIVE R15, `(.L_x_2631) ;  /* 0x000000000f087348 */ /* 0x001fea0003c00000 */
[----:B------:R1:W2:Y:S02]  /*1ed80*/  SHFL.IDX P6, R14, R13, R12, R11 ;  /* 0x0000000c0d0e7389 */ /* 0x0002a400000c000b */
[----:B012---:R-:W-:Y:S01]  /*1ed90*/  ENDCOLLECTIVE ;  /* 0x000000000000791b */ /* 0x007fe20003800000 */
.L_x_2631:
[----:B------:R-:W-:Y:S05]  /*1eda0*/  BSYNC B1 ;  /* 0x0000000000017941 */ /* 0x000fea0003800000 */
.L_x_2630:
        /* <DEDUP_REMOVED lines=8> */
.L_x_2632:
[----:B------:R-:W-:Y:S01]  /*1ee30*/  IMAD.MOV.U32 R39, RZ, RZ, R14 ;  /* 0x000000ffff277224 */ /* 0x000fe200078e000e */
[----:B------:R-:W-:Y:S06]  /*1ee40*/  BRA `(.L_x_2633) ;  /* 0xfffffe7c00ac7947 */ /* 0x000fec000383ffff */
.L_x_2392:
[----:B------:R0:W0:Y:S02]  /*1ee50*/  SYNCS.PHASECHK.TRANS64.TRYWAIT P2, [R57+URZ+0x2d8b0], R84 ;  /* 0x02d8b054390075a7 */ /* 0x000024000804017f */
[----:B0-----:R-:W-:Y:S05]  /*1ee60*/  @!P2 NANOSLEEP.SYNCS 0x989680 ;  /* 0x009896800000a95d */ /* 0x001fea0003900000 */
[----:B------:R-:W0:Y:S02]  /*1ee70*/  @!P2 SYNCS.PHASECHK.TRANS64 P2, [R57+URZ+0x2d8b0], R84 ;  /* 0x02d8b0543900a5a7 */ /* 0x000e24000804007f */
[----:B0-----:R-:W-:Y:S05]  /*1ee80*/  @!P2 BRA `(.L_x_2392) ;  /* 0xfffffffc00f0a947 */ /* 0x001fea000383ffff */
[----:B------:R-:W-:Y:S05]  /*1ee90*/  BRA `(.L_x_2634) ;  /* 0xfffffe8000907947 */ /* 0x000fea000383ffff */
.L_x_2400:
[----:B------:R-:W-:Y:S01]  /*1eea0*/  BSSY B0, `(.L_x_2635) ;  /* 0x0000007000007945 */ /* 0x000fe20003800000 */
[----:B------:R-:W-:Y:S01]  /*1eeb0*/  IMAD.MOV.U32 R12, RZ, RZ, RZ ;  /* 0x000000ffff0c7224 */ /* 0x000fe200078e00ff */
[----:B------:R-:W-:Y:S01]  /*1eec0*/  MOV R11, 0x1f ;  /* 0x0000001f000b7802 */ /* 0x000fe20000000f00 */
[----:B------:R-:W-:-:S07]  /*1eed0*/  IMAD.MOV.U32 R15, RZ, RZ, -0x1 ;  /* 0xffffffffff0f7424 */ /* 0x000fce00078e00ff */
[----:B--23-5:R-:W-:Y:S05]  /*1eee0*/  WARPSYNC.COLLECTIVE R15, `(.L_x_2636) ;  /* 0x000000000f087348 */ /* 0x02cfea0003c00000 */
[----:B------:R0:W1:Y:S02]  /*1eef0*/  SHFL.IDX P6, R14, R13, R12, R11 ;  /* 0x0000000c0d0e7389 */ /* 0x00006400000c000b */
[----:B0123-5:R-:W-:Y:S01]  /*1ef00*/  ENDCOLLECTIVE ;  /* 0x000000000000791b */ /* 0x02ffe20003800000 */
.L_x_2636:
[----:B------:R-:W-:Y:S05]  /*1ef10*/  BSYNC B0 ;  /* 0x0000000000007941 */ /* 0x000fea0003800000 */
.L_x_2635:
[----:B------:R0:W-:Y:S01]  /*1ef20*/  STL [R1+0x28], R14 ;  /* 0x0000280e01007387 */ /* 0x0001e20000100800 */
[----:B------:R-:W-:Y:S05]  /*1ef30*/  BRA `(.L_x_2637) ;  /* 0xfffffe8c00287947 */ /* 0x000fea000383ffff */
.L_x_2411:
[----:B------:R-:W-:Y:S01]  /*1ef40*/  BSSY B1, `(.L_x_2638) ;  /* 0x0000007000017945 */ /* 0x000fe20003800000 */
[----:B------:R-:W-:Y:S02]  /*1ef50*/  IMAD.MOV.U32 R12, RZ, RZ, RZ ;  /* 0x000000ffff0c7224 */ /* 0x000fe400078e00ff */
[----:B------:R-:W-:Y:S02]  /*1ef60*/  IMAD.MOV.U32 R11, RZ, RZ, 0x1e1f ;  /* 0x00001e1fff0b7424 */ /* 0x000fe400078e00ff */
[----:B------:R-:W-:-:S07]  /*1ef70*/  IMAD.MOV.U32 R15, RZ, RZ, -0x1 ;  /* 0xffffffffff0f7424 */ /* 0x000fce00078e00ff */
[----:B0-23--:R-:W-:Y:S05]  /*1ef80*/  WARPSYNC.COLLECTIVE R15, `(.L_x_2639) ;  /* 0x000000000f087348 */ /* 0x00dfea0003c00000 */
[----:B0-----:R0:W1:Y:S02]  /*1ef90*/  SHFL.IDX P6, R14, R13, R12, R11 ;  /* 0x0000000c0d0e7389 */ /* 0x00106400000c000b */
[----:B0123--:R-:W-:Y:S01]  /*1efa0*/  ENDCOLLECTIVE ;  /* 0x000000000000791b */ /* 0x00ffe20003800000 */
.L_x_2639:
[----:B------:R-:W-:Y:S05]  /*1efb0*/  BSYNC B1 ;  /* 0x0000000000017941 */ /* 0x000fea0003800000 */
.L_x_2638:
[----:B------:R-:W-:Y:S01]  /*1efc0*/  IMAD.MOV.U32 R13, RZ, RZ, R38 ;  /* 0x000000ffff0d7224 */ /* 0x000fe200078e0026 */
[----:B------:R-:W-:Y:S01]  /*1efd0*/  MOV R11, 0x1e1f ;  /* 0x00001e1f000b7802 */ /* 0x000fe20000000f00 */
[----:B------:R-:W-:Y:S02]  /*1efe0*/  IMAD.MOV.U32 R12, RZ, RZ, RZ ;  /* 0x000000ffff0c7224 */ /* 0x000fe400078e00ff */
[----:B------:R-:W-:Y:S02]  /*1eff0*/  IMAD.MOV.U32 R15, RZ, RZ, -0x1 ;  /* 0xffffffffff0f7424 */ /* 0x000fe400078e00ff */
[----:B------:R-:W-:-:S07]  /*1f000*/  IMAD.MOV.U32 R3, RZ, RZ, R14 ;  /* 0x000000ffff037224 */ /* 0x000fce00078e000e */
[----:B------:R-:W-:Y:S05]  /*1f010*/  WARPSYNC.COLLECTIVE R15, `(.L_x_2640) ;  /* 0x000000000f087348 */ /* 0x000fea0003c00000 */
[----:B------:R0:W1:Y:S02]  /*1f020*/  SHFL.IDX P6, R14, R13, R12, R11 ;  /* 0x0000000c0d0e7389 */ /* 0x00006400000c000b */
[----:B01----:R-:W-:Y:S01]  /*1f030*/  ENDCOLLECTIVE ;  /* 0x000000000000791b */ /* 0x003fe20003800000 */
.L_x_2640:
[----:B------:R-:W-:Y:S02]  /*1f040*/  IMAD.MOV.U32 R13, RZ, RZ, R0 ;  /* 0x000000ffff0d7224 */ /* 0x000fe400078e0000 */
[----:B------:R-:W-:-:S07]  /*1f050*/  IMAD.MOV.U32 R38, RZ, RZ, R14 ;  /* 0x000000ffff267224 */ /* 0x000fce00078e000e */
[----:B------:R-:W-:Y:S05]  /*1f060*/  WARPSYNC.COLLECTIVE R15, `(.L_x_2641) ;  /* 0x000000000f087348 */ /* 0x000fea0003c00000 */
[----:B------:R0:W1:Y:S02]  /*1f070*/  SHFL.IDX P6, R14, R13, R12, R11 ;  /* 0x0000000c0d0e7389 */ /* 0x00006400000c000b */
[----:B01----:R-:W-:Y:S01]  /*1f080*/  ENDCOLLECTIVE ;  /* 0x000000000000791b */ /* 0x003fe20003800000 */
.L_x_2641:
[----:B------:R-:W-:Y:S02]  /*1f090*/  IMAD.MOV.U32 R13, RZ, RZ, R39 ;  /* 0x000000ffff0d7224 */ /* 0x000fe400078e0027 */
[----:B------:R-:W-:-:S07]  /*1f0a0*/  IMAD.MOV.U32 R0, RZ, RZ, R14 ;  /* 0x000000ffff007224 */ /* 0x000fce00078e000e */
[----:B------:R-:W-:Y:S05]  /*1f0b0*/  WARPSYNC.COLLECTIVE R15, `(.L_x_2642) ;  /* 0x000000000f087348 */ /* 0x000fea0003c00000 */
[----:B------:R0:W1:Y:S02]  /*1f0c0*/  SHFL.IDX P6, R14, R13, R12, R11 ;  /* 0x0000000c0d0e7389 */ /* 0x00006400000c000b */
[----:B01----:R-:W-:Y:S01]  /*1f0d0*/  ENDCOLLECTIVE ;  /* 0x000000000000791b */ /* 0x003fe20003800000 */
.L_x_2642:
[----:B------:R-:W-:Y:S01]  /*1f0e0*/  IMAD.MOV.U32 R39, RZ, RZ, R14 ;  /* 0x000000ffff277224 */ /* 0x000fe200078e000e */
[----:B------:R-:W-:Y:S06]  /*1f0f0*/  BRA `(.L_x_2643) ;  /* 0xfffffe9000887947 */ /* 0x000fec000383ffff */
.L_x_2415:
[----:B0-----:R0:W1:Y:S02]  /*1f100*/  SYNCS.PHASECHK.TRANS64.TRYWAIT P0, [R2+URZ+0x2d800], R3 ;  /* 0x02d80003020075a7 */ /* 0x001064000800017f */
[----:B-1----:R-:W-:Y:S05]  /*1f110*/  @!P0 NANOSLEEP.SYNCS 0x989680 ;  /* 0x009896800000895d */ /* 0x002fea0003900000 */
[----:B------:R-:W1:Y:S02]  /*1f120*/  @!P0 SYNCS.PHASECHK.TRANS64 P0, [R2+URZ+0x2d800], R3 ;  /* 0x02d80003020085a7 */ /* 0x000e64000800007f */
[----:B-1----:R-:W-:Y:S05]  /*1f130*/  @!P0 BRA `(.L_x_2415) ;  /* 0xfffffffc00f08947 */ /* 0x002fea000383ffff */
[----:B------:R-:W-:Y:S05]  /*1f140*/  BRA `(.L_x_2644) ;  /* 0xfffffe9800c07947 */ /* 0x000fea000383ffff */
.L_x_2427:
[----:B------:R-:W-:Y:S01]  /*1f150*/  BSSY B1, `(.L_x_2645) ;  /* 0x0000007000017945 */ /* 0x000fe20003800000 */
[----:B------:R-:W-:Y:S01]  /*1f160*/  IMAD.MOV.U32 R12, RZ, RZ, RZ ;  /* 0x000000ffff0c7224 */ /* 0x000fe200078e00ff */
[----:B------:R-:W-:Y:S01]  /*1f170*/  MOV R11, 0x1e1f ;  /* 0x00001e1f000b7802 */ /* 0x000fe20000000f00 */
[----:B------:R-:W-:-:S07]  /*1f180*/  IMAD.MOV.U32 R15, RZ, RZ, -0x1 ;  /* 0xffffffffff0f7424 */ /* 0x000fce00078e00ff */
[----:B0--3--:R-:W-:Y:S05]  /*1f190*/  WARPSYNC.COLLECTIVE R15, `(.L_x_2646) ;  /* 0x000000000f087348 */ /* 0x009fea0003c00000 */
[----:B0-----:R0:W1:Y:S02]  /*1f1a0*/  SHFL.IDX P6, R14, R13, R12, R11 ;  /* 0x0000000c0d0e7389 */ /* 0x00106400000c000b */
[----:B01-3--:R-:W-:Y:S01]  /*1f1b0*/  ENDCOLLECTIVE ;  /* 0x000000000000791b */ /* 0x00bfe20003800000 */
.L_x_2646:
[----:B------:R-:W-:Y:S05]  /*1f1c0*/  BSYNC B1 ;  /* 0x0000000000017941 */ /* 0x000fea0003800000 */
.L_x_2645:
        /* <DEDUP_REMOVED lines=8> */
.L_x_2647:
[----:B------:R-:W-:Y:S01]  /*1f250*/  MOV R13, R37 ;  /* 0x00000025000d7202 */ /* 0x000fe20000000f00 */
[----:B------:R-:W-:-:S07]  /*1f260*/  IMAD.MOV.U32 R3, RZ, RZ, R14 ;  /* 0x000000ffff037224 */ /* 0x000fce00078e000e */
[----:B------:R-:W-:Y:S05]  /*1f270*/  WARPSYNC.COLLECTIVE R15, `(.L_x_2648) ;  /* 0x000000000f087348 */ /* 0x000fea0003c00000 */
[----:B------:R0:W1:Y:S02]  /*1f280*/  SHFL.IDX P6, R14, R13, R12, R11 ;  /* 0x0000000c0d0e7389 */ /* 0x00006400000c000b */
[----:B01----:R-:W-:Y:S01]  /*1f290*/  ENDCOLLECTIVE ;  /* 0x000000000000791b */ /* 0x003fe20003800000 */
.L_x_2648:
[----:B------:R-:W-:Y:S02]  /*1f2a0*/  IMAD.MOV.U32 R13, RZ, RZ, R38 ;  /* 0x000000ffff0d7224 */ /* 0x000fe400078e0026 */
[----:B------:R-:W-:-:S07]  /*1f2b0*/  IMAD.MOV.U32 R37, RZ, RZ, R14 ;  /* 0x000000ffff257224 */ /* 0x000fce00078e000e */
[----:B------:R-:W-:Y:S05]  /*1f2c0*/  WARPSYNC.COLLECTIVE R15, `(.L_x_2649) ;  /* 0x000000000f087348 */ /* 0x000fea0003c00000 */
[----:B------:R0:W1:Y:S02]  /*1f2d0*/  SHFL.IDX P6, R14, R13, R12, R11 ;  /* 0x0000000c0d0e7389 */ /* 0x00006400000c000b */
[----:B01----:R-:W-:Y:S01]  /*1f2e0*/  ENDCOLLECTIVE ;  /* 0x000000000000791b */ /* 0x003fe20003800000 */
.L_x_2649:
[----:B------:R-:W-:Y:S01]  /*1f2f0*/  IMAD.MOV.U32 R38, RZ, RZ, R14 ;  /* 0x000000ffff267224 */ /* 0x000fe200078e000e */
[----:B------:R-:W-:Y:S06]  /*1f300*/  BRA `(.L_x_2650) ;  /* 0xfffffeac00787947 */ /* 0x000fec000383ffff */
.L_x_2431:
[----:B0-----:R0:W1:Y:S02]  /*1f310*/  SYNCS.PHASECHK.TRANS64.TRYWAIT P0, [R2+URZ+0x2d800], R3 ;  /* 0x02d80003020075a7 */ /* 0x001064000800017f */
[----:B-1----:R-:W-:Y:S05]  /*1f320*/  @!P0 NANOSLEEP.SYNCS 0x989680 ;  /* 0x009896800000895d */ /* 0x002fea0003900000 */
[----:B------:R-:W1:Y:S02]  /*1f330*/  @!P0 SYNCS.PHASECHK.TRANS64 P0, [R2+URZ+0x2d800], R3 ;  /* 0x02d80003020085a7 */ /* 0x000e64000800007f */
[----:B-1----:R-:W-:Y:S05]  /*1f340*/  @!P0 BRA `(.L_x_2431) ;  /* 0xfffffffc00f08947 */ /* 0x002fea000383ffff */
[----:B------:R-:W-:Y:S05]  /*1f350*/  BRA `(.L_x_2651) ;  /* 0xfffffeb400287947 */ /* 0x000fea000383ffff */
.L_x_2439:
[----:B-1----:R1:W3:Y:S02]  /*1f360*/  SYNCS.PHASECHK.TRANS64.TRYWAIT P1, [R3+URZ+0x2d830], R4 ;  /* 0x02d83004030075a7 */ /* 0x0022e4000802017f */
[----:B---3--:R-:W-:Y:S05]  /*1f370*/  @!P1 NANOSLEEP.SYNCS 0x989680 ;  /* 0x009896800000995d */ /* 0x008fea0003900000 */
[----:B------:R-:W3:Y:S02]  /*1f380*/  @!P1 SYNCS.PHASECHK.TRANS64 P1, [R3+URZ+0x2d830], R4 ;  /* 0x02d83004030095a7 */ /* 0x000ee4000802007f */
[----:B---3--:R-:W-:Y:S05]  /*1f390*/  @!P1 BRA `(.L_x_2439) ;  /* 0xfffffffc00f09947 */ /* 0x008fea000383ffff */
[----:B------:R-:W-:Y:S05]  /*1f3a0*/  BRA `(.L_x_2438) ;  /* 0xfffffec800b87947 */ /* 0x000fea000383ffff */
.L_x_2446:
[----:B-1----:R1:W2:Y:S02]  /*1f3b0*/  SYNCS.PHASECHK.TRANS64.TRYWAIT P2, [R7+URZ+0x2d830], R0 ;  /* 0x02d83000070075a7 */ /* 0x0022a4000804017f */
[----:B--2---:R-:W-:Y:S05]  /*1f3c0*/  @!P2 NANOSLEEP.SYNCS 0x989680 ;  /* 0x009896800000a95d */ /* 0x004fea0003900000 */
[----:B------:R-:W2:Y:S02]  /*1f3d0*/  @!P2 SYNCS.PHASECHK.TRANS64 P2, [R7+URZ+0x2d830], R0 ;  /* 0x02d830000700a5a7 */ /* 0x000ea4000804007f */
[----:B--2---:R-:W-:Y:S05]  /*1f3e0*/  @!P2 BRA `(.L_x_2446) ;  /* 0xfffffffc00f0a947 */ /* 0x004fea000383ffff */
[----:B------:R-:W-:Y:S05]  /*1f3f0*/  BRA `(.L_x_2445) ;  /* 0xfffffef000147947 */ /* 0x000fea000383ffff */
.L_x_2450:
[----:B-1----:R1:W2:Y:S02]  /*1f400*/  SYNCS.PHASECHK.TRANS64.TRYWAIT P1, [R7+URZ+0x2d850], R0 ;  /* 0x02d85000070075a7 */ /* 0x0022a4000802017f */
[----:B--2---:R-:W-:Y:S05]  /*1f410*/  @!P1 NANOSLEEP.SYNCS 0x989680 ;  /* 0x009896800000995d */ /* 0x004fea0003900000 */
[----:B------:R-:W2:Y:S02]  /*1f420*/  @!P1 SYNCS.PHASECHK.TRANS64 P1, [R7+URZ+0x2d850], R0 ;  /* 0x02d85000070095a7 */ /* 0x000ea4000802007f */
[----:B--2---:R-:W-:Y:S05]  /*1f430*/  @!P1 BRA `(.L_x_2450) ;  /* 0xfffffffc00f09947 */ /* 0x004fea000383ffff */
[----:B------:R-:W-:Y:S05]  /*1f440*/  BRA `(.L_x_2447) ;  /* 0xfffffef400247947 */ /* 0x000fea000383ffff */
.L_x_2459:
[----:B-1----:R1:W2:Y:S02]  /*1f450*/  SYNCS.PHASECHK.TRANS64.TRYWAIT P2, [R7+URZ+0x2d830], R0 ;  /* 0x02d83000070075a7 */ /* 0x0022a4000804017f */
[----:B--2---:R-:W-:Y:S05]  /*1f460*/  @!P2 NANOSLEEP.SYNCS 0x989680 ;  /* 0x009896800000a95d */ /* 0x004fea0003900000 */
[----:B------:R-:W2:Y:S02]  /*1f470*/  @!P2 SYNCS.PHASECHK.TRANS64 P2, [R7+URZ+0x2d830], R0 ;  /* 0x02d830000700a5a7 */ /* 0x000ea4000804007f */
[----:B--2---:R-:W-:Y:S05]  /*1f480*/  @!P2 BRA `(.L_x_2459) ;  /* 0xfffffffc00f0a947 */ /* 0x004fea000383ffff */
[----:B------:R-:W-:Y:S05]  /*1f490*/  BRA `(.L_x_2458) ;  /* 0xffffff1c00987947 */ /* 0x000fea000383ffff */
.L_x_2463:
[----:B-1----:R1:W2:Y:S02]  /*1f4a0*/  SYNCS.PHASECHK.TRANS64.TRYWAIT P1, [R5+URZ+0x2d850], R0 ;  /* 0x02d85000050075a7 */ /* 0x0022a4000802017f */
[----:B--2---:R-:W-:Y:S05]  /*1f4b0*/  @!P1 NANOSLEEP.SYNCS 0x989680 ;  /* 0x009896800000995d */ /* 0x004fea0003900000 */
[----:B------:R-:W2:Y:S02]  /*1f4c0*/  @!P1 SYNCS.PHASECHK.TRANS64 P1, [R5+URZ+0x2d850], R0 ;  /* 0x02d85000050095a7 */ /* 0x000ea4000802007f */
[----:B--2---:R-:W-:Y:S05]  /*1f4d0*/  @!P1 BRA `(.L_x_2463) ;  /* 0xfffffffc00f09947 */ /* 0x004fea000383ffff */
[----:B------:R-:W-:Y:S05]  /*1f4e0*/  BRA `(.L_x_2460) ;  /* 0xffffff2000a87947 */ /* 0x000fea000383ffff */
.L_x_2470:
[----:B-1----:R1:W2:Y:S02]  /*1f4f0*/  SYNCS.PHASECHK.TRANS64.TRYWAIT P1, [R6+URZ+0x2d850], R5 ;  /* 0x02d85005060075a7 */ /* 0x0022a4000802017f */
[----:B--2---:R-:W-:Y:S05]  /*1f500*/  @!P1 NANOSLEEP.SYNCS 0x989680 ;  /* 0x009896800000995d */ /* 0x004fea0003900000 */
[----:B------:R-:W2:Y:S02]  /*1f510*/  @!P1 SYNCS.PHASECHK.TRANS64 P1, [R6+URZ+0x2d850], R5 ;  /* 0x02d85005060095a7 */ /* 0x000ea4000802007f */
[----:B--2---:R-:W-:Y:S05]  /*1f520*/  @!P1 BRA `(.L_x_2470) ;  /* 0xfffffffc00f09947 */ /* 0x004fea000383ffff */
[----:B------:R-:W-:Y:S05]  /*1f530*/  BRA `(.L_x_2469) ;  /* 0xffffff4000787947 */ /* 0x000fea000383ffff */
.L_x_2476:
[----:B------:R-:W-:Y:S02]  /*1f540*/  IMAD.MOV.U32 R13, RZ, RZ, R20 ;  /* 0x000000ffff0d7224 */ /* 0x000fe400078e0014 */
[----:B------:R-:W-:Y:S02]  /*1f550*/  IMAD.MOV.U32 R12, RZ, RZ, RZ ;  /* 0x000000ffff0c7224 */ /* 0x000fe400078e00ff */
[----:B------:R-:W-:Y:S02]  /*1f560*/  IMAD.MOV.U32 R11, RZ, RZ, 0x1c1f ;  /* 0x00001c1fff0b7424 */ /* 0x000fe400078e00ff */
[----:B------:R-:W-:-:S07]  /*1f570*/  IMAD.MOV.U32 R15, RZ, RZ, -0x1 ;  /* 0xffffffffff0f7424 */ /* 0x000fce00078e00ff */
[----:B-----5:R-:W-:Y:S05]  /*1f580*/  WARPSYNC.COLLECTIVE R15, `(.L_x_2652) ;  /* 0x000000000f087348 */ /* 0x020fea0003c00000 */
[----:B------:R0:W1:Y:S02]  /*1f590*/  SHFL.IDX P6, R14, R13, R12, R11 ;  /* 0x0000000c0d0e7389 */ /* 0x00006400000c000b */
[----:B01---5:R-:W-:Y:S01]  /*1f5a0*/  ENDCOLLECTIVE ;  /* 0x000000000000791b */ /* 0x023fe20003800000 */
.L_x_2652:
[----:B------:R-:W-:Y:S01]  /*1f5b0*/  IMAD.MOV.U32 R13, RZ, RZ, R0 ;  /* 0x000000ffff0d7224 */ /* 0x000fe200078e0000 */
[----:B------:R-:W-:-:S07]  /*1f5c0*/  MOV R3, R14 ;  /* 0x0000000e00037202 */ /* 0x000fce0000000f00 */
[----:B------:R-:W-:Y:S05]  /*1f5d0*/  WARPSYNC.COLLECTIVE R15, `(.L_x_2653) ;  /* 0x000000000f087348 */ /* 0x000fea0003c00000 */
[----:B------:R0:W1:Y:S02]  /*1f5e0*/  SHFL.IDX P6, R14, R13, R12, R11 ;  /* 0x0000000c0d0e7389 */ /* 0x00006400000c000b */
[----:B01----:R-:W-:Y:S01]  /*1f5f0*/  ENDCOLLECTIVE ;  /* 0x000000000000791b */ /* 0x003fe20003800000 */
.L_x_2653:
[----:B------:R-:W-:Y:S05]  /*1f600*/  BRA `(.L_x_2654) ;  /* 0xffffff5c004c7947 */ /* 0x000fea000383ffff */
.L_x_2479:
        /* <DEDUP_REMOVED lines=8> */
.L_x_2656:
[----:B------:R-:W-:Y:S05]  /*1f690*/  BSYNC B1 ;  /* 0x0000000000017941 */ /* 0x000fea0003800000 */
.L_x_2655:
        /* <DEDUP_REMOVED lines=8> */
.L_x_2657:
[----:B------:R-:W-:Y:S05]  /*1f720*/  BRA `(.L_x_2658) ;  /* 0xffffff5c005c7947 */ /* 0x000fea000383ffff */
.L_x_2481:
[----:B------:R-:W-:Y:S02]  /*1f730*/  IMAD.MOV.U32 R13, RZ, RZ, R26 ;  /* 0x000000ffff0d7224 */ /* 0x000fe400078e001a */
[----:B------:R-:W-:Y:S02]  /*1f740*/  IMAD.MOV.U32 R12, RZ, RZ, RZ ;  /* 0x000000ffff0c7224 */ /* 0x000fe400078e00ff */
[----:B------:R-:W-:Y:S02]  /*1f750*/  IMAD.MOV.U32 R11, RZ, RZ, 0x1c1f ;  /* 0x00001c1fff0b7424 */ /* 0x000fe400078e00ff */
[----:B------:R-:W-:-:S07]  /*1f760*/  IMAD.MOV.U32 R15, RZ, RZ, -0x1 ;  /* 0xffffffffff0f7424 */ /* 0x000fce00078e00ff */
[----:B------:R-:W-:Y:S05]  /*1f770*/  WARPSYNC.COLLECTIVE R15, `(.L_x_2659) ;  /* 0x000000000f087348 */ /* 0x000fea0003c00000 */
[----:B------:R0:W1:Y:S02]  /*1f780*/  SHFL.IDX P6, R14, R13, R12, R11 ;  /* 0x0000000c0d0e7389 */ /* 0x00006400000c000b */
[----:B01----:R-:W-:Y:S01]  /*1f790*/  ENDCOLLECTIVE ;  /* 0x000000000000791b */ /* 0x003fe20003800000 */
.L_x_2659:
[----:B------:R-:W-:Y:S01]  /*1f7a0*/  MOV R13, R0 ;  /* 0x00000000000d7202 */ /* 0x000fe20000000f00 */
[----:B------:R-:W-:-:S07]  /*1f7b0*/  IMAD.MOV.U32 R3, RZ, RZ, R14 ;  /* 0x000000ffff037224 */ /* 0x000fce00078e000e */
[----:B------:R-:W-:Y:S05]  /*1f7c0*/  WARPSYNC.COLLECTIVE R15, `(.L_x_2660) ;  /* 0x000000000f087348 */ /* 0x000fea0003c00000 */
[----:B------:R0:W1:Y:S02]  /*1f7d0*/  SHFL.IDX P6, R14, R13, R12, R11 ;  /* 0x0000000c0d0e7389 */ /* 0x00006400000c000b */
[----:B01----:R-:W-:Y:S01]  /*1f7e0*/  ENDCOLLECTIVE ;  /* 0x000000000000791b */ /* 0x003fe20003800000 */
.L_x_2660:
[----:B------:R-:W-:Y:S05]  /*1f7f0*/  BRA `(.L_x_2661) ;  /* 0xffffff6000287947 */ /* 0x000fea000383ffff */
.L_x_2484:
        /* <DEDUP_REMOVED lines=8> */
.L_x_2663:
[----:B------:R-:W-:Y:S05]  /*1f880*/  BSYNC B1 ;  /* 0x0000000000017941 */ /* 0x000fea0003800000 */
.L_x_2662:
        /* <DEDUP_REMOVED lines=8> */
.L_x_2664:
[----:B------:R-:W-:Y:S05]  /*1f910*/  BRA `(.L_x_2665) ;  /* 0xffffff6400247947 */ /* 0x000fea000383ffff */
.L_x_2488:
[----:B------:R-:W-:Y:S02]  /*1f920*/  IMAD.MOV.U32 R13, RZ, RZ, R4 ;  /* 0x000000ffff0d7224 */ /* 0x000fe400078e0004 */
[----:B------:R-:W-:Y:S02]  /*1f930*/  IMAD.MOV.U32 R12, RZ, RZ, RZ ;  /* 0x000000ffff0c7224 */ /* 0x000fe400078e00ff */
[----:B------:R-:W-:Y:S02]  /*1f940*/  IMAD.MOV.U32 R11, RZ, RZ, 0x1c1f ;  /* 0x00001c1fff0b7424 */ /* 0x000fe400078e00ff */
[----:B------:R-:W-:-:S07]  /*1f950*/  IMAD.MOV.U32 R15, RZ, RZ, -0x1 ;  /* 0xffffffffff0f7424 */ /* 0x000fce00078e00ff */
[----:B-1----:R-:W-:Y:S05]  /*1f960*/  WARPSYNC.COLLECTIVE R15, `(.L_x_2666) ;  /* 0x000000000f087348 */ /* 0x002fea0003c00000 */
[----:B------:R0:W2:Y:S02]  /*1f970*/  SHFL.IDX P6, R14, R13, R12, R11 ;  /* 0x0000000c0d0e7389 */ /* 0x0000a400000c000b */
[----:B012---:R-:W-:Y:S01]  /*1f980*/  ENDCOLLECTIVE ;  /* 0x000000000000791b */ /* 0x007fe20003800000 */
.L_x_2666:
[----:B------:R-:W-:Y:S02]  /*1f990*/  IMAD.MOV.U32 R13, RZ, RZ, R0 ;  /* 0x000000ffff0d7224 */ /* 0x000fe400078e0000 */
[----:B------:R-:W-:-:S07]  /*1f9a0*/  IMAD.MOV.U32 R3, RZ, RZ, R14 ;  /* 0x000000ffff037224 */ /* 0x000fce00078e000e */
[----:B------:R-:W-:Y:S05]  /*1f9b0*/  WARPSYNC.COLLECTIVE R15, `(.L_x_2667) ;  /* 0x000000000f087348 */ /* 0x000fea0003c00000 */
[----:B------:R0:W1:Y:S02]  /*1f9c0*/  SHFL.IDX P6, R14, R13, R12, R11 ;  /* 0x0000000c0d0e7389 */ /* 0x00006400000c000b */
[----:B01----:R-:W-:Y:S01]  /*1f9d0*/  ENDCOLLECTIVE ;  /* 0x000000000000791b */ /* 0x003fe20003800000 */
.L_x_2667:
[----:B------:R-:W-:Y:S05]  /*1f9e0*/  BRA `(.L_x_2668) ;  /* 0xffffff70005c7947 */ /* 0x000fea000383ffff */
.L_x_2491:
[----:B------:R-:W-:Y:S01]  /*1f9f0*/  BSSY B1, `(.L_x_2669) ;  /* 0x0000008000017945 */ /* 0x000fe20003800000 */
[----:B----4-:R-:W-:Y:S01]  /*1fa00*/  MOV R13, R4 ;  /* 0x00000004000d7202 */ /* 0x010fe20000000f00 */
[----:B------:R-:W-:Y:S02]  /*1fa10*/  IMAD.MOV.U32 R12, RZ, RZ, 0x1 ;  /* 0x00000001ff0c7424 */ /* 0x000fe400078e00ff */
[----:B------:R-:W-:Y:S02]  /*1fa20*/  IMAD.MOV.U32 R11, RZ, RZ, 0x1c1f ;  /* 0x00001c1fff0b7424 */ /* 0x000fe400078e00ff */
[----:B------:R-:W-:-:S07]  /*1fa30*/  IMAD.MOV.U32 R15, RZ, RZ, -0x1 ;  /* 0xffffffffff0f7424 */ /* 0x000fce00078e00ff */
[----:B0123--:R-:W-:Y:S05]  /*1fa40*/  WARPSYNC.COLLECTIVE R15, `(.L_x_2670) ;  /* 0x000000000f087348 */ /* 0x00ffea0003c00000 */
[----:B---3--:R3:W4:Y:S02]  /*1fa50*/  SHFL.IDX P6, R14, R13, R12, R11 ;  /* 0x0000000c0d0e7389 */ /* 0x00872400000c000b */
[----:B01234-:R-:W-:Y:S01]  /*1fa60*/  ENDCOLLECTIVE ;  /* 0x000000000000791b */ /* 0x01ffe20003800000 */
.L_x_2670:
[----:B------:R-:W-:Y:S05]  /*1fa70*/  BSYNC B1 ;  /* 0x0000000000017941 */ /* 0x000fea0003800000 */
.L_x_2669:
[----:B------:R-:W-:Y:S01]  /*1fa80*/  IMAD.MOV.U32 R13, RZ, RZ, R0 ;  /* 0x000000ffff0d7224 */ /* 0x000fe200078e0000 */
[----:B------:R-:W-:Y:S01]  /*1fa90*/  MOV R15, 0xffffffff ;  /* 0xffffffff000f7802 */ /* 0x000fe20000000f00 */
[----:B------:R-:W-:Y:S02]  /*1faa0*/  IMAD.MOV.U32 R12, RZ, RZ, 0x1 ;  /* 0x00000001ff0c7424 */ /* 0x000fe400078e00ff */
[----:B------:R-:W-:Y:S02]  /*1fab0*/  IMAD.MOV.U32 R11, RZ, RZ, 0x1c1f ;  /* 0x00001c1fff0b7424 */ /* 0x000fe400078e00ff */
[----:B------:R-:W-:-:S07]  /*1fac0*/  IMAD.MOV.U32 R3, RZ, RZ, R14 ;  /* 0x000000ffff037224 */ /* 0x000fce00078e000e */
[----:B------:R-:W-:Y:S05]  /*1fad0*/  WARPSYNC.COLLECTIVE R15, `(.L_x_2671) ;  /* 0x000000000f087348 */ /* 0x000fea0003c00000 */
[----:B------:R0:W1:Y:S02]  /*1fae0*/  SHFL.IDX P6, R14, R13, R12, R11 ;  /* 0x0000000c0d0e7389 */ /* 0x00006400000c000b */
[----:B01----:R-:W-:Y:S01]  /*1faf0*/  ENDCOLLECTIVE ;  /* 0x000000000000791b */ /* 0x003fe20003800000 */
.L_x_2671:
[----:B------:R-:W-:Y:S05]  /*1fb00*/  BRA `(.L_x_2672) ;  /* 0xffffff7000707947 */ /* 0x000fea000383ffff */
.L_x_2510:
[----:B------:R-:W2:Y:S01]  /*1fb10*/  S2R R7, SR_TID.X ;  /* 0x0000000000077919 */ /* 0x000ea20000002100 */
[----:B------:R-:W-:Y:S01]  /*1fb20*/  BSSY B1, `(.L_x_2673) ;  /* 0x000000a000017945 */ /* 0x000fe20003800000 */
[----:B------:R-:W-:Y:S02]  /*1fb30*/  IMAD.MOV.U32 R12, RZ, RZ, RZ ;  /* 0x000000ffff0c7224 */ /* 0x000fe400078e00ff */
[----:B------:R-:W-:Y:S02]  /*1fb40*/  IMAD.MOV.U32 R11, RZ, RZ, 0x1f ;  /* 0x0000001fff0b7424 */ /* 0x000fe400078e00ff */
[----:B------:R-:W-:Y:S01]  /*1fb50*/  IMAD.MOV.U32 R15, RZ, RZ, -0x1 ;  /* 0xffffffffff0f7424 */ /* 0x000fe200078e00ff */
[----:B--2---:R-:W-:-:S04]  /*1fb60*/  SHF.R.U32.HI R7, RZ, 0x5, R7 ;  /* 0x00000005ff077819 */ /* 0x004fc80000011607 */
[----:B------:R-:W-:-:S05]  /*1fb70*/  LOP3.LUT R7, R7, 0x3, RZ, 0xc0, !PT ;  /* 0x0000000307077812 */ /* 0x000fca00078ec0ff */
[----:B------:R-:W-:-:S07]  /*1fb80*/  IMAD.MOV.U32 R13, RZ, RZ, R7 ;  /* 0x000000ffff0d7224 */ /* 0x000fce00078e0007 */
[----:B01----:R-:W-:Y:S05]  /*1fb90*/  WARPSYNC.COLLECTIVE R15, `(.L_x_2674) ;  /* 0x000000000f087348 */ /* 0x003fea0003c00000 */
[----:B------:R2:W3:Y:S02]  /*1fba0*/  SHFL.IDX P6, R14, R13, R12, R11 ;  /* 0x0000000c0d0e7389 */ /* 0x0004e400000c000b */
[----:B0123--:R-:W-:Y:S01]  /*1fbb0*/  ENDCOLLECTIVE ;  /* 0x000000000000791b */ /* 0x00ffe20003800000 */
.L_x_2674:
[----:B------:R-:W-:Y:S05]  /*1fbc0*/  BSYNC B1 ;  /* 0x0000000000017941 */ /* 0x000fea0003800000 */
.L_x_2673:
[----:B------:R-:W-:Y:S05]  /*1fbd0*/  BRA `(.L_x_2675) ;  /* 0xffffff8c009c7947 */ /* 0x000fea000383ffff */
.L_x_2512:
[----:B------:R-:W-:Y:S01]  /*1fbe0*/  BSSY B1, `(.L_x_2676) ;  /* 0x0000006000017945 */ /* 0x000fe20003800000 */
[----:B------:R-:W-:-:S07]  /*1fbf0*/  IMAD.MOV.U32 R15, RZ, RZ, -0x1 ;  /* 0xffffffffff0f7424 */ /* 0x000fce00078e00ff */
[----:B012---:R-:W-:Y:S05]  /*1fc00*/  WARPSYNC.COLLECTIVE R15, `(.L_x_2677) ;  /* 0x000000000f0c7348 */ /* 0x007fea0003c00000 */
[----:B------:R-:W-:Y:S02]  /*1fc10*/  ELECT P6, UR62, PT ;  /* 0x00000000003e782f */ /* 0x000fe400038c0000 */
[----:B------:R-:W-:Y:S01]  /*1fc20*/  MOV R14, UR62 ;  /* 0x0000003e000e7c02 */ /* 0x000fe20008000f00 */
[----:B012---:R-:W-:Y:S10]  /*1fc30*/  ENDCOLLECTIVE ;  /* 0x000000000000791b */ /* 0x007ff40003800000 */
.L_x_2677:
[----:B------:R-:W-:Y:S05]  /*1fc40*/  BSYNC B1 ;  /* 0x0000000000017941 */ /* 0x000fea0003800000 */
.L_x_2676:
[----:B------:R-:W-:Y:S05]  /*1fc50*/  BRA `(.L_x_2511) ;  /* 0xffffff8c00947947 */ /* 0x000fea000383ffff */
.L_x_2514:
[----:B--2---:R2:W3:Y:S02]  /*1fc60*/  SYNCS.PHASECHK.TRANS64.TRYWAIT P0, [R16+URZ+0x2d820], R6 ;  /* 0x02d82006100075a7 */ /* 0x0044e4000800017f */
[----:B---3--:R-:W-:Y:S05]  /*1fc70*/  @!P0 NANOSLEEP.SYNCS 0x989680 ;  /* 0x009896800000895d */ /* 0x008fea0003900000 */
[----:B------:R-:W3:Y:S02]  /*1fc80*/  @!P0 SYNCS.PHASECHK.TRANS64 P0, [R16+URZ+0x2d820], R6 ;  /* 0x02d82006100085a7 */ /* 0x000ee4000800007f */
[----:B---3--:R-:W-:Y:S05]  /*1fc90*/  @!P0 BRA `(.L_x_2514) ;  /* 0xfffffffc00f08947 */ /* 0x008fea000383ffff */
[----:B------:R-:W-:Y:S05]  /*1fca0*/  BRA `(.L_x_2678) ;  /* 0xffffff8c00a47947 */ /* 0x000fea000383ffff */
.L_x_2518:
[----:B0-----:R0:W1:Y:S02]  /*1fcb0*/  SYNCS.PHASECHK.TRANS64.TRYWAIT P0, [R9+URZ+0x2d8a0], R11 ;  /* 0x02d8a00b090075a7 */ /* 0x001064000800017f */
[----:B-1----:R-:W-:Y:S05]  /*1fcc0*/  @!P0 NANOSLEEP.SYNCS 0x989680 ;  /* 0x009896800000895d */ /* 0x002fea0003900000 */
[----:B------:R-:W1:Y:S02]  /*1fcd0*/  @!P0 SYNCS.PHASECHK.TRANS64 P0, [R9+URZ+0x2d8a0], R11 ;  /* 0x02d8a00b090085a7 */ /* 0x000e64000800007f */
[----:B-1----:R-:W-:Y:S05]  /*1fce0*/  @!P0 BRA `(.L_x_2518) ;  /* 0xfffffffc00f08947 */ /* 0x002fea000383ffff */
[----:B------:R-:W-:Y:S05]  /*1fcf0*/  BRA `(.L_x_2679) ;  /* 0xffffff8c00c07947 */ /* 0x000fea000383ffff */
.L_x_2525:
[----:B-1----:R1:W2:Y:S02]  /*1fd00*/  SYNCS.PHASECHK.TRANS64.TRYWAIT P0, [R9+URZ+0x2d8c0], R11 ;  /* 0x02d8c00b090075a7 */ /* 0x0022a4000800017f */
[----:B--2---:R-:W-:Y:S05]  /*1fd10*/  @!P0 NANOSLEEP.SYNCS 0x989680 ;  /* 0x009896800000895d */ /* 0x004fea0003900000 */
[----:B------:R-:W2:Y:S02]  /*1fd20*/  @!P0 SYNCS.PHASECHK.TRANS64 P0, [R9+URZ+0x2d8c0], R11 ;  /* 0x02d8c00b090085a7 */ /* 0x000ea4000800007f */
[----:B--2---:R-:W-:Y:S05]  /*1fd30*/  @!P0 BRA `(.L_x_2525) ;  /* 0xfffffffc00f08947 */ /* 0x004fea000383ffff */
[----:B------:R-:W-:Y:S05]  /*1fd40*/  BRA `(.L_x_2680) ;  /* 0xffffff9000bc7947 */ /* 0x000fea000383ffff */
.L_x_2534:
[----:B0-----:R0:W1:Y:S02]  /*1fd50*/  SYNCS.PHASECHK.TRANS64.TRYWAIT P1, [R9+URZ+0x2d8a0], R8 ;  /* 0x02d8a008090075a7 */ /* 0x001064000802017f */
[----:B-1----:R-:W-:Y:S05]  /*1fd60*/  @!P1 NANOSLEEP.SYNCS 0x989680 ;  /* 0x009896800000995d */ /* 0x002fea0003900000 */
[----:B------:R-:W1:Y:S02]  /*1fd70*/  @!P1 SYNCS.PHASECHK.TRANS64 P1, [R9+URZ+0x2d8a0], R8 ;  /* 0x02d8a008090095a7 */ /* 0x000e64000802007f */
[----:B-1----:R-:W-:Y:S05]  /*1fd80*/  @!P1 BRA `(.L_x_2534) ;  /* 0xfffffffc00f09947 */ /* 0x002fea000383ffff */
[----:B------:R-:W-:Y:S05]  /*1fd90*/  BRA `(.L_x_2681) ;  /* 0xffffff9400fc7947 */ /* 0x000fea000383ffff */
.L_x_2541:
[----:B-1----:R1:W2:Y:S02]  /*1fda0*/  SYNCS.PHASECHK.TRANS64.TRYWAIT P1, [R9+URZ+0x2d8c0], R8 ;  /* 0x02d8c008090075a7 */ /* 0x0022a4000802017f */
[----:B--2---:R-:W-:Y:S05]  /*1fdb0*/  @!P1 NANOSLEEP.SYNCS 0x989680 ;  /* 0x009896800000995d */ /* 0x004fea0003900000 */
[----:B------:R-:W2:Y:S02]  /*1fdc0*/  @!P1 SYNCS.PHASECHK.TRANS64 P1, [R9+URZ+0x2d8c0], R8 ;  /* 0x02d8c008090095a7 */ /* 0x000ea4000802007f */
[----:B--2---:R-:W-:Y:S05]  /*1fdd0*/  @!P1 BRA `(.L_x_2541) ;  /* 0xfffffffc00f09947 */ /* 0x004fea000383ffff */
[----:B------:R-:W-:Y:S05]  /*1fde0*/  BRA `(.L_x_2682) ;  /* 0xffffff9800f47947 */ /* 0x000fea000383ffff */
.L_x_2558:
[----:B------:R-:W0:Y:S01]  /*1fdf0*/  S2R R20, SR_TID.X ;  /* 0x0000000000147919 */ /* 0x000e220000002100 */
[----:B------:R-:W-:Y:S01]  /*1fe00*/  BSSY B0, `(.L_x_2683) ;  /* 0x000000a000007945 */ /* 0x000fe20003800000 */
[----:B------:R-:W-:Y:S02]  /*1fe10*/  IMAD.MOV.U32 R12, RZ, RZ, RZ ;  /* 0x000000ffff0c7224 */ /* 0x000fe400078e00ff */
[----:B------:R-:W-:Y:S01]  /*1fe20*/  IMAD.MOV.U32 R15, RZ, RZ, -0x1 ;  /* 0xffffffffff0f7424 */ /* 0x000fe200078e00ff */
[----:B0-----:R-:W-:-:S04]  /*1fe30*/  SHF.R.U32.HI R11, RZ, 0x5, R20 ;  /* 0x00000005ff0b7819 */ /* 0x001fc80000011614 */
[----:B------:R-:W-:-:S05]  /*1fe40*/  LOP3.LUT R11, R11, 0x3, RZ, 0xc0, !PT ;  /* 0x000000030b0b7812 */ /* 0x000fca00078ec0ff */
[----:B------:R-:W-:Y:S01]  /*1fe50*/  IMAD.MOV.U32 R13, RZ, RZ, R11 ;  /* 0x000000ffff0d7224 */ /* 0x000fe200078e000b */
[----:B------:R-:W-:-:S07]  /*1fe60*/  MOV R11, 0x1f ;  /* 0x0000001f000b7802 */ /* 0x000fce0000000f00 */
[----:B-----5:R-:W-:Y:S05]  /*1fe70*/  WARPSYNC.COLLECTIVE R15, `(.L_x_2684) ;  /* 0x000000000f087348 */ /* 0x020fea0003c00000 */
[----:B------:R0:W1:Y:S02]  /*1fe80*/  SHFL.IDX P6, R14, R13, R12, R11 ;  /* 0x0000000c0d0e7389 */ /* 0x00006400000c000b */
[----:B01---5:R-:W-:Y:S01]  /*1fe90*/  ENDCOLLECTIVE ;  /* 0x000000000000791b */ /* 0x023fe20003800000 */
.L_x_2684:
[----:B------:R-:W-:Y:S05]  /*1fea0*/  BSYNC B0 ;  /* 0x0000000000007941 */ /* 0x000fea0003800000 */
.L_x_2683:
[----:B------:R-:W-:Y:S05]  /*1feb0*/  BRA `(.L_x_2685) ;  /* 0xffffffa800ec7947 */ /* 0x000fea000383ffff */
.L_x_2561:
[----:B0-----:R0:W1:Y:S02]  /*1fec0*/  SYNCS.PHASECHK.TRANS64.TRYWAIT P0, [R0+URZ+0x2d840], R5 ;  /* 0x02d84005000075a7 */ /* 0x001064000800017f */
[----:B-1----:R-:W-:Y:S05]  /*1fed0*/  @!P0 NANOSLEEP.SYNCS 0x989680 ;  /* 0x009896800000895d */ /* 0x002fea0003900000 */
[----:B------:R-:W1:Y:S02]  /*1fee0*/  @!P0 SYNCS.PHASECHK.TRANS64 P0, [R0+URZ+0x2d840], R5 ;  /* 0x02d84005000085a7 */ /* 0x000e64000800007f */
[----:B-1----:R-:W-:Y:S05]  /*1fef0*/  @!P0 BRA `(.L_x_2561) ;  /* 0xfffffffc00f08947 */ /* 0x002fea000383ffff */
[----:B------:R-:W-:Y:S05]  /*1ff00*/  BRA `(.L_x_2686) ;  /* 0xffffffac00407947 */ /* 0x000fea000383ffff */
.L_x_2562:
        /* <DEDUP_REMOVED lines=8> */
.L_x_2688:
[----:B------:R-:W-:Y:S05]  /*1ff90*/  BSYNC B0 ;  /* 0x0000000000007941 */ /* 0x000fea0003800000 */
.L_x_2687:
        /* <DEDUP_REMOVED lines=8> */
.L_x_2689:
[----:B------:R-:W-:Y:S02]  /*20020*/  IMAD.MOV.U32 R13, RZ, RZ, R7 ;  /* 0x000000ffff0d7224 */ /* 0x000fe400078e0007 */
[----:B------:R-:W-:Y:S02]  /*20030*/  IMAD.MOV.U32 R12, RZ, RZ, 0x1 ;  /* 0x00000001ff0c7424 */ /* 0x000fe400078e00ff */
[----:B------:R-:W-:-:S07]  /*20040*/  IMAD.MOV.U32 R4, RZ, RZ, R14 ;  /* 0x000000ffff047224 */ /* 0x000fce00078e000e */
[----:B------:R-:W-:Y:S05]  /*20050*/  WARPSYNC.COLLECTIVE R15, `(.L_x_2690) ;  /* 0x000000000f087348 */ /* 0x000fea0003c00000 */
[----:B------:R0:W1:Y:S02]  /*20060*/  SHFL.IDX P6, R14, R13, R12, R11 ;  /* 0x0000000c0d0e7389 */ /* 0x00006400000c000b */
[----:B01----:R-:W-:Y:S01]  /*20070*/  ENDCOLLECTIVE ;  /* 0x000000000000791b */ /* 0x003fe20003800000 */
.L_x_2690:
[----:B------:R-:W-:-:S05]  /*20080*/  @P0 LEA R5, P1, R9, R4, 0x1 ;  /* 0x0000000409050211 */ /* 0x000fca00078208ff */
[----:B------:R-:W-:Y:S01]  /*20090*/  @P0 IMAD.X R4, RZ, RZ, R6, P1 ;  /* 0x000000ffff040224 */ /* 0x000fe200008e0606 */
[----:B------:R-:W-:Y:S01]  /*200a0*/  ISETP.GE.AND P1, PT, R3, 0x21, PT ;  /* 0x000000210300780c */ /* 0x000fe20003f26270 */
        /* <DEDUP_REMOVED lines=11> */
[----:B0-----:R-:W-:-:S07]  /*20160*/  MOV R6, R14 ;  /* 0x0000000e00067202 */ /* 0x001fce0000000f00 */
[----:B------:R-:W-:Y:S05]  /*20170*/  WARPSYNC.COLLECTIVE R15, `(.L_x_2691) ;  /* 0x000000000f087348 */ /* 0x000fea0003c00000 */
[----:B------:R0:W1:Y:S02]  /*20180*/  SHFL.IDX P6, R14, R13, R12, R11 ;  /* 0x0000000c0d0e7389 */ /* 0x00006400000c000b */
[----:B01----:R-:W-:Y:S01]  /*20190*/  ENDCOLLECTIVE ;  /* 0x000000000000791b */ /* 0x003fe20003800000 */
.L_x_2691:
[----:B------:R-:W-:Y:S02]  /*201a0*/  IMAD.MOV.U32 R13, RZ, RZ, R7 ;  /* 0x000000ffff0d7224 */ /* 0x000fe400078e0007 */
[----:B------:R-:W-:Y:S02]  /*201b0*/  IMAD.MOV.U32 R12, RZ, RZ, 0x2 ;  /* 0x00000002ff0c7424 */ /* 0x000fe400078e00ff */
[----:B------:R-:W-:-:S07]  /*201c0*/  IMAD.MOV.U32 R4, RZ, RZ, R14 ;  /* 0x000000ffff047224 */ /* 0x000fce00078e000e */
[----:B------:R-:W-:Y:S05]  /*201d0*/  WARPSYNC.COLLECTIVE R15, `(.L_x_2692) ;  /* 0x000000000f087348 */ /* 0x000fea0003c00000 */
[----:B------:R0:W1:Y:S02]  /*201e0*/  SHFL.IDX P6, R14, R13, R12, R11 ;  /* 0x0000000c0d0e7389 */ /* 0x00006400000c000b */
[----:B01----:R-:W-:Y:S01]  /*201f0*/  ENDCOLLECTIVE ;  /* 0x000000000000791b */ /* 0x003fe20003800000 */
.L_x_2692:
[----:B------:R-:W-:-:S05]  /*20200*/  @P1 LEA R5, P0, R9, R4, 0x1 ;  /* 0x0000000409051211 */ /* 0x000fca00078008ff */
[----:B------:R-:W-:Y:S02]  /*20210*/  @P1 IMAD.X R4, RZ, RZ, R6, P0 ;  /* 0x000000ffff041224 */ /* 0x000fe400000e0606 */
[----:B------:R-:W-:-:S03]  /*20220*/  @P1 IMAD R6, R8, 0x2, R16 ;  /* 0x0000000208061824 */ /* 0x000fc600078e0210 */
[----:B------:R-:W-:Y:S02]  /*20230*/  @P1 LOP3.LUT R5, R5, R4, RZ, 0x3c, !PT ;  /* 0x0000000405051212 */ /* 0x000fe400078e3cff */
[----:B------:R-:W-:Y:S02]  /*20240*/  MOV R13, R2 ;  /* 0x00000002000d7202 */ /* 0x000fe40000000f00 */
        /* <DEDUP_REMOVED lines=13> */
.L_x_2693:
[----:B------:R-:W-:Y:S02]  /*20320*/  IMAD.MOV.U32 R13, RZ, RZ, R7 ;  /* 0x000000ffff0d7224 */ /* 0x000fe400078e0007 */
[----:B------:R-:W-:Y:S02]  /*20330*/  IMAD.MOV.U32 R12, RZ, RZ, 0x3 ;  /* 0x00000003ff0c7424 */ /* 0x000fe400078e00ff */
[----:B------:R-:W-:-:S07]  /*20340*/  IMAD.MOV.U32 R4, RZ, RZ, R14 ;  /* 0x000000ffff047224 */ /* 0x000fce00078e000e */
[----:B------:R-:W-:Y:S05]  /*20350*/  WARPSYNC.COLLECTIVE R15, `(.L_x_2694) ;  /* 0x000000000f087348 */ /* 0x000fea0003c00000 */
[----:B------:R0:W1:Y:S02]  /*20360*/  SHFL.IDX P6, R14, R13, R12, R11 ;  /* 0x0000000c0d0e7389 */ /* 0x00006400000c000b */
[----:B01----:R-:W-:Y:S01]  /*20370*/  ENDCOLLECTIVE ;  /* 0x000000000000791b */ /* 0x003fe20003800000 */
.L_x_2694:
        /* <DEDUP_REMOVED lines=11> */
.L_x_2695:
[----:B------:R-:W-:Y:S01]  /*20430*/  @!PT LDS RZ, [RZ] ;  /* 0x00000000fffff984 */ /* 0x000fe20000000800 */
[----:B------:R-:W-:Y:S01]  /*20440*/  @!PT LDS RZ, [RZ] ;  /* 0x00000000fffff984 */ /* 0x000fe20000000800 */
[----:B------:R-:W-:Y:S01]  /*20450*/  @!PT LDS RZ, [RZ] ;  /* 0x00000000fffff984 */ /* 0x000fe20000000800 */
[----:B------:R0:W-:Y:S04]  /*20460*/  @P1 LDGSTS.E.BYPASS.LTC128B.128 [R6+0x16400], desc[UR38][R4.64], !P4 ;  /* 0x1640000004061fae */ /* 0x0001e8000e101d66 */
[----:B------:R0:W-:Y:S04]  /*20470*/  @P1 LDGSTS.E.BYPASS.LTC128B.128 [R6+0x18400], desc[UR38][R4.64+0x40], !P3 ;  /* 0x1840004004061fae */ /* 0x0001e8000d901d66 */
[----:B------:R0:W-:Y:S01]  /*20480*/  @P1 LDGSTS.E.BYPASS.LTC128B.128 [R6+0x1a400], desc[UR38][R4.64+0x80], !P2 ;  /* 0x1a40008004061fae */ /* 0x0001e2000d101d66 */
[----:B------:R-:W-:Y:S01]  /*20490*/  MOV R2, R14 ;  /* 0x0000000e00027202 */ /* 0x000fe20000000f00 */
[----:B------:R-:W-:Y:S06]  /*204a0*/  BRA `(.L_x_2696) ;  /* 0xffffffa800f87947 */ /* 0x000fec000383ffff */
.L_x_2567:
[----:B------:R-:W-:Y:S02]  /*204b0*/  IMAD.MOV.U32 R13, RZ, RZ, R4 ;  /* 0x000000ffff0d7224 */ /* 0x000fe400078e0004 */
        /* <DEDUP_REMOVED lines=8> */
.L_x_2697:
[C---:B------:R-:W-:Y:S01]  /*20540*/  VIADD R9, R25.reuse, 0x20 ;  /* 0x0000002019097836 */ /* 0x040fe20000000000 */
[----:B------:R-:W-:Y:S01]  /*20550*/  ISETP.GE.AND P3, PT, R25, R0, PT ;  /* 0x000000001900720c */ /* 0x000fe20003f66270 */
[----:B------:R-:W-:Y:S02]  /*20560*/  IMAD.MOV.U32 R13, RZ, RZ, R5 ;  /* 0x000000ffff0d7224 */ /* 0x000fe400078e0005 */
[----:B------:R-:W-:-:S10]  /*20570*/  IMAD.MOV.U32 R2, RZ, RZ, R14 ;  /* 0x000000ffff027224 */ /* 0x000fd400078e000e */
[----:B------:R-:W-:Y:S05]  /*20580*/  WARPSYNC.COLLECTIVE R15, `(.L_x_2698) ;  /* 0x000000000f087348 */ /* 0x000fea0003c00000 */
[----:B------:R0:W1:Y:S02]  /*20590*/  SHFL.IDX P6, R14, R13, R12, R11 ;  /* 0x0000000c0d0e7389 */ /* 0x00006400000c000b */
[----:B01----:R-:W-:Y:S01]  /*205a0*/  ENDCOLLECTIVE ;  /* 0x000000000000791b */ /* 0x003fe20003800000 */
.L_x_2698:
[----:B------:R-:W-:Y:S02]  /*205b0*/  IMAD.MOV.U32 R13, RZ, RZ, R4 ;  /* 0x000000ffff0d7224 */ /* 0x000fe400078e0004 */
[----:B------:R-:W-:Y:S02]  /*205c0*/  IMAD.MOV.U32 R12, RZ, RZ, 0x1 ;  /* 0x00000001ff0c7424 */ /* 0x000fe400078e00ff */
[----:B------:R-:W-:-:S07]  /*205d0*/  IMAD.MOV.U32 R3, RZ, RZ, R14 ;  /* 0x000000ffff037224 */ /* 0x000fce00078e000e */
[----:B------:R-:W-:Y:S05]  /*205e0*/  WARPSYNC.COLLECTIVE R15, `(.L_x_2699) ;  /* 0x000000000f087348 */ /* 0x000fea0003c00000 */
[----:B------:R0:W1:Y:S02]  /*205f0*/  SHFL.IDX P6, R14, R13, R12, R11 ;  /* 0x0000000c0d0e7389 */ /* 0x00006400000c000b */
[----:B01----:R-:W-:Y:S01]  /*20600*/  ENDCOLLECTIVE ;  /* 0x000000000000791b */ /* 0x003fe20003800000 */
.L_x_2699:
[----:B------:R-:W-:-:S04]  /*20610*/  @!P3 LEA R3, P4, R10, R3, 0x1 ;  /* 0x000000030a03b211 */ /* 0x000fc800078808ff */
[----:B------:R-:W-:-:S04]  /*20620*/  @!P3 IADD3.X R2, RZ, R2, RZ, P4, !PT ;  /* 0x00000002ff02b210 */ /* 0x000fc800027fe4ff */
        /* <DEDUP_REMOVED lines=15> */
.L_x_2700:
[----:B------:R-:W-:Y:S02]  /*20720*/  IMAD.MOV.U32 R13, RZ, RZ, R4 ;  /* 0x000000ffff0d7224 */ /* 0x000fe400078e0004 */
[----:B------:R-:W-:Y:S02]  /*20730*/  IMAD.MOV.U32 R12, RZ, RZ, 0x2 ;  /* 0x00000002ff0c7424 */ /* 0x000fe400078e00ff */
[----:B------:R-:W-:-:S07]  /*20740*/  IMAD.MOV.U32 R3, RZ, RZ, R14 ;  /* 0x000000ffff037224 */ /* 0x000fce00078e000e */
[----:B------:R-:W-:Y:S05]  /*20750*/  WARPSYNC.COLLECTIVE R15, `(.L_x_2701) ;  /* 0x000000000f087348 */ /* 0x000fea0003c00000 */
[----:B------:R0:W1:Y:S02]  /*20760*/  SHFL.IDX P6, R14, R13, R12, R11 ;  /* 0x0000000c0d0e7389 */ /* 0x00006400000c000b */
[----:B01----:R-:W-:Y:S01]  /*20770*/  ENDCOLLECTIVE ;  /* 0x000000000000791b */ /* 0x003fe20003800000 */
.L_x_2701:
        /* <DEDUP_REMOVED lines=18> */
.L_x_2702:
[----:B------:R-:W-:Y:S01]  /*208a0*/  IMAD.MOV.U32 R13, RZ, RZ, R4 ;  /* 0x000000ffff0d7224 */ /* 0x000fe200078e0004 */
[----:B------:R-:W-:Y:S01]  /*208b0*/  MOV R12, 0x3 ;  /* 0x00000003000c7802 */ /* 0x000fe20000000f00 */
[----:B------:R-:W-:-:S07]  /*208c0*/  IMAD.MOV.U32 R3, RZ, RZ, R14 ;  /* 0x000000ffff037224 */ /* 0x000fce00078e000e */
[----:B------:R-:W-:Y:S05]  /*208d0*/  WARPSYNC.COLLECTIVE R15, `(.L_x_2703) ;  /* 0x000000000f087348 */ /* 0x000fea0003c00000 */
[----:B------:R0:W1:Y:S02]  /*208e0*/  SHFL.IDX P6, R14, R13, R12, R11 ;  /* 0x0000000c0d0e7389 */ /* 0x00006400000c000b */
[----:B01----:R-:W-:Y:S01]  /*208f0*/  ENDCOLLECTIVE ;  /* 0x000000000000791b */ /* 0x003fe20003800000 */
.L_x_2703:
        /* <DEDUP_REMOVED lines=10> */
.L_x_2704:
[----:B------:R-:W-:Y:S01]  /*209a0*/  @!PT LDS RZ, [RZ] ;  /* 0x00000000fffff984 */ /* 0x000fe20000000800 */
[----:B------:R-:W-:Y:S01]  /*209b0*/  @!PT LDS RZ, [RZ] ;  /* 0x00000000fffff984 */ /* 0x000fe20000000800 */
[----:B------:R-:W-:Y:S01]  /*209c0*/  @!PT LDS RZ, [RZ] ;  /* 0x00000000fffff984 */ /* 0x000fe20000000800 */
[----:B------:R-:W-:Y:S04]  /*209d0*/  @!P3 LDGSTS.E.BYPASS.LTC128B.128 [R8+0xd400], desc[UR38][R2.64], !P0 ;  /* 0x0d4000000208bfae */ /* 0x000fe8000c101d66 */
[----:B------:R-:W-:Y:S04]  /*209e0*/  @!P3 LDGSTS.E.BYPASS.LTC128B.128 [R8+0x10400], desc[UR38][R2.64+0x40], !P1 ;  /* 0x104000400208bfae */ /* 0x000fe8000c901d66 */
[----:B------:R0:W-:Y:S01]  /*209f0*/  @!P3 LDGSTS.E.BYPASS.LTC128B.128 [R8+0x13400], desc[UR38][R2.64+0x80], !P2 ;  /* 0x134000800208bfae */ /* 0x0001e2000d101d66 */
[----:B------:R-:W-:Y:S01]  /*20a00*/  IMAD.MOV.U32 R13, RZ, RZ, R6 ;  /* 0x000000ffff0d7224 */ /* 0x000fe200078e0006 */
[----:B------:R-:W-:Y:S01]  /*20a10*/  MOV R12, RZ ;  /* 0x000000ff000c7202 */ /* 0x000fe20000000f00 */
[----:B0-----:R-:W-:-:S02]  /*20a20*/  VIADD R2, R25, 0x60 ;  /* 0x0000006019027836 */ /* 0x001fc40000000000 */
[----:B------:R-:W-:-:S07]  /*20a30*/  IMAD.MOV.U32 R5, RZ, RZ, R14 ;  /* 0x000000ffff057224 */ /* 0x000fce00078e000e */
[----:B------:R-:W-:Y:S05]  /*20a40*/  WARPSYNC.COLLECTIVE R15, `(.L_x_2705) ;  /* 0x000000000f087348 */ /* 0x000fea0003c00000 */
[----:B------:R0:W1:Y:S02]  /*20a50*/  SHFL.IDX P6, R14, R13, R12, R11 ;  /* 0x0000000c0d0e7389 */ /* 0x00006400000c000b */
[----:B01----:R-:W-:Y:S01]  /*20a60*/  ENDCOLLECTIVE ;  /* 0x000000000000791b */ /* 0x003fe20003800000 */
.L_x_2705:
        /* <DEDUP_REMOVED lines=16> */
.L_x_2706:
[----:B------:R-:W-:Y:S02]  /*20b70*/  IMAD.MOV.U32 R13, RZ, RZ, R6 ;  /* 0x000000ffff0d7224 */ /* 0x000fe400078e0006 */
[----:B------:R-:W-:Y:S02]  /*20b80*/  IMAD.MOV.U32 R12, RZ, RZ, 0x1 ;  /* 0x00000001ff0c7424 */ /* 0x000fe400078e00ff */
[----:B------:R-:W-:-:S07]  /*20b90*/  IMAD.MOV.U32 R3, RZ, RZ, R14 ;  /* 0x000000ffff037224 */ /* 0x000fce00078e000e */
[----:B------:R-:W-:Y:S05]  /*20ba0*/  WARPSYNC.COLLECTIVE R15, `(.L_x_2707) ;  /* 0x000000000f087348 */ /* 0x000fea0003c00000 */
[----:B------:R0:W1:Y:S02]  /*20bb0*/  SHFL.IDX P6, R14, R13, R12, R11 ;  /* 0x0000000c0d0e7389 */ /* 0x00006400000c000b */
[----:B01----:R-:W-:Y:S01]  /*20bc0*/  ENDCOLLECTIVE ;  /* 0x000000000000791b */ /* 0x003fe20003800000 */
.L_x_2707:
[----:B------:R-:W-:-:S05]  /*20bd0*/  @!P3 LEA R3, P4, R10, R3, 0x1 ;  /* 0x000000030a03b211 */ /* 0x000fca00078808ff */
[----:B------:R-:W-:-:S05]  /*20be0*/  @!P3 IMAD.X R2, RZ, RZ, R2, P4 ;  /* 0x000000ffff02b224 */ /* 0x000fca00020e0602 */
[-C--:B------:R-:W-:Y:S02]  /*20bf0*/  @!P3 LOP3.LUT R3, R3, R2.reuse, RZ, 0x3c, !PT ;  /* 0x000000020303b212 */ /* 0x080fe400078e3cff */
[----:B------:R-:W-:Y:S02]  /*20c00*/  MOV R13, R7 ;  /* 0x00000007000d7202 */ /* 0x000fe40000000f00 */
[----:B------:R-:W-:-:S04]  /*20c10*/  @!P3 LOP3.LUT R2, R3, R2, RZ, 0x3c, !PT ;  /* 0x000000020302b212 */ /* 0x000fc800078e3cff */
[----:B------:R-:W-:Y:S01]  /*20c20*/  @!P3 LOP3.LUT R3, R3, R2, RZ, 0x3c, !PT ;  /* 0x000000020303b212 */ /* 0x000fe200078e3cff */
[----:B------:R-:W-:-:S07]  /*20c30*/  IMAD.MOV.U32 R6, RZ, RZ, R14 ;  /* 0x000000ffff067224 */ /* 0x000fce00078e000e */
[----:B------:R-:W-:Y:S05]  /*20c40*/  WARPSYNC.COLLECTIVE R15, `(.L_x_2708) ;  /* 0x000000000f087348 */ /* 0x000fea0003c00000 */
[----:B------:R0:W1:Y:S02]  /*20c50*/  SHFL.IDX P6, R14, R13, R12, R11 ;  /* 0x0000000c0d0e7389 */ /* 0x00006400000c000b */
[----:B01----:R-:W-:Y:S01]  /*20c60*/  ENDCOLLECTIVE ;  /* 0x000000000000791b */ /* 0x003fe20003800000 */
.L_x_2708:
        /* <DEDUP_REMOVED lines=8> */
.L_x_2570:
[----:B-1----:R1:W2:Y:S02]  /*20cf0*/  SYNCS.PHASECHK.TRANS64.TRYWAIT P0, [R16+URZ+0x2d820], R0 ;  /* 0x02d82000100075a7 */ /* 0x0022a4000800017f */
[----:B--2---:R-:W-:Y:S05]  /*20d00*/  @!P0 NANOSLEEP.SYNCS 0x989680 ;  /* 0x009896800000895d */ /* 0x004fea0003900000 */
[----:B------:R-:W2:Y:S02]  /*20d10*/  @!P0 SYNCS.PHASECHK.TRANS64 P0, [R16+URZ+0x2d820], R0 ;  /* 0x02d82000100085a7 */ /* 0x000ea4000800007f */
[----:B--2---:R-:W-:Y:S05]  /*20d20*/  @!P0 BRA `(.L_x_2570) ;  /* 0xfffffffc00f08947 */ /* 0x004fea000383ffff */
[----:B------:R-:W-:Y:S05]  /*20d30*/  BRA `(.L_x_2710) ;  /* 0xffffffb000887947 */ /* 0x000fea000383ffff */
.L_x_2575:
[----:B0-----:R0:W1:Y:S02]  /*20d40*/  SYNCS.PHASECHK.TRANS64.TRYWAIT P0, [R5+URZ+0x2d840], R0 ;  /* 0x02d84000050075a7 */ /* 0x001064000800017f */
[----:B-1----:R-:W-:Y:S05]  /*20d50*/  @!P0 NANOSLEEP.SYNCS 0x989680 ;  /* 0x009896800000895d */ /* 0x002fea0003900000 */
[----:B------:R-:W1:Y:S02]  /*20d60*/  @!P0 SYNCS.PHASECHK.TRANS64 P0, [R5+URZ+0x2d840], R0 ;  /* 0x02d84000050085a7 */ /* 0x000e64000800007f */
[----:B-1----:R-:W-:Y:S05]  /*20d70*/  @!P0 BRA `(.L_x_2575) ;  /* 0xfffffffc00f08947 */ /* 0x002fea000383ffff */
[----:B------:R-:W-:Y:S05]  /*20d80*/  BRA `(.L_x_2711) ;  /* 0xffffffb4007c7947 */ /* 0x000fea000383ffff */
.L_x_2576:
        /* <DEDUP_REMOVED lines=8> */
.L_x_2713:
[----:B------:R-:W-:Y:S05]  /*20e10*/  BSYNC B1 ;  /* 0x0000000000017941 */ /* 0x000fea0003800000 */
.L_x_2712:
[----:B------:R-:W0:Y:S01]  /*20e20*/  S2R R21, SR_TID.X ;  /* 0x0000000000157919 */ /* 0x000e220000002100 */
[----:B------:R-:W-:Y:S01]  /*20e30*/  IMAD.MOV.U32 R13, RZ, RZ, R6 ;  /* 0x000000ffff0d7224 */ /* 0x000fe200078e0006 */
[----:B------:R-:W-:Y:S01]  /*20e40*/  MOV R12, RZ ;  /* 0x000000ff000c7202 */ /* 0x000fe20000000f00 */
[----:B------:R-:W-:Y:S01]  /*20e50*/  IMAD.MOV.U32 R11, RZ, RZ, 0x1c1f ;  /* 0x00001c1fff0b7424 */ /* 0x000fe200078e00ff */
[----:B------:R-:W-:Y:S01]  /*20e60*/  LOP3.LUT R18, R18, 0xffffffdf, RZ, 0xc0, !PT ;  /* 0xffffffdf12127812 */ /* 0x000fe200078ec0ff */
[----:B------:R-:W-:Y:S02]  /*20e70*/  IMAD.MOV.U32 R15, RZ, RZ, -0x1 ;  /* 0xffffffffff0f7424 */ /* 0x000fe400078e00ff */
[----:B------:R-:W-:Y:S01]  /*20e80*/  IMAD.MOV.U32 R3, RZ, RZ, R14 ;  /* 0x000000ffff037224 */ /* 0x000fe200078e000e */
[----:B------:R-:W-:Y:S01]  /*20e90*/  @P1 LOP3.LUT R18, R18, 0x20, RZ, 0xfc, !PT ;  /* 0x0000002012121812 */ /* 0x000fe200078efcff */
[----:B------:R-:W-:-:S07]  /*20ea0*/  IMAD R4, R4, 0x2, R16 ;  /* 0x0000000204047824 */ /* 0x000fce00078e0210 */
[----:B0-----:R-:W-:Y:S05]  /*20eb0*/  WARPSYNC.COLLECTIVE R15, `(.L_x_2714) ;  /* 0x000000000f087348 */ /* 0x001fea0003c00000 */
[----:B------:R1:W2:Y:S02]  /*20ec0*/  SHFL.IDX P6, R14, R13, R12, R11 ;  /* 0x0000000c0d0e7389 */ /* 0x0002a400000c000b */
[----:B012---:R-:W-:Y:S01]  /*20ed0*/  ENDCOLLECTIVE ;  /* 0x000000000000791b */ /* 0x007fe20003800000 */
.L_x_2714:
        /* <DEDUP_REMOVED lines=8> */
.L_x_2715:
        /* <DEDUP_REMOVED lines=15> */
.L_x_2716:
[----:B------:R-:W-:Y:S02]  /*21050*/  IMAD.MOV.U32 R13, RZ, RZ, R7 ;  /* 0x000000ffff0d7224 */ /* 0x000fe400078e0007 */
[----:B------:R-:W-:Y:S02]  /*21060*/  IMAD.MOV.U32 R12, RZ, RZ, 0x2 ;  /* 0x00000002ff0c7424 */ /* 0x000fe400078e00ff */
[----:B------:R-:W-:-:S07]  /*21070*/  IMAD.MOV.U32 R2, RZ, RZ, R14 ;  /* 0x000000ffff027224 */ /* 0x000fce00078e000e */
[----:B------:R-:W-:Y:S05]  /*21080*/  WARPSYNC.COLLECTIVE R15, `(.L_x_2717) ;  /* 0x000000000f087348 */ /* 0x000fea0003c00000 */
[----:B------:R0:W1:Y:S02]  /*21090*/  SHFL.IDX P6, R14, R13, R12, R11 ;  /* 0x0000000c0d0e7389 */ /* 0x00006400000c000b */
[----:B01----:R-:W-:Y:S01]  /*210a0*/  ENDCOLLECTIVE ;  /* 0x000000000000791b */ /* 0x003fe20003800000 */
.L_x_2717:
        /* <DEDUP_REMOVED lines=9> */
[----:B------:R-:W-:-:S07]  /*21140*/  MOV R21, R14 ;  /* 0x0000000e00157202 */ /* 0x000fce0000000f00 */
[----:B0-----:R-:W-:Y:S05]  /*21150*/  WARPSYNC.COLLECTIVE R15, `(.L_x_2718) ;  /* 0x000000000f087348 */ /* 0x001fea0003c00000 */
[----:B------:R1:W2:Y:S02]  /*21160*/  SHFL.IDX P6, R14, R13, R12, R11 ;  /* 0x0000000c0d0e7389 */ /* 0x0002a400000c000b */
[----:B012---:R-:W-:Y:S01]  /*21170*/  ENDCOLLECTIVE ;  /* 0x000000000000791b */ /* 0x007fe20003800000 */
.L_x_2718:
[----:B------:R-:W-:Y:S02]  /*21180*/  IMAD.MOV.U32 R13, RZ, RZ, R7 ;  /* 0x000000ffff0d7224 */ /* 0x000fe400078e0007 */
[----:B------:R-:W-:Y:S02]  /*21190*/  IMAD.MOV.U32 R12, RZ, RZ, 0x3 ;  /* 0x00000003ff0c7424 */ /* 0x000fe400078e00ff */
[----:B------:R-:W-:-:S07]  /*211a0*/  IMAD.MOV.U32 R2, RZ, RZ, R14 ;  /* 0x000000ffff027224 */ /* 0x000fce00078e000e */
[----:B------:R-:W-:Y:S05]  /*211b0*/  WARPSYNC.COLLECTIVE R15, `(.L_x_2719) ;  /* 0x000000000f087348 */ /* 0x000fea0003c00000 */
[----:B------:R0:W1:Y:S02]  /*211c0*/  SHFL.IDX P6, R14, R13, R12, R11 ;  /* 0x0000000c0d0e7389 */ /* 0x00006400000c000b */
[----:B01----:R-:W-:Y:S01]  /*211d0*/  ENDCOLLECTIVE ;  /* 0x000000000000791b */ /* 0x003fe20003800000 */
.L_x_2719:
        /* <DEDUP_REMOVED lines=14> */
.L_x_2720:
[----:B------:R-:W-:Y:S01]  /*212c0*/  MOV R2, R14 ;  /* 0x0000000e00027202 */ /* 0x000fe20000000f00 */
[----:B------:R-:W-:Y:S06]  /*212d0*/  BRA `(.L_x_2721) ;  /* 0xffffffb000fc7947 */ /* 0x000fec000383ffff */
.L_x_2581:
[----:B-1----:R1:W2:Y:S02]  /*212e0*/  SYNCS.PHASECHK.TRANS64.TRYWAIT P0, [R5+URZ+0x2d860], R2 ;  /* 0x02d86002050075a7 */ /* 0x0022a4000800017f */
[----:B--2---:R-:W-:Y:S05]  /*212f0*/  @!P0 NANOSLEEP.SYNCS 0x989680 ;  /* 0x009896800000895d */ /* 0x004fea0003900000 */
[----:B------:R-:W2:Y:S02]  /*21300*/  @!P0 SYNCS.PHASECHK.TRANS64 P0, [R5+URZ+0x2d860], R2 ;  /* 0x02d86002050085a7 */ /* 0x000ea4000800007f */
[----:B--2---:R-:W-:Y:S05]  /*21310*/  @!P0 BRA `(.L_x_2581) ;  /* 0xfffffffc00f08947 */ /* 0x004fea000383ffff */
[----:B------:R-:W-:Y:S05]  /*21320*/  BRA `(.L_x_2722) ;  /* 0xffffffb400607947 */ /* 0x000fea000383ffff */
.L_x_2582:
        /* <DEDUP_REMOVED lines=8> */
.L_x_2724:
[----:B------:R-:W-:Y:S05]  /*213b0*/  BSYNC B1 ;  /* 0x0000000000017941 */ /* 0x000fea0003800000 */
.L_x_2723:
[----:B------:R-:W-:Y:S01]  /*213c0*/  IMAD.MOV.U32 R13, RZ, RZ, R19 ;  /* 0x000000ffff0d7224 */ /* 0x000fe200078e0013 */
[----:B------:R-:W-:Y:S01]  /*213d0*/  MOV R11, 0x1c1f ;  /* 0x00001c1f000b7802 */ /* 0x000fe20000000f00 */
[----:B------:R-:W-:Y:S02]  /*213e0*/  IMAD.MOV.U32 R12, RZ, RZ, RZ ;  /* 0x000000ffff0c7224 */ /* 0x000fe400078e00ff */
[----:B------:R-:W-:Y:S02]  /*213f0*/  IMAD.MOV.U32 R15, RZ, RZ, -0x1 ;  /* 0xffffffffff0f7424 */ /* 0x000fe400078e00ff */
[----:B------:R-:W-:Y:S02]  /*21400*/  IMAD.MOV.U32 R3, RZ, RZ, R14 ;  /* 0x000000ffff037224 */ /* 0x000fe400078e000e */
[----:B------:R-:W-:-:S07]  /*21410*/  IMAD R4, R4, 0x2, R16 ;  /* 0x0000000204047824 */ /* 0x000fce00078e0210 */
[----:B------:R-:W-:Y:S05]  /*21420*/  WARPSYNC.COLLECTIVE R15, `(.L_x_2725) ;  /* 0x000000000f087348 */ /* 0x000fea0003c00000 */
[----:B------:R0:W1:Y:S02]  /*21430*/  SHFL.IDX P6, R14, R13, R12, R11 ;  /* 0x0000000c0d0e7389 */ /* 0x00006400000c000b */
[----:B01----:R-:W-:Y:S01]  /*21440*/  ENDCOLLECTIVE ;  /* 0x000000000000791b */ /* 0x003fe20003800000 */
.L_x_2725:
[----:B------:R-:W-:Y:S02]  /*21450*/  IMAD.MOV.U32 R13, RZ, RZ, R22 ;  /* 0x000000ffff0d7224 */ /* 0x000fe400078e0016 */
[----:B------:R-:W-:Y:S02]  /*21460*/  IMAD.MOV.U32 R12, RZ, RZ, 0x1 ;  /* 0x00000001ff0c7424 */ /* 0x000fe400078e00ff */
[----:B------:R-:W-:-:S07]  /*21470*/  IMAD.MOV.U32 R2, RZ, RZ, R14 ;  /* 0x000000ffff027224 */ /* 0x000fce00078e000e */
[----:B------:R-:W-:Y:S05]  /*21480*/  WARPSYNC.COLLECTIVE R15, `(.L_x_2726) ;  /* 0x000000000f087348 */ /* 0x000fea0003c00000 */
[----:B------:R0:W1:Y:S02]  /*21490*/  SHFL.IDX P6, R14, R13, R12, R11 ;  /* 0x0000000c0d0e7389 */ /* 0x00006400000c000b */
[----:B01----:R-:W-:Y:S01]  /*214a0*/  ENDCOLLECTIVE ;  /* 0x000000000000791b */ /* 0x003fe20003800000 */
.L_x_2726:
[----:B------:R-:W-:-:S05]  /*214b0*/  IADD3 R2, P0, R2, R0, RZ ;  /* 0x0000000002027210 */ /* 0x000fca0007f1e0ff */
[----:B------:R-:W-:Y:S01]  /*214c0*/  IMAD.X R3, RZ, RZ, R3, P0 ;  /* 0x000000ffff037224 */ /* 0x000fe200000e0603 */
[----:B------:R-:W-:Y:S02]  /*214d0*/  ISETP.LT.OR P0, PT, R6, 0x1, P3 ;  /* 0x000000010600780c */ /* 0x000fe40001f01670 */
[----:B------:R-:W-:-:S11]  /*214e0*/  MOV R13, R19 ;  /* 0x00000013000d7202 */ /* 0x000fd60000000f00 */
        /* <DEDUP_REMOVED lines=12> */
.L_x_2727:
[----:B------:R-:W-:Y:S02]  /*215b0*/  IMAD.MOV.U32 R13, RZ, RZ, R22 ;  /* 0x000000ffff0d7224 */ /* 0x000fe400078e0016 */
[----:B------:R-:W-:Y:S02]  /*215c0*/  IMAD.MOV.U32 R12, RZ, RZ, 0x2 ;  /* 0x00000002ff0c7424 */ /* 0x000fe400078e00ff */
[----:B------:R-:W-:-:S07]  /*215d0*/  IMAD.MOV.U32 R2, RZ, RZ, R14 ;  /* 0x000000ffff027224 */ /* 0x000fce00078e000e */
[----:B------:R-:W-:Y:S05]  /*215e0*/  WARPSYNC.COLLECTIVE R15, `(.L_x_2728) ;  /* 0x000000000f087348 */ /* 0x000fea0003c00000 */
[----:B------:R0:W1:Y:S02]  /*215f0*/  SHFL.IDX P6, R14, R13, R12, R11 ;  /* 0x0000000c0d0e7389 */ /* 0x00006400000c000b */
[----:B01----:R-:W-:Y:S01]  /*21600*/  ENDCOLLECTIVE ;  /* 0x000000000000791b */ /* 0x003fe20003800000 */
.L_x_2728:
        /* <DEDUP_REMOVED lines=16> */
.L_x_2729:
[----:B------:R-:W-:Y:S02]  /*21710*/  IMAD.MOV.U32 R13, RZ, RZ, R22 ;  /* 0x000000ffff0d7224 */ /* 0x000fe400078e0016 */
[----:B------:R-:W-:Y:S02]  /*21720*/  IMAD.MOV.U32 R12, RZ, RZ, 0x3 ;  /* 0x00000003ff0c7424 */ /* 0x000fe400078e00ff */
[----:B------:R-:W-:-:S07]  /*21730*/  IMAD.MOV.U32 R2, RZ, RZ, R14 ;  /* 0x000000ffff027224 */ /* 0x000fce00078e000e */
[----:B------:R-:W-:Y:S05]  /*21740*/  WARPSYNC.COLLECTIVE R15, `(.L_x_2730) ;  /* 0x000000000f087348 */ /* 0x000fea0003c00000 */
[----:B------:R0:W1:Y:S02]  /*21750*/  SHFL.IDX P6, R14, R13, R12, R11 ;  /* 0x0000000c0d0e7389 */ /* 0x00006400000c000b */
[----:B01----:R-:W-:Y:S01]  /*21760*/  ENDCOLLECTIVE ;  /* 0x000000000000791b */ /* 0x003fe20003800000 */
.L_x_2730:
        /* <DEDUP_REMOVED lines=13> */
.L_x_2731:
        /* <DEDUP_REMOVED lines=8> */
.L_x_2590:
[----:B-1----:R1:W2:Y:S02]  /*218c0*/  SYNCS.PHASECHK.TRANS64.TRYWAIT P0, [R0+URZ+0x2d860], R3 ;  /* 0x02d86003000075a7 */ /* 0x0022a4000800017f */
[----:B--2---:R-:W-:Y:S05]  /*218d0*/  @!P0 NANOSLEEP.SYNCS 0x989680 ;  /* 0x009896800000895d */ /* 0x004fea0003900000 */
[----:B------:R-:W2:Y:S02]  /*218e0*/  @!P0 SYNCS.PHASECHK.TRANS64 P0, [R0+URZ+0x2d860], R3 ;  /* 0x02d86003000085a7 */ /* 0x000ea4000800007f */
[----:B--2---:R-:W-:Y:S05]  /*218f0*/  @!P0 BRA `(.L_x_2590) ;  /* 0xfffffffc00f08947 */ /* 0x004fea000383ffff */
[----:B------:R-:W-:Y:S05]  /*21900*/  BRA `(.L_x_2733) ;  /* 0xffffffb400e07947 */ /* 0x000fea000383ffff */
.L_x_2591:
        /* <DEDUP_REMOVED lines=8> */
.L_x_2735:
[----:B------:R-:W-:Y:S05]  /*21990*/  BSYNC B0 ;  /* 0x0000000000007941 */ /* 0x000fea0003800000 */
.L_x_2734:
        /* <DEDUP_REMOVED lines=10> */
.L_x_2736:
[----:B------:R-:W-:Y:S01]  /*21a40*/  ULDC UR4, c[0x0][0x2f4] ;  /* 0x0000bd0000047ab9 */ /* 0x000fe20000000800 */
[----:B------:R-:W-:Y:S02]  /*21a50*/  IMAD.MOV.U32 R13, RZ, RZ, R22 ;  /* 0x000000ffff0d7224 */ /* 0x000fe400078e0016 */
[----:B------:R-:W-:Y:S02]  /*21a60*/  IMAD.MOV.U32 R12, RZ, RZ, 0x1 ;  /* 0x00000001ff0c7424 */ /* 0x000fe400078e00ff */
[----:B------:R-:W-:-:S05]  /*21a70*/  IMAD.SHL.U32 R7, R2, 0x8, RZ ;  /* 0x0000000802077824 */ /* 0x000fca00078e00ff */
[----:B------:R-:W-:-:S04]  /*21a80*/  LOP3.LUT R7, R7, 0x18, RZ, 0xc0, !PT ;  /* 0x0000001807077812 */ /* 0x000fc800078ec0ff */
[C---:B------:R-:W-:Y:S02]  /*21a90*/  SHF.L.U32 R5, R7.reuse, 0x1, RZ ;  /* 0x0000000107057819 */ /* 0x040fe400000006ff */
[C---:B------:R-:W-:Y:S02]  /*21aa0*/  ISETP.GE.AND P2, PT, R7.reuse, UR4, PT ;  /* 0x0000000407007c0c */ /* 0x040fe4000bf46270 */
[----:B------:R-:W-:Y:S02]  /*21ab0*/  IADD3 R2, P0, R14, R5, RZ ;  /* 0x000000050e027210 */ /* 0x000fe40007f1e0ff */
[C---:B------:R-:W-:Y:S02]  /*21ac0*/  LOP3.LUT R8, R7.reuse, 0x20, RZ, 0xfc, !PT ;  /* 0x0000002007087812 */ /* 0x040fe400078efcff */
[----:B------:R-:W-:Y:S01]  /*21ad0*/  LOP3.LUT R7, R7, 0x40, RZ, 0xfc, !PT ;  /* 0x0000004007077812 */ /* 0x000fe200078efcff */
[----:B------:R-:W-:Y:S01]  /*21ae0*/  IMAD.X R3, RZ, RZ, R3, P0 ;  /* 0x000000ffff037224 */ /* 0x000fe200000e0603 */
[----:B------:R-:W-:-:S02]  /*21af0*/  ISETP.LT.OR P3, PT, R6, 0x1, P2 ;  /* 0x000000010600780c */ /* 0x000fc40001761670 */
[----:B------:R-:W-:Y:S02]  /*21b00*/  ISETP.GE.AND P1, PT, R8, UR4, PT ;  /* 0x0000000408007c0c */ /* 0x000fe4000bf26270 */
[----:B------:R-:W-:-:S13]  /*21b10*/  ISETP.GE.AND P0, PT, R7, UR4, PT ;  /* 0x0000000407007c0c */ /* 0x000fda000bf06270 */
[----:B------:R-:W-:Y:S05]  /*21b20*/  WARPSYNC.COLLECTIVE R15, `(.L_x_2737) ;  /* 0x000000000f087348 */ /* 0x000fea0003c00000 */
[----:B------:R0:W1:Y:S02]  /*21b30*/  SHFL.IDX P6, R14, R13, R12, R11 ;  /* 0x0000000c0d0e7389 */ /* 0x00006400000c000b */
[----:B01----:R-:W-:Y:S01]  /*21b40*/  ENDCOLLECTIVE ;  /* 0x000000000000791b */ /* 0x003fe20003800000 */
.L_x_2737:
        /* <DEDUP_REMOVED lines=14> */
.L_x_2738:
[----:B------:R-:W-:Y:S01]  /*21c30*/  MOV R13, R22 ;  /* 0x00000016000d7202 */ /* 0x000fe20000000f00 */
[----:B------:R-:W-:Y:S01]  /*21c40*/  IMAD.MOV.U32 R12, RZ, RZ, 0x2 ;  /* 0x00000002ff0c7424 */ /* 0x000fe200078e00ff */
[----:B------:R-:W-:-:S13]  /*21c50*/  IADD3 R2, P4, R14, R5, RZ ;  /* 0x000000050e027210 */ /* 0x000fda0007f9e0ff */
[----:B------:R-:W-:Y:S05]  /*21c60*/  WARPSYNC.COLLECTIVE R15, `(.L_x_2739) ;  /* 0x000000000f087348 */ /* 0x000fea0003c00000 */
[----:B------:R0:W1:Y:S02]  /*21c70*/  SHFL.IDX P6, R14, R13, R12, R11 ;  /* 0x0000000c0d0e7389 */ /* 0x00006400000c000b */
[----:B01----:R-:W-:Y:S01]  /*21c80*/  ENDCOLLECTIVE ;  /* 0x000000000000791b */ /* 0x003fe20003800000 */
.L_x_2739:
        /* <DEDUP_REMOVED lines=15> */
.L_x_2740:
[----:B------:R-:W-:Y:S02]  /*21d80*/  IMAD.MOV.U32 R13, RZ, RZ, R22 ;  /* 0x000000ffff0d7224 */ /* 0x000fe400078e0016 */
[----:B------:R-:W-:Y:S01]  /*21d90*/  IMAD.MOV.U32 R12, RZ, RZ, 0x3 ;  /* 0x00000003ff0c7424 */ /* 0x000fe200078e00ff */
[----:B------:R-:W-:-:S13]  /*21da0*/  IADD3 R2, P4, R14, R5, RZ ;  /* 0x000000050e027210 */ /* 0x000fda0007f9e0ff */
[----:B------:R-:W-:Y:S05]  /*21db0*/  WARPSYNC.COLLECTIVE R15, `(.L_x_2741) ;  /* 0x000000000f087348 */ /* 0x000fea0003c00000 */
[----:B------:R0:W1:Y:S02]  /*21dc0*/  SHFL.IDX P6, R14, R13, R12, R11 ;  /* 0x0000000c0d0e7389 */ /* 0x00006400000c000b */
[----:B01----:R-:W-:Y:S01]  /*21dd0*/  ENDCOLLECTIVE ;  /* 0x000000000000791b */ /* 0x003fe20003800000 */
.L_x_2741:
[----:B------:R-:W-:Y:S01]  /*21de0*/  IMAD.X R3, RZ, RZ, R3, P4 ;  /* 0x000000ffff037224 */ /* 0x000fe200020e0603 */
[----:B------:R-:W-:-:S04]  /*21df0*/  ISETP.LT.OR P4, PT, R6, 0x41, P1 ;  /* 0x000000410600780c */ /* 0x000fc80000f81670 */
[----:B------:R-:W-:Y:S01]  /*21e00*/  @!PT LDS RZ, [RZ] ;  /* 0x00000000fffff984 */ /* 0x000fe20000000800 */
[----:B------:R-:W-:Y:S01]  /*21e10*/  @!PT LDS RZ, [RZ] ;  /* 0x00000000fffff984 */ /* 0x000fe20000000800 */
[----:B------:R-:W-:Y:S01]  /*21e20*/  @!PT LDS RZ, [RZ] ;  /* 0x00000000fffff984 */ /* 0x000fe20000000800 */
[----:B------:R0:W-:Y:S01]  /*21e30*/  LDGSTS.E.BYPASS.LTC128B.128 [R4+0x1400], desc[UR38][R2.64], !P3 ;  /* 0x0140000002047fae */ /* 0x0001e2000d901d66 */
[----:B------:R-:W-:Y:S02]  /*21e40*/  ISETP.LT.OR P3, PT, R6, 0x41, P0 ;  /* 0x000000410600780c */ /* 0x000fe40000761670 */
[----:B------:R-:W-:-:S06]  /*21e50*/  MOV R13, R19 ;  /* 0x00000013000d7202 */ /* 0x000fcc0000000f00 */
[----:B------:R0:W-:Y:S05]  /*21e60*/  LDGSTS.E.BYPASS.LTC128B.128 [R4+0x3400], desc[UR38][R2.64+0x40], !P4 ;  /* 0x0340004002047fae */ /* 0x0001ea000e101d66 */
[----:B------:R0:W-:Y:S01]  /*21e70*/  LDGSTS.E.BYPASS.LTC128B.128 [R4+0x5400], desc[UR38][R2.64+0x80], !P3 ;  /* 0x0540008002047fae */ /* 0x0001e2000d901d66 */
[----:B------:R-:W-:-:S07]  /*21e80*/  IMAD.MOV.U32 R22, RZ, RZ, R14 ;  /* 0x000000ffff167224 */ /* 0x000fce00078e000e */
[----:B0-----:R-:W-:Y:S05]  /*21e90*/  WARPSYNC.COLLECTIVE R15, `(.L_x_2742) ;  /* 0x000000000f087348 */ /* 0x001fea0003c00000 */
[----:B------:R1:W2:Y:S02]  /*21ea0*/  SHFL.IDX P6, R14, R13, R12, R11 ;  /* 0x0000000c0d0e7389 */ /* 0x0002a400000c000b */
[----:B012---:R-:W-:Y:S01]  /*21eb0*/  ENDCOLLECTIVE ;  /* 0x000000000000791b */ /* 0x007fe20003800000 */
.L_x_2742:
[----:B------:R-:W-:Y:S05]  /*21ec0*/  BRA `(.L_x_2743) ;  /* 0xffffffb400407947 */ /* 0x000fea000383ffff */
.L_x_2596:
[----:B------:R-:W-:Y:S01]  /*21ed0*/  BSSY B0, `(.L_x_2744) ;  /* 0x0000008000007945 */ /* 0x000fe20003800000 */
[----:B------:R-:W-:Y:S02]  /*21ee0*/  IMAD.MOV.U32 R13, RZ, RZ, R24 ;  /* 0x000000ffff0d7224 */ /* 0x000fe400078e0018 */
[----:B------:R-:W-:Y:S02]  /*21ef0*/  IMAD.MOV.U32 R12, RZ, RZ, RZ ;  /* 0x000000ffff0c7224 */ /* 0x000fe400078e00ff */
[----:B------:R-:W-:Y:S02]  /*21f00*/  IMAD.MOV.U32 R11, RZ, RZ, 0x1f ;  /* 0x0000001fff0b7424 */ /* 0x000fe400078e00ff */
[----:B------:R-:W-:-:S07]  /*21f10*/  IMAD.MOV.U32 R15, RZ, RZ, -0x1 ;  /* 0xffffffffff0f7424 */ /* 0x000fce00078e00ff */
[----:B0-2--5:R-:W-:Y:S05]  /*21f20*/  WARPSYNC.COLLECTIVE R15, `(.L_x_2745) ;  /* 0x000000000f087348 */ /* 0x025fea0003c00000 */
[----:B------:R1:W3:Y:S02]  /*21f30*/  SHFL.IDX P6, R14, R13, R12, R11 ;  /* 0x0000000c0d0e7389 */ /* 0x0002e400000c000b */
[----:B0123-5:R-:W-:Y:S01]  /*21f40*/  ENDCOLLECTIVE ;  /* 0x000000000000791b */ /* 0x02ffe20003800000 */
.L_x_2745:
[----:B------:R-:W-:Y:S05]  /*21f50*/  BSYNC B0 ;  /* 0x0000000000007941 */ /* 0x000fea0003800000 */
.L_x_2744:
        /* <DEDUP_REMOVED lines=9> */
.L_x_2746:
        /* <DEDUP_REMOVED lines=23> */
.L_x_2747:
[----:B------:R-:W-:Y:S01]  /*22160*/  IMAD.MOV.U32 R12, RZ, RZ, 0x2 ;  /* 0x00000002ff0c7424 */ /* 0x000fe200078e00ff */
[----:B------:R-:W-:-:S04]  /*22170*/  SEL R4, R14, RZ, P1 ;  /* 0x000000ff0e047207 */ /* 0x000fc80000800000 */
[----:B------:R-:W-:-:S05]  /*22180*/  IADD3 R4, R13, R4, RZ ;  /* 0x000000040d047210 */ /* 0x000fca0007ffe0ff */
[----:B------:R-:W-:-:S07]  /*22190*/  IMAD.MOV.U32 R13, RZ, RZ, R4 ;  /* 0x000000ffff0d7224 */ /* 0x000fce00078e0004 */
[----:B------:R-:W-:Y:S05]  /*221a0*/  WARPSYNC.COLLECTIVE R15, `(.L_x_2748) ;  /* 0x000000000f087348 */ /* 0x000fea0003c00000 */
[----:B------:R0:W1:Y:S02]  /*221b0*/  SHFL.UP P6, R14, R13, R12, R11 ;  /* 0x0400000c0d0e7389 */ /* 0x00006400000c000b */
[----:B01----:R-:W-:Y:S01]  /*221c0*/  ENDCOLLECTIVE ;  /* 0x000000000000791b */ /* 0x003fe20003800000 */
.L_x_2748:
[----:B------:R-:W-:Y:S01]  /*221d0*/  IMAD.MOV.U32 R12, RZ, RZ, 0x4 ;  /* 0x00000004ff0c7424 */ /* 0x000fe200078e00ff */
[----:B------:R-:W-:-:S05]  /*221e0*/  SEL R3, R14, RZ, P2 ;  /* 0x000000ff0e037207 */ /* 0x000fca0001000000 */
[----:B------:R-:W-:-:S04]  /*221f0*/  IMAD.IADD R2, R4, 0x1, R3 ;  /* 0x0000000104027824 */ /* 0x000fc800078e0203 */
[----:B------:R-:W-:-:S07]  /*22200*/  IMAD.MOV.U32 R13, RZ, RZ, R2 ;  /* 0x000000ffff0d7224 */ /* 0x000fce00078e0002 */
[----:B------:R-:W-:Y:S05]  /*22210*/  WARPSYNC.COLLECTIVE R15, `(.L_x_2749) ;  /* 0x000000000f087348 */ /* 0x000fea0003c00000 */
[----:B------:R0:W1:Y:S02]  /*22220*/  SHFL.UP P6, R14, R13, R12, R11 ;  /* 0x0400000c0d0e7389 */ /* 0x00006400000c000b */
[----:B01----:R-:W-:Y:S01]  /*22230*/  ENDCOLLECTIVE ;  /* 0x000000000000791b */ /* 0x003fe20003800000 */
.L_x_2749:
[----:B------:R-:W-:Y:S02]  /*22240*/  MOV R12, 0x8 ;  /* 0x00000008000c7802 */ /* 0x000fe40000000f00 */
[----:B------:R-:W-:-:S05]  /*22250*/  SEL R3, R14, RZ, P3 ;  /* 0x000000ff0e037207 */ /* 0x000fca0001800000 */
[----:B------:R-:W-:-:S04]  /*22260*/  IMAD.IADD R3, R2, 0x1, R3 ;  /* 0x0000000102037824 */ /* 0x000fc800078e0203 */
[----:B------:R-:W-:-:S07]  /*22270*/  IMAD.MOV.U32 R13, RZ, RZ, R3 ;  /* 0x000000ffff0d7224 */ /* 0x000fce00078e0003 */
[----:B------:R-:W-:Y:S05]  /*22280*/  WARPSYNC.COLLECTIVE R15, `(.L_x_2750) ;  /* 0x000000000f087348 */ /* 0x000fea0003c00000 */
[----:B------:R0:W1:Y:S02]  /*22290*/  SHFL.UP P6, R14, R13, R12, R11 ;  /* 0x0400000c0d0e7389 */ /* 0x00006400000c000b */
[----:B01----:R-:W-:Y:S01]  /*222a0*/  ENDCOLLECTIVE ;  /* 0x000000000000791b */ /* 0x003fe20003800000 */
.L_x_2750:
[----:B------:R-:W-:Y:S01]  /*222b0*/  IMAD.MOV.U32 R12, RZ, RZ, 0x10 ;  /* 0x00000010ff0c7424 */ /* 0x000fe200078e00ff */
[----:B------:R-:W-:-:S05]  /*222c0*/  SEL R4, R14, RZ, P4 ;  /* 0x000000ff0e047207 */ /* 0x000fca0002000000 */
[----:B------:R-:W-:-:S04]  /*222d0*/  IMAD.IADD R4, R3, 0x1, R4 ;  /* 0x0000000103047824 */ /* 0x000fc800078e0204 */
[----:B------:R-:W-:-:S07]  /*222e0*/  IMAD.MOV.U32 R13, RZ, RZ, R4 ;  /* 0x000000ffff0d7224 */ /* 0x000fce00078e0004 */
[----:B------:R-:W-:Y:S05]  /*222f0*/  WARPSYNC.COLLECTIVE R15, `(.L_x_2751) ;  /* 0x000000000f087348 */ /* 0x000fea0003c00000 */
[----:B------:R0:W1:Y:S02]  /*22300*/  SHFL.UP P6, R14, R13, R12, R11 ;  /* 0x0400000c0d0e7389 */ /* 0x00006400000c000b */
[----:B01----:R-:W-:Y:S01]  /*22310*/  ENDCOLLECTIVE ;  /* 0x000000000000791b */ /* 0x003fe20003800000 */
.L_x_2751:
        /* <DEDUP_REMOVED lines=8> */
.L_x_2752:
[----:B------:R-:W-:Y:S05]  /*223a0*/  BRA `(.L_x_2753) ;  /* 0xffffffb400647947 */ /* 0x000fea000383ffff */
.L_x_2599:
[----:B------:R-:W-:Y:S01]  /*223b0*/  BSSY B0, `(.L_x_2754) ;  /* 0x0000007000007945 */ /* 0x000fe20003800000 */
[----:B------:R-:W-:Y:S01]  /*223c0*/  MOV R12, 0x1 ;  /* 0x00000001000c7802 */ /* 0x000fe20000000f00 */
[----:B------:R-:W-:Y:S02]  /*223d0*/  IMAD.MOV.U32 R11, RZ, RZ, RZ ;  /* 0x000000ffff0b7224 */ /* 0x000fe400078e00ff */
[----:B------:R-:W-:-:S07]  /*223e0*/  IMAD.MOV.U32 R15, RZ, RZ, -0x1 ;  /* 0xffffffffff0f7424 */ /* 0x000fce00078e00ff */
[----:B-----5:R-:W-:Y:S05]  /*223f0*/  WARPSYNC.COLLECTIVE R15, `(.L_x_2755) ;  /* 0x000000000f087348 */ /* 0x020fea0003c00000 */
[----:B------:R0:W1:Y:S02]  /*22400*/  SHFL.UP P6, R14, R13, R12, R11 ;  /* 0x0400000c0d0e7389 */ /* 0x00006400000c000b */
[----:B01---5:R-:W-:Y:S01]  /*22410*/  ENDCOLLECTIVE ;  /* 0x000000000000791b */ /* 0x023fe20003800000 */
.L_x_2755:
[----:B------:R-:W-:Y:S05]  /*22420*/  BSYNC B0 ;  /* 0x0000000000007941 */ /* 0x000fea0003800000 */
.L_x_2754:
        /* <DEDUP_REMOVED lines=8> */
.L_x_2756:
[----:B------:R-:W-:Y:S01]  /*224b0*/  IMAD.MOV.U32 R12, RZ, RZ, 0x4 ;  /* 0x00000004ff0c7424 */ /* 0x000fe200078e00ff */
[----:B------:R-:W-:-:S05]  /*224c0*/  SEL R14, R14, RZ, P2 ;  /* 0x000000ff0e0e7207 */ /* 0x000fca0001000000 */
[----:B------:R-:W-:-:S05]  /*224d0*/  IMAD.IADD R3, R13, 0x1, R14 ;  /* 0x000000010d037824 */ /* 0x000fca00078e020e */
[----:B------:R-:W-:-:S07]  /*224e0*/  MOV R13, R3 ;  /* 0x00000003000d7202 */ /* 0x000fce0000000f00 */
[----:B------:R-:W-:Y:S05]  /*224f0*/  WARPSYNC.COLLECTIVE R15, `(.L_x_2757) ;  /* 0x000000000f087348 */ /* 0x000fea0003c00000 */
[----:B------:R0:W1:Y:S02]  /*22500*/  SHFL.UP P6, R14, R13, R12, R11 ;  /* 0x0400000c0d0e7389 */ /* 0x00006400000c000b */
[----:B01----:R-:W-:Y:S01]  /*22510*/  ENDCOLLECTIVE ;  /* 0x000000000000791b */ /* 0x003fe20003800000 */
.L_x_2757:
[----:B------:R-:W-:Y:S01]  /*22520*/  IMAD.MOV.U32 R12, RZ, RZ, 0x8 ;  /* 0x00000008ff0c7424 */ /* 0x000fe200078e00ff */
[----:B------:R-:W-:-:S05]  /*22530*/  SEL R4, R14, RZ, P3 ;  /* 0x000000ff0e047207 */ /* 0x000fca0001800000 */
[----:B------:R-:W-:-:S04]  /*22540*/  IMAD.IADD R4, R3, 0x1, R4 ;  /* 0x0000000103047824 */ /* 0x000fc800078e0204 */
[----:B------:R-:W-:-:S07]  /*22550*/  IMAD.MOV.U32 R13, RZ, RZ, R4 ;  /* 0x000000ffff0d7224 */ /* 0x000fce00078e0004 */
[----:B------:R-:W-:Y:S05]  /*22560*/  WARPSYNC.COLLECTIVE R15, `(.L_x_2758) ;  /* 0x000000000f087348 */ /* 0x000fea0003c00000 */
[----:B------:R0:W1:Y:S02]  /*22570*/  SHFL.UP P6, R14, R13, R12, R11 ;  /* 0x0400000c0d0e7389 */ /* 0x00006400000c000b */
[----:B01----:R-:W-:Y:S01]  /*22580*/  ENDCOLLECTIVE ;  /* 0x000000000000791b */ /* 0x003fe20003800000 */
.L_x_2758:
[----:B------:R-:W-:Y:S01]  /*22590*/  IMAD.MOV.U32 R12, RZ, RZ, 0x10 ;  /* 0x00000010ff0c7424 */ /* 0x000fe200078e00ff */
[----:B------:R-:W-:-:S05]  /*225a0*/  SEL R7, R14, RZ, P4 ;  /* 0x000000ff0e077207 */ /* 0x000fca0002000000 */
[----:B------:R-:W-:-:S04]  /*225b0*/  IMAD.IADD R7, R4, 0x1, R7 ;  /* 0x0000000104077824 */ /* 0x000fc800078e0207 */
[----:B------:R-:W-:-:S07]  /*225c0*/  IMAD.MOV.U32 R13, RZ, RZ, R7 ;  /* 0x000000ffff0d7224 */ /* 0x000fce00078e0007 */
[----:B------:R-:W-:Y:S05]  /*225d0*/  WARPSYNC.COLLECTIVE R15, `(.L_x_2759) ;  /* 0x000000000f087348 */ /* 0x000fea0003c00000 */
[----:B------:R0:W1:Y:S02]  /*225e0*/  SHFL.UP P6, R14, R13, R12, R11 ;  /* 0x0400000c0d0e7389 */ /* 0x00006400000c000b */
[----:B01----:R-:W-:Y:S01]  /*225f0*/  ENDCOLLECTIVE ;  /* 0x000000000000791b */ /* 0x003fe20003800000 */
.L_x_2759:
[----:B------:R-:W-:Y:S02]  /*22600*/  IMAD.MOV.U32 R12, RZ, RZ, 0x1f ;  /* 0x0000001fff0c7424 */ /* 0x000fe400078e00ff */
[----:B------:R-:W-:Y:S01]  /*22610*/  IMAD.MOV.U32 R11, RZ, RZ, 0x1f ;  /* 0x0000001fff0b7424 */ /* 0x000fe200078e00ff */
[----:B------:R-:W-:-:S04]  /*22620*/  SEL R2, R14, RZ, P5 ;  /* 0x000000ff0e027207 */ /* 0x000fc80002800000 */
[----:B------:R-:W-:-:S05]  /*22630*/  IADD3 R2, R7, R2, RZ ;  /* 0x0000000207027210 */ /* 0x000fca0007ffe0ff */
[----:B------:R-:W-:-:S07]  /*22640*/  IMAD.MOV.U32 R13, RZ, RZ, R2 ;  /* 0x000000ffff0d7224 */ /* 0x000fce00078e0002 */
[----:B------:R-:W-:Y:S05]  /*22650*/  WARPSYNC.COLLECTIVE R15, `(.L_x_2760) ;  /* 0x000000000f087348 */ /* 0x000fea0003c00000 */
[----:B------:R0:W1:Y:S02]  /*22660*/  SHFL.IDX P6, R14, R13, R12, R11 ;  /* 0x0000000c0d0e7389 */ /* 0x00006400000c000b */
[----:B01----:R-:W-:Y:S01]  /*22670*/  ENDCOLLECTIVE ;  /* 0x000000000000791b */ /* 0x003fe20003800000 */
.L_x_2760:
[----:B------:R-:W-:Y:S05]  /*22680*/  BRA `(.L_x_2761) ;  /* 0xffffffb400507947 */ /* 0x000fea000383ffff */
.L_x_2601:
[----:B------:R-:W-:Y:S01]  /*22690*/  BSSY B0, `(.L_x_2762) ;  /* 0x0000006000007945 */ /* 0x000fe20003800000 */
[----:B------:R-:W-:Y:S01]  /*226a0*/  PLOP3.LUT P6, PT, P6, PT, PT, 0x8, 0x0 ;  /* 0x000000000000781c */ /* 0x000fe200037ce170 */
[----:B------:R-:W-:-:S12]  /*226b0*/  IMAD.MOV.U32 R15, RZ, RZ, -0x1 ;  /* 0xffffffffff0f7424 */ /* 0x000fd800078e00ff */
[----:B0----5:R-:W-:Y:S05]  /*226c0*/  WARPSYNC.COLLECTIVE R15, `(.L_x_2763) ;  /* 0x000000000f087348 */ /* 0x021fea0003c00000 */
[----:B------:R-:W-:Y:S01]  /*226d0*/  VOTE.ANY R14, PT, P6 ;  /* 0x00000000000e7806 */ /* 0x000fe200030e0100 */
[----:B0----5:R-:W-:Y:S06]  /*226e0*/  ENDCOLLECTIVE ;  /* 0x000000000000791b */ /* 0x021fec0003800000 */
.L_x_2763:
[----:B------:R-:W-:Y:S05]  /*226f0*/  BSYNC B0 ;  /* 0x0000000000007941 */ /* 0x000fea0003800000 */
.L_x_2762:
[----:B------:R-:W-:Y:S01]  /*22700*/  IMAD.MOV.U32 R3, RZ, RZ, R14 ;  /* 0x000000ffff037224 */ /* 0x000fe200078e000e */
[----:B------:R-:W-:Y:S01]  /*22710*/  MOV R11, 0x1f ;  /* 0x0000001f000b7802 */ /* 0x000fe20000000f00 */
[----:B------:R-:W-:Y:S02]  /*22720*/  IMAD.MOV.U32 R13, RZ, RZ, R25 ;  /* 0x000000ffff0d7224 */ /* 0x000fe400078e0019 */
[----:B------:R-:W0:Y:S01]  /*22730*/  POPC R7, R3 ;  /* 0x0000000300077309 */ /* 0x000e220000000000 */
[----:B------:R-:W-:Y:S02]  /*22740*/  IMAD.MOV.U32 R15, RZ, RZ, -0x1 ;  /* 0xffffffffff0f7424 */ /* 0x000fe400078e00ff */
[----:B0-----:R-:W-:Y:S02]  /*22750*/  IMAD.MOV.U32 R12, RZ, RZ, R7 ;  /* 0x000000ffff0c7224 */ /* 0x001fe400078e0007 */
[----:B------:R-:W-:-:S07]  /*22760*/  IMAD.IADD R27, R7, 0x1, R27 ;  /* 0x00000001071b7824 */ /* 0x000fce00078e021b */
[----:B------:R-:W-:Y:S05]  /*22770*/  WARPSYNC.COLLECTIVE R15, `(.L_x_2764) ;  /* 0x000000000f087348 */ /* 0x000fea0003c00000 */
[----:B------:R0:W1:Y:S02]  /*22780*/  SHFL.IDX P6, R14, R13, R12, R11 ;  /* 0x0000000c0d0e7389 */ /* 0x00006400000c000b */
[----:B01----:R-:W-:Y:S01]  /*22790*/  ENDCOLLECTIVE ;  /* 0x000000000000791b */ /* 0x003fe20003800000 */
.L_x_2764:
[----:B------:R-:W-:Y:S02]  /*227a0*/  IMAD.MOV.U32 R13, RZ, RZ, R5 ;  /* 0x000000ffff0d7224 */ /* 0x000fe400078e0005 */
[----:B------:R-:W-:-:S07]  /*227b0*/  IMAD.MOV.U32 R25, RZ, RZ, R14 ;  /* 0x000000ffff197224 */ /* 0x000fce00078e000e */
[----:B------:R-:W-:Y:S05]  /*227c0*/  WARPSYNC.COLLECTIVE R15, `(.L_x_2765) ;  /* 0x000000000f087348 */ /* 0x000fea0003c00000 */
[----:B------:R0:W1:Y:S02]  /*227d0*/  SHFL.IDX P6, R14, R13, R12, R11 ;  /* 0x0000000c0d0e7389 */ /* 0x00006400000c000b */
[----:B01----:R-:W-:Y:S01]  /*227e0*/  ENDCOLLECTIVE ;  /* 0x000000000000791b */ /* 0x003fe20003800000 */
.L_x_2765:
[----:B------:R-:W-:Y:S01]  /*227f0*/  IMAD.MOV.U32 R5, RZ, RZ, R14 ;  /* 0x000000ffff057224 */ /* 0x000fe200078e000e */
[----:B------:R-:W-:Y:S06]  /*22800*/  BRA `(.L_x_2766) ;  /* 0xffffffb400307947 */ /* 0x000fec000383ffff */
.L_x_2603:
[----:B------:R-:W-:Y:S01]  /*22810*/  BSSY B0, `(.L_x_2767) ;  /* 0x0000007000007945 */ /* 0x000fe20003800000 */
[----:B------:R-:W-:Y:S01]  /*22820*/  IMAD.MOV.U32 R13, RZ, RZ, R2 ;  /* 0x000000ffff0d7224 */ /* 0x000fe200078e0002 */
[----:B------:R-:W-:Y:S01]  /*22830*/  MOV R15, 0xffffffff ;  /* 0xffffffff000f7802 */ /* 0x000fe20000000f00 */
[----:B------:R-:W-:-:S07]  /*22840*/  IMAD.MOV.U32 R11, RZ, RZ, 0x1f ;  /* 0x0000001fff0b7424 */ /* 0x000fce00078e00ff */
[----:B0123-5:R-:W-:Y:S05]  /*22850*/  WARPSYNC.COLLECTIVE R15, `(.L_x_2768) ;  /* 0x000000000f087348 */ /* 0x02ffea0003c00000 */
[----:B------:R4:W0:Y:S02]  /*22860*/  SHFL.IDX P6, R14, R13, R12, R11 ;  /* 0x0000000c0d0e7389 */ /* 0x00082400000c000b */
[----:B012345:R-:W-:Y:S01]  /*22870*/  ENDCOLLECTIVE ;  /* 0x000000000000791b */ /* 0x03ffe20003800000 */
.L_x_2768:
[----:B------:R-:W-:Y:S05]  /*22880*/  BSYNC B0 ;  /* 0x0000000000007941 */ /* 0x000fea0003800000 */
.L_x_2767:
[----:B------:R-:W-:Y:S01]  /*22890*/  IMAD.MOV.U32 R24, RZ, RZ, R14 ;  /* 0x000000ffff187224 */ /* 0x000fe200078e000e */
[----:B------:R-:W-:Y:S06]  /*228a0*/  BRA `(.L_x_2602) ;  /* 0xffffffb400207947 */ /* 0x000fec000383ffff */
.L_x_2609:
[----:B0-----:R0:W2:Y:S02]  /*228b0*/  SYNCS.PHASECHK.TRANS64.TRYWAIT P0, [R5+URZ+0x2d820], R0 ;  /* 0x02d82000050075a7 */ /* 0x0010a4000800017f */
[----:B--2---:R-:W-:Y:S05]  /*228c0*/  @!P0 NANOSLEEP.SYNCS 0x989680 ;  /* 0x009896800000895d */ /* 0x004fea0003900000 */
[----:B------:R-:W2:Y:S02]  /*228d0*/  @!P0 SYNCS.PHASECHK.TRANS64 P0, [R5+URZ+0x2d820], R0 ;  /* 0x02d82000050085a7 */ /* 0x000ea4000800007f */
[----:B--2---:R-:W-:Y:S05]  /*228e0*/  @!P0 BRA `(.L_x_2609) ;  /* 0xfffffffc00f08947 */ /* 0x004fea000383ffff */
[----:B------:R-:W-:Y:S05]  /*228f0*/  BRA `(.L_x_2769) ;  /* 0xffffffbc007c7947 */ /* 0x000fea000383ffff */
.L_x_2610:
        /* <DEDUP_REMOVED lines=8> */
[----:B01-345:R-:W-:Y:S05]  /*22980*/  WARPSYNC.COLLECTIVE R15, `(.L_x_2771) ;  /* 0x000000000f087348 */ /* 0x03bfea0003c00000 */
[----:B------:R2:W0:Y:S02]  /*22990*/  SHFL.IDX P6, R14, R13, R12, R11 ;  /* 0x0000000c0d0e7389 */ /* 0x00042400000c000b */
[----:B012345:R-:W-:Y:S01]  /*229a0*/  ENDCOLLECTIVE ;  /* 0x000000000000791b */ /* 0x03ffe20003800000 */
.L_x_2771:
[----:B------:R-:W-:Y:S05]  /*229b0*/  BSYNC B0 ;  /* 0x0000000000007941 */ /* 0x000fea0003800000 */
.L_x_2770:
[----:B------:R-:W-:Y:S05]  /*229c0*/  BRA `(.L_x_2772) ;  /* 0xffffffbc00647947 */ /* 0x000fea000383ffff */
.L_x_2611:
[----:B------:R-:W-:Y:S01]  /*229d0*/  BSSY B0, `(.L_x_2773) ;  /* 0x0000006000007945 */ /* 0x000fe20003800000 */
[----:B------:R-:W-:-:S07]  /*229e0*/  IMAD.MOV.U32 R15, RZ, RZ, -0x1 ;  /* 0xffffffffff0f7424 */ /* 0x000fce00078e00ff */
[----:B01-345:R-:W-:Y:S05]  /*229f0*/  WARPSYNC.COLLECTIVE R15, `(.L_x_2774) ;  /* 0x000000000f0c7348 */ /* 0x03bfea0003c00000 */
[----:B------:R-:W-:Y:S02]  /*22a00*/  ELECT P6, UR62, PT ;  /* 0x00000000003e782f */ /* 0x000fe400038c0000 */
[----:B------:R-:W-:Y:S01]  /*22a10*/  MOV R14, UR62 ;  /* 0x0000003e000e7c02 */ /* 0x000fe20008000f00 */
[----:B01-345:R-:W-:Y:S10]  /*22a20*/  ENDCOLLECTIVE ;  /* 0x000000000000791b */ /* 0x03bff40003800000 */
.L_x_2774:
[----:B------:R-:W-:Y:S05]  /*22a30*/  BSYNC B0 ;  /* 0x0000000000007941 */ /* 0x000fea0003800000 */
.L_x_2773:
[----:B------:R-:W-:Y:S05]  /*22a40*/  BRA `(.L_x_2775) ;  /* 0xffffffbc00587947 */ /* 0x000fea000383ffff */
.L_x_2613:
[----:B0-----:R0:W2:Y:S02]  /*22a50*/  SYNCS.PHASECHK.TRANS64.TRYWAIT P1, [R3+URZ+0x2d840], R2 ;  /* 0x02d84002030075a7 */ /* 0x0010a4000802017f */
[----:B--2---:R-:W-:Y:S05]  /*22a60*/  @!P1 NANOSLEEP.SYNCS 0x989680 ;  /* 0x009896800000995d */ /* 0x004fea0003900000 */
[----:B------:R-:W2:Y:S02]  /*22a70*/  @!P1 SYNCS.PHASECHK.TRANS64 P1, [R3+URZ+0x2d840], R2 ;  /* 0x02d84002030095a7 */ /* 0x000ea4000802007f */
[----:B--2---:R-:W-:Y:S05]  /*22a80*/  @!P1 BRA `(.L_x_2613) ;  /* 0xfffffffc00f09947 */ /* 0x004fea000383ffff */
[----:B------:R-:W-:Y:S05]  /*22a90*/  BRA `(.L_x_2776) ;  /* 0xffffffbc007c7947 */ /* 0x000fea000383ffff */
.L_x_2615:
[----:B--2---:R2:W0:Y:S02]  /*22aa0*/  SYNCS.PHASECHK.TRANS64.TRYWAIT P1, [R5+URZ+0x2d840], R0 ;  /* 0x02d84000050075a7 */ /* 0x004424000802017f */
[----:B0-----:R-:W-:Y:S05]  /*22ab0*/  @!P1 NANOSLEEP.SYNCS 0x989680 ;  /* 0x009896800000995d */ /* 0x001fea0003900000 */
[----:B------:R-:W0:Y:S02]  /*22ac0*/  @!P1 SYNCS.PHASECHK.TRANS64 P1, [R5+URZ+0x2d840], R0 ;  /* 0x02d84000050095a7 */ /* 0x000e24000802007f */
[----:B0-----:R-:W-:Y:S05]  /*22ad0*/  @!P1 BRA `(.L_x_2615) ;  /* 0xfffffffc00f09947 */ /* 0x001fea000383ffff */
[----:B------:R-:W-:Y:S05]  /*22ae0*/  BRA `(.L_x_2777) ;  /* 0xffffffbc008c7947 */ /* 0x000fea000383ffff */
.L_x_2617:
[----:B------:R0:W0:Y:S02]  /*22af0*/  SYNCS.PHASECHK.TRANS64.TRYWAIT P1, [R3+URZ+0x2d860], R2 ;  /* 0x02d86002030075a7 */ /* 0x000024000802017f */
[----:B0-----:R-:W-:Y:S05]  /*22b00*/  @!P1 NANOSLEEP.SYNCS 0x989680 ;  /* 0x009896800000995d */ /* 0x001fea0003900000 */
[----:B------:R-:W0:Y:S02]  /*22b10*/  @!P1 SYNCS.PHASECHK.TRANS64 P1, [R3+URZ+0x2d860], R2 ;  /* 0x02d86002030095a7 */ /* 0x000e24000802007f */
[----:B0-----:R-:W-:Y:S05]  /*22b20*/  @!P1 BRA `(.L_x_2617) ;  /* 0xfffffffc00f09947 */ /* 0x001fea000383ffff */
[----:B------:R-:W-:Y:S05]  /*22b30*/  BRA `(.L_x_2778) ;  /* 0xffffffbc00887947 */ /* 0x000fea000383ffff */
.L_x_2779:
        /* <DEDUP_REMOVED lines=12> */
.L_x_2788:


//--------------------- .nv.global.init           --------------------------
	.section	.nv.global.init,"aw",@progbits
.nv.global.init:
	.type		$str$23,@object
	.size		$str$23,($str$24 - $str$23)
$str$23:
        /*0000*/ 	.byte	0x28, 0x61, 0x64, 0x64, 0x72, 0x65, 0x73, 0x73, 0x20, 0x26, 0x20, 0x6d, 0x61, 0x73, 0x6b, 0x29
        /*0010*/ 	.byte	0x20, 0x3d, 0x3d, 0x20, 0x30, 0x00
	.type		$str$24,@object
	.size		$str$24,(__unnamed_4 - $str$24)
$str$24:
        /*0016*/ 	.byte	0x2f, 0x74, 0x6d, 0x70, 0x2f, 0x6f, 0x73, 0x73, 0x5f, 0x6b, 0x65, 0x72, 0x6e, 0x65, 0x6c, 0x73
        /*0026*/ 	.byte	0x5f, 0x73, 0x72, 0x63, 0x2f, 0x66, 0x6c, 0x61, 0x73, 0x68, 0x5f, 0x61, 0x74, 0x74, 0x65, 0x6e
        /*0036*/ 	.byte	0x74, 0x69, 0x6f, 0x6e, 0x2f, 0x63, 0x73, 0x72, 0x63, 0x2f, 0x63, 0x75, 0x74, 0x6c, 0x61, 0x73
        /*0046*/ 	.byte	0x73, 0x2f, 0x69, 0x6e, 0x63, 0x6c, 0x75, 0x64, 0x65, 0x2f, 0x63, 0x75, 0x74, 0x65, 0x2f, 0x70
        /*0056*/ 	.byte	0x6f, 0x69, 0x6e, 0x74, 0x65, 0x72, 0x5f, 0x66, 0x6c, 0x61, 0x67, 0x67, 0x65, 0x64, 0x2e, 0x68
        /*0066*/ 	.byte	0x70, 0x70, 0x00
	.type		__unnamed_4,@object
	.size		__unnamed_4,(__unnamed_5 - __unnamed_4)
__unnamed_4:
        /* <DEDUP_REMOVED lines=24> */
	.type		__unnamed_5,@object
	.size		__unnamed_5,(__unnamed_3 - __unnamed_5)
__unnamed_5:
        /* <DEDUP_REMOVED lines=24> */
        /*0369*/ 	.byte	0x00
	.type		__unnamed_3,@object
	.size		__unnamed_3,(__unnamed_2 - __unnamed_3)
__unnamed_3:
        /* <DEDUP_REMOVED lines=29> */
	.type		__unnamed_2,@object
	.size		__unnamed_2,(__unnamed_1 - __unnamed_2)
__unnamed_2:
        /* <DEDUP_REMOVED lines=29> */
	.type		__unnamed_1,@object
	.size		__unnamed_1,(.L_0 - __unnamed_1)
__unnamed_1:
        /* <DEDUP_REMOVED lines=28> */
        /*08c2*/ 	.byte	0x31, 0x32, 0x32, 0x38, 0x38, 0x3e, 0x3e, 0x3e, 0x3e, 0x3e, 0x20, 0x26, 0x5d, 0x00
.L_0:


//--------------------- .nv.shared._ZN7cutlass13device_kernelIN5flash11enable_sm90INS1_16FlashAttnFwdSm90INS1_25CollectiveMainloopFwdSm90ILi2EN4cute5tupleIJNS5_1CILi1EEES8_S8_EEENS6_IJNS7_ILi192EEENS7_ILi128EEENS7_ILi96EEEEEELi96ENS_6half_tEfNS_4arch4Sm90ELb0ELb0ELb0ELb0ELb1ELb0ELb0ELb0ELb1ELb1ELb1ELb0EEENS1_21CollectiveEpilogueFwdINS6_IJSA_SC_SB_EEES9_SE_SG_Li384ELb0ELb1ELb1ELb0EEENS1_19SingleTileSchedulerILb0ELb1ELb1ELi192EEEEEEEEEvNT_6ParamsE --------------------------
	.section	.nv.shared._ZN7cutlass13device_kernelIN5flash11enable_sm90INS1_16FlashAttnFwdSm90INS1_25CollectiveMainloopFwdSm90ILi2EN4cute5tupleIJNS5_1CILi1EEES8_S8_EEENS6_IJNS7_ILi192EEENS7_ILi128EEENS7_ILi96EEEEEELi96ENS_6half_tEfNS_4arch4Sm90ELb0ELb0ELb0ELb0ELb1ELb0ELb0ELb0ELb1ELb1ELb1ELb0EEENS1_21CollectiveEpilogueFwdINS6_IJSA_SC_SB_EEES9_SE_SG_Li384ELb0ELb1ELb1ELb0EEENS1_19SingleTileSchedulerILb0ELb1ELb1ELi192EEEEEEEEEvNT_6ParamsE,"aw",@nobits
	.sectionflags	@""
	.align	16
	.zero		1024


//--------------------- .nv.shared.reserved.0     --------------------------
	.section	.nv.shared.reserved.0,"aw",@nobits
	.weak		__nv_reservedSMEM_offset_0_alias
	.size		__nv_reservedSMEM_offset_0_alias, 0, 0
	.other		__nv_reservedSMEM_offset_0_alias,@"STO_CUDA_RESERVED_SHARED STV_DEFAULT"
__nv_reservedSMEM_offset_0_alias:
	.zero		0


//--------------------- .nv.global                --------------------------
	.section	.nv.global,"aw",@nobits
.nv.global:
	.type		_ZN77_INTERNAL_7e686fc0_41_flash_fwd_hdim96_fp16_paged_split_sm90_cu_ceb34e2a_37824cute1_E,@object
	.size		_ZN77_INTERNAL_7e686fc0_41_flash_fwd_hdim96_fp16_paged_split_sm90_cu_ceb34e2a_37824cute1_E,(_ZN77_INTERNAL_7e686fc0_41_flash_fwd_hdim96_fp16_paged_split_sm90_cu_ceb34e2a_37824cuda3std3__45__cpo6cbeginE - _ZN77_INTERNAL_7e686fc0_41_flash_fwd_hdim96_fp16_paged_split_sm90_cu_ceb34e2a_37824cute1_E)
_ZN77_INTERNAL_7e686fc0_41_flash_fwd_hdim96_fp16_paged_split_sm90_cu_ceb34e2a_37824cute1_E:
	.zero		1
	.type		_ZN77_INTERNAL_7e686fc0_41_flash_fwd_hdim96_fp16_paged_split_sm90_cu_ceb34e2a_37824cuda3std3__45__cpo6cbeginE,@object
	.size		_ZN77_INTERNAL_7e686fc0_41_flash_fwd_hdim96_fp16_paged_split_sm90_cu_ceb34e2a_37824cuda3std3__45__cpo6cbeginE,(_ZN77_INTERNAL_7e686fc0_41_flash_fwd_hdim96_fp16_paged_split_sm90_cu_ceb34e2a_37824cuda3std3__48in_placeE - _ZN77_INTERNAL_7e686fc0_41_flash_fwd_hdim96_fp16_paged_split_sm90_cu_ceb34e2a_37824cuda3std3__45__cpo6cbeginE)
_ZN77_INTERNAL_7e686fc0_41_flash_fwd_hdim96_fp16_paged_split_sm90_cu_ceb34e2a_37824cuda3std3__45__cpo6cbeginE:
	.zero		1
	.type		_ZN77_INTERNAL_7e686fc0_41_flash_fwd_hdim96_fp16_paged_split_sm90_cu_ceb34e2a_37824cuda3std3__48in_placeE,@object
	.size		_ZN77_INTERNAL_7e686fc0_41_flash_fwd_hdim96_fp16_paged_split_sm90_cu_ceb34e2a_37824cuda3std3__48in_placeE,(_ZN77_INTERNAL_7e686fc0_41_flash_fwd_hdim96_fp16_paged_split_sm90_cu_ceb34e2a_37824cuda3std6ranges3__45__cpo9iter_moveE - _ZN77_INTERNAL_7e686fc0_41_flash_fwd_hdim96_fp16_paged_split_sm90_cu_ceb34e2a_37824cuda3std3__48in_placeE)
_ZN77_INTERNAL_7e686fc0_41_flash_fwd_hdim96_fp16_paged_split_sm90_cu_ceb34e2a_37824cuda3std3__48in_placeE:
	.zero		1
	.type		_ZN77_INTERNAL_7e686fc0_41_flash_fwd_hdim96_fp16_paged_split_sm90_cu_ceb34e2a_37824cuda3std6ranges3__45__cpo9iter_moveE,@object
	.size		_ZN77_INTERNAL_7e686fc0_41_flash_fwd_hdim96_fp16_paged_split_sm90_cu_ceb34e2a_37824cuda3std6ranges3__45__cpo9iter_moveE,(_ZN77_INTERNAL_7e686fc0_41_flash_fwd_hdim96_fp16_paged_split_sm90_cu_ceb34e2a_37824cuda3std3__45__cpo5beginE - _ZN77_INTERNAL_7e686fc0_41_flash_fwd_hdim96_fp16_paged_split_sm90_cu_ceb34e2a_37824cuda3std6ranges3__45__cpo9iter_moveE)
_ZN77_INTERNAL_7e686fc0_41_flash_fwd_hdim96_fp16_paged_split_sm90_cu_ceb34e2a_37824cuda3std6ranges3__45__cpo9iter_moveE:
	.zero		1
	.type		_ZN77_INTERNAL_7e686fc0_41_flash_fwd_hdim96_fp16_paged_split_sm90_cu_ceb34e2a_37824cuda3std3__45__cpo5beginE,@object
	.size		_ZN77_INTERNAL_7e686fc0_41_flash_fwd_hdim96_fp16_paged_split_sm90_cu_ceb34e2a_37824cuda3std3__45__cpo5beginE,(_ZN77_INTERNAL_7e686fc0_41_flash_fwd_hdim96_fp16_paged_split_sm90_cu_ceb34e2a_37824cuda3std3__479_GLOBAL__N__7e686fc0_41_flash_fwd_hdim96_fp16_paged_split_sm90_cu_ceb34e2a_37826ignoreE - _ZN77_INTERNAL_7e686fc0_41_flash_fwd_hdim96_fp16_paged_split_sm90_cu_ceb34e2a_37824cuda3std3__45__cpo5beginE)
_ZN77_INTERNAL_7e686fc0_41_flash_fwd_hdim96_fp16_paged_split_sm90_cu_ceb34e2a_37824cuda3std3__45__cpo5beginE:
	.zero		1
	.type		_ZN77_INTERNAL_7e686fc0_41_flash_fwd_hdim96_fp16_paged_split_sm90_cu_ceb34e2a_37824cuda3std3__479_GLOBAL__N__7e686fc0_41_flash_fwd_hdim96_fp16_paged_split_sm90_cu_ceb34e2a_37826ignoreE,@object
	.size		_ZN77_INTERNAL_7e686fc0_41_flash_fwd_hdim96_fp16_paged_split_sm90_cu_ceb34e2a_37824cuda3std3__479_GLOBAL__N__7e686fc0_41_flash_fwd_hdim96_fp16_paged_split_sm90_cu_ceb34e2a_37826ignoreE,(_ZN77_INTERNAL_7e686fc0_41_flash_fwd_hdim96_fp16_paged_split_sm90_cu_ceb34e2a_37824cute7productE - _ZN77_INTERNAL_7e686fc0_41_flash_fwd_hdim96_fp16_paged_split_sm90_cu_ceb34e2a_37824cuda3std3__479_GLOBAL__N__7e686fc0_41_flash_fwd_hdim96_fp16_paged_split_sm90_cu_ceb34e2a_37826ignoreE)
_ZN77_INTERNAL_7e686fc0_41_flash_fwd_hdim96_fp16_paged_split_sm90_cu_ceb34e2a_37824cuda3std3__479_GLOBAL__N__7e686fc0_41_flash_fwd_hdim96_fp16_paged_split_sm90_cu_ceb34e2a_37826ignoreE:
	.zero		1
	.type		_ZN77_INTERNAL_7e686fc0_41_flash_fwd_hdim96_fp16_paged_split_sm90_cu_ceb34e2a_37824cute7productE,@object
	.size		_ZN77_INTERNAL_7e686fc0_41_flash_fwd_hdim96_fp16_paged_split_sm90_cu_ceb34e2a_37824cute7productE,(_ZN77_INTERNAL_7e686fc0_41_flash_fwd_hdim96_fp16_paged_split_sm90_cu_ceb34e2a_37824cuda3std3__45__cpo3endE - _ZN77_INTERNAL_7e686fc0_41_flash_fwd_hdim96_fp16_paged_split_sm90_cu_ceb34e2a_37824cute7productE)
_ZN77_INTERNAL_7e686fc0_41_flash_fwd_hdim96_fp16_paged_split_sm90_cu_ceb34e2a_37824cute7productE:
	.zero		1
	.type		_ZN77_INTERNAL_7e686fc0_41_flash_fwd_hdim96_fp16_paged_split_sm90_cu_ceb34e2a_37824cuda3std3__45__cpo3endE,@object
	.size		_ZN77_INTERNAL_7e686fc0_41_flash_fwd_hdim96_fp16_paged_split_sm90_cu_ceb34e2a_37824cuda3std3__45__cpo3endE,(_ZN77_INTERNAL_7e686fc0_41_flash_fwd_hdim96_fp16_paged_split_sm90_cu_ceb34e2a_37824cuda3std3__419piecewise_constructE - _ZN77_INTERNAL_7e686fc0_41_flash_fwd_hdim96_fp16_paged_split_sm90_cu_ceb34e2a_37824cuda3std3__45__cpo3endE)
_ZN77_INTERNAL_7e686fc0_41_flash_fwd_hdim96_fp16_paged_split_sm90_cu_ceb34e2a_37824cuda3std3__45__cpo3endE:
	.zero		1
	.type		_ZN77_INTERNAL_7e686fc0_41_flash_fwd_hdim96_fp16_paged_split_sm90_cu_ceb34e2a_37824cuda3std3__419piecewise_constructE,@object
	.size		_ZN77_INTERNAL_7e686fc0_41_flash_fwd_hdim96_fp16_paged_split_sm90_cu_ceb34e2a_37824cuda3std3__419piecewise_constructE,(_ZN77_INTERNAL_7e686fc0_41_flash_fwd_hdim96_fp16_paged_split_sm90_cu_ceb34e2a_37824cuda3std3__45__cpo4cendE - _ZN77_INTERNAL_7e686fc0_41_flash_fwd_hdim96_fp16_paged_split_sm90_cu_ceb34e2a_37824cuda3std3__419piecewise_constructE)
_ZN77_INTERNAL_7e686fc0_41_flash_fwd_hdim96_fp16_paged_split_sm90_cu_ceb34e2a_37824cuda3std3__419piecewise_constructE:
	.zero		1
	.type		_ZN77_INTERNAL_7e686fc0_41_flash_fwd_hdim96_fp16_paged_split_sm90_cu_ceb34e2a_37824cuda3std3__45__cpo4cendE,@object
	.size		_ZN77_INTERNAL_7e686fc0_41_flash_fwd_hdim96_fp16_paged_split_sm90_cu_ceb34e2a_37824cuda3std3__45__cpo4cendE,(_ZN77_INTERNAL_7e686fc0_41_flash_fwd_hdim96_fp16_paged_split_sm90_cu_ceb34e2a_37824cuda3std6ranges3__45__cpo4swapE - _ZN77_INTERNAL_7e686fc0_41_flash_fwd_hdim96_fp16_paged_split_sm90_cu_ceb34e2a_37824cuda3std3__45__cpo4cendE)
_ZN77_INTERNAL_7e686fc0_41_flash_fwd_hdim96_fp16_paged_split_sm90_cu_ceb34e2a_37824cuda3std3__45__cpo4cendE:
	.zero		1
	.type		_ZN77_INTERNAL_7e686fc0_41_flash_fwd_hdim96_fp16_paged_split_sm90_cu_ceb34e2a_37824cuda3std6ranges3__45__cpo4swapE,@object
	.size		_ZN77_INTERNAL_7e686fc0_41_flash_fwd_hdim96_fp16_paged_split_sm90_cu_ceb34e2a_37824cuda3std6ranges3__45__cpo4swapE,(.L_12 - _ZN77_INTERNAL_7e686fc0_41_flash_fwd_hdim96_fp16_paged_split_sm90_cu_ceb34e2a_37824cuda3std6ranges3__45__cpo4swapE)
_ZN77_INTERNAL_7e686fc0_41_flash_fwd_hdim96_fp16_paged_split_sm90_cu_ceb34e2a_37824cuda3std6ranges3__45__cpo4swapE:
	.zero		1
.L_12:


//--------------------- .nv.shared._ZN7cutlass13device_kernelIN5flash11enable_sm90INS1_16FlashAttnFwdSm90INS1_25CollectiveMainloopFwdSm90ILi2EN4cute5tupleIJNS5_1CILi1EEES8_S8_EEENS6_IJNS7_ILi192EEENS7_ILi128EEENS7_ILi96EEEEEELi96ENS_6half_tEfNS_4arch4Sm90ELb0ELb0ELb0ELb1ELb1ELb0ELb0ELb0ELb1ELb1ELb1ELb0EEENS1_21CollectiveEpilogueFwdINS6_IJSA_SC_SB_EEES9_SE_SG_Li384ELb1ELb1ELb1ELb0EEENS1_36VarlenDynamicPersistentTileSchedulerILi192ELi128ELi384ELi128ELb1ELb1ELb1ELb0ELb1ELb1EEEEEEEEEvNT_6ParamsE --------------------------
	.section	.nv.shared._ZN7cutlass13device_kernelIN5flash11enable_sm90INS1_16FlashAttnFwdSm90INS1_25CollectiveMainloopFwdSm90ILi2EN4cute5tupleIJNS5_1CILi1EEES8_S8_EEENS6_IJNS7_ILi192EEENS7_ILi128EEENS7_ILi96EEEEEELi96ENS_6half_tEfNS_4arch4Sm90ELb0ELb0ELb0ELb1ELb1ELb0ELb0ELb0ELb1ELb1ELb1ELb0EEENS1_21CollectiveEpilogueFwdINS6_IJSA_SC_SB_EEES9_SE_SG_Li384ELb1ELb1ELb1ELb0EEENS1_36VarlenDynamicPersistentTileSchedulerILi192ELi128ELi384ELi128ELb1ELb1ELb1ELb0ELb1ELb1EEEEEEEEEvNT_6ParamsE,"aw",@nobits
	.sectionflags	@""
	.align	16
	.zero		1024


//--------------------- .nv.shared._ZN7cutlass13device_kernelIN5flash11enable_sm90INS1_16FlashAttnFwdSm90INS1_25CollectiveMainloopFwdSm90ILi2EN4cute5tupleIJNS5_1CILi1EEES8_S8_EEENS6_IJNS7_ILi192EEENS7_ILi128EEENS7_ILi96EEEEEELi96ENS_6half_tEfNS_4arch4Sm90ELb0ELb0ELb0ELb1ELb1ELb1ELb0ELb0ELb1ELb1ELb1ELb0EEENS1_21CollectiveEpilogueFwdINS6_IJSA_SC_SB_EEES9_SE_SG_Li384ELb1ELb1ELb1ELb0EEENS1_36VarlenDynamicPersistentTileSchedulerILi192ELi128ELi384ELi128ELb1ELb1ELb1ELb0ELb1ELb1EEEEEEEEEvNT_6ParamsE --------------------------
	.section	.nv.shared._ZN7cutlass13device_kernelIN5flash11enable_sm90INS1_16FlashAttnFwdSm90INS1_25CollectiveMainloopFwdSm90ILi2EN4cute5tupleIJNS5_1CILi1EEES8_S8_EEENS6_IJNS7_ILi192EEENS7_ILi128EEENS7_ILi96EEEEEELi96ENS_6half_tEfNS_4arch4Sm90ELb0ELb0ELb0ELb1ELb1ELb1ELb0ELb0ELb1ELb1ELb1ELb0EEENS1_21CollectiveEpilogueFwdINS6_IJSA_SC_SB_EEES9_SE_SG_Li384ELb1ELb1ELb1ELb0EEENS1_36VarlenDynamicPersistentTileSchedulerILi192ELi128ELi384ELi128ELb1ELb1ELb1ELb0ELb1ELb1EEEEEEEEEvNT_6ParamsE,"aw",@nobits
	.sectionflags	@""
	.align	16
	.zero		1024


//--------------------- .nv.shared._ZN7cutlass13device_kernelIN5flash11enable_sm90INS1_16FlashAttnFwdSm90INS1_25CollectiveMainloopFwdSm90ILi2EN4cute5tupleIJNS5_1CILi1EEES8_S8_EEENS6_IJNS7_ILi192EEENS7_ILi128EEENS7_ILi96EEEEEELi96ENS_6half_tEfNS_4arch4Sm90ELb0ELb1ELb0ELb0ELb1ELb0ELb0ELb0ELb1ELb1ELb1ELb0EEENS1_21CollectiveEpilogueFwdINS6_IJSA_SC_SB_EEES9_SE_SG_Li384ELb0ELb1ELb1ELb0EEENS1_19SingleTileSchedulerILb0ELb1ELb1ELi192EEEEEEEEEvNT_6ParamsE --------------------------
	.section	.nv.shared._ZN7cutlass13device_kernelIN5flash11enable_sm90INS1_16FlashAttnFwdSm90INS1_25CollectiveMainloopFwdSm90ILi2EN4cute5tupleIJNS5_1CILi1EEES8_S8_EEENS6_IJNS7_ILi192EEENS7_ILi128EEENS7_ILi96EEEEEELi96ENS_6half_tEfNS_4arch4Sm90ELb0ELb1ELb0ELb0ELb1ELb0ELb0ELb0ELb1ELb1ELb1ELb0EEENS1_21CollectiveEpilogueFwdINS6_IJSA_SC_SB_EEES9_SE_SG_Li384ELb0ELb1ELb1ELb0EEENS1_19SingleTileSchedulerILb0ELb1ELb1ELi192EEEEEEEEEvNT_6ParamsE,"aw",@nobits
	.sectionflags	@""
	.align	16
	.zero		1024


//--------------------- .nv.shared._ZN7cutlass13device_kernelIN5flash11enable_sm90INS1_16FlashAttnFwdSm90INS1_25CollectiveMainloopFwdSm90ILi2EN4cute5tupleIJNS5_1CILi1EEES8_S8_EEENS6_IJNS7_ILi192EEENS7_ILi128EEENS7_ILi96EEEEEELi96ENS_6half_tEfNS_4arch4Sm90ELb0ELb1ELb0ELb1ELb1ELb0ELb0ELb0ELb1ELb1ELb1ELb0EEENS1_21CollectiveEpilogueFwdINS6_IJSA_SC_SB_EEES9_SE_SG_Li384ELb1ELb1ELb1ELb0EEENS1_36VarlenDynamicPersistentTileSchedulerILi192ELi128ELi384ELi128ELb1ELb1ELb1ELb1ELb0ELb1EEEEEEEEEvNT_6ParamsE --------------------------
	.section	.nv.shared._ZN7cutlass13device_kernelIN5flash11enable_sm90INS1_16FlashAttnFwdSm90INS1_25CollectiveMainloopFwdSm90ILi2EN4cute5tupleIJNS5_1CILi1EEES8_S8_EEENS6_IJNS7_ILi192EEENS7_ILi128EEENS7_ILi96EEEEEELi96ENS_6half_tEfNS_4arch4Sm90ELb0ELb1ELb0ELb1ELb1ELb0ELb0ELb0ELb1ELb1ELb1ELb0EEENS1_21CollectiveEpilogueFwdINS6_IJSA_SC_SB_EEES9_SE_SG_Li384ELb1ELb1ELb1ELb0EEENS1_36VarlenDynamicPersistentTileSchedulerILi192ELi128ELi384ELi128ELb1ELb1ELb1ELb1ELb0ELb1EEEEEEEEEvNT_6ParamsE,"aw",@nobits
	.sectionflags	@""
	.align	16
	.zero		1024


//--------------------- .nv.shared._ZN7cutlass13device_kernelIN5flash11enable_sm90INS1_16FlashAttnFwdSm90INS1_25CollectiveMainloopFwdSm90ILi2EN4cute5tupleIJNS5_1CILi1EEES8_S8_EEENS6_IJNS7_ILi192EEENS7_ILi128EEENS7_ILi96EEEEEELi96ENS_6half_tEfNS_4arch4Sm90ELb0ELb1ELb0ELb1ELb1ELb1ELb0ELb0ELb1ELb1ELb1ELb0EEENS1_21CollectiveEpilogueFwdINS6_IJSA_SC_SB_EEES9_SE_SG_Li384ELb1ELb1ELb1ELb0EEENS1_36VarlenDynamicPersistentTileSchedulerILi192ELi128ELi384ELi128ELb1ELb1ELb1ELb1ELb0ELb1EEEEEEEEEvNT_6ParamsE --------------------------
	.section	.nv.shared._ZN7cutlass13device_kernelIN5flash11enable_sm90INS1_16FlashAttnFwdSm90INS1_25CollectiveMainloopFwdSm90ILi2EN4cute5tupleIJNS5_1CILi1EEES8_S8_EEENS6_IJNS7_ILi192EEENS7_ILi128EEENS7_ILi96EEEEEELi96ENS_6half_tEfNS_4arch4Sm90ELb0ELb1ELb0ELb1ELb1ELb1ELb0ELb0ELb1ELb1ELb1ELb0EEENS1_21CollectiveEpilogueFwdINS6_IJSA_SC_SB_EEES9_SE_SG_Li384ELb1ELb1ELb1ELb0EEENS1_36VarlenDynamicPersistentTileSchedulerILi192ELi128ELi384ELi128ELb1ELb1ELb1ELb1ELb0ELb1EEEEEEEEEvNT_6ParamsE,"aw",@nobits
	.sectionflags	@""
	.align	16
	.zero		1024


//--------------------- .nv.shared._ZN7cutlass13device_kernelIN5flash11enable_sm90INS1_16FlashAttnFwdSm90INS1_25CollectiveMainloopFwdSm90ILi2EN4cute5tupleIJNS5_1CILi1EEES8_S8_EEENS6_IJNS7_ILi192EEENS7_ILi128EEENS7_ILi96EEEEEELi96ENS_6half_tEfNS_4arch4Sm90ELb1ELb0ELb0ELb0ELb1ELb0ELb0ELb0ELb1ELb1ELb1ELb0EEENS1_21CollectiveEpilogueFwdINS6_IJSA_SC_SB_EEES9_SE_SG_Li384ELb0ELb1ELb1ELb0EEENS1_19SingleTileSchedulerILb0ELb1ELb1ELi192EEEEEEEEEvNT_6ParamsE --------------------------
	.section	.nv.shared._ZN7cutlass13device_kernelIN5flash11enable_sm90INS1_16FlashAttnFwdSm90INS1_25CollectiveMainloopFwdSm90ILi2EN4cute5tupleIJNS5_1CILi1EEES8_S8_EEENS6_IJNS7_ILi192EEENS7_ILi128EEENS7_ILi96EEEEEELi96ENS_6half_tEfNS_4arch4Sm90ELb1ELb0ELb0ELb0ELb1ELb0ELb0ELb0ELb1ELb1ELb1ELb0EEENS1_21CollectiveEpilogueFwdINS6_IJSA_SC_SB_EEES9_SE_SG_Li384ELb0ELb1ELb1ELb0EEENS1_19SingleTileSchedulerILb0ELb1ELb1ELi192EEEEEEEEEvNT_6ParamsE,"aw",@nobits
	.sectionflags	@""
	.align	16
	.zero		1024


//--------------------- .nv.shared._ZN7cutlass13device_kernelIN5flash11enable_sm90INS1_16FlashAttnFwdSm90INS1_25CollectiveMainloopFwdSm90ILi2EN4cute5tupleIJNS5_1CILi1EEES8_S8_EEENS6_IJNS7_ILi192EEENS7_ILi128EEENS7_ILi96EEEEEELi96ENS_6half_tEfNS_4arch4Sm90ELb1ELb0ELb0ELb1ELb1ELb0ELb0ELb0ELb1ELb1ELb1ELb0EEENS1_21CollectiveEpilogueFwdINS6_IJSA_SC_SB_EEES9_SE_SG_Li384ELb1ELb1ELb1ELb0EEENS1_36VarlenDynamicPersistentTileSchedulerILi192ELi128ELi384ELi128ELb1ELb1ELb1ELb1ELb1ELb1EEEEEEEEEvNT_6ParamsE --------------------------
	.section	.nv.shared._ZN7cutlass13device_kernelIN5flash11enable_sm90INS1_16FlashAttnFwdSm90INS1_25CollectiveMainloopFwdSm90ILi2EN4cute5tupleIJNS5_1CILi1EEES8_S8_EEENS6_IJNS7_ILi192EEENS7_ILi128EEENS7_ILi96EEEEEELi96ENS_6half_tEfNS_4arch4Sm90ELb1ELb0ELb0ELb1ELb1ELb0ELb0ELb0ELb1ELb1ELb1ELb0EEENS1_21CollectiveEpilogueFwdINS6_IJSA_SC_SB_EEES9_SE_SG_Li384ELb1ELb1ELb1ELb0EEENS1_36VarlenDynamicPersistentTileSchedulerILi192ELi128ELi384ELi128ELb1ELb1ELb1ELb1ELb1ELb1EEEEEEEEEvNT_6ParamsE,"aw",@nobits
	.sectionflags	@""
	.align	16
	.zero		1024


//--------------------- .nv.shared._ZN7cutlass13device_kernelIN5flash11enable_sm90INS1_16FlashAttnFwdSm90INS1_25CollectiveMainloopFwdSm90ILi2EN4cute5tupleIJNS5_1CILi1EEES8_S8_EEENS6_IJNS7_ILi192EEENS7_ILi128EEENS7_ILi96EEEEEELi96ENS_6half_tEfNS_4arch4Sm90ELb1ELb0ELb0ELb1ELb1ELb1ELb0ELb0ELb1ELb1ELb1ELb0EEENS1_21CollectiveEpilogueFwdINS6_IJSA_SC_SB_EEES9_SE_SG_Li384ELb1ELb1ELb1ELb0EEENS1_36VarlenDynamicPersistentTileSchedulerILi192ELi128ELi384ELi128ELb1ELb1ELb1ELb1ELb1ELb1EEEEEEEEEvNT_6ParamsE --------------------------
	.section	.nv.shared._ZN7cutlass13device_kernelIN5flash11enable_sm90INS1_16FlashAttnFwdSm90INS1_25CollectiveMainloopFwdSm90ILi2EN4cute5tupleIJNS5_1CILi1EEES8_S8_EEENS6_IJNS7_ILi192EEENS7_ILi128EEENS7_ILi96EEEEEELi96ENS_6half_tEfNS_4arch4Sm90ELb1ELb0ELb0ELb1ELb1ELb1ELb0ELb0ELb1ELb1ELb1ELb0EEENS1_21CollectiveEpilogueFwdINS6_IJSA_SC_SB_EEES9_SE_SG_Li384ELb1ELb1ELb1ELb0EEENS1_36VarlenDynamicPersistentTileSchedulerILi192ELi128ELi384ELi128ELb1ELb1ELb1ELb1ELb1ELb1EEEEEEEEEvNT_6ParamsE,"aw",@nobits
	.sectionflags	@""
	.align	16
	.zero		1024


//--------------------- .nv.constant0._ZN7cutlass13device_kernelIN5flash11enable_sm90INS1_16FlashAttnFwdSm90INS1_25CollectiveMainloopFwdSm90ILi2EN4cute5tupleIJNS5_1CILi1EEES8_S8_EEENS6_IJNS7_ILi192EEENS7_ILi128EEENS7_ILi96EEEEEELi96ENS_6half_tEfNS_4arch4Sm90ELb0ELb0ELb0ELb0ELb1ELb0ELb0ELb0ELb1ELb1ELb1ELb0EEENS1_21CollectiveEpilogueFwdINS6_IJSA_SC_SB_EEES9_SE_SG_Li384ELb0ELb1ELb1ELb0EEENS1_19SingleTileSchedulerILb0ELb1ELb1ELi192EEEEEEEEEvNT_6ParamsE --------------------------
	.section	.nv.constant0._ZN7cutlass13device_kernelIN5flash11enable_sm90INS1_16FlashAttnFwdSm90INS1_25CollectiveMainloopFwdSm90ILi2EN4cute5tupleIJNS5_1CILi1EEES8_S8_EEENS6_IJNS7_ILi192EEENS7_ILi128EEENS7_ILi96EEEEEELi96ENS_6half_tEfNS_4arch4Sm90ELb0ELb0ELb0ELb0ELb1ELb0ELb0ELb0ELb1ELb1ELb1ELb0EEENS1_21CollectiveEpilogueFwdINS6_IJSA_SC_SB_EEES9_SE_SG_Li384ELb0ELb1ELb1ELb0EEENS1_19SingleTileSchedulerILb0ELb1ELb1ELi192EEEEEEEEEvNT_6ParamsE,"a",@progbits
	.sectionflags	@""
	.align	4
.nv.constant0._ZN7cutlass13device_kernelIN5flash11enable_sm90INS1_16FlashAttnFwdSm90INS1_25CollectiveMainloopFwdSm90ILi2EN4cute5tupleIJNS5_1CILi1EEES8_S8_EEENS6_IJNS7_ILi192EEENS7_ILi128EEENS7_ILi96EEEEEELi96ENS_6half_tEfNS_4arch4Sm90ELb0ELb0ELb0ELb0ELb1ELb0ELb0ELb0ELb1ELb1ELb1ELb0EEENS1_21CollectiveEpilogueFwdINS6_IJSA_SC_SB_EEES9_SE_SG_Li384ELb0ELb1ELb1ELb0EEENS1_19SingleTileSchedulerILb0ELb1ELb1ELi192EEEEEEEEEvNT_6ParamsE:
	.zero		3200


//--------------------- .nv.constant0._ZN7cutlass13device_kernelIN5flash11enable_sm90INS1_16FlashAttnFwdSm90INS1_25CollectiveMainloopFwdSm90ILi2EN4cute5tupleIJNS5_1CILi1EEES8_S8_EEENS6_IJNS7_ILi192EEENS7_ILi128EEENS7_ILi96EEEEEELi96ENS_6half_tEfNS_4arch4Sm90ELb0ELb0ELb0ELb1ELb1ELb0ELb0ELb0ELb1ELb1ELb1ELb0EEENS1_21CollectiveEpilogueFwdINS6_IJSA_SC_SB_EEES9_SE_SG_Li384ELb1ELb1ELb1ELb0EEENS1_36VarlenDynamicPersistentTileSchedulerILi192ELi128ELi384ELi128ELb1ELb1ELb1ELb0ELb1ELb1EEEEEEEEEvNT_6ParamsE --------------------------
	.section	.nv.constant0._ZN7cutlass13device_kernelIN5flash11enable_sm90INS1_16FlashAttnFwdSm90INS1_25CollectiveMainloopFwdSm90ILi2EN4cute5tupleIJNS5_1CILi1EEES8_S8_EEENS6_IJNS7_ILi192EEENS7_ILi128EEENS7_ILi96EEEEEELi96ENS_6half_tEfNS_4arch4Sm90ELb0ELb0ELb0ELb1ELb1ELb0ELb0ELb0ELb1ELb1ELb1ELb0EEENS1_21CollectiveEpilogueFwdINS6_IJSA_SC_SB_EEES9_SE_SG_Li384ELb1ELb1ELb1ELb0EEENS1_36VarlenDynamicPersistentTileSchedulerILi192ELi128ELi384ELi128ELb1ELb1ELb1ELb0ELb1ELb1EEEEEEEEEvNT_6ParamsE,"a",@progbits
	.sectionflags	@""
	.align	4
.nv.constant0._ZN7cutlass13device_kernelIN5flash11enable_sm90INS1_16FlashAttnFwdSm90INS1_25CollectiveMainloopFwdSm90ILi2EN4cute5tupleIJNS5_1CILi1EEES8_S8_EEENS6_IJNS7_ILi192EEENS7_ILi128EEENS7_ILi96EEEEEELi96ENS_6half_tEfNS_4arch4Sm90ELb0ELb0ELb0ELb1ELb1ELb0ELb0ELb0ELb1ELb1ELb1ELb0EEENS1_21CollectiveEpilogueFwdINS6_IJSA_SC_SB_EEES9_SE_SG_Li384ELb1ELb1ELb1ELb0EEENS1_36VarlenDynamicPersistentTileSchedulerILi192ELi128ELi384ELi128ELb1ELb1ELb1ELb0ELb1ELb1EEEEEEEEEvNT_6ParamsE:
	.zero		3328


//--------------------- .nv.constant0._ZN7cutlass13device_kernelIN5flash11enable_sm90INS1_16FlashAttnFwdSm90INS1_25CollectiveMainloopFwdSm90ILi2EN4cute5tupleIJNS5_1CILi1EEES8_S8_EEENS6_IJNS7_ILi192EEENS7_ILi128EEENS7_ILi96EEEEEELi96ENS_6half_tEfNS_4arch4Sm90ELb0ELb0ELb0ELb1ELb1ELb1ELb0ELb0ELb1ELb1ELb1ELb0EEENS1_21CollectiveEpilogueFwdINS6_IJSA_SC_SB_EEES9_SE_SG_Li384ELb1ELb1ELb1ELb0EEENS1_36VarlenDynamicPersistentTileSchedulerILi192ELi128ELi384ELi128ELb1ELb1ELb1ELb0ELb1ELb1EEEEEEEEEvNT_6ParamsE --------------------------
	.section	.nv.constant0._ZN7cutlass13device_kernelIN5flash11enable_sm90INS1_16FlashAttnFwdSm90INS1_25CollectiveMainloopFwdSm90ILi2EN4cute5tupleIJNS5_1CILi1EEES8_S8_EEENS6_IJNS7_ILi192EEENS7_ILi128EEENS7_ILi96EEEEEELi96ENS_6half_tEfNS_4arch4Sm90ELb0ELb0ELb0ELb1ELb1ELb1ELb0ELb0ELb1ELb1ELb1ELb0EEENS1_21CollectiveEpilogueFwdINS6_IJSA_SC_SB_EEES9_SE_SG_Li384ELb1ELb1ELb1ELb0EEENS1_36VarlenDynamicPersistentTileSchedulerILi192ELi128ELi384ELi128ELb1ELb1ELb1ELb0ELb1ELb1EEEEEEEEEvNT_6ParamsE,"a",@progbits
	.sectionflags	@""
	.align	4
.nv.constant0._ZN7cutlass13device_kernelIN5flash11enable_sm90INS1_16FlashAttnFwdSm90INS1_25CollectiveMainloopFwdSm90ILi2EN4cute5tupleIJNS5_1CILi1EEES8_S8_EEENS6_IJNS7_ILi192EEENS7_ILi128EEENS7_ILi96EEEEEELi96ENS_6half_tEfNS_4arch4Sm90ELb0ELb0ELb0ELb1ELb1ELb1ELb0ELb0ELb1ELb1ELb1ELb0EEENS1_21CollectiveEpilogueFwdINS6_IJSA_SC_SB_EEES9_SE_SG_Li384ELb1ELb1ELb1ELb0EEENS1_36VarlenDynamicPersistentTileSchedulerILi192ELi128ELi384ELi128ELb1ELb1ELb1ELb0ELb1ELb1EEEEEEEEEvNT_6ParamsE:
	.zero		3328


//--------------------- .nv.constant0._ZN7cutlass13device_kernelIN5flash11enable_sm90INS1_16FlashAttnFwdSm90INS1_25CollectiveMainloopFwdSm90ILi2EN4cute5tupleIJNS5_1CILi1EEES8_S8_EEENS6_IJNS7_ILi192EEENS7_ILi128EEENS7_ILi96EEEEEELi96ENS_6half_tEfNS_4arch4Sm90ELb0ELb1ELb0ELb0ELb1ELb0ELb0ELb0ELb1ELb1ELb1ELb0EEENS1_21CollectiveEpilogueFwdINS6_IJSA_SC_SB_EEES9_SE_SG_Li384ELb0ELb1ELb1ELb0EEENS1_19SingleTileSchedulerILb0ELb1ELb1ELi192EEEEEEEEEvNT_6ParamsE --------------------------
	.section	.nv.constant0._ZN7cutlass13device_kernelIN5flash11enable_sm90INS1_16FlashAttnFwdSm90INS1_25CollectiveMainloopFwdSm90ILi2EN4cute5tupleIJNS5_1CILi1EEES8_S8_EEENS6_IJNS7_ILi192EEENS7_ILi128EEENS7_ILi96EEEEEELi96ENS_6half_tEfNS_4arch4Sm90ELb0ELb1ELb0ELb0ELb1ELb0ELb0ELb0ELb1ELb1ELb1ELb0EEENS1_21CollectiveEpilogueFwdINS6_IJSA_SC_SB_EEES9_SE_SG_Li384ELb0ELb1ELb1ELb0EEENS1_19SingleTileSchedulerILb0ELb1ELb1ELi192EEEEEEEEEvNT_6ParamsE,"a",@progbits
	.sectionflags	@""
	.align	4
.nv.constant0._ZN7cutlass13device_kernelIN5flash11enable_sm90INS1_16FlashAttnFwdSm90INS1_25CollectiveMainloopFwdSm90ILi2EN4cute5tupleIJNS5_1CILi1EEES8_S8_EEENS6_IJNS7_ILi192EEENS7_ILi128EEENS7_ILi96EEEEEELi96ENS_6half_tEfNS_4arch4Sm90ELb0ELb1ELb0ELb0ELb1ELb0ELb0ELb0ELb1ELb1ELb1ELb0EEENS1_21CollectiveEpilogueFwdINS6_IJSA_SC_SB_EEES9_SE_SG_Li384ELb0ELb1ELb1ELb0EEENS1_19SingleTileSchedulerILb0ELb1ELb1ELi192EEEEEEEEEvNT_6ParamsE:
	.zero		3200


//--------------------- .nv.constant0._ZN7cutlass13device_kernelIN5flash11enable_sm90INS1_16FlashAttnFwdSm90INS1_25CollectiveMainloopFwdSm90ILi2EN4cute5tupleIJNS5_1CILi1EEES8_S8_EEENS6_IJNS7_ILi192EEENS7_ILi128EEENS7_ILi96EEEEEELi96ENS_6half_tEfNS_4arch4Sm90ELb0ELb1ELb0ELb1ELb1ELb0ELb0ELb0ELb1ELb1ELb1ELb0EEENS1_21CollectiveEpilogueFwdINS6_IJSA_SC_SB_EEES9_SE_SG_Li384ELb1ELb1ELb1ELb0EEENS1_36VarlenDynamicPersistentTileSchedulerILi192ELi128ELi384ELi128ELb1ELb1ELb1ELb1ELb0ELb1EEEEEEEEEvNT_6ParamsE --------------------------
	.section	.nv.constant0._ZN7cutlass13device_kernelIN5flash11enable_sm90INS1_16FlashAttnFwdSm90INS1_25CollectiveMainloopFwdSm90ILi2EN4cute5tupleIJNS5_1CILi1EEES8_S8_EEENS6_IJNS7_ILi192EEENS7_ILi128EEENS7_ILi96EEEEEELi96ENS_6half_tEfNS_4arch4Sm90ELb0ELb1ELb0ELb1ELb1ELb0ELb0ELb0ELb1ELb1ELb1ELb0EEENS1_21CollectiveEpilogueFwdINS6_IJSA_SC_SB_EEES9_SE_SG_Li384ELb1ELb1ELb1ELb0EEENS1_36VarlenDynamicPersistentTileSchedulerILi192ELi128ELi384ELi128ELb1ELb1ELb1ELb1ELb0ELb1EEEEEEEEEvNT_6ParamsE,"a",@progbits
	.sectionflags	@""
	.align	4
.nv.constant0._ZN7cutlass13device_kernelIN5flash11enable_sm90INS1_16FlashAttnFwdSm90INS1_25CollectiveMainloopFwdSm90ILi2EN4cute5tupleIJNS5_1CILi1EEES8_S8_EEENS6_IJNS7_ILi192EEENS7_ILi128EEENS7_ILi96EEEEEELi96ENS_6half_tEfNS_4arch4Sm90ELb0ELb1ELb0ELb1ELb1ELb0ELb0ELb0ELb1ELb1ELb1ELb0EEENS1_21CollectiveEpilogueFwdINS6_IJSA_SC_SB_EEES9_SE_SG_Li384ELb1ELb1ELb1ELb0EEENS1_36VarlenDynamicPersistentTileSchedulerILi192ELi128ELi384ELi128ELb1ELb1ELb1ELb1ELb0ELb1EEEEEEEEEvNT_6ParamsE:
	.zero		3328


//--------------------- .nv.constant0._ZN7cutlass13device_kernelIN5flash11enable_sm90INS1_16FlashAttnFwdSm90INS1_25CollectiveMainloopFwdSm90ILi2EN4cute5tupleIJNS5_1CILi1EEES8_S8_EEENS6_IJNS7_ILi192EEENS7_ILi128EEENS7_ILi96EEEEEELi96ENS_6half_tEfNS_4arch4Sm90ELb0ELb1ELb0ELb1ELb1ELb1ELb0ELb0ELb1ELb1ELb1ELb0EEENS1_21CollectiveEpilogueFwdINS6_IJSA_SC_SB_EEES9_SE_SG_Li384ELb1ELb1ELb1ELb0EEENS1_36VarlenDynamicPersistentTileSchedulerILi192ELi128ELi384ELi128ELb1ELb1ELb1ELb1ELb0ELb1EEEEEEEEEvNT_6ParamsE --------------------------
	.section	.nv.constant0._ZN7cutlass13device_kernelIN5flash11enable_sm90INS1_16FlashAttnFwdSm90INS1_25CollectiveMainloopFwdSm90ILi2EN4cute5tupleIJNS5_1CILi1EEES8_S8_EEENS6_IJNS7_ILi192EEENS7_ILi128EEENS7_ILi96EEEEEELi96ENS_6half_tEfNS_4arch4Sm90ELb0ELb1ELb0ELb1ELb1ELb1ELb0ELb0ELb1ELb1ELb1ELb0EEENS1_21CollectiveEpilogueFwdINS6_IJSA_SC_SB_EEES9_SE_SG_Li384ELb1ELb1ELb1ELb0EEENS1_36VarlenDynamicPersistentTileSchedulerILi192ELi128ELi384ELi128ELb1ELb1ELb1ELb1ELb0ELb1EEEEEEEEEvNT_6ParamsE,"a",@progbits
	.sectionflags	@""
	.align	4
.nv.constant0._ZN7cutlass13device_kernelIN5flash11enable_sm90INS1_16FlashAttnFwdSm90INS1_25CollectiveMainloopFwdSm90ILi2EN4cute5tupleIJNS5_1CILi1EEES8_S8_EEENS6_IJNS7_ILi192EEENS7_ILi128EEENS7_ILi96EEEEEELi96ENS_6half_tEfNS_4arch4Sm90ELb0ELb1ELb0ELb1ELb1ELb1ELb0ELb0ELb1ELb1ELb1ELb0EEENS1_21CollectiveEpilogueFwdINS6_IJSA_SC_SB_EEES9_SE_SG_Li384ELb1ELb1ELb1ELb0EEENS1_36VarlenDynamicPersistentTileSchedulerILi192ELi128ELi384ELi128ELb1ELb1ELb1ELb1ELb0ELb1EEEEEEEEEvNT_6ParamsE:
	.zero		3328


//--------------------- .nv.constant0._ZN7cutlass13device_kernelIN5flash11enable_sm90INS1_16FlashAttnFwdSm90INS1_25CollectiveMainloopFwdSm90ILi2EN4cute5tupleIJNS5_1CILi1EEES8_S8_EEENS6_IJNS7_ILi192EEENS7_ILi128EEENS7_ILi96EEEEEELi96ENS_6half_tEfNS_4arch4Sm90ELb1ELb0ELb0ELb0ELb1ELb0ELb0ELb0ELb1ELb1ELb1ELb0EEENS1_21CollectiveEpilogueFwdINS6_IJSA_SC_SB_EEES9_SE_SG_Li384ELb0ELb1ELb1ELb0EEENS1_19SingleTileSchedulerILb0ELb1ELb1ELi192EEEEEEEEEvNT_6ParamsE --------------------------
	.section	.nv.constant0._ZN7cutlass13device_kernelIN5flash11enable_sm90INS1_16FlashAttnFwdSm90INS1_25CollectiveMainloopFwdSm90ILi2EN4cute5tupleIJNS5_1CILi1EEES8_S8_EEENS6_IJNS7_ILi192EEENS7_ILi128EEENS7_ILi96EEEEEELi96ENS_6half_tEfNS_4arch4Sm90ELb1ELb0ELb0ELb0ELb1ELb0ELb0ELb0ELb1ELb1ELb1ELb0EEENS1_21CollectiveEpilogueFwdINS6_IJSA_SC_SB_EEES9_SE_SG_Li384ELb0ELb1ELb1ELb0EEENS1_19SingleTileSchedulerILb0ELb1ELb1ELi192EEEEEEEEEvNT_6ParamsE,"a",@progbits
	.sectionflags	@""
	.align	4
.nv.constant0._ZN7cutlass13device_kernelIN5flash11enable_sm90INS1_16FlashAttnFwdSm90INS1_25CollectiveMainloopFwdSm90ILi2EN4cute5tupleIJNS5_1CILi1EEES8_S8_EEENS6_IJNS7_ILi192EEENS7_ILi128EEENS7_ILi96EEEEEELi96ENS_6half_tEfNS_4arch4Sm90ELb1ELb0ELb0ELb0ELb1ELb0ELb0ELb0ELb1ELb1ELb1ELb0EEENS1_21CollectiveEpilogueFwdINS6_IJSA_SC_SB_EEES9_SE_SG_Li384ELb0ELb1ELb1ELb0EEENS1_19SingleTileSchedulerILb0ELb1ELb1ELi192EEEEEEEEEvNT_6ParamsE:
	.zero		3200


//--------------------- .nv.constant0._ZN7cutlass13device_kernelIN5flash11enable_sm90INS1_16FlashAttnFwdSm90INS1_25CollectiveMainloopFwdSm90ILi2EN4cute5tupleIJNS5_1CILi1EEES8_S8_EEENS6_IJNS7_ILi192EEENS7_ILi128EEENS7_ILi96EEEEEELi96ENS_6half_tEfNS_4arch4Sm90ELb1ELb0ELb0ELb1ELb1ELb0ELb0ELb0ELb1ELb1ELb1ELb0EEENS1_21CollectiveEpilogueFwdINS6_IJSA_SC_SB_EEES9_SE_SG_Li384ELb1ELb1ELb1ELb0EEENS1_36VarlenDynamicPersistentTileSchedulerILi192ELi128ELi384ELi128ELb1ELb1ELb1ELb1ELb1ELb1EEEEEEEEEvNT_6ParamsE --------------------------
	.section	.nv.constant0._ZN7cutlass13device_kernelIN5flash11enable_sm90INS1_16FlashAttnFwdSm90INS1_25CollectiveMainloopFwdSm90ILi2EN4cute5tupleIJNS5_1CILi1EEES8_S8_EEENS6_IJNS7_ILi192EEENS7_ILi128EEENS7_ILi96EEEEEELi96ENS_6half_tEfNS_4arch4Sm90ELb1ELb0ELb0ELb1ELb1ELb0ELb0ELb0ELb1ELb1ELb1ELb0EEENS1_21CollectiveEpilogueFwdINS6_IJSA_SC_SB_EEES9_SE_SG_Li384ELb1ELb1ELb1ELb0EEENS1_36VarlenDynamicPersistentTileSchedulerILi192ELi128ELi384ELi128ELb1ELb1ELb1ELb1ELb1ELb1EEEEEEEEEvNT_6ParamsE,"a",@progbits
	.sectionflags	@""
	.align	4
.nv.constant0._ZN7cutlass13device_kernelIN5flash11enable_sm90INS1_16FlashAttnFwdSm90INS1_25CollectiveMainloopFwdSm90ILi2EN4cute5tupleIJNS5_1CILi1EEES8_S8_EEENS6_IJNS7_ILi192EEENS7_ILi128EEENS7_ILi96EEEEEELi96ENS_6half_tEfNS_4arch4Sm90ELb1ELb0ELb0ELb1ELb1ELb0ELb0ELb0ELb1ELb1ELb1ELb0EEENS1_21CollectiveEpilogueFwdINS6_IJSA_SC_SB_EEES9_SE_SG_Li384ELb1ELb1ELb1ELb0EEENS1_36VarlenDynamicPersistentTileSchedulerILi192ELi128ELi384ELi128ELb1ELb1ELb1ELb1ELb1ELb1EEEEEEEEEvNT_6ParamsE:
	.zero		3328


//--------------------- .nv.constant0._ZN7cutlass13device_kernelIN5flash11enable_sm90INS1_16FlashAttnFwdSm90INS1_25CollectiveMainloopFwdSm90ILi2EN4cute5tupleIJNS5_1CILi1EEES8_S8_EEENS6_IJNS7_ILi192EEENS7_ILi128EEENS7_ILi96EEEEEELi96ENS_6half_tEfNS_4arch4Sm90ELb1ELb0ELb0ELb1ELb1ELb1ELb0ELb0ELb1ELb1ELb1ELb0EEENS1_21CollectiveEpilogueFwdINS6_IJSA_SC_SB_EEES9_SE_SG_Li384ELb1ELb1ELb1ELb0EEENS1_36VarlenDynamicPersistentTileSchedulerILi192ELi128ELi384ELi128ELb1ELb1ELb1ELb1ELb1ELb1EEEEEEEEEvNT_6ParamsE --------------------------
	.section	.nv.constant0._ZN7cutlass13device_kernelIN5flash11enable_sm90INS1_16FlashAttnFwdSm90INS1_25CollectiveMainloopFwdSm90ILi2EN4cute5tupleIJNS5_1CILi1EEES8_S8_EEENS6_IJNS7_ILi192EEENS7_ILi128EEENS7_ILi96EEEEEELi96ENS_6half_tEfNS_4arch4Sm90ELb1ELb0ELb0ELb1ELb1ELb1ELb0ELb0ELb1ELb1ELb1ELb0EEENS1_21CollectiveEpilogueFwdINS6_IJSA_SC_SB_EEES9_SE_SG_Li384ELb1ELb1ELb1ELb0EEENS1_36VarlenDynamicPersistentTileSchedulerILi192ELi128ELi384ELi128ELb1ELb1ELb1ELb1ELb1ELb1EEEEEEEEEvNT_6ParamsE,"a",@progbits
	.sectionflags	@""
	.align	4
.nv.constant0._ZN7cutlass13device_kernelIN5flash11enable_sm90INS1_16FlashAttnFwdSm90INS1_25CollectiveMainloopFwdSm90ILi2EN4cute5tupleIJNS5_1CILi1EEES8_S8_EEENS6_IJNS7_ILi192EEENS7_ILi128EEENS7_ILi96EEEEEELi96ENS_6half_tEfNS_4arch4Sm90ELb1ELb0ELb0ELb1ELb1ELb1ELb0ELb0ELb1ELb1ELb1ELb0EEENS1_21CollectiveEpilogueFwdINS6_IJSA_SC_SB_EEES9_SE_SG_Li384ELb1ELb1ELb1ELb0EEENS1_36VarlenDynamicPersistentTileSchedulerILi192ELi128ELi384ELi128ELb1ELb1ELb1ELb1ELb1ELb1EEEEEEEEEvNT_6ParamsE:
	.zero		3328


//--------------------- SYMBOLS --------------------------

	.type		.nv.reservedSmem.offset0,@object
	.size		.nv.reservedSmem.offset0,0x4
	.type		__assertfail,@function
